	.target	sm_90a

	.elftype	@"ET_EXEC"


//--------------------- .note.nv.tkinfo           --------------------------
	.section	.note.nv.tkinfo,"",@"SHT_NOTE"
	.sectionflags	@"SHF_NOTE_NV_TKINFO"
	.tkinfo
        /*0018*/ 	.word	0x00000002
        /*0030*/ 	.string	""
        /*0030*/ 	.string	"ptxas"
        /*0030*/ 	.string	"Cuda compilation tools, release 13.0, V13.0.88"
        /*0030*/ 	.string	"Build cuda_13.0.r13.0/compiler.36424714_0"
        /*0030*/ 	.string	"-arch sm_90a -m 64 "



//--------------------- .note.nv.cuinfo           --------------------------
	.section	.note.nv.cuinfo,"",@"SHT_NOTE"
	.sectionflags	@"SHF_NOTE_NV_CUINFO"
        /*0018*/ 	.short	0x0002
        /*001a*/ 	.short	0x005a
        /*001c*/ 	.short	0x0082
	.zero		2


//--------------------- .nv.info                  --------------------------
	.section	.nv.info,"",@"SHT_CUDA_INFO"
	.align	4


	//----- nvinfo : EIATTR_REGCOUNT
	.align		4
        /*0000*/ 	.byte	0x04, 0x2f
        /*0002*/ 	.short	(.L_39 - .L_38)
	.align		4
.L_38:
        /*0004*/ 	.word	index@(_Z16dequantize_blockILi32ELi2EXadL_ZN45_INTERNAL_8d5cb472_14_gguf_kernel_cu_cd24131915dequantize_q4_0EPKviiR7__half2EEfEvS2_PT2_i)
        /*0008*/ 	.word	0x00000010


	//----- nvinfo : EIATTR_FRAME_SIZE
	.align		4
.L_39:
        /*000c*/ 	.byte	0x04, 0x11
        /*000e*/ 	.short	(.L_41 - .L_40)
	.align		4
.L_40:
        /*0010*/ 	.word	index@(_Z16dequantize_blockILi32ELi2EXadL_ZN45_INTERNAL_8d5cb472_14_gguf_kernel_cu_cd24131915dequantize_q4_0EPKviiR7__half2EEfEvS2_PT2_i)
        /*0014*/ 	.word	0x00000000


	//----- nvinfo : EIATTR_REGCOUNT
	.align		4
.L_41:
        /*0018*/ 	.byte	0x04, 0x2f
        /*001a*/ 	.short	(.L_43 - .L_42)
	.align		4
.L_42:
        /*001c*/ 	.word	index@(_Z16dequantize_blockILi32ELi2EXadL_ZN45_INTERNAL_8d5cb472_14_gguf_kernel_cu_cd24131915dequantize_q4_1EPKviiR7__half2EEfEvS2_PT2_i)
        /*0020*/ 	.word	0x00000010


	//----- nvinfo : EIATTR_FRAME_SIZE
	.align		4
.L_43:
        /*0024*/ 	.byte	0x04, 0x11
        /*0026*/ 	.short	(.L_45 - .L_44)
	.align		4
.L_44:
        /*0028*/ 	.word	index@(_Z16dequantize_blockILi32ELi2EXadL_ZN45_INTERNAL_8d5cb472_14_gguf_kernel_cu_cd24131915dequantize_q4_1EPKviiR7__half2EEfEvS2_PT2_i)
        /*002c*/ 	.word	0x00000000


	//----- nvinfo : EIATTR_REGCOUNT
	.align		4
.L_45:
        /*0030*/ 	.byte	0x04, 0x2f
        /*0032*/ 	.short	(.L_47 - .L_46)
	.align		4
.L_46:
        /*0034*/ 	.word	index@(_Z16dequantize_blockILi32ELi2EXadL_ZN45_INTERNAL_8d5cb472_14_gguf_kernel_cu_cd24131915dequantize_q5_0EPKviiR7__half2EEfEvS2_PT2_i)
        /*0038*/ 	.word	0x00000010


	//----- nvinfo : EIATTR_FRAME_SIZE
	.align		4
.L_47:
        /*003c*/ 	.byte	0x04, 0x11
        /*003e*/ 	.short	(.L_49 - .L_48)
	.align		4
.L_48:
        /*0040*/ 	.word	index@(_Z16dequantize_blockILi32ELi2EXadL_ZN45_INTERNAL_8d5cb472_14_gguf_kernel_cu_cd24131915dequantize_q5_0EPKviiR7__half2EEfEvS2_PT2_i)
        /*0044*/ 	.word	0x00000000


	//----- nvinfo : EIATTR_REGCOUNT
	.align		4
.L_49:
        /*0048*/ 	.byte	0x04, 0x2f
        /*004a*/ 	.short	(.L_51 - .L_50)
	.align		4
.L_50:
        /*004c*/ 	.word	index@(_Z16dequantize_blockILi32ELi2EXadL_ZN45_INTERNAL_8d5cb472_14_gguf_kernel_cu_cd24131915dequantize_q5_1EPKviiR7__half2EEfEvS2_PT2_i)
        /*0050*/ 	.word	0x0000000e


	//----- nvinfo : EIATTR_FRAME_SIZE
	.align		4
.L_51:
        /*0054*/ 	.byte	0x04, 0x11
        /*0056*/ 	.short	(.L_53 - .L_52)
	.align		4
.L_52:
        /*0058*/ 	.word	index@(_Z16dequantize_blockILi32ELi2EXadL_ZN45_INTERNAL_8d5cb472_14_gguf_kernel_cu_cd24131915dequantize_q5_1EPKviiR7__half2EEfEvS2_PT2_i)
        /*005c*/ 	.word	0x00000000


	//----- nvinfo : EIATTR_REGCOUNT
	.align		4
.L_53:
        /*0060*/ 	.byte	0x04, 0x2f
        /*0062*/ 	.short	(.L_55 - .L_54)
	.align		4
.L_54:
        /*0064*/ 	.word	index@(_Z16dequantize_blockILi32ELi1EXadL_ZN45_INTERNAL_8d5cb472_14_gguf_kernel_cu_cd24131915dequantize_q8_0EPKviiR7__half2EEfEvS2_PT2_i)
        /*0068*/ 	.word	0x0000000e


	//----- nvinfo : EIATTR_FRAME_SIZE
	.align		4
.L_55:
        /*006c*/ 	.byte	0x04, 0x11
        /*006e*/ 	.short	(.L_57 - .L_56)
	.align		4
.L_56:
        /*0070*/ 	.word	index@(_Z16dequantize_blockILi32ELi1EXadL_ZN45_INTERNAL_8d5cb472_14_gguf_kernel_cu_cd24131915dequantize_q8_0EPKviiR7__half2EEfEvS2_PT2_i)
        /*0074*/ 	.word	0x00000000


	//----- nvinfo : EIATTR_REGCOUNT
	.align		4
.L_57:
        /*0078*/ 	.byte	0x04, 0x2f
        /*007a*/ 	.short	(.L_59 - .L_58)
	.align		4
.L_58:
        /*007c*/ 	.word	index@(_Z21dequantize_block_q2_KIfEvPKvPT_)
        /*0080*/ 	.word	0x00000015


	//----- nvinfo : EIATTR_FRAME_SIZE
	.align		4
.L_59:
        /*0084*/ 	.byte	0x04, 0x11
        /*0086*/ 	.short	(.L_61 - .L_60)
	.align		4
.L_60:
        /*0088*/ 	.word	index@(_Z21dequantize_block_q2_KIfEvPKvPT_)
        /*008c*/ 	.word	0x00000000


	//----- nvinfo : EIATTR_REGCOUNT
	.align		4
.L_61:
        /*0090*/ 	.byte	0x04, 0x2f
        /*0092*/ 	.short	(.L_63 - .L_62)
	.align		4
.L_62:
        /*0094*/ 	.word	index@(_Z21dequantize_block_q3_KIfEvPKvPT_)
        /*0098*/ 	.word	0x00000019


	//----- nvinfo : EIATTR_FRAME_SIZE
	.align		4
.L_63:
        /*009c*/ 	.byte	0x04, 0x11
        /*009e*/ 	.short	(.L_65 - .L_64)
	.align		4
.L_64:
        /*00a0*/ 	.word	index@(_Z21dequantize_block_q3_KIfEvPKvPT_)
        /*00a4*/ 	.word	0x00000000


	//----- nvinfo : EIATTR_REGCOUNT
	.align		4
.L_65:
        /*00a8*/ 	.byte	0x04, 0x2f
        /*00aa*/ 	.short	(.L_67 - .L_66)
	.align		4
.L_66:
        /*00ac*/ 	.word	index@(_Z21dequantize_block_q4_KIfEvPKvPT_)
        /*00b0*/ 	.word	0x00000019


	//----- nvinfo : EIATTR_FRAME_SIZE
	.align		4
.L_67:
        /*00b4*/ 	.byte	0x04, 0x11
        /*00b6*/ 	.short	(.L_69 - .L_68)
	.align		4
.L_68:
        /*00b8*/ 	.word	index@(_Z21dequantize_block_q4_KIfEvPKvPT_)
        /*00bc*/ 	.word	0x00000000


	//----- nvinfo : EIATTR_REGCOUNT
	.align		4
.L_69:
        /*00c0*/ 	.byte	0x04, 0x2f
        /*00c2*/ 	.short	(.L_71 - .L_70)
	.align		4
.L_70:
        /*00c4*/ 	.word	index@(_Z21dequantize_block_q5_KIfEvPKvPT_)
        /*00c8*/ 	.word	0x0000001b


	//----- nvinfo : EIATTR_FRAME_SIZE
	.align		4
.L_71:
        /*00cc*/ 	.byte	0x04, 0x11
        /*00ce*/ 	.short	(.L_73 - .L_72)
	.align		4
.L_72:
        /*00d0*/ 	.word	index@(_Z21dequantize_block_q5_KIfEvPKvPT_)
        /*00d4*/ 	.word	0x00000000


	//----- nvinfo : EIATTR_REGCOUNT
	.align		4
.L_73:
        /*00d8*/ 	.byte	0x04, 0x2f
        /*00da*/ 	.short	(.L_75 - .L_74)
	.align		4
.L_74:
        /*00dc*/ 	.word	index@(_Z21dequantize_block_q6_KIfEvPKvPT_)
        /*00e0*/ 	.word	0x00000016


	//----- nvinfo : EIATTR_FRAME_SIZE
	.align		4
.L_75:
        /*00e4*/ 	.byte	0x04, 0x11
        /*00e6*/ 	.short	(.L_77 - .L_76)
	.align		4
.L_76:
        /*00e8*/ 	.word	index@(_Z21dequantize_block_q6_KIfEvPKvPT_)
        /*00ec*/ 	.word	0x00000000


	//----- nvinfo : EIATTR_REGCOUNT
	.align		4
.L_77:
        /*00f0*/ 	.byte	0x04, 0x2f
        /*00f2*/ 	.short	(.L_79 - .L_78)
	.align		4
.L_78:
        /*00f4*/ 	.word	index@(_Z24dequantize_block_iq2_xxsIfEvPKvPT_)
        /*00f8*/ 	.word	0x00000014


	//----- nvinfo : EIATTR_FRAME_SIZE
	.align		4
.L_79:
        /*00fc*/ 	.byte	0x04, 0x11
        /*00fe*/ 	.short	(.L_81 - .L_80)
	.align		4
.L_80:
        /*0100*/ 	.word	index@(_Z24dequantize_block_iq2_xxsIfEvPKvPT_)
        /*0104*/ 	.word	0x00000000


	//----- nvinfo : EIATTR_REGCOUNT
	.align		4
.L_81:
        /*0108*/ 	.byte	0x04, 0x2f
        /*010a*/ 	.short	(.L_83 - .L_82)
	.align		4
.L_82:
        /*010c*/ 	.word	index@(_Z23dequantize_block_iq2_xsIfEvPKvPT_)
        /*0110*/ 	.word	0x00000014


	//----- nvinfo : EIATTR_FRAME_SIZE
	.align		4
.L_83:
        /*0114*/ 	.byte	0x04, 0x11
        /*0116*/ 	.short	(.L_85 - .L_84)
	.align		4
.L_84:
        /*0118*/ 	.word	index@(_Z23dequantize_block_iq2_xsIfEvPKvPT_)
        /*011c*/ 	.word	0x00000000


	//----- nvinfo : EIATTR_REGCOUNT
	.align		4
.L_85:
        /*0120*/ 	.byte	0x04, 0x2f
        /*0122*/ 	.short	(.L_87 - .L_86)
	.align		4
.L_86:
        /*0124*/ 	.word	index@(_Z24dequantize_block_iq3_xxsIfEvPKvPT_)
        /*0128*/ 	.word	0x00000015


	//----- nvinfo : EIATTR_FRAME_SIZE
	.align		4
.L_87:
        /*012c*/ 	.byte	0x04, 0x11
        /*012e*/ 	.short	(.L_89 - .L_88)
	.align		4
.L_88:
        /*0130*/ 	.word	index@(_Z24dequantize_block_iq3_xxsIfEvPKvPT_)
        /*0134*/ 	.word	0x00000000


	//----- nvinfo : EIATTR_REGCOUNT
	.align		4
.L_89:
        /*0138*/ 	.byte	0x04, 0x2f
        /*013a*/ 	.short	(.L_91 - .L_90)
	.align		4
.L_90:
        /*013c*/ 	.word	index@(_Z22dequantize_block_iq1_sIfEvPKvPT_)
        /*0140*/ 	.word	0x00000014


	//----- nvinfo : EIATTR_FRAME_SIZE
	.align		4
.L_91:
        /*0144*/ 	.byte	0x04, 0x11
        /*0146*/ 	.short	(.L_93 - .L_92)
	.align		4
.L_92:
        /*0148*/ 	.word	index@(_Z22dequantize_block_iq1_sIfEvPKvPT_)
        /*014c*/ 	.word	0x00000000


	//----- nvinfo : EIATTR_REGCOUNT
	.align		4
.L_93:
        /*0150*/ 	.byte	0x04, 0x2f
        /*0152*/ 	.short	(.L_95 - .L_94)
	.align		4
.L_94:
        /*0154*/ 	.word	index@(_Z23dequantize_block_iq4_nlIfEvPKvPT_)
        /*0158*/ 	.word	0x0000001a


	//----- nvinfo : EIATTR_FRAME_SIZE
	.align		4
.L_95:
        /*015c*/ 	.byte	0x04, 0x11
        /*015e*/ 	.short	(.L_97 - .L_96)
	.align		4
.L_96:
        /*0160*/ 	.word	index@(_Z23dequantize_block_iq4_nlIfEvPKvPT_)
        /*0164*/ 	.word	0x00000000


	//----- nvinfo : EIATTR_REGCOUNT
	.align		4
.L_97:
        /*0168*/ 	.byte	0x04, 0x2f
        /*016a*/ 	.short	(.L_99 - .L_98)
	.align		4
.L_98:
        /*016c*/ 	.word	index@(_Z22dequantize_block_iq3_sIfEvPKvPT_)
        /*0170*/ 	.word	0x00000018


	//----- nvinfo : EIATTR_FRAME_SIZE
	.align		4
.L_99:
        /*0174*/ 	.byte	0x04, 0x11
        /*0176*/ 	.short	(.L_101 - .L_100)
	.align		4
.L_100:
        /*0178*/ 	.word	index@(_Z22dequantize_block_iq3_sIfEvPKvPT_)
        /*017c*/ 	.word	0x00000000


	//----- nvinfo : EIATTR_REGCOUNT
	.align		4
.L_101:
        /*0180*/ 	.byte	0x04, 0x2f
        /*0182*/ 	.short	(.L_103 - .L_102)
	.align		4
.L_102:
        /*0184*/ 	.word	index@(_Z22dequantize_block_iq2_sIfEvPKvPT_)
        /*0188*/ 	.word	0x00000014


	//----- nvinfo : EIATTR_FRAME_SIZE
	.align		4
.L_103:
        /*018c*/ 	.byte	0x04, 0x11
        /*018e*/ 	.short	(.L_105 - .L_104)
	.align		4
.L_104:
        /*0190*/ 	.word	index@(_Z22dequantize_block_iq2_sIfEvPKvPT_)
        /*0194*/ 	.word	0x00000000


	//----- nvinfo : EIATTR_REGCOUNT
	.align		4
.L_105:
        /*0198*/ 	.byte	0x04, 0x2f
        /*019a*/ 	.short	(.L_107 - .L_106)
	.align		4
.L_106:
        /*019c*/ 	.word	index@(_Z23dequantize_block_iq4_xsIfEvPKvPT_)
        /*01a0*/ 	.word	0x0000001a


	//----- nvinfo : EIATTR_FRAME_SIZE
	.align		4
.L_107:
        /*01a4*/ 	.byte	0x04, 0x11
        /*01a6*/ 	.short	(.L_109 - .L_108)
	.align		4
.L_108:
        /*01a8*/ 	.word	index@(_Z23dequantize_block_iq4_xsIfEvPKvPT_)
        /*01ac*/ 	.word	0x00000000


	//----- nvinfo : EIATTR_REGCOUNT
	.align		4
.L_109:
        /*01b0*/ 	.byte	0x04, 0x2f
        /*01b2*/ 	.short	(.L_111 - .L_110)
	.align		4
.L_110:
        /*01b4*/ 	.word	index@(_Z22dequantize_block_iq1_mIfEvPKvPT_)
        /*01b8*/ 	.word	0x00000017


	//----- nvinfo : EIATTR_FRAME_SIZE
	.align		4
.L_111:
        /*01bc*/ 	.byte	0x04, 0x11
        /*01be*/ 	.short	(.L_113 - .L_112)
	.align		4
.L_112:
        /*01c0*/ 	.word	index@(_Z22dequantize_block_iq1_mIfEvPKvPT_)
        /*01c4*/ 	.word	0x00000000


	//----- nvinfo : EIATTR_REGCOUNT
	.align		4
.L_113:
        /*01c8*/ 	.byte	0x04, 0x2f
        /*01ca*/ 	.short	(.L_115 - .L_114)
	.align		4
.L_114:
        /*01cc*/ 	.word	index@(_Z16dequantize_blockILi32ELi2EXadL_ZN45_INTERNAL_8d5cb472_14_gguf_kernel_cu_cd24131915dequantize_q4_0EPKviiR7__half2EEN3c104HalfEEvS2_PT2_i)
        /*01d0*/ 	.word	0x00000010


	//----- nvinfo : EIATTR_FRAME_SIZE
	.align		4
.L_115:
        /*01d4*/ 	.byte	0x04, 0x11
        /*01d6*/ 	.short	(.L_117 - .L_116)
	.align		4
.L_116:
        /*01d8*/ 	.word	index@(_Z16dequantize_blockILi32ELi2EXadL_ZN45_INTERNAL_8d5cb472_14_gguf_kernel_cu_cd24131915dequantize_q4_0EPKviiR7__half2EEN3c104HalfEEvS2_PT2_i)
        /*01dc*/ 	.word	0x00000000


	//----- nvinfo : EIATTR_REGCOUNT
	.align		4
.L_117:
        /*01e0*/ 	.byte	0x04, 0x2f
        /*01e2*/ 	.short	(.L_119 - .L_118)
	.align		4
.L_118:
        /*01e4*/ 	.word	index@(_Z16dequantize_blockILi32ELi2EXadL_ZN45_INTERNAL_8d5cb472_14_gguf_kernel_cu_cd24131915dequantize_q4_1EPKviiR7__half2EEN3c104HalfEEvS2_PT2_i)
        /*01e8*/ 	.word	0x00000010


	//----- nvinfo : EIATTR_FRAME_SIZE
	.align		4
.L_119:
        /*01ec*/ 	.byte	0x04, 0x11
        /*01ee*/ 	.short	(.L_121 - .L_120)
	.align		4
.L_120:
        /*01f0*/ 	.word	index@(_Z16dequantize_blockILi32ELi2EXadL_ZN45_INTERNAL_8d5cb472_14_gguf_kernel_cu_cd24131915dequantize_q4_1EPKviiR7__half2EEN3c104HalfEEvS2_PT2_i)
        /*01f4*/ 	.word	0x00000000


	//----- nvinfo : EIATTR_REGCOUNT
	.align		4
.L_121:
        /*01f8*/ 	.byte	0x04, 0x2f
        /*01fa*/ 	.short	(.L_123 - .L_122)
	.align		4
.L_122:
        /*01fc*/ 	.word	index@(_Z16dequantize_blockILi32ELi2EXadL_ZN45_INTERNAL_8d5cb472_14_gguf_kernel_cu_cd24131915dequantize_q5_0EPKviiR7__half2EEN3c104HalfEEvS2_PT2_i)
        /*0200*/ 	.word	0x00000010


	//----- nvinfo : EIATTR_FRAME_SIZE
	.align		4
.L_123:
        /*0204*/ 	.byte	0x04, 0x11
        /*0206*/ 	.short	(.L_125 - .L_124)
	.align		4
.L_124:
        /*0208*/ 	.word	index@(_Z16dequantize_blockILi32ELi2EXadL_ZN45_INTERNAL_8d5cb472_14_gguf_kernel_cu_cd24131915dequantize_q5_0EPKviiR7__half2EEN3c104HalfEEvS2_PT2_i)
        /*020c*/ 	.word	0x00000000


	//----- nvinfo : EIATTR_REGCOUNT
	.align		4
.L_125:
        /*0210*/ 	.byte	0x04, 0x2f
        /*0212*/ 	.short	(.L_127 - .L_126)
	.align		4
.L_126:
        /*0214*/ 	.word	index@(_Z16dequantize_blockILi32ELi2EXadL_ZN45_INTERNAL_8d5cb472_14_gguf_kernel_cu_cd24131915dequantize_q5_1EPKviiR7__half2EEN3c104HalfEEvS2_PT2_i)
        /*0218*/ 	.word	0x0000000e


	//----- nvinfo : EIATTR_FRAME_SIZE
	.align		4
.L_127:
        /*021c*/ 	.byte	0x04, 0x11
        /*021e*/ 	.short	(.L_129 - .L_128)
	.align		4
.L_128:
        /*0220*/ 	.word	index@(_Z16dequantize_blockILi32ELi2EXadL_ZN45_INTERNAL_8d5cb472_14_gguf_kernel_cu_cd24131915dequantize_q5_1EPKviiR7__half2EEN3c104HalfEEvS2_PT2_i)
        /*0224*/ 	.word	0x00000000


	//----- nvinfo : EIATTR_REGCOUNT
	.align		4
.L_129:
        /*0228*/ 	.byte	0x04, 0x2f
        /*022a*/ 	.short	(.L_131 - .L_130)
	.align		4
.L_130:
        /*022c*/ 	.word	index@(_Z16dequantize_blockILi32ELi1EXadL_ZN45_INTERNAL_8d5cb472_14_gguf_kernel_cu_cd24131915dequantize_q8_0EPKviiR7__half2EEN3c104HalfEEvS2_PT2_i)
        /*0230*/ 	.word	0x0000000e


	//----- nvinfo : EIATTR_FRAME_SIZE
	.align		4
.L_131:
        /*0234*/ 	.byte	0x04, 0x11
        /*0236*/ 	.short	(.L_133 - .L_132)
	.align		4
.L_132:
        /*0238*/ 	.word	index@(_Z16dequantize_blockILi32ELi1EXadL_ZN45_INTERNAL_8d5cb472_14_gguf_kernel_cu_cd24131915dequantize_q8_0EPKviiR7__half2EEN3c104HalfEEvS2_PT2_i)
        /*023c*/ 	.word	0x00000000


	//----- nvinfo : EIATTR_REGCOUNT
	.align		4
.L_133:
        /*0240*/ 	.byte	0x04, 0x2f
        /*0242*/ 	.short	(.L_135 - .L_134)
	.align		4
.L_134:
        /*0244*/ 	.word	index@(_Z21dequantize_block_q2_KIN3c104HalfEEvPKvPT_)
        /*0248*/ 	.word	0x00000015


	//----- nvinfo : EIATTR_FRAME_SIZE
	.align		4
.L_135:
        /*024c*/ 	.byte	0x04, 0x11
        /*024e*/ 	.short	(.L_137 - .L_136)
	.align		4
.L_136:
        /*0250*/ 	.word	index@(_Z21dequantize_block_q2_KIN3c104HalfEEvPKvPT_)
        /*0254*/ 	.word	0x00000000


	//----- nvinfo : EIATTR_REGCOUNT
	.align		4
.L_137:
        /*0258*/ 	.byte	0x04, 0x2f
        /*025a*/ 	.short	(.L_139 - .L_138)
	.align		4
.L_138:
        /*025c*/ 	.word	index@(_Z21dequantize_block_q3_KIN3c104HalfEEvPKvPT_)
        /*0260*/ 	.word	0x00000019


	//----- nvinfo : EIATTR_FRAME_SIZE
	.align		4
.L_139:
        /*0264*/ 	.byte	0x04, 0x11
        /*0266*/ 	.short	(.L_141 - .L_140)
	.align		4
.L_140:
        /*0268*/ 	.word	index@(_Z21dequantize_block_q3_KIN3c104HalfEEvPKvPT_)
        /*026c*/ 	.word	0x00000000


	//----- nvinfo : EIATTR_REGCOUNT
	.align		4
.L_141:
        /*0270*/ 	.byte	0x04, 0x2f
        /*0272*/ 	.short	(.L_143 - .L_142)
	.align		4
.L_142:
        /*0274*/ 	.word	index@(_Z21dequantize_block_q4_KIN3c104HalfEEvPKvPT_)
        /*0278*/ 	.word	0x00000019


	//----- nvinfo : EIATTR_FRAME_SIZE
	.align		4
.L_143:
        /*027c*/ 	.byte	0x04, 0x11
        /*027e*/ 	.short	(.L_145 - .L_144)
	.align		4
.L_144:
        /*0280*/ 	.word	index@(_Z21dequantize_block_q4_KIN3c104HalfEEvPKvPT_)
        /*0284*/ 	.word	0x00000000


	//----- nvinfo : EIATTR_REGCOUNT
	.align		4
.L_145:
        /*0288*/ 	.byte	0x04, 0x2f
        /*028a*/ 	.short	(.L_147 - .L_146)
	.align		4
.L_146:
        /*028c*/ 	.word	index@(_Z21dequantize_block_q5_KIN3c104HalfEEvPKvPT_)
        /*0290*/ 	.word	0x0000001b


	//----- nvinfo : EIATTR_FRAME_SIZE
	.align		4
.L_147:
        /*0294*/ 	.byte	0x04, 0x11
        /*0296*/ 	.short	(.L_149 - .L_148)
	.align		4
.L_148:
        /*0298*/ 	.word	index@(_Z21dequantize_block_q5_KIN3c104HalfEEvPKvPT_)
        /*029c*/ 	.word	0x00000000


	//----- nvinfo : EIATTR_REGCOUNT
	.align		4
.L_149:
        /*02a0*/ 	.byte	0x04, 0x2f
        /*02a2*/ 	.short	(.L_151 - .L_150)
	.align		4
.L_150:
        /*02a4*/ 	.word	index@(_Z21dequantize_block_q6_KIN3c104HalfEEvPKvPT_)
        /*02a8*/ 	.word	0x00000017


	//----- nvinfo : EIATTR_FRAME_SIZE
	.align		4
.L_151:
        /*02ac*/ 	.byte	0x04, 0x11
        /*02ae*/ 	.short	(.L_153 - .L_152)
	.align		4
.L_152:
        /*02b0*/ 	.word	index@(_Z21dequantize_block_q6_KIN3c104HalfEEvPKvPT_)
        /*02b4*/ 	.word	0x00000000


	//----- nvinfo : EIATTR_REGCOUNT
	.align		4
.L_153:
        /*02b8*/ 	.byte	0x04, 0x2f
        /*02ba*/ 	.short	(.L_155 - .L_154)
	.align		4
.L_154:
        /*02bc*/ 	.word	index@(_Z24dequantize_block_iq2_xxsIN3c104HalfEEvPKvPT_)
        /*02c0*/ 	.word	0x00000017


	//----- nvinfo : EIATTR_FRAME_SIZE
	.align		4
.L_155:
        /*02c4*/ 	.byte	0x04, 0x11
        /*02c6*/ 	.short	(.L_157 - .L_156)
	.align		4
.L_156:
        /*02c8*/ 	.word	index@(_Z24dequantize_block_iq2_xxsIN3c104HalfEEvPKvPT_)
        /*02cc*/ 	.word	0x00000000


	//----- nvinfo : EIATTR_REGCOUNT
	.align		4
.L_157:
        /*02d0*/ 	.byte	0x04, 0x2f
        /*02d2*/ 	.short	(.L_159 - .L_158)
	.align		4
.L_158:
        /*02d4*/ 	.word	index@(_Z23dequantize_block_iq2_xsIN3c104HalfEEvPKvPT_)
        /*02d8*/ 	.word	0x00000016


	//----- nvinfo : EIATTR_FRAME_SIZE
	.align		4
.L_159:
        /*02dc*/ 	.byte	0x04, 0x11
        /*02de*/ 	.short	(.L_161 - .L_160)
	.align		4
.L_160:
        /*02e0*/ 	.word	index@(_Z23dequantize_block_iq2_xsIN3c104HalfEEvPKvPT_)
        /*02e4*/ 	.word	0x00000000


	//----- nvinfo : EIATTR_REGCOUNT
	.align		4
.L_161:
        /*02e8*/ 	.byte	0x04, 0x2f
        /*02ea*/ 	.short	(.L_163 - .L_162)
	.align		4
.L_162:
        /*02ec*/ 	.word	index@(_Z24dequantize_block_iq3_xxsIN3c104HalfEEvPKvPT_)
        /*02f0*/ 	.word	0x00000019


	//----- nvinfo : EIATTR_FRAME_SIZE
	.align		4
.L_163:
        /*02f4*/ 	.byte	0x04, 0x11
        /*02f6*/ 	.short	(.L_165 - .L_164)
	.align		4
.L_164:
        /*02f8*/ 	.word	index@(_Z24dequantize_block_iq3_xxsIN3c104HalfEEvPKvPT_)
        /*02fc*/ 	.word	0x00000000


	//----- nvinfo : EIATTR_REGCOUNT
	.align		4
.L_165:
        /*0300*/ 	.byte	0x04, 0x2f
        /*0302*/ 	.short	(.L_167 - .L_166)
	.align		4
.L_166:
        /*0304*/ 	.word	index@(_Z22dequantize_block_iq1_sIN3c104HalfEEvPKvPT_)
        /*0308*/ 	.word	0x00000017


	//----- nvinfo : EIATTR_FRAME_SIZE
	.align		4
.L_167:
        /*030c*/ 	.byte	0x04, 0x11
        /*030e*/ 	.short	(.L_169 - .L_168)
	.align		4
.L_168:
        /*0310*/ 	.word	index@(_Z22dequantize_block_iq1_sIN3c104HalfEEvPKvPT_)
        /*0314*/ 	.word	0x00000000


	//----- nvinfo : EIATTR_REGCOUNT
	.align		4
.L_169:
        /*0318*/ 	.byte	0x04, 0x2f
        /*031a*/ 	.short	(.L_171 - .L_170)
	.align		4
.L_170:
        /*031c*/ 	.word	index@(_Z23dequantize_block_iq4_nlIN3c104HalfEEvPKvPT_)
        /*0320*/ 	.word	0x00000016


	//----- nvinfo : EIATTR_FRAME_SIZE
	.align		4
.L_171:
        /*0324*/ 	.byte	0x04, 0x11
        /*0326*/ 	.short	(.L_173 - .L_172)
	.align		4
.L_172:
        /*0328*/ 	.word	index@(_Z23dequantize_block_iq4_nlIN3c104HalfEEvPKvPT_)
        /*032c*/ 	.word	0x00000000


	//----- nvinfo : EIATTR_REGCOUNT
	.align		4
.L_173:
        /*0330*/ 	.byte	0x04, 0x2f
        /*0332*/ 	.short	(.L_175 - .L_174)
	.align		4
.L_174:
        /*0334*/ 	.word	index@(_Z22dequantize_block_iq3_sIN3c104HalfEEvPKvPT_)
        /*0338*/ 	.word	0x00000018


	//----- nvinfo : EIATTR_FRAME_SIZE
	.align		4
.L_175:
        /*033c*/ 	.byte	0x04, 0x11
        /*033e*/ 	.short	(.L_177 - .L_176)
	.align		4
.L_176:
        /*0340*/ 	.word	index@(_Z22dequantize_block_iq3_sIN3c104HalfEEvPKvPT_)
        /*0344*/ 	.word	0x00000000


	//----- nvinfo : EIATTR_REGCOUNT
	.align		4
.L_177:
        /*0348*/ 	.byte	0x04, 0x2f
        /*034a*/ 	.short	(.L_179 - .L_178)
	.align		4
.L_178:
        /*034c*/ 	.word	index@(_Z22dequantize_block_iq2_sIN3c104HalfEEvPKvPT_)
        /*0350*/ 	.word	0x00000018


	//----- nvinfo : EIATTR_FRAME_SIZE
	.align		4
.L_179:
        /*0354*/ 	.byte	0x04, 0x11
        /*0356*/ 	.short	(.L_181 - .L_180)
	.align		4
.L_180:
        /*0358*/ 	.word	index@(_Z22dequantize_block_iq2_sIN3c104HalfEEvPKvPT_)
        /*035c*/ 	.word	0x00000000


	//----- nvinfo : EIATTR_REGCOUNT
	.align		4
.L_181:
        /*0360*/ 	.byte	0x04, 0x2f
        /*0362*/ 	.short	(.L_183 - .L_182)
	.align		4
.L_182:
        /*0364*/ 	.word	index@(_Z23dequantize_block_iq4_xsIN3c104HalfEEvPKvPT_)
        /*0368*/ 	.word	0x0000001c


	//----- nvinfo : EIATTR_FRAME_SIZE
	.align		4
.L_183:
        /*036c*/ 	.byte	0x04, 0x11
        /*036e*/ 	.short	(.L_185 - .L_184)
	.align		4
.L_184:
        /*0370*/ 	.word	index@(_Z23dequantize_block_iq4_xsIN3c104HalfEEvPKvPT_)
        /*0374*/ 	.word	0x00000000


	//----- nvinfo : EIATTR_REGCOUNT
	.align		4
.L_185:
        /*0378*/ 	.byte	0x04, 0x2f
        /*037a*/ 	.short	(.L_187 - .L_186)
	.align		4
.L_186:
        /*037c*/ 	.word	index@(_Z22dequantize_block_iq1_mIN3c104HalfEEvPKvPT_)
        /*0380*/ 	.word	0x00000018


	//----- nvinfo : EIATTR_FRAME_SIZE
	.align		4
.L_187:
        /*0384*/ 	.byte	0x04, 0x11
        /*0386*/ 	.short	(.L_189 - .L_188)
	.align		4
.L_188:
        /*0388*/ 	.word	index@(_Z22dequantize_block_iq1_mIN3c104HalfEEvPKvPT_)
        /*038c*/ 	.word	0x00000000


	//----- nvinfo : EIATTR_REGCOUNT
	.align		4
.L_189:
        /*0390*/ 	.byte	0x04, 0x2f
        /*0392*/ 	.short	(.L_191 - .L_190)
	.align		4
.L_190:
        /*0394*/ 	.word	index@(_Z16dequantize_blockILi32ELi2EXadL_ZN45_INTERNAL_8d5cb472_14_gguf_kernel_cu_cd24131915dequantize_q4_0EPKviiR7__half2EEN3c108BFloat16EEvS2_PT2_i)
        /*0398*/ 	.word	0x00000010


	//----- nvinfo : EIATTR_FRAME_SIZE
	.align		4
.L_191:
        /*039c*/ 	.byte	0x04, 0x11
        /*039e*/ 	.short	(.L_193 - .L_192)
	.align		4
.L_192:
        /*03a0*/ 	.word	index@(_Z16dequantize_blockILi32ELi2EXadL_ZN45_INTERNAL_8d5cb472_14_gguf_kernel_cu_cd24131915dequantize_q4_0EPKviiR7__half2EEN3c108BFloat16EEvS2_PT2_i)
        /*03a4*/ 	.word	0x00000000


	//----- nvinfo : EIATTR_REGCOUNT
	.align		4
.L_193:
        /*03a8*/ 	.byte	0x04, 0x2f
        /*03aa*/ 	.short	(.L_195 - .L_194)
	.align		4
.L_194:
        /*03ac*/ 	.word	index@(_Z16dequantize_blockILi32ELi2EXadL_ZN45_INTERNAL_8d5cb472_14_gguf_kernel_cu_cd24131915dequantize_q4_1EPKviiR7__half2EEN3c108BFloat16EEvS2_PT2_i)
        /*03b0*/ 	.word	0x00000010


	//----- nvinfo : EIATTR_FRAME_SIZE
	.align		4
.L_195:
        /*03b4*/ 	.byte	0x04, 0x11
        /*03b6*/ 	.short	(.L_197 - .L_196)
	.align		4
.L_196:
        /*03b8*/ 	.word	index@(_Z16dequantize_blockILi32ELi2EXadL_ZN45_INTERNAL_8d5cb472_14_gguf_kernel_cu_cd24131915dequantize_q4_1EPKviiR7__half2EEN3c108BFloat16EEvS2_PT2_i)
        /*03bc*/ 	.word	0x00000000


	//----- nvinfo : EIATTR_REGCOUNT
	.align		4
.L_197:
        /*03c0*/ 	.byte	0x04, 0x2f
        /*03c2*/ 	.short	(.L_199 - .L_198)
	.align		4
.L_198:
        /*03c4*/ 	.word	index@(_Z16dequantize_blockILi32ELi2EXadL_ZN45_INTERNAL_8d5cb472_14_gguf_kernel_cu_cd24131915dequantize_q5_0EPKviiR7__half2EEN3c108BFloat16EEvS2_PT2_i)
        /*03c8*/ 	.word	0x00000010


	//----- nvinfo : EIATTR_FRAME_SIZE
	.align		4
.L_199:
        /*03cc*/ 	.byte	0x04, 0x11
        /*03ce*/ 	.short	(.L_201 - .L_200)
	.align		4
.L_200:
        /*03d0*/ 	.word	index@(_Z16dequantize_blockILi32ELi2EXadL_ZN45_INTERNAL_8d5cb472_14_gguf_kernel_cu_cd24131915dequantize_q5_0EPKviiR7__half2EEN3c108BFloat16EEvS2_PT2_i)
        /*03d4*/ 	.word	0x00000000


	//----- nvinfo : EIATTR_REGCOUNT
	.align		4
.L_201:
        /*03d8*/ 	.byte	0x04, 0x2f
        /*03da*/ 	.short	(.L_203 - .L_202)
	.align		4
.L_202:
        /*03dc*/ 	.word	index@(_Z16dequantize_blockILi32ELi2EXadL_ZN45_INTERNAL_8d5cb472_14_gguf_kernel_cu_cd24131915dequantize_q5_1EPKviiR7__half2EEN3c108BFloat16EEvS2_PT2_i)
        /*03e0*/ 	.word	0x0000000e


	//----- nvinfo : EIATTR_FRAME_SIZE
	.align		4
.L_203:
        /*03e4*/ 	.byte	0x04, 0x11
        /*03e6*/ 	.short	(.L_205 - .L_204)
	.align		4
.L_204:
        /*03e8*/ 	.word	index@(_Z16dequantize_blockILi32ELi2EXadL_ZN45_INTERNAL_8d5cb472_14_gguf_kernel_cu_cd24131915dequantize_q5_1EPKviiR7__half2EEN3c108BFloat16EEvS2_PT2_i)
        /*03ec*/ 	.word	0x00000000


	//----- nvinfo : EIATTR_REGCOUNT
	.align		4
.L_205:
        /*03f0*/ 	.byte	0x04, 0x2f
        /*03f2*/ 	.short	(.L_207 - .L_206)
	.align		4
.L_206:
        /*03f4*/ 	.word	index@(_Z16dequantize_blockILi32ELi1EXadL_ZN45_INTERNAL_8d5cb472_14_gguf_kernel_cu_cd24131915dequantize_q8_0EPKviiR7__half2EEN3c108BFloat16EEvS2_PT2_i)
        /*03f8*/ 	.word	0x0000000e


	//----- nvinfo : EIATTR_FRAME_SIZE
	.align		4
.L_207:
        /*03fc*/ 	.byte	0x04, 0x11
        /*03fe*/ 	.short	(.L_209 - .L_208)
	.align		4
.L_208:
        /*0400*/ 	.word	index@(_Z16dequantize_blockILi32ELi1EXadL_ZN45_INTERNAL_8d5cb472_14_gguf_kernel_cu_cd24131915dequantize_q8_0EPKviiR7__half2EEN3c108BFloat16EEvS2_PT2_i)
        /*0404*/ 	.word	0x00000000


	//----- nvinfo : EIATTR_REGCOUNT
	.align		4
.L_209:
        /*0408*/ 	.byte	0x04, 0x2f
        /*040a*/ 	.short	(.L_211 - .L_210)
	.align		4
.L_210:
        /*040c*/ 	.word	index@(_Z21dequantize_block_q2_KIN3c108BFloat16EEvPKvPT_)
        /*0410*/ 	.word	0x00000015


	//----- nvinfo : EIATTR_FRAME_SIZE
	.align		4
.L_211:
        /*0414*/ 	.byte	0x04, 0x11
        /*0416*/ 	.short	(.L_213 - .L_212)
	.align		4
.L_212:
        /*0418*/ 	.word	index@(_Z21dequantize_block_q2_KIN3c108BFloat16EEvPKvPT_)
        /*041c*/ 	.word	0x00000000


	//----- nvinfo : EIATTR_REGCOUNT
	.align		4
.L_213:
        /*0420*/ 	.byte	0x04, 0x2f
        /*0422*/ 	.short	(.L_215 - .L_214)
	.align		4
.L_214:
        /*0424*/ 	.word	index@(_Z21dequantize_block_q3_KIN3c108BFloat16EEvPKvPT_)
        /*0428*/ 	.word	0x00000019


	//----- nvinfo : EIATTR_FRAME_SIZE
	.align		4
.L_215:
        /*042c*/ 	.byte	0x04, 0x11
        /*042e*/ 	.short	(.L_217 - .L_216)
	.align		4
.L_216:
        /*0430*/ 	.word	index@(_Z21dequantize_block_q3_KIN3c108BFloat16EEvPKvPT_)
        /*0434*/ 	.word	0x00000000


	//----- nvinfo : EIATTR_REGCOUNT
	.align		4
.L_217:
        /*0438*/ 	.byte	0x04, 0x2f
        /*043a*/ 	.short	(.L_219 - .L_218)
	.align		4
.L_218:
        /*043c*/ 	.word	index@(_Z21dequantize_block_q4_KIN3c108BFloat16EEvPKvPT_)
        /*0440*/ 	.word	0x0000001a


	//----- nvinfo : EIATTR_FRAME_SIZE
	.align		4
.L_219:
        /*0444*/ 	.byte	0x04, 0x11
        /*0446*/ 	.short	(.L_221 - .L_220)
	.align		4
.L_220:
        /*0448*/ 	.word	index@(_Z21dequantize_block_q4_KIN3c108BFloat16EEvPKvPT_)
        /*044c*/ 	.word	0x00000000


	//----- nvinfo : EIATTR_REGCOUNT
	.align		4
.L_221:
        /*0450*/ 	.byte	0x04, 0x2f
        /*0452*/ 	.short	(.L_223 - .L_222)
	.align		4
.L_222:
        /*0454*/ 	.word	index@(_Z21dequantize_block_q5_KIN3c108BFloat16EEvPKvPT_)
        /*0458*/ 	.word	0x0000001b


	//----- nvinfo : EIATTR_FRAME_SIZE
	.align		4
.L_223:
        /*045c*/ 	.byte	0x04, 0x11
        /*045e*/ 	.short	(.L_225 - .L_224)
	.align		4
.L_224:
        /*0460*/ 	.word	index@(_Z21dequantize_block_q5_KIN3c108BFloat16EEvPKvPT_)
        /*0464*/ 	.word	0x00000000


	//----- nvinfo : EIATTR_REGCOUNT
	.align		4
.L_225:
        /*0468*/ 	.byte	0x04, 0x2f
        /*046a*/ 	.short	(.L_227 - .L_226)
	.align		4
.L_226:
        /*046c*/ 	.word	index@(_Z21dequantize_block_q6_KIN3c108BFloat16EEvPKvPT_)
        /*0470*/ 	.word	0x00000017


	//----- nvinfo : EIATTR_FRAME_SIZE
	.align		4
.L_227:
        /*0474*/ 	.byte	0x04, 0x11
        /*0476*/ 	.short	(.L_229 - .L_228)
	.align		4
.L_228:
        /*0478*/ 	.word	index@(_Z21dequantize_block_q6_KIN3c108BFloat16EEvPKvPT_)
        /*047c*/ 	.word	0x00000000


	//----- nvinfo : EIATTR_REGCOUNT
	.align		4
.L_229:
        /*0480*/ 	.byte	0x04, 0x2f
        /*0482*/ 	.short	(.L_231 - .L_230)
	.align		4
.L_230:
        /*0484*/ 	.word	index@(_Z24dequantize_block_iq2_xxsIN3c108BFloat16EEvPKvPT_)
        /*0488*/ 	.word	0x00000017


	//----- nvinfo : EIATTR_FRAME_SIZE
	.align		4
.L_231:
        /*048c*/ 	.byte	0x04, 0x11
        /*048e*/ 	.short	(.L_233 - .L_232)
	.align		4
.L_232:
        /*0490*/ 	.word	index@(_Z24dequantize_block_iq2_xxsIN3c108BFloat16EEvPKvPT_)
        /*0494*/ 	.word	0x00000000


	//----- nvinfo : EIATTR_REGCOUNT
	.align		4
.L_233:
        /*0498*/ 	.byte	0x04, 0x2f
        /*049a*/ 	.short	(.L_235 - .L_234)
	.align		4
.L_234:
        /*049c*/ 	.word	index@(_Z23dequantize_block_iq2_xsIN3c108BFloat16EEvPKvPT_)
        /*04a0*/ 	.word	0x00000016


	//----- nvinfo : EIATTR_FRAME_SIZE
	.align		4
.L_235:
        /*04a4*/ 	.byte	0x04, 0x11
        /*04a6*/ 	.short	(.L_237 - .L_236)
	.align		4
.L_236:
        /*04a8*/ 	.word	index@(_Z23dequantize_block_iq2_xsIN3c108BFloat16EEvPKvPT_)
        /*04ac*/ 	.word	0x00000000


	//----- nvinfo : EIATTR_REGCOUNT
	.align		4
.L_237:
        /*04b0*/ 	.byte	0x04, 0x2f
        /*04b2*/ 	.short	(.L_239 - .L_238)
	.align		4
.L_238:
        /*04b4*/ 	.word	index@(_Z24dequantize_block_iq3_xxsIN3c108BFloat16EEvPKvPT_)
        /*04b8*/ 	.word	0x00000019


	//----- nvinfo : EIATTR_FRAME_SIZE
	.align		4
.L_239:
        /*04bc*/ 	.byte	0x04, 0x11
        /*04be*/ 	.short	(.L_241 - .L_240)
	.align		4
.L_240:
        /*04c0*/ 	.word	index@(_Z24dequantize_block_iq3_xxsIN3c108BFloat16EEvPKvPT_)
        /*04c4*/ 	.word	0x00000000


	//----- nvinfo : EIATTR_REGCOUNT
	.align		4
.L_241:
        /*04c8*/ 	.byte	0x04, 0x2f
        /*04ca*/ 	.short	(.L_243 - .L_242)
	.align		4
.L_242:
        /*04cc*/ 	.word	index@(_Z22dequantize_block_iq1_sIN3c108BFloat16EEvPKvPT_)
        /*04d0*/ 	.word	0x00000017


	//----- nvinfo : EIATTR_FRAME_SIZE
	.align		4
.L_243:
        /*04d4*/ 	.byte	0x04, 0x11
        /*04d6*/ 	.short	(.L_245 - .L_244)
	.align		4
.L_244:
        /*04d8*/ 	.word	index@(_Z22dequantize_block_iq1_sIN3c108BFloat16EEvPKvPT_)
        /*04dc*/ 	.word	0x00000000


	//----- nvinfo : EIATTR_REGCOUNT
	.align		4
.L_245:
        /*04e0*/ 	.byte	0x04, 0x2f
        /*04e2*/ 	.short	(.L_247 - .L_246)
	.align		4
.L_246:
        /*04e4*/ 	.word	index@(_Z23dequantize_block_iq4_nlIN3c108BFloat16EEvPKvPT_)
        /*04e8*/ 	.word	0x00000016


	//----- nvinfo : EIATTR_FRAME_SIZE
	.align		4
.L_247:
        /*04ec*/ 	.byte	0x04, 0x11
        /*04ee*/ 	.short	(.L_249 - .L_248)
	.align		4
.L_248:
        /*04f0*/ 	.word	index@(_Z23dequantize_block_iq4_nlIN3c108BFloat16EEvPKvPT_)
        /*04f4*/ 	.word	0x00000000


	//----- nvinfo : EIATTR_REGCOUNT
	.align		4
.L_249:
        /*04f8*/ 	.byte	0x04, 0x2f
        /*04fa*/ 	.short	(.L_251 - .L_250)
	.align		4
.L_250:
        /*04fc*/ 	.word	index@(_Z22dequantize_block_iq3_sIN3c108BFloat16EEvPKvPT_)
        /*0500*/ 	.word	0x00000018


	//----- nvinfo : EIATTR_FRAME_SIZE
	.align		4
.L_251:
        /*0504*/ 	.byte	0x04, 0x11
        /*0506*/ 	.short	(.L_253 - .L_252)
	.align		4
.L_252:
        /*0508*/ 	.word	index@(_Z22dequantize_block_iq3_sIN3c108BFloat16EEvPKvPT_)
        /*050c*/ 	.word	0x00000000


	//----- nvinfo : EIATTR_REGCOUNT
	.align		4
.L_253:
        /*0510*/ 	.byte	0x04, 0x2f
        /*0512*/ 	.short	(.L_255 - .L_254)
	.align		4
.L_254:
        /*0514*/ 	.word	index@(_Z22dequantize_block_iq2_sIN3c108BFloat16EEvPKvPT_)
        /*0518*/ 	.word	0x00000018


	//----- nvinfo : EIATTR_FRAME_SIZE
	.align		4
.L_255:
        /*051c*/ 	.byte	0x04, 0x11
        /*051e*/ 	.short	(.L_257 - .L_256)
	.align		4
.L_256:
        /*0520*/ 	.word	index@(_Z22dequantize_block_iq2_sIN3c108BFloat16EEvPKvPT_)
        /*0524*/ 	.word	0x00000000


	//----- nvinfo : EIATTR_REGCOUNT
	.align		4
.L_257:
        /*0528*/ 	.byte	0x04, 0x2f
        /*052a*/ 	.short	(.L_259 - .L_258)
	.align		4
.L_258:
        /*052c*/ 	.word	index@(_Z23dequantize_block_iq4_xsIN3c108BFloat16EEvPKvPT_)
        /*0530*/ 	.word	0x0000001c


	//----- nvinfo : EIATTR_FRAME_SIZE
	.align		4
.L_259:
        /*0534*/ 	.byte	0x04, 0x11
        /*0536*/ 	.short	(.L_261 - .L_260)
	.align		4
.L_260:
        /*0538*/ 	.word	index@(_Z23dequantize_block_iq4_xsIN3c108BFloat16EEvPKvPT_)
        /*053c*/ 	.word	0x00000000


	//----- nvinfo : EIATTR_REGCOUNT
	.align		4
.L_261:
        /*0540*/ 	.byte	0x04, 0x2f
        /*0542*/ 	.short	(.L_263 - .L_262)
	.align		4
.L_262:
        /*0544*/ 	.word	index@(_Z22dequantize_block_iq1_mIN3c108BFloat16EEvPKvPT_)
        /*0548*/ 	.word	0x00000018


	//----- nvinfo : EIATTR_FRAME_SIZE
	.align		4
.L_263:
        /*054c*/ 	.byte	0x04, 0x11
        /*054e*/ 	.short	(.L_265 - .L_264)
	.align		4
.L_264:
        /*0550*/ 	.word	index@(_Z22dequantize_block_iq1_mIN3c108BFloat16EEvPKvPT_)
        /*0554*/ 	.word	0x00000000


	//----- nvinfo : EIATTR_REGCOUNT
	.align		4
.L_265:
        /*0558*/ 	.byte	0x04, 0x2f
        /*055a*/ 	.short	(.L_267 - .L_266)
	.align		4
.L_266:
        /*055c*/ 	.word	index@(_Z13quantize_q8_1IfEvPKT_Pvii)
        /*0560*/ 	.word	0x00000010


	//----- nvinfo : EIATTR_FRAME_SIZE
	.align		4
.L_267:
        /*0564*/ 	.byte	0x04, 0x11
        /*0566*/ 	.short	(.L_269 - .L_268)
	.align		4
.L_268:
        /*0568*/ 	.word	index@(_Z13quantize_q8_1IfEvPKT_Pvii)
        /*056c*/ 	.word	0x00000000


	//----- nvinfo : EIATTR_REGCOUNT
	.align		4
.L_269:
        /*0570*/ 	.byte	0x04, 0x2f
        /*0572*/ 	.short	(.L_271 - .L_270)
	.align		4
.L_270:
        /*0574*/ 	.word	index@(_Z13mul_mat_vec_qIfLi32ELi4E10block_q4_0Li2EXadL_ZN45_INTERNAL_8d5cb472_14_gguf_kernel_cu_cd24131917vec_dot_q4_0_q8_1EPKvPK10block_q8_1RKiEEEvS3_S3_PT_iii)
        /*0578*/ 	.word	0x00000020


	//----- nvinfo : EIATTR_FRAME_SIZE
	.align		4
.L_271:
        /*057c*/ 	.byte	0x04, 0x11
        /*057e*/ 	.short	(.L_273 - .L_272)
	.align		4
.L_272:
        /*0580*/ 	.word	index@(_Z13mul_mat_vec_qIfLi32ELi4E10block_q4_0Li2EXadL_ZN45_INTERNAL_8d5cb472_14_gguf_kernel_cu_cd24131917vec_dot_q4_0_q8_1EPKvPK10block_q8_1RKiEEEvS3_S3_PT_iii)
        /*0584*/ 	.word	0x00000000


	//----- nvinfo : EIATTR_REGCOUNT
	.align		4
.L_273:
        /*0588*/ 	.byte	0x04, 0x2f
        /*058a*/ 	.short	(.L_275 - .L_274)
	.align		4
.L_274:
        /*058c*/ 	.word	index@(_Z13mul_mat_vec_qIfLi32ELi4E10block_q4_1Li2EXadL_ZN45_INTERNAL_8d5cb472_14_gguf_kernel_cu_cd24131917vec_dot_q4_1_q8_1EPKvPK10block_q8_1RKiEEEvS3_S3_PT_iii)
        /*0590*/ 	.word	0x00000020


	//----- nvinfo : EIATTR_FRAME_SIZE
	.align		4
.L_275:
        /*0594*/ 	.byte	0x04, 0x11
        /*0596*/ 	.short	(.L_277 - .L_276)
	.align		4
.L_276:
        /*0598*/ 	.word	index@(_Z13mul_mat_vec_qIfLi32ELi4E10block_q4_1Li2EXadL_ZN45_INTERNAL_8d5cb472_14_gguf_kernel_cu_cd24131917vec_dot_q4_1_q8_1EPKvPK10block_q8_1RKiEEEvS3_S3_PT_iii)
        /*059c*/ 	.word	0x00000000


	//----- nvinfo : EIATTR_REGCOUNT
	.align		4
.L_277:
        /*05a0*/ 	.byte	0x04, 0x2f
        /*05a2*/ 	.short	(.L_279 - .L_278)
	.align		4
.L_278:
        /*05a4*/ 	.word	index@(_Z13mul_mat_vec_qIfLi32ELi4E10block_q5_0Li2EXadL_ZN45_INTERNAL_8d5cb472_14_gguf_kernel_cu_cd24131917vec_dot_q5_0_q8_1EPKvPK10block_q8_1RKiEEEvS3_S3_PT_iii)
        /*05a8*/ 	.word	0x0000001f


	//----- nvinfo : EIATTR_FRAME_SIZE
	.align		4
.L_279:
        /*05ac*/ 	.byte	0x04, 0x11
        /*05ae*/ 	.short	(.L_281 - .L_280)
	.align		4
.L_280:
        /*05b0*/ 	.word	index@(_Z13mul_mat_vec_qIfLi32ELi4E10block_q5_0Li2EXadL_ZN45_INTERNAL_8d5cb472_14_gguf_kernel_cu_cd24131917vec_dot_q5_0_q8_1EPKvPK10block_q8_1RKiEEEvS3_S3_PT_iii)
        /*05b4*/ 	.word	0x00000000


	//----- nvinfo : EIATTR_REGCOUNT
	.align		4
.L_281:
        /*05b8*/ 	.byte	0x04, 0x2f
        /*05ba*/ 	.short	(.L_283 - .L_282)
	.align		4
.L_282:
        /*05bc*/ 	.word	index@(_Z13mul_mat_vec_qIfLi32ELi4E10block_q5_1Li2EXadL_ZN45_INTERNAL_8d5cb472_14_gguf_kernel_cu_cd24131917vec_dot_q5_1_q8_1EPKvPK10block_q8_1RKiEEEvS3_S3_PT_iii)
        /*05c0*/ 	.word	0x0000001e


	//----- nvinfo : EIATTR_FRAME_SIZE
	.align		4
.L_283:
        /*05c4*/ 	.byte	0x04, 0x11
        /*05c6*/ 	.short	(.L_285 - .L_284)
	.align		4
.L_284:
        /*05c8*/ 	.word	index@(_Z13mul_mat_vec_qIfLi32ELi4E10block_q5_1Li2EXadL_ZN45_INTERNAL_8d5cb472_14_gguf_kernel_cu_cd24131917vec_dot_q5_1_q8_1EPKvPK10block_q8_1RKiEEEvS3_S3_PT_iii)
        /*05cc*/ 	.word	0x00000000


	//----- nvinfo : EIATTR_REGCOUNT
	.align		4
.L_285:
        /*05d0*/ 	.byte	0x04, 0x2f
        /*05d2*/ 	.short	(.L_287 - .L_286)
	.align		4
.L_286:
        /*05d4*/ 	.word	index@(_Z13mul_mat_vec_qIfLi32ELi8E10block_q8_0Li2EXadL_ZN45_INTERNAL_8d5cb472_14_gguf_kernel_cu_cd24131917vec_dot_q8_0_q8_1EPKvPK10block_q8_1RKiEEEvS3_S3_PT_iii)
        /*05d8*/ 	.word	0x00000020


	//----- nvinfo : EIATTR_FRAME_SIZE
	.align		4
.L_287:
        /*05dc*/ 	.byte	0x04, 0x11
        /*05de*/ 	.short	(.L_289 - .L_288)
	.align		4
.L_288:
        /*05e0*/ 	.word	index@(_Z13mul_mat_vec_qIfLi32ELi8E10block_q8_0Li2EXadL_ZN45_INTERNAL_8d5cb472_14_gguf_kernel_cu_cd24131917vec_dot_q8_0_q8_1EPKvPK10block_q8_1RKiEEEvS3_S3_PT_iii)
        /*05e4*/ 	.word	0x00000000


	//----- nvinfo : EIATTR_REGCOUNT
	.align		4
.L_289:
        /*05e8*/ 	.byte	0x04, 0x2f
        /*05ea*/ 	.short	(.L_291 - .L_290)
	.align		4
.L_290:
        /*05ec*/ 	.word	index@(_Z13mul_mat_vec_qIfLi256ELi16E10block_q2_KLi1EXadL_ZN45_INTERNAL_8d5cb472_14_gguf_kernel_cu_cd24131917vec_dot_q2_K_q8_1EPKvPK10block_q8_1RKiEEEvS3_S3_PT_iii)
        /*05f0*/ 	.word	0x00000020


	//----- nvinfo : EIATTR_FRAME_SIZE
	.align		4
.L_291:
        /*05f4*/ 	.byte	0x04, 0x11
        /*05f6*/ 	.short	(.L_293 - .L_292)
	.align		4
.L_292:
        /*05f8*/ 	.word	index@(_Z13mul_mat_vec_qIfLi256ELi16E10block_q2_KLi1EXadL_ZN45_INTERNAL_8d5cb472_14_gguf_kernel_cu_cd24131917vec_dot_q2_K_q8_1EPKvPK10block_q8_1RKiEEEvS3_S3_PT_iii)
        /*05fc*/ 	.word	0x00000000


	//----- nvinfo : EIATTR_REGCOUNT
	.align		4
.L_293:
        /*0600*/ 	.byte	0x04, 0x2f
        /*0602*/ 	.short	(.L_295 - .L_294)
	.align		4
.L_294:
        /*0604*/ 	.word	index@(_Z13mul_mat_vec_qIfLi256ELi16E10block_q3_KLi1EXadL_ZN45_INTERNAL_8d5cb472_14_gguf_kernel_cu_cd24131917vec_dot_q3_K_q8_1EPKvPK10block_q8_1RKiEEEvS3_S3_PT_iii)
        /*0608*/ 	.word	0x00000028


	//----- nvinfo : EIATTR_FRAME_SIZE
	.align		4
.L_295:
        /*060c*/ 	.byte	0x04, 0x11
        /*060e*/ 	.short	(.L_297 - .L_296)
	.align		4
.L_296:
        /*0610*/ 	.word	index@(_Z13mul_mat_vec_qIfLi256ELi16E10block_q3_KLi1EXadL_ZN45_INTERNAL_8d5cb472_14_gguf_kernel_cu_cd24131917vec_dot_q3_K_q8_1EPKvPK10block_q8_1RKiEEEvS3_S3_PT_iii)
        /*0614*/ 	.word	0x00000000


	//----- nvinfo : EIATTR_REGCOUNT
	.align		4
.L_297:
        /*0618*/ 	.byte	0x04, 0x2f
        /*061a*/ 	.short	(.L_299 - .L_298)
	.align		4
.L_298:
        /*061c*/ 	.word	index@(_Z13mul_mat_vec_qIfLi256ELi32E10block_q4_KLi2EXadL_ZN45_INTERNAL_8d5cb472_14_gguf_kernel_cu_cd24131917vec_dot_q4_K_q8_1EPKvPK10block_q8_1RKiEEEvS3_S3_PT_iii)
        /*0620*/ 	.word	0x00000020


	//----- nvinfo : EIATTR_FRAME_SIZE
	.align		4
.L_299:
        /*0624*/ 	.byte	0x04, 0x11
        /*0626*/ 	.short	(.L_301 - .L_300)
	.align		4
.L_300:
        /*0628*/ 	.word	index@(_Z13mul_mat_vec_qIfLi256ELi32E10block_q4_KLi2EXadL_ZN45_INTERNAL_8d5cb472_14_gguf_kernel_cu_cd24131917vec_dot_q4_K_q8_1EPKvPK10block_q8_1RKiEEEvS3_S3_PT_iii)
        /*062c*/ 	.word	0x00000000


	//----- nvinfo : EIATTR_REGCOUNT
	.align		4
.L_301:
        /*0630*/ 	.byte	0x04, 0x2f
        /*0632*/ 	.short	(.L_303 - .L_302)
	.align		4
.L_302:
        /*0634*/ 	.word	index@(_Z13mul_mat_vec_qIfLi256ELi32E10block_q5_KLi2EXadL_ZN45_INTERNAL_8d5cb472_14_gguf_kernel_cu_cd24131917vec_dot_q5_K_q8_1EPKvPK10block_q8_1RKiEEEvS3_S3_PT_iii)
        /*0638*/ 	.word	0x00000020


	//----- nvinfo : EIATTR_FRAME_SIZE
	.align		4
.L_303:
        /*063c*/ 	.byte	0x04, 0x11
        /*063e*/ 	.short	(.L_305 - .L_304)
	.align		4
.L_304:
        /*0640*/ 	.word	index@(_Z13mul_mat_vec_qIfLi256ELi32E10block_q5_KLi2EXadL_ZN45_INTERNAL_8d5cb472_14_gguf_kernel_cu_cd24131917vec_dot_q5_K_q8_1EPKvPK10block_q8_1RKiEEEvS3_S3_PT_iii)
        /*0644*/ 	.word	0x00000000


	//----- nvinfo : EIATTR_REGCOUNT
	.align		4
.L_305:
        /*0648*/ 	.byte	0x04, 0x2f
        /*064a*/ 	.short	(.L_307 - .L_306)
	.align		4
.L_306:
        /*064c*/ 	.word	index@(_Z13mul_mat_vec_qIfLi256ELi32E10block_q6_KLi1EXadL_ZN45_INTERNAL_8d5cb472_14_gguf_kernel_cu_cd24131917vec_dot_q6_K_q8_1EPKvPK10block_q8_1RKiEEEvS3_S3_PT_iii)
        /*0650*/ 	.word	0x00000020


	//----- nvinfo : EIATTR_FRAME_SIZE
	.align		4
.L_307:
        /*0654*/ 	.byte	0x04, 0x11
        /*0656*/ 	.short	(.L_309 - .L_308)
	.align		4
.L_308:
        /*0658*/ 	.word	index@(_Z13mul_mat_vec_qIfLi256ELi32E10block_q6_KLi1EXadL_ZN45_INTERNAL_8d5cb472_14_gguf_kernel_cu_cd24131917vec_dot_q6_K_q8_1EPKvPK10block_q8_1RKiEEEvS3_S3_PT_iii)
        /*065c*/ 	.word	0x00000000


	//----- nvinfo : EIATTR_REGCOUNT
	.align		4
.L_309:
        /*0660*/ 	.byte	0x04, 0x2f
        /*0662*/ 	.short	(.L_311 - .L_310)
	.align		4
.L_310:
        /*0664*/ 	.word	index@(_Z13mul_mat_vec_qIfLi256ELi8E13block_iq2_xxsLi1EXadL_ZN45_INTERNAL_8d5cb472_14_gguf_kernel_cu_cd24131920vec_dot_iq2_xxs_q8_1EPKvPK10block_q8_1RKiEEEvS3_S3_PT_iii)
        /*0668*/ 	.word	0x0000001f


	//----- nvinfo : EIATTR_FRAME_SIZE
	.align		4
.L_311:
        /*066c*/ 	.byte	0x04, 0x11
        /*066e*/ 	.short	(.L_313 - .L_312)
	.align		4
.L_312:
        /*0670*/ 	.word	index@(_Z13mul_mat_vec_qIfLi256ELi8E13block_iq2_xxsLi1EXadL_ZN45_INTERNAL_8d5cb472_14_gguf_kernel_cu_cd24131920vec_dot_iq2_xxs_q8_1EPKvPK10block_q8_1RKiEEEvS3_S3_PT_iii)
        /*0674*/ 	.word	0x00000000


	//----- nvinfo : EIATTR_REGCOUNT
	.align		4
.L_313:
        /*0678*/ 	.byte	0x04, 0x2f
        /*067a*/ 	.short	(.L_315 - .L_314)
	.align		4
.L_314:
        /*067c*/ 	.word	index@(_Z13mul_mat_vec_qIfLi256ELi8E12block_iq2_xsLi1EXadL_ZN45_INTERNAL_8d5cb472_14_gguf_kernel_cu_cd24131919vec_dot_iq2_xs_q8_1EPKvPK10block_q8_1RKiEEEvS3_S3_PT_iii)
        /*0680*/ 	.word	0x00000020


	//----- nvinfo : EIATTR_FRAME_SIZE
	.align		4
.L_315:
        /*0684*/ 	.byte	0x04, 0x11
        /*0686*/ 	.short	(.L_317 - .L_316)
	.align		4
.L_316:
        /*0688*/ 	.word	index@(_Z13mul_mat_vec_qIfLi256ELi8E12block_iq2_xsLi1EXadL_ZN45_INTERNAL_8d5cb472_14_gguf_kernel_cu_cd24131919vec_dot_iq2_xs_q8_1EPKvPK10block_q8_1RKiEEEvS3_S3_PT_iii)
        /*068c*/ 	.word	0x00000000


	//----- nvinfo : EIATTR_REGCOUNT
	.align		4
.L_317:
        /*0690*/ 	.byte	0x04, 0x2f
        /*0692*/ 	.short	(.L_319 - .L_318)
	.align		4
.L_318:
        /*0694*/ 	.word	index@(_Z13mul_mat_vec_qIfLi256ELi8E13block_iq3_xxsLi1EXadL_ZN45_INTERNAL_8d5cb472_14_gguf_kernel_cu_cd24131920vec_dot_iq3_xxs_q8_1EPKvPK10block_q8_1RKiEEEvS3_S3_PT_iii)
        /*0698*/ 	.word	0x00000020


	//----- nvinfo : EIATTR_FRAME_SIZE
	.align		4
.L_319:
        /*069c*/ 	.byte	0x04, 0x11
        /*069e*/ 	.short	(.L_321 - .L_320)
	.align		4
.L_320:
        /*06a0*/ 	.word	index@(_Z13mul_mat_vec_qIfLi256ELi8E13block_iq3_xxsLi1EXadL_ZN45_INTERNAL_8d5cb472_14_gguf_kernel_cu_cd24131920vec_dot_iq3_xxs_q8_1EPKvPK10block_q8_1RKiEEEvS3_S3_PT_iii)
        /*06a4*/ 	.word	0x00000000


	//----- nvinfo : EIATTR_REGCOUNT
	.align		4
.L_321:
        /*06a8*/ 	.byte	0x04, 0x2f
        /*06aa*/ 	.short	(.L_323 - .L_322)
	.align		4
.L_322:
        /*06ac*/ 	.word	index@(_Z13mul_mat_vec_qIfLi256ELi8E11block_iq1_sLi1EXadL_ZN45_INTERNAL_8d5cb472_14_gguf_kernel_cu_cd24131918vec_dot_iq1_s_q8_1EPKvPK10block_q8_1RKiEEEvS3_S3_PT_iii)
        /*06b0*/ 	.word	0x00000020


	//----- nvinfo : EIATTR_FRAME_SIZE
	.align		4
.L_323:
        /*06b4*/ 	.byte	0x04, 0x11
        /*06b6*/ 	.short	(.L_325 - .L_324)
	.align		4
.L_324:
        /*06b8*/ 	.word	index@(_Z13mul_mat_vec_qIfLi256ELi8E11block_iq1_sLi1EXadL_ZN45_INTERNAL_8d5cb472_14_gguf_kernel_cu_cd24131918vec_dot_iq1_s_q8_1EPKvPK10block_q8_1RKiEEEvS3_S3_PT_iii)
        /*06bc*/ 	.word	0x00000000


	//----- nvinfo : EIATTR_REGCOUNT
	.align		4
.L_325:
        /*06c0*/ 	.byte	0x04, 0x2f
        /*06c2*/ 	.short	(.L_327 - .L_326)
	.align		4
.L_326:
        /*06c4*/ 	.word	index@(_Z13mul_mat_vec_qIfLi32ELi4E12block_iq4_nlLi2EXadL_ZN45_INTERNAL_8d5cb472_14_gguf_kernel_cu_cd24131919vec_dot_iq4_nl_q8_1EPKvPK10block_q8_1RKiEEEvS3_S3_PT_iii)
        /*06c8*/ 	.word	0x00000020


	//----- nvinfo : EIATTR_FRAME_SIZE
	.align		4
.L_327:
        /*06cc*/ 	.byte	0x04, 0x11
        /*06ce*/ 	.short	(.L_329 - .L_328)
	.align		4
.L_328:
        /*06d0*/ 	.word	index@(_Z13mul_mat_vec_qIfLi32ELi4E12block_iq4_nlLi2EXadL_ZN45_INTERNAL_8d5cb472_14_gguf_kernel_cu_cd24131919vec_dot_iq4_nl_q8_1EPKvPK10block_q8_1RKiEEEvS3_S3_PT_iii)
        /*06d4*/ 	.word	0x00000000


	//----- nvinfo : EIATTR_REGCOUNT
	.align		4
.L_329:
        /*06d8*/ 	.byte	0x04, 0x2f
        /*06da*/ 	.short	(.L_331 - .L_330)
	.align		4
.L_330:
        /*06dc*/ 	.word	index@(_Z13mul_mat_vec_qIfLi256ELi8E11block_iq3_sLi1EXadL_ZN45_INTERNAL_8d5cb472_14_gguf_kernel_cu_cd24131918vec_dot_iq3_s_q8_1EPKvPK10block_q8_1RKiEEEvS3_S3_PT_iii)
        /*06e0*/ 	.word	0x00000020


	//----- nvinfo : EIATTR_FRAME_SIZE
	.align		4
.L_331:
        /*06e4*/ 	.byte	0x04, 0x11
        /*06e6*/ 	.short	(.L_333 - .L_332)
	.align		4
.L_332:
        /*06e8*/ 	.word	index@(_Z13mul_mat_vec_qIfLi256ELi8E11block_iq3_sLi1EXadL_ZN45_INTERNAL_8d5cb472_14_gguf_kernel_cu_cd24131918vec_dot_iq3_s_q8_1EPKvPK10block_q8_1RKiEEEvS3_S3_PT_iii)
        /*06ec*/ 	.word	0x00000000


	//----- nvinfo : EIATTR_REGCOUNT
	.align		4
.L_333:
        /*06f0*/ 	.byte	0x04, 0x2f
        /*06f2*/ 	.short	(.L_335 - .L_334)
	.align		4
.L_334:
        /*06f4*/ 	.word	index@(_Z13mul_mat_vec_qIfLi256ELi8E11block_iq2_sLi1EXadL_ZN45_INTERNAL_8d5cb472_14_gguf_kernel_cu_cd24131918vec_dot_iq2_s_q8_1EPKvPK10block_q8_1RKiEEEvS3_S3_PT_iii)
        /*06f8*/ 	.word	0x00000020


	//----- nvinfo : EIATTR_FRAME_SIZE
	.align		4
.L_335:
        /*06fc*/ 	.byte	0x04, 0x11
        /*06fe*/ 	.short	(.L_337 - .L_336)
	.align		4
.L_336:
        /*0700*/ 	.word	index@(_Z13mul_mat_vec_qIfLi256ELi8E11block_iq2_sLi1EXadL_ZN45_INTERNAL_8d5cb472_14_gguf_kernel_cu_cd24131918vec_dot_iq2_s_q8_1EPKvPK10block_q8_1RKiEEEvS3_S3_PT_iii)
        /*0704*/ 	.word	0x00000000


	//----- nvinfo : EIATTR_REGCOUNT
	.align		4
.L_337:
        /*0708*/ 	.byte	0x04, 0x2f
        /*070a*/ 	.short	(.L_339 - .L_338)
	.align		4
.L_338:
        /*070c*/ 	.word	index@(_Z13mul_mat_vec_qIfLi256ELi8E12block_iq4_xsLi1EXadL_ZN45_INTERNAL_8d5cb472_14_gguf_kernel_cu_cd24131919vec_dot_iq4_xs_q8_1EPKvPK10block_q8_1RKiEEEvS3_S3_PT_iii)
        /*0710*/ 	.word	0x00000020


	//----- nvinfo : EIATTR_FRAME_SIZE
	.align		4
.L_339:
        /*0714*/ 	.byte	0x04, 0x11
        /*0716*/ 	.short	(.L_341 - .L_340)
	.align		4
.L_340:
        /*0718*/ 	.word	index@(_Z13mul_mat_vec_qIfLi256ELi8E12block_iq4_xsLi1EXadL_ZN45_INTERNAL_8d5cb472_14_gguf_kernel_cu_cd24131919vec_dot_iq4_xs_q8_1EPKvPK10block_q8_1RKiEEEvS3_S3_PT_iii)
        /*071c*/ 	.word	0x00000000


	//----- nvinfo : EIATTR_REGCOUNT
	.align		4
.L_341:
        /*0720*/ 	.byte	0x04, 0x2f
        /*0722*/ 	.short	(.L_343 - .L_342)
	.align		4
.L_342:
        /*0724*/ 	.word	index@(_Z13mul_mat_vec_qIfLi256ELi8E11block_iq1_mLi1EXadL_ZN45_INTERNAL_8d5cb472_14_gguf_kernel_cu_cd24131918vec_dot_iq1_m_q8_1EPKvPK10block_q8_1RKiEEEvS3_S3_PT_iii)
        /*0728*/ 	.word	0x00000020


	//----- nvinfo : EIATTR_FRAME_SIZE
	.align		4
.L_343:
        /*072c*/ 	.byte	0x04, 0x11
        /*072e*/ 	.short	(.L_345 - .L_344)
	.align		4
.L_344:
        /*0730*/ 	.word	index@(_Z13mul_mat_vec_qIfLi256ELi8E11block_iq1_mLi1EXadL_ZN45_INTERNAL_8d5cb472_14_gguf_kernel_cu_cd24131918vec_dot_iq1_m_q8_1EPKvPK10block_q8_1RKiEEEvS3_S3_PT_iii)
        /*0734*/ 	.word	0x00000000


	//----- nvinfo : EIATTR_REGCOUNT
	.align		4
.L_345:
        /*0738*/ 	.byte	0x04, 0x2f
        /*073a*/ 	.short	(.L_347 - .L_346)
	.align		4
.L_346:
        /*073c*/ 	.word	index@(_Z13quantize_q8_1IN3c104HalfEEvPKT_Pvii)
        /*0740*/ 	.word	0x00000012


	//----- nvinfo : EIATTR_FRAME_SIZE
	.align		4
.L_347:
        /*0744*/ 	.byte	0x04, 0x11
        /*0746*/ 	.short	(.L_349 - .L_348)
	.align		4
.L_348:
        /*0748*/ 	.word	index@(_Z13quantize_q8_1IN3c104HalfEEvPKT_Pvii)
        /*074c*/ 	.word	0x00000000


	//----- nvinfo : EIATTR_REGCOUNT
	.align		4
.L_349:
        /*0750*/ 	.byte	0x04, 0x2f
        /*0752*/ 	.short	(.L_351 - .L_350)
	.align		4
.L_350:
        /*0754*/ 	.word	index@(_Z13mul_mat_vec_qIN3c104HalfELi32ELi4E10block_q4_0Li2EXadL_ZN45_INTERNAL_8d5cb472_14_gguf_kernel_cu_cd24131917vec_dot_q4_0_q8_1EPKvPK10block_q8_1RKiEEEvS5_S5_PT_iii)
        /*0758*/ 	.word	0x00000020


	//----- nvinfo : EIATTR_FRAME_SIZE
	.align		4
.L_351:
        /*075c*/ 	.byte	0x04, 0x11
        /*075e*/ 	.short	(.L_353 - .L_352)
	.align		4
.L_352:
        /*0760*/ 	.word	index@(_Z13mul_mat_vec_qIN3c104HalfELi32ELi4E10block_q4_0Li2EXadL_ZN45_INTERNAL_8d5cb472_14_gguf_kernel_cu_cd24131917vec_dot_q4_0_q8_1EPKvPK10block_q8_1RKiEEEvS5_S5_PT_iii)
        /*0764*/ 	.word	0x00000000


	//----- nvinfo : EIATTR_REGCOUNT
	.align		4
.L_353:
        /*0768*/ 	.byte	0x04, 0x2f
        /*076a*/ 	.short	(.L_355 - .L_354)
	.align		4
.L_354:
        /*076c*/ 	.word	index@(_Z13mul_mat_vec_qIN3c104HalfELi32ELi4E10block_q4_1Li2EXadL_ZN45_INTERNAL_8d5cb472_14_gguf_kernel_cu_cd24131917vec_dot_q4_1_q8_1EPKvPK10block_q8_1RKiEEEvS5_S5_PT_iii)
        /*0770*/ 	.word	0x00000020


	//----- nvinfo : EIATTR_FRAME_SIZE
	.align		4
.L_355:
        /*0774*/ 	.byte	0x04, 0x11
        /*0776*/ 	.short	(.L_357 - .L_356)
	.align		4
.L_356:
        /*0778*/ 	.word	index@(_Z13mul_mat_vec_qIN3c104HalfELi32ELi4E10block_q4_1Li2EXadL_ZN45_INTERNAL_8d5cb472_14_gguf_kernel_cu_cd24131917vec_dot_q4_1_q8_1EPKvPK10block_q8_1RKiEEEvS5_S5_PT_iii)
        /*077c*/ 	.word	0x00000000


	//----- nvinfo : EIATTR_REGCOUNT
	.align		4
.L_357:
        /*0780*/ 	.byte	0x04, 0x2f
        /*0782*/ 	.short	(.L_359 - .L_358)
	.align		4
.L_358:
        /*0784*/ 	.word	index@(_Z13mul_mat_vec_qIN3c104HalfELi32ELi4E10block_q5_0Li2EXadL_ZN45_INTERNAL_8d5cb472_14_gguf_kernel_cu_cd24131917vec_dot_q5_0_q8_1EPKvPK10block_q8_1RKiEEEvS5_S5_PT_iii)
        /*0788*/ 	.word	0x0000001f


	//----- nvinfo : EIATTR_FRAME_SIZE
	.align		4
.L_359:
        /*078c*/ 	.byte	0x04, 0x11
        /*078e*/ 	.short	(.L_361 - .L_360)
	.align		4
.L_360:
        /*0790*/ 	.word	index@(_Z13mul_mat_vec_qIN3c104HalfELi32ELi4E10block_q5_0Li2EXadL_ZN45_INTERNAL_8d5cb472_14_gguf_kernel_cu_cd24131917vec_dot_q5_0_q8_1EPKvPK10block_q8_1RKiEEEvS5_S5_PT_iii)
        /*0794*/ 	.word	0x00000000


	//----- nvinfo : EIATTR_REGCOUNT
	.align		4
.L_361:
        /*0798*/ 	.byte	0x04, 0x2f
        /*079a*/ 	.short	(.L_363 - .L_362)
	.align		4
.L_362:
        /*079c*/ 	.word	index@(_Z13mul_mat_vec_qIN3c104HalfELi32ELi4E10block_q5_1Li2EXadL_ZN45_INTERNAL_8d5cb472_14_gguf_kernel_cu_cd24131917vec_dot_q5_1_q8_1EPKvPK10block_q8_1RKiEEEvS5_S5_PT_iii)
        /*07a0*/ 	.word	0x0000001e


	//----- nvinfo : EIATTR_FRAME_SIZE
	.align		4
.L_363:
        /*07a4*/ 	.byte	0x04, 0x11
        /*07a6*/ 	.short	(.L_365 - .L_364)
	.align		4
.L_364:
        /*07a8*/ 	.word	index@(_Z13mul_mat_vec_qIN3c104HalfELi32ELi4E10block_q5_1Li2EXadL_ZN45_INTERNAL_8d5cb472_14_gguf_kernel_cu_cd24131917vec_dot_q5_1_q8_1EPKvPK10block_q8_1RKiEEEvS5_S5_PT_iii)
        /*07ac*/ 	.word	0x00000000


	//----- nvinfo : EIATTR_REGCOUNT
	.align		4
.L_365:
        /*07b0*/ 	.byte	0x04, 0x2f
        /*07b2*/ 	.short	(.L_367 - .L_366)
	.align		4
.L_366:
        /*07b4*/ 	.word	index@(_Z13mul_mat_vec_qIN3c104HalfELi32ELi8E10block_q8_0Li2EXadL_ZN45_INTERNAL_8d5cb472_14_gguf_kernel_cu_cd24131917vec_dot_q8_0_q8_1EPKvPK10block_q8_1RKiEEEvS5_S5_PT_iii)
        /*07b8*/ 	.word	0x00000020


	//----- nvinfo : EIATTR_FRAME_SIZE
	.align		4
.L_367:
        /*07bc*/ 	.byte	0x04, 0x11
        /*07be*/ 	.short	(.L_369 - .L_368)
	.align		4
.L_368:
        /*07c0*/ 	.word	index@(_Z13mul_mat_vec_qIN3c104HalfELi32ELi8E10block_q8_0Li2EXadL_ZN45_INTERNAL_8d5cb472_14_gguf_kernel_cu_cd24131917vec_dot_q8_0_q8_1EPKvPK10block_q8_1RKiEEEvS5_S5_PT_iii)
        /*07c4*/ 	.word	0x00000000


	//----- nvinfo : EIATTR_REGCOUNT
	.align		4
.L_369:
        /*07c8*/ 	.byte	0x04, 0x2f
        /*07ca*/ 	.short	(.L_371 - .L_370)
	.align		4
.L_370:
        /*07cc*/ 	.word	index@(_Z13mul_mat_vec_qIN3c104HalfELi256ELi16E10block_q2_KLi1EXadL_ZN45_INTERNAL_8d5cb472_14_gguf_kernel_cu_cd24131917vec_dot_q2_K_q8_1EPKvPK10block_q8_1RKiEEEvS5_S5_PT_iii)
        /*07d0*/ 	.word	0x00000020


	//----- nvinfo : EIATTR_FRAME_SIZE
	.align		4
.L_371:
        /*07d4*/ 	.byte	0x04, 0x11
        /*07d6*/ 	.short	(.L_373 - .L_372)
	.align		4
.L_372:
        /*07d8*/ 	.word	index@(_Z13mul_mat_vec_qIN3c104HalfELi256ELi16E10block_q2_KLi1EXadL_ZN45_INTERNAL_8d5cb472_14_gguf_kernel_cu_cd24131917vec_dot_q2_K_q8_1EPKvPK10block_q8_1RKiEEEvS5_S5_PT_iii)
        /*07dc*/ 	.word	0x00000000


	//----- nvinfo : EIATTR_REGCOUNT
	.align		4
.L_373:
        /*07e0*/ 	.byte	0x04, 0x2f
        /*07e2*/ 	.short	(.L_375 - .L_374)
	.align		4
.L_374:
        /*07e4*/ 	.word	index@(_Z13mul_mat_vec_qIN3c104HalfELi256ELi16E10block_q3_KLi1EXadL_ZN45_INTERNAL_8d5cb472_14_gguf_kernel_cu_cd24131917vec_dot_q3_K_q8_1EPKvPK10block_q8_1RKiEEEvS5_S5_PT_iii)
        /*07e8*/ 	.word	0x00000028


	//----- nvinfo : EIATTR_FRAME_SIZE
	.align		4
.L_375:
        /*07ec*/ 	.byte	0x04, 0x11
        /*07ee*/ 	.short	(.L_377 - .L_376)
	.align		4
.L_376:
        /*07f0*/ 	.word	index@(_Z13mul_mat_vec_qIN3c104HalfELi256ELi16E10block_q3_KLi1EXadL_ZN45_INTERNAL_8d5cb472_14_gguf_kernel_cu_cd24131917vec_dot_q3_K_q8_1EPKvPK10block_q8_1RKiEEEvS5_S5_PT_iii)
        /*07f4*/ 	.word	0x00000000


	//----- nvinfo : EIATTR_REGCOUNT
	.align		4
.L_377:
        /*07f8*/ 	.byte	0x04, 0x2f
        /*07fa*/ 	.short	(.L_379 - .L_378)
	.align		4
.L_378:
        /*07fc*/ 	.word	index@(_Z13mul_mat_vec_qIN3c104HalfELi256ELi32E10block_q4_KLi2EXadL_ZN45_INTERNAL_8d5cb472_14_gguf_kernel_cu_cd24131917vec_dot_q4_K_q8_1EPKvPK10block_q8_1RKiEEEvS5_S5_PT_iii)
        /*0800*/ 	.word	0x00000020


	//----- nvinfo : EIATTR_FRAME_SIZE
	.align		4
.L_379:
        /*0804*/ 	.byte	0x04, 0x11
        /*0806*/ 	.short	(.L_381 - .L_380)
	.align		4
.L_380:
        /*0808*/ 	.word	index@(_Z13mul_mat_vec_qIN3c104HalfELi256ELi32E10block_q4_KLi2EXadL_ZN45_INTERNAL_8d5cb472_14_gguf_kernel_cu_cd24131917vec_dot_q4_K_q8_1EPKvPK10block_q8_1RKiEEEvS5_S5_PT_iii)
        /*080c*/ 	.word	0x00000000


	//----- nvinfo : EIATTR_REGCOUNT
	.align		4
.L_381:
        /*0810*/ 	.byte	0x04, 0x2f
        /*0812*/ 	.short	(.L_383 - .L_382)
	.align		4
.L_382:
        /*0814*/ 	.word	index@(_Z13mul_mat_vec_qIN3c104HalfELi256ELi32E10block_q5_KLi2EXadL_ZN45_INTERNAL_8d5cb472_14_gguf_kernel_cu_cd24131917vec_dot_q5_K_q8_1EPKvPK10block_q8_1RKiEEEvS5_S5_PT_iii)
        /*0818*/ 	.word	0x00000020


	//----- nvinfo : EIATTR_FRAME_SIZE
	.align		4
.L_383:
        /*081c*/ 	.byte	0x04, 0x11
        /*081e*/ 	.short	(.L_385 - .L_384)
	.align		4
.L_384:
        /*0820*/ 	.word	index@(_Z13mul_mat_vec_qIN3c104HalfELi256ELi32E10block_q5_KLi2EXadL_ZN45_INTERNAL_8d5cb472_14_gguf_kernel_cu_cd24131917vec_dot_q5_K_q8_1EPKvPK10block_q8_1RKiEEEvS5_S5_PT_iii)
        /*0824*/ 	.word	0x00000000


	//----- nvinfo : EIATTR_REGCOUNT
	.align		4
.L_385:
        /*0828*/ 	.byte	0x04, 0x2f
        /*082a*/ 	.short	(.L_387 - .L_386)
	.align		4
.L_386:
        /*082c*/ 	.word	index@(_Z13mul_mat_vec_qIN3c104HalfELi256ELi32E10block_q6_KLi1EXadL_ZN45_INTERNAL_8d5cb472_14_gguf_kernel_cu_cd24131917vec_dot_q6_K_q8_1EPKvPK10block_q8_1RKiEEEvS5_S5_PT_iii)
        /*0830*/ 	.word	0x00000020


	//----- nvinfo : EIATTR_FRAME_SIZE
	.align		4
.L_387:
        /*0834*/ 	.byte	0x04, 0x11
        /*0836*/ 	.short	(.L_389 - .L_388)
	.align		4
.L_388:
        /*0838*/ 	.word	index@(_Z13mul_mat_vec_qIN3c104HalfELi256ELi32E10block_q6_KLi1EXadL_ZN45_INTERNAL_8d5cb472_14_gguf_kernel_cu_cd24131917vec_dot_q6_K_q8_1EPKvPK10block_q8_1RKiEEEvS5_S5_PT_iii)
        /*083c*/ 	.word	0x00000000


	//----- nvinfo : EIATTR_REGCOUNT
	.align		4
.L_389:
        /*0840*/ 	.byte	0x04, 0x2f
        /*0842*/ 	.short	(.L_391 - .L_390)
	.align		4
.L_390:
        /*0844*/ 	.word	index@(_Z13mul_mat_vec_qIN3c104HalfELi256ELi8E13block_iq2_xxsLi1EXadL_ZN45_INTERNAL_8d5cb472_14_gguf_kernel_cu_cd24131920vec_dot_iq2_xxs_q8_1EPKvPK10block_q8_1RKiEEEvS5_S5_PT_iii)
        /*0848*/ 	.word	0x0000001f


	//----- nvinfo : EIATTR_FRAME_SIZE
	.align		4
.L_391:
        /*084c*/ 	.byte	0x04, 0x11
        /*084e*/ 	.short	(.L_393 - .L_392)
	.align		4
.L_392:
        /*0850*/ 	.word	index@(_Z13mul_mat_vec_qIN3c104HalfELi256ELi8E13block_iq2_xxsLi1EXadL_ZN45_INTERNAL_8d5cb472_14_gguf_kernel_cu_cd24131920vec_dot_iq2_xxs_q8_1EPKvPK10block_q8_1RKiEEEvS5_S5_PT_iii)
        /*0854*/ 	.word	0x00000000


	//----- nvinfo : EIATTR_REGCOUNT
	.align		4
.L_393:
        /*0858*/ 	.byte	0x04, 0x2f
        /*085a*/ 	.short	(.L_395 - .L_394)
	.align		4
.L_394:
        /*085c*/ 	.word	index@(_Z13mul_mat_vec_qIN3c104HalfELi256ELi8E12block_iq2_xsLi1EXadL_ZN45_INTERNAL_8d5cb472_14_gguf_kernel_cu_cd24131919vec_dot_iq2_xs_q8_1EPKvPK10block_q8_1RKiEEEvS5_S5_PT_iii)
        /*0860*/ 	.word	0x00000020


	//----- nvinfo : EIATTR_FRAME_SIZE
	.align		4
.L_395:
        /*0864*/ 	.byte	0x04, 0x11
        /*0866*/ 	.short	(.L_397 - .L_396)
	.align		4
.L_396:
        /*0868*/ 	.word	index@(_Z13mul_mat_vec_qIN3c104HalfELi256ELi8E12block_iq2_xsLi1EXadL_ZN45_INTERNAL_8d5cb472_14_gguf_kernel_cu_cd24131919vec_dot_iq2_xs_q8_1EPKvPK10block_q8_1RKiEEEvS5_S5_PT_iii)
        /*086c*/ 	.word	0x00000000


	//----- nvinfo : EIATTR_REGCOUNT
	.align		4
.L_397:
        /*0870*/ 	.byte	0x04, 0x2f
        /*0872*/ 	.short	(.L_399 - .L_398)
	.align		4
.L_398:
        /*0874*/ 	.word	index@(_Z13mul_mat_vec_qIN3c104HalfELi256ELi8E13block_iq3_xxsLi1EXadL_ZN45_INTERNAL_8d5cb472_14_gguf_kernel_cu_cd24131920vec_dot_iq3_xxs_q8_1EPKvPK10block_q8_1RKiEEEvS5_S5_PT_iii)
        /*0878*/ 	.word	0x00000020


	//----- nvinfo : EIATTR_FRAME_SIZE
	.align		4
.L_399:
        /*087c*/ 	.byte	0x04, 0x11
        /*087e*/ 	.short	(.L_401 - .L_400)
	.align		4
.L_400:
        /*0880*/ 	.word	index@(_Z13mul_mat_vec_qIN3c104HalfELi256ELi8E13block_iq3_xxsLi1EXadL_ZN45_INTERNAL_8d5cb472_14_gguf_kernel_cu_cd24131920vec_dot_iq3_xxs_q8_1EPKvPK10block_q8_1RKiEEEvS5_S5_PT_iii)
        /*0884*/ 	.word	0x00000000


	//----- nvinfo : EIATTR_REGCOUNT
	.align		4
.L_401:
        /*0888*/ 	.byte	0x04, 0x2f
        /*088a*/ 	.short	(.L_403 - .L_402)
	.align		4
.L_402:
        /*088c*/ 	.word	index@(_Z13mul_mat_vec_qIN3c104HalfELi256ELi8E11block_iq1_sLi1EXadL_ZN45_INTERNAL_8d5cb472_14_gguf_kernel_cu_cd24131918vec_dot_iq1_s_q8_1EPKvPK10block_q8_1RKiEEEvS5_S5_PT_iii)
        /*0890*/ 	.word	0x00000020


	//----- nvinfo : EIATTR_FRAME_SIZE
	.align		4
.L_403:
        /*0894*/ 	.byte	0x04, 0x11
        /*0896*/ 	.short	(.L_405 - .L_404)
	.align		4
.L_404:
        /*0898*/ 	.word	index@(_Z13mul_mat_vec_qIN3c104HalfELi256ELi8E11block_iq1_sLi1EXadL_ZN45_INTERNAL_8d5cb472_14_gguf_kernel_cu_cd24131918vec_dot_iq1_s_q8_1EPKvPK10block_q8_1RKiEEEvS5_S5_PT_iii)
        /*089c*/ 	.word	0x00000000


	//----- nvinfo : EIATTR_REGCOUNT
	.align		4
.L_405:
        /*08a0*/ 	.byte	0x04, 0x2f
        /*08a2*/ 	.short	(.L_407 - .L_406)
	.align		4
.L_406:
        /*08a4*/ 	.word	index@(_Z13mul_mat_vec_qIN3c104HalfELi32ELi4E12block_iq4_nlLi2EXadL_ZN45_INTERNAL_8d5cb472_14_gguf_kernel_cu_cd24131919vec_dot_iq4_nl_q8_1EPKvPK10block_q8_1RKiEEEvS5_S5_PT_iii)
        /*08a8*/ 	.word	0x00000020


	//----- nvinfo : EIATTR_FRAME_SIZE
	.align		4
.L_407:
        /*08ac*/ 	.byte	0x04, 0x11
        /*08ae*/ 	.short	(.L_409 - .L_408)
	.align		4
.L_408:
        /*08b0*/ 	.word	index@(_Z13mul_mat_vec_qIN3c104HalfELi32ELi4E12block_iq4_nlLi2EXadL_ZN45_INTERNAL_8d5cb472_14_gguf_kernel_cu_cd24131919vec_dot_iq4_nl_q8_1EPKvPK10block_q8_1RKiEEEvS5_S5_PT_iii)
        /*08b4*/ 	.word	0x00000000


	//----- nvinfo : EIATTR_REGCOUNT
	.align		4
.L_409:
        /*08b8*/ 	.byte	0x04, 0x2f
        /*08ba*/ 	.short	(.L_411 - .L_410)
	.align		4
.L_410:
        /*08bc*/ 	.word	index@(_Z13mul_mat_vec_qIN3c104HalfELi256ELi8E11block_iq3_sLi1EXadL_ZN45_INTERNAL_8d5cb472_14_gguf_kernel_cu_cd24131918vec_dot_iq3_s_q8_1EPKvPK10block_q8_1RKiEEEvS5_S5_PT_iii)
        /*08c0*/ 	.word	0x00000020


	//----- nvinfo : EIATTR_FRAME_SIZE
	.align		4
.L_411:
        /*08c4*/ 	.byte	0x04, 0x11
        /*08c6*/ 	.short	(.L_413 - .L_412)
	.align		4
.L_412:
        /*08c8*/ 	.word	index@(_Z13mul_mat_vec_qIN3c104HalfELi256ELi8E11block_iq3_sLi1EXadL_ZN45_INTERNAL_8d5cb472_14_gguf_kernel_cu_cd24131918vec_dot_iq3_s_q8_1EPKvPK10block_q8_1RKiEEEvS5_S5_PT_iii)
        /*08cc*/ 	.word	0x00000000


	//----- nvinfo : EIATTR_REGCOUNT
	.align		4
.L_413:
        /*08d0*/ 	.byte	0x04, 0x2f
        /*08d2*/ 	.short	(.L_415 - .L_414)
	.align		4
.L_414:
        /*08d4*/ 	.word	index@(_Z13mul_mat_vec_qIN3c104HalfELi256ELi8E11block_iq2_sLi1EXadL_ZN45_INTERNAL_8d5cb472_14_gguf_kernel_cu_cd24131918vec_dot_iq2_s_q8_1EPKvPK10block_q8_1RKiEEEvS5_S5_PT_iii)
        /*08d8*/ 	.word	0x00000020


	//----- nvinfo : EIATTR_FRAME_SIZE
	.align		4
.L_415:
        /*08dc*/ 	.byte	0x04, 0x11
        /*08de*/ 	.short	(.L_417 - .L_416)
	.align		4
.L_416:
        /*08e0*/ 	.word	index@(_Z13mul_mat_vec_qIN3c104HalfELi256ELi8E11block_iq2_sLi1EXadL_ZN45_INTERNAL_8d5cb472_14_gguf_kernel_cu_cd24131918vec_dot_iq2_s_q8_1EPKvPK10block_q8_1RKiEEEvS5_S5_PT_iii)
        /*08e4*/ 	.word	0x00000000


	//----- nvinfo : EIATTR_REGCOUNT
	.align		4
.L_417:
        /*08e8*/ 	.byte	0x04, 0x2f
        /*08ea*/ 	.short	(.L_419 - .L_418)
	.align		4
.L_418:
        /*08ec*/ 	.word	index@(_Z13mul_mat_vec_qIN3c104HalfELi256ELi8E12block_iq4_xsLi1EXadL_ZN45_INTERNAL_8d5cb472_14_gguf_kernel_cu_cd24131919vec_dot_iq4_xs_q8_1EPKvPK10block_q8_1RKiEEEvS5_S5_PT_iii)
        /*08f0*/ 	.word	0x00000020


	//----- nvinfo : EIATTR_FRAME_SIZE
	.align		4
.L_419:
        /*08f4*/ 	.byte	0x04, 0x11
        /*08f6*/ 	.short	(.L_421 - .L_420)
	.align		4
.L_420:
        /*08f8*/ 	.word	index@(_Z13mul_mat_vec_qIN3c104HalfELi256ELi8E12block_iq4_xsLi1EXadL_ZN45_INTERNAL_8d5cb472_14_gguf_kernel_cu_cd24131919vec_dot_iq4_xs_q8_1EPKvPK10block_q8_1RKiEEEvS5_S5_PT_iii)
        /*08fc*/ 	.word	0x00000000


	//----- nvinfo : EIATTR_REGCOUNT
	.align		4
.L_421:
        /*0900*/ 	.byte	0x04, 0x2f
        /*0902*/ 	.short	(.L_423 - .L_422)
	.align		4
.L_422:
        /*0904*/ 	.word	index@(_Z13mul_mat_vec_qIN3c104HalfELi256ELi8E11block_iq1_mLi1EXadL_ZN45_INTERNAL_8d5cb472_14_gguf_kernel_cu_cd24131918vec_dot_iq1_m_q8_1EPKvPK10block_q8_1RKiEEEvS5_S5_PT_iii)
        /*0908*/ 	.word	0x00000020


	//----- nvinfo : EIATTR_FRAME_SIZE
	.align		4
.L_423:
        /*090c*/ 	.byte	0x04, 0x11
        /*090e*/ 	.short	(.L_425 - .L_424)
	.align		4
.L_424:
        /*0910*/ 	.word	index@(_Z13mul_mat_vec_qIN3c104HalfELi256ELi8E11block_iq1_mLi1EXadL_ZN45_INTERNAL_8d5cb472_14_gguf_kernel_cu_cd24131918vec_dot_iq1_m_q8_1EPKvPK10block_q8_1RKiEEEvS5_S5_PT_iii)
        /*0914*/ 	.word	0x00000000


	//----- nvinfo : EIATTR_REGCOUNT
	.align		4
.L_425:
        /*0918*/ 	.byte	0x04, 0x2f
        /*091a*/ 	.short	(.L_427 - .L_426)
	.align		4
.L_426:
        /*091c*/ 	.word	index@(_Z13quantize_q8_1IN3c108BFloat16EEvPKT_Pvii)
        /*0920*/ 	.word	0x00000012


	//----- nvinfo : EIATTR_FRAME_SIZE
	.align		4
.L_427:
        /*0924*/ 	.byte	0x04, 0x11
        /*0926*/ 	.short	(.L_429 - .L_428)
	.align		4
.L_428:
        /*0928*/ 	.word	index@(_Z13quantize_q8_1IN3c108BFloat16EEvPKT_Pvii)
        /*092c*/ 	.word	0x00000000


	//----- nvinfo : EIATTR_REGCOUNT
	.align		4
.L_429:
        /*0930*/ 	.byte	0x04, 0x2f
        /*0932*/ 	.short	(.L_431 - .L_430)
	.align		4
.L_430:
        /*0934*/ 	.word	index@(_Z13mul_mat_vec_qIN3c108BFloat16ELi32ELi4E10block_q4_0Li2EXadL_ZN45_INTERNAL_8d5cb472_14_gguf_kernel_cu_cd24131917vec_dot_q4_0_q8_1EPKvPK10block_q8_1RKiEEEvS5_S5_PT_iii)
        /*0938*/ 	.word	0x00000020


	//----- nvinfo : EIATTR_FRAME_SIZE
	.align		4
.L_431:
        /*093c*/ 	.byte	0x04, 0x11
        /*093e*/ 	.short	(.L_433 - .L_432)
	.align		4
.L_432:
        /*0940*/ 	.word	index@(_Z13mul_mat_vec_qIN3c108BFloat16ELi32ELi4E10block_q4_0Li2EXadL_ZN45_INTERNAL_8d5cb472_14_gguf_kernel_cu_cd24131917vec_dot_q4_0_q8_1EPKvPK10block_q8_1RKiEEEvS5_S5_PT_iii)
        /*0944*/ 	.word	0x00000000


	//----- nvinfo : EIATTR_REGCOUNT
	.align		4
.L_433:
        /*0948*/ 	.byte	0x04, 0x2f
        /*094a*/ 	.short	(.L_435 - .L_434)
	.align		4
.L_434:
        /*094c*/ 	.word	index@(_Z13mul_mat_vec_qIN3c108BFloat16ELi32ELi4E10block_q4_1Li2EXadL_ZN45_INTERNAL_8d5cb472_14_gguf_kernel_cu_cd24131917vec_dot_q4_1_q8_1EPKvPK10block_q8_1RKiEEEvS5_S5_PT_iii)
        /*0950*/ 	.word	0x00000020


	//----- nvinfo : EIATTR_FRAME_SIZE
	.align		4
.L_435:
        /*0954*/ 	.byte	0x04, 0x11
        /*0956*/ 	.short	(.L_437 - .L_436)
	.align		4
.L_436:
        /*0958*/ 	.word	index@(_Z13mul_mat_vec_qIN3c108BFloat16ELi32ELi4E10block_q4_1Li2EXadL_ZN45_INTERNAL_8d5cb472_14_gguf_kernel_cu_cd24131917vec_dot_q4_1_q8_1EPKvPK10block_q8_1RKiEEEvS5_S5_PT_iii)
        /*095c*/ 	.word	0x00000000


	//----- nvinfo : EIATTR_REGCOUNT
	.align		4
.L_437:
        /*0960*/ 	.byte	0x04, 0x2f
        /*0962*/ 	.short	(.L_439 - .L_438)
	.align		4
.L_438:
        /*0964*/ 	.word	index@(_Z13mul_mat_vec_qIN3c108BFloat16ELi32ELi4E10block_q5_0Li2EXadL_ZN45_INTERNAL_8d5cb472_14_gguf_kernel_cu_cd24131917vec_dot_q5_0_q8_1EPKvPK10block_q8_1RKiEEEvS5_S5_PT_iii)
        /*0968*/ 	.word	0x0000001f


	//----- nvinfo : EIATTR_FRAME_SIZE
	.align		4
.L_439:
        /*096c*/ 	.byte	0x04, 0x11
        /*096e*/ 	.short	(.L_441 - .L_440)
	.align		4
.L_440:
        /*0970*/ 	.word	index@(_Z13mul_mat_vec_qIN3c108BFloat16ELi32ELi4E10block_q5_0Li2EXadL_ZN45_INTERNAL_8d5cb472_14_gguf_kernel_cu_cd24131917vec_dot_q5_0_q8_1EPKvPK10block_q8_1RKiEEEvS5_S5_PT_iii)
        /*0974*/ 	.word	0x00000000


	//----- nvinfo : EIATTR_REGCOUNT
	.align		4
.L_441:
        /*0978*/ 	.byte	0x04, 0x2f
        /*097a*/ 	.short	(.L_443 - .L_442)
	.align		4
.L_442:
        /*097c*/ 	.word	index@(_Z13mul_mat_vec_qIN3c108BFloat16ELi32ELi4E10block_q5_1Li2EXadL_ZN45_INTERNAL_8d5cb472_14_gguf_kernel_cu_cd24131917vec_dot_q5_1_q8_1EPKvPK10block_q8_1RKiEEEvS5_S5_PT_iii)
        /*0980*/ 	.word	0x0000001e


	//----- nvinfo : EIATTR_FRAME_SIZE
	.align		4
.L_443:
        /*0984*/ 	.byte	0x04, 0x11
        /*0986*/ 	.short	(.L_445 - .L_444)
	.align		4
.L_444:
        /*0988*/ 	.word	index@(_Z13mul_mat_vec_qIN3c108BFloat16ELi32ELi4E10block_q5_1Li2EXadL_ZN45_INTERNAL_8d5cb472_14_gguf_kernel_cu_cd24131917vec_dot_q5_1_q8_1EPKvPK10block_q8_1RKiEEEvS5_S5_PT_iii)
        /*098c*/ 	.word	0x00000000


	//----- nvinfo : EIATTR_REGCOUNT
	.align		4
.L_445:
        /*0990*/ 	.byte	0x04, 0x2f
        /*0992*/ 	.short	(.L_447 - .L_446)
	.align		4
.L_446:
        /*0994*/ 	.word	index@(_Z13mul_mat_vec_qIN3c108BFloat16ELi32ELi8E10block_q8_0Li2EXadL_ZN45_INTERNAL_8d5cb472_14_gguf_kernel_cu_cd24131917vec_dot_q8_0_q8_1EPKvPK10block_q8_1RKiEEEvS5_S5_PT_iii)
        /*0998*/ 	.word	0x00000020


	//----- nvinfo : EIATTR_FRAME_SIZE
	.align		4
.L_447:
        /*099c*/ 	.byte	0x04, 0x11
        /*099e*/ 	.short	(.L_449 - .L_448)
	.align		4
.L_448:
        /*09a0*/ 	.word	index@(_Z13mul_mat_vec_qIN3c108BFloat16ELi32ELi8E10block_q8_0Li2EXadL_ZN45_INTERNAL_8d5cb472_14_gguf_kernel_cu_cd24131917vec_dot_q8_0_q8_1EPKvPK10block_q8_1RKiEEEvS5_S5_PT_iii)
        /*09a4*/ 	.word	0x00000000


	//----- nvinfo : EIATTR_REGCOUNT
	.align		4
.L_449:
        /*09a8*/ 	.byte	0x04, 0x2f
        /*09aa*/ 	.short	(.L_451 - .L_450)
	.align		4
.L_450:
        /*09ac*/ 	.word	index@(_Z13mul_mat_vec_qIN3c108BFloat16ELi256ELi16E10block_q2_KLi1EXadL_ZN45_INTERNAL_8d5cb472_14_gguf_kernel_cu_cd24131917vec_dot_q2_K_q8_1EPKvPK10block_q8_1RKiEEEvS5_S5_PT_iii)
        /*09b0*/ 	.word	0x00000020


	//----- nvinfo : EIATTR_FRAME_SIZE
	.align		4
.L_451:
        /*09b4*/ 	.byte	0x04, 0x11
        /*09b6*/ 	.short	(.L_453 - .L_452)
	.align		4
.L_452:
        /*09b8*/ 	.word	index@(_Z13mul_mat_vec_qIN3c108BFloat16ELi256ELi16E10block_q2_KLi1EXadL_ZN45_INTERNAL_8d5cb472_14_gguf_kernel_cu_cd24131917vec_dot_q2_K_q8_1EPKvPK10block_q8_1RKiEEEvS5_S5_PT_iii)
        /*09bc*/ 	.word	0x00000000


	//----- nvinfo : EIATTR_REGCOUNT
	.align		4
.L_453:
        /*09c0*/ 	.byte	0x04, 0x2f
        /*09c2*/ 	.short	(.L_455 - .L_454)
	.align		4
.L_454:
        /*09c4*/ 	.word	index@(_Z13mul_mat_vec_qIN3c108BFloat16ELi256ELi16E10block_q3_KLi1EXadL_ZN45_INTERNAL_8d5cb472_14_gguf_kernel_cu_cd24131917vec_dot_q3_K_q8_1EPKvPK10block_q8_1RKiEEEvS5_S5_PT_iii)
        /*09c8*/ 	.word	0x00000028


	//----- nvinfo : EIATTR_FRAME_SIZE
	.align		4
.L_455:
        /*09cc*/ 	.byte	0x04, 0x11
        /*09ce*/ 	.short	(.L_457 - .L_456)
	.align		4
.L_456:
        /*09d0*/ 	.word	index@(_Z13mul_mat_vec_qIN3c108BFloat16ELi256ELi16E10block_q3_KLi1EXadL_ZN45_INTERNAL_8d5cb472_14_gguf_kernel_cu_cd24131917vec_dot_q3_K_q8_1EPKvPK10block_q8_1RKiEEEvS5_S5_PT_iii)
        /*09d4*/ 	.word	0x00000000


	//----- nvinfo : EIATTR_REGCOUNT
	.align		4
.L_457:
        /*09d8*/ 	.byte	0x04, 0x2f
        /*09da*/ 	.short	(.L_459 - .L_458)
	.align		4
.L_458:
        /*09dc*/ 	.word	index@(_Z13mul_mat_vec_qIN3c108BFloat16ELi256ELi32E10block_q4_KLi2EXadL_ZN45_INTERNAL_8d5cb472_14_gguf_kernel_cu_cd24131917vec_dot_q4_K_q8_1EPKvPK10block_q8_1RKiEEEvS5_S5_PT_iii)
        /*09e0*/ 	.word	0x00000020


	//----- nvinfo : EIATTR_FRAME_SIZE
	.align		4
.L_459:
        /*09e4*/ 	.byte	0x04, 0x11
        /*09e6*/ 	.short	(.L_461 - .L_460)
	.align		4
.L_460:
        /*09e8*/ 	.word	index@(_Z13mul_mat_vec_qIN3c108BFloat16ELi256ELi32E10block_q4_KLi2EXadL_ZN45_INTERNAL_8d5cb472_14_gguf_kernel_cu_cd24131917vec_dot_q4_K_q8_1EPKvPK10block_q8_1RKiEEEvS5_S5_PT_iii)
        /*09ec*/ 	.word	0x00000000


	//----- nvinfo : EIATTR_REGCOUNT
	.align		4
.L_461:
        /*09f0*/ 	.byte	0x04, 0x2f
        /*09f2*/ 	.short	(.L_463 - .L_462)
	.align		4
.L_462:
        /*09f4*/ 	.word	index@(_Z13mul_mat_vec_qIN3c108BFloat16ELi256ELi32E10block_q5_KLi2EXadL_ZN45_INTERNAL_8d5cb472_14_gguf_kernel_cu_cd24131917vec_dot_q5_K_q8_1EPKvPK10block_q8_1RKiEEEvS5_S5_PT_iii)
        /*09f8*/ 	.word	0x00000020


	//----- nvinfo : EIATTR_FRAME_SIZE
	.align		4
.L_463:
        /*09fc*/ 	.byte	0x04, 0x11
        /*09fe*/ 	.short	(.L_465 - .L_464)
	.align		4
.L_464:
        /*0a00*/ 	.word	index@(_Z13mul_mat_vec_qIN3c108BFloat16ELi256ELi32E10block_q5_KLi2EXadL_ZN45_INTERNAL_8d5cb472_14_gguf_kernel_cu_cd24131917vec_dot_q5_K_q8_1EPKvPK10block_q8_1RKiEEEvS5_S5_PT_iii)
        /*0a04*/ 	.word	0x00000000


	//----- nvinfo : EIATTR_REGCOUNT
	.align		4
.L_465:
        /*0a08*/ 	.byte	0x04, 0x2f
        /*0a0a*/ 	.short	(.L_467 - .L_466)
	.align		4
.L_466:
        /*0a0c*/ 	.word	index@(_Z13mul_mat_vec_qIN3c108BFloat16ELi256ELi32E10block_q6_KLi1EXadL_ZN45_INTERNAL_8d5cb472_14_gguf_kernel_cu_cd24131917vec_dot_q6_K_q8_1EPKvPK10block_q8_1RKiEEEvS5_S5_PT_iii)
        /*0a10*/ 	.word	0x00000020


	//----- nvinfo : EIATTR_FRAME_SIZE
	.align		4
.L_467:
        /*0a14*/ 	.byte	0x04, 0x11
        /*0a16*/ 	.short	(.L_469 - .L_468)
	.align		4
.L_468:
        /*0a18*/ 	.word	index@(_Z13mul_mat_vec_qIN3c108BFloat16ELi256ELi32E10block_q6_KLi1EXadL_ZN45_INTERNAL_8d5cb472_14_gguf_kernel_cu_cd24131917vec_dot_q6_K_q8_1EPKvPK10block_q8_1RKiEEEvS5_S5_PT_iii)
        /*0a1c*/ 	.word	0x00000000


	//----- nvinfo : EIATTR_REGCOUNT
	.align		4
.L_469:
        /*0a20*/ 	.byte	0x04, 0x2f
        /*0a22*/ 	.short	(.L_471 - .L_470)
	.align		4
.L_470:
        /*0a24*/ 	.word	index@(_Z13mul_mat_vec_qIN3c108BFloat16ELi256ELi8E13block_iq2_xxsLi1EXadL_ZN45_INTERNAL_8d5cb472_14_gguf_kernel_cu_cd24131920vec_dot_iq2_xxs_q8_1EPKvPK10block_q8_1RKiEEEvS5_S5_PT_iii)
        /*0a28*/ 	.word	0x0000001f


	//----- nvinfo : EIATTR_FRAME_SIZE
	.align		4
.L_471:
        /*0a2c*/ 	.byte	0x04, 0x11
        /*0a2e*/ 	.short	(.L_473 - .L_472)
	.align		4
.L_472:
        /*0a30*/ 	.word	index@(_Z13mul_mat_vec_qIN3c108BFloat16ELi256ELi8E13block_iq2_xxsLi1EXadL_ZN45_INTERNAL_8d5cb472_14_gguf_kernel_cu_cd24131920vec_dot_iq2_xxs_q8_1EPKvPK10block_q8_1RKiEEEvS5_S5_PT_iii)
        /*0a34*/ 	.word	0x00000000


	//----- nvinfo : EIATTR_REGCOUNT
	.align		4
.L_473:
        /*0a38*/ 	.byte	0x04, 0x2f
        /*0a3a*/ 	.short	(.L_475 - .L_474)
	.align		4
.L_474:
        /*0a3c*/ 	.word	index@(_Z13mul_mat_vec_qIN3c108BFloat16ELi256ELi8E12block_iq2_xsLi1EXadL_ZN45_INTERNAL_8d5cb472_14_gguf_kernel_cu_cd24131919vec_dot_iq2_xs_q8_1EPKvPK10block_q8_1RKiEEEvS5_S5_PT_iii)
        /*0a40*/ 	.word	0x00000020


	//----- nvinfo : EIATTR_FRAME_SIZE
	.align		4
.L_475:
        /*0a44*/ 	.byte	0x04, 0x11
        /*0a46*/ 	.short	(.L_477 - .L_476)
	.align		4
.L_476:
        /*0a48*/ 	.word	index@(_Z13mul_mat_vec_qIN3c108BFloat16ELi256ELi8E12block_iq2_xsLi1EXadL_ZN45_INTERNAL_8d5cb472_14_gguf_kernel_cu_cd24131919vec_dot_iq2_xs_q8_1EPKvPK10block_q8_1RKiEEEvS5_S5_PT_iii)
        /*0a4c*/ 	.word	0x00000000


	//----- nvinfo : EIATTR_REGCOUNT
	.align		4
.L_477:
        /*0a50*/ 	.byte	0x04, 0x2f
        /*0a52*/ 	.short	(.L_479 - .L_478)
	.align		4
.L_478:
        /*0a54*/ 	.word	index@(_Z13mul_mat_vec_qIN3c108BFloat16ELi256ELi8E13block_iq3_xxsLi1EXadL_ZN45_INTERNAL_8d5cb472_14_gguf_kernel_cu_cd24131920vec_dot_iq3_xxs_q8_1EPKvPK10block_q8_1RKiEEEvS5_S5_PT_iii)
        /*0a58*/ 	.word	0x00000020


	//----- nvinfo : EIATTR_FRAME_SIZE
	.align		4
.L_479:
        /*0a5c*/ 	.byte	0x04, 0x11
        /*0a5e*/ 	.short	(.L_481 - .L_480)
	.align		4
.L_480:
        /*0a60*/ 	.word	index@(_Z13mul_mat_vec_qIN3c108BFloat16ELi256ELi8E13block_iq3_xxsLi1EXadL_ZN45_INTERNAL_8d5cb472_14_gguf_kernel_cu_cd24131920vec_dot_iq3_xxs_q8_1EPKvPK10block_q8_1RKiEEEvS5_S5_PT_iii)
        /*0a64*/ 	.word	0x00000000


	//----- nvinfo : EIATTR_REGCOUNT
	.align		4
.L_481:
        /*0a68*/ 	.byte	0x04, 0x2f
        /*0a6a*/ 	.short	(.L_483 - .L_482)
	.align		4
.L_482:
        /*0a6c*/ 	.word	index@(_Z13mul_mat_vec_qIN3c108BFloat16ELi256ELi8E11block_iq1_sLi1EXadL_ZN45_INTERNAL_8d5cb472_14_gguf_kernel_cu_cd24131918vec_dot_iq1_s_q8_1EPKvPK10block_q8_1RKiEEEvS5_S5_PT_iii)
        /*0a70*/ 	.word	0x00000020


	//----- nvinfo : EIATTR_FRAME_SIZE
	.align		4
.L_483:
        /*0a74*/ 	.byte	0x04, 0x11
        /*0a76*/ 	.short	(.L_485 - .L_484)
	.align		4
.L_484:
        /*0a78*/ 	.word	index@(_Z13mul_mat_vec_qIN3c108BFloat16ELi256ELi8E11block_iq1_sLi1EXadL_ZN45_INTERNAL_8d5cb472_14_gguf_kernel_cu_cd24131918vec_dot_iq1_s_q8_1EPKvPK10block_q8_1RKiEEEvS5_S5_PT_iii)
        /*0a7c*/ 	.word	0x00000000


	//----- nvinfo : EIATTR_REGCOUNT
	.align		4
.L_485:
        /*0a80*/ 	.byte	0x04, 0x2f
        /*0a82*/ 	.short	(.L_487 - .L_486)
	.align		4
.L_486:
        /*0a84*/ 	.word	index@(_Z13mul_mat_vec_qIN3c108BFloat16ELi32ELi4E12block_iq4_nlLi2EXadL_ZN45_INTERNAL_8d5cb472_14_gguf_kernel_cu_cd24131919vec_dot_iq4_nl_q8_1EPKvPK10block_q8_1RKiEEEvS5_S5_PT_iii)
        /*0a88*/ 	.word	0x00000020


	//----- nvinfo : EIATTR_FRAME_SIZE
	.align		4
.L_487:
        /*0a8c*/ 	.byte	0x04, 0x11
        /*0a8e*/ 	.short	(.L_489 - .L_488)
	.align		4
.L_488:
        /*0a90*/ 	.word	index@(_Z13mul_mat_vec_qIN3c108BFloat16ELi32ELi4E12block_iq4_nlLi2EXadL_ZN45_INTERNAL_8d5cb472_14_gguf_kernel_cu_cd24131919vec_dot_iq4_nl_q8_1EPKvPK10block_q8_1RKiEEEvS5_S5_PT_iii)
        /*0a94*/ 	.word	0x00000000


	//----- nvinfo : EIATTR_REGCOUNT
	.align		4
.L_489:
        /*0a98*/ 	.byte	0x04, 0x2f
        /*0a9a*/ 	.short	(.L_491 - .L_490)
	.align		4
.L_490:
        /*0a9c*/ 	.word	index@(_Z13mul_mat_vec_qIN3c108BFloat16ELi256ELi8E11block_iq3_sLi1EXadL_ZN45_INTERNAL_8d5cb472_14_gguf_kernel_cu_cd24131918vec_dot_iq3_s_q8_1EPKvPK10block_q8_1RKiEEEvS5_S5_PT_iii)
        /*0aa0*/ 	.word	0x00000020


	//----- nvinfo : EIATTR_FRAME_SIZE
	.align		4
.L_491:
        /*0aa4*/ 	.byte	0x04, 0x11
        /*0aa6*/ 	.short	(.L_493 - .L_492)
	.align		4
.L_492:
        /*0aa8*/ 	.word	index@(_Z13mul_mat_vec_qIN3c108BFloat16ELi256ELi8E11block_iq3_sLi1EXadL_ZN45_INTERNAL_8d5cb472_14_gguf_kernel_cu_cd24131918vec_dot_iq3_s_q8_1EPKvPK10block_q8_1RKiEEEvS5_S5_PT_iii)
        /*0aac*/ 	.word	0x00000000


	//----- nvinfo : EIATTR_REGCOUNT
	.align		4
.L_493:
        /*0ab0*/ 	.byte	0x04, 0x2f
        /*0ab2*/ 	.short	(.L_495 - .L_494)
	.align		4
.L_494:
        /*0ab4*/ 	.word	index@(_Z13mul_mat_vec_qIN3c108BFloat16ELi256ELi8E11block_iq2_sLi1EXadL_ZN45_INTERNAL_8d5cb472_14_gguf_kernel_cu_cd24131918vec_dot_iq2_s_q8_1EPKvPK10block_q8_1RKiEEEvS5_S5_PT_iii)
        /*0ab8*/ 	.word	0x00000020


	//----- nvinfo : EIATTR_FRAME_SIZE
	.align		4
.L_495:
        /*0abc*/ 	.byte	0x04, 0x11
        /*0abe*/ 	.short	(.L_497 - .L_496)
	.align		4
.L_496:
        /*0ac0*/ 	.word	index@(_Z13mul_mat_vec_qIN3c108BFloat16ELi256ELi8E11block_iq2_sLi1EXadL_ZN45_INTERNAL_8d5cb472_14_gguf_kernel_cu_cd24131918vec_dot_iq2_s_q8_1EPKvPK10block_q8_1RKiEEEvS5_S5_PT_iii)
        /*0ac4*/ 	.word	0x00000000


	//----- nvinfo : EIATTR_REGCOUNT
	.align		4
.L_497:
        /*0ac8*/ 	.byte	0x04, 0x2f
        /*0aca*/ 	.short	(.L_499 - .L_498)
	.align		4
.L_498:
        /*0acc*/ 	.word	index@(_Z13mul_mat_vec_qIN3c108BFloat16ELi256ELi8E12block_iq4_xsLi1EXadL_ZN45_INTERNAL_8d5cb472_14_gguf_kernel_cu_cd24131919vec_dot_iq4_xs_q8_1EPKvPK10block_q8_1RKiEEEvS5_S5_PT_iii)
        /*0ad0*/ 	.word	0x00000020


	//----- nvinfo : EIATTR_FRAME_SIZE
	.align		4
.L_499:
        /*0ad4*/ 	.byte	0x04, 0x11
        /*0ad6*/ 	.short	(.L_501 - .L_500)
	.align		4
.L_500:
        /*0ad8*/ 	.word	index@(_Z13mul_mat_vec_qIN3c108BFloat16ELi256ELi8E12block_iq4_xsLi1EXadL_ZN45_INTERNAL_8d5cb472_14_gguf_kernel_cu_cd24131919vec_dot_iq4_xs_q8_1EPKvPK10block_q8_1RKiEEEvS5_S5_PT_iii)
        /*0adc*/ 	.word	0x00000000


	//----- nvinfo : EIATTR_REGCOUNT
	.align		4
.L_501:
        /*0ae0*/ 	.byte	0x04, 0x2f
        /*0ae2*/ 	.short	(.L_503 - .L_502)
	.align		4
.L_502:
        /*0ae4*/ 	.word	index@(_Z13mul_mat_vec_qIN3c108BFloat16ELi256ELi8E11block_iq1_mLi1EXadL_ZN45_INTERNAL_8d5cb472_14_gguf_kernel_cu_cd24131918vec_dot_iq1_m_q8_1EPKvPK10block_q8_1RKiEEEvS5_S5_PT_iii)
        /*0ae8*/ 	.word	0x00000020


	//----- nvinfo : EIATTR_FRAME_SIZE
	.align		4
.L_503:
        /*0aec*/ 	.byte	0x04, 0x11
        /*0aee*/ 	.short	(.L_505 - .L_504)
	.align		4
.L_504:
        /*0af0*/ 	.word	index@(_Z13mul_mat_vec_qIN3c108BFloat16ELi256ELi8E11block_iq1_mLi1EXadL_ZN45_INTERNAL_8d5cb472_14_gguf_kernel_cu_cd24131918vec_dot_iq1_m_q8_1EPKvPK10block_q8_1RKiEEEvS5_S5_PT_iii)
        /*0af4*/ 	.word	0x00000000


	//----- nvinfo : EIATTR_REGCOUNT
	.align		4
.L_505:
        /*0af8*/ 	.byte	0x04, 0x2f
        /*0afa*/ 	.short	(.L_507 - .L_506)
	.align		4
.L_506:
        /*0afc*/ 	.word	index@(_Z12mul_mat_q4_0IfLb0EEvPKvS1_PT_iiiii)
        /*0b00*/ 	.word	0x00000028


	//----- nvinfo : EIATTR_FRAME_SIZE
	.align		4
.L_507:
        /*0b04*/ 	.byte	0x04, 0x11
        /*0b06*/ 	.short	(.L_509 - .L_508)
	.align		4
.L_508:
        /*0b08*/ 	.word	index@(_Z12mul_mat_q4_0IfLb0EEvPKvS1_PT_iiiii)
        /*0b0c*/ 	.word	0x00000000


	//----- nvinfo : EIATTR_REGCOUNT
	.align		4
.L_509:
        /*0b10*/ 	.byte	0x04, 0x2f
        /*0b12*/ 	.short	(.L_511 - .L_510)
	.align		4
.L_510:
        /*0b14*/ 	.word	index@(_Z12mul_mat_q4_0IfLb1EEvPKvS1_PT_iiiii)
        /*0b18*/ 	.word	0x00000048


	//----- nvinfo : EIATTR_FRAME_SIZE
	.align		4
.L_511:
        /*0b1c*/ 	.byte	0x04, 0x11
        /*0b1e*/ 	.short	(.L_513 - .L_512)
	.align		4
.L_512:
        /*0b20*/ 	.word	index@(_Z12mul_mat_q4_0IfLb1EEvPKvS1_PT_iiiii)
        /*0b24*/ 	.word	0x00000000


	//----- nvinfo : EIATTR_REGCOUNT
	.align		4
.L_513:
        /*0b28*/ 	.byte	0x04, 0x2f
        /*0b2a*/ 	.short	(.L_515 - .L_514)
	.align		4
.L_514:
        /*0b2c*/ 	.word	index@(_Z12mul_mat_q4_1IfLb0EEvPKvS1_PT_iiiii)
        /*0b30*/ 	.word	0x00000028


	//----- nvinfo : EIATTR_FRAME_SIZE
	.align		4
.L_515:
        /*0b34*/ 	.byte	0x04, 0x11
        /*0b36*/ 	.short	(.L_517 - .L_516)
	.align		4
.L_516:
        /*0b38*/ 	.word	index@(_Z12mul_mat_q4_1IfLb0EEvPKvS1_PT_iiiii)
        /*0b3c*/ 	.word	0x00000000


	//----- nvinfo : EIATTR_REGCOUNT
	.align		4
.L_517:
        /*0b40*/ 	.byte	0x04, 0x2f
        /*0b42*/ 	.short	(.L_519 - .L_518)
	.align		4
.L_518:
        /*0b44*/ 	.word	index@(_Z12mul_mat_q4_1IfLb1EEvPKvS1_PT_iiiii)
        /*0b48*/ 	.word	0x00000048


	//----- nvinfo : EIATTR_FRAME_SIZE
	.align		4
.L_519:
        /*0b4c*/ 	.byte	0x04, 0x11
        /*0b4e*/ 	.short	(.L_521 - .L_520)
	.align		4
.L_520:
        /*0b50*/ 	.word	index@(_Z12mul_mat_q4_1IfLb1EEvPKvS1_PT_iiiii)
        /*0b54*/ 	.word	0x00000000


	//----- nvinfo : EIATTR_REGCOUNT
	.align		4
.L_521:
        /*0b58*/ 	.byte	0x04, 0x2f
        /*0b5a*/ 	.short	(.L_523 - .L_522)
	.align		4
.L_522:
        /*0b5c*/ 	.word	index@(_Z12mul_mat_q5_0IfLb0EEvPKvS1_PT_iiiii)
        /*0b60*/ 	.word	0x00000028


	//----- nvinfo : EIATTR_FRAME_SIZE
	.align		4
.L_523:
        /*0b64*/ 	.byte	0x04, 0x11
        /*0b66*/ 	.short	(.L_525 - .L_524)
	.align		4
.L_524:
        /*0b68*/ 	.word	index@(_Z12mul_mat_q5_0IfLb0EEvPKvS1_PT_iiiii)
        /*0b6c*/ 	.word	0x00000000


	//----- nvinfo : EIATTR_REGCOUNT
	.align		4
.L_525:
        /*0b70*/ 	.byte	0x04, 0x2f
        /*0b72*/ 	.short	(.L_527 - .L_526)
	.align		4
.L_526:
        /*0b74*/ 	.word	index@(_Z12mul_mat_q5_0IfLb1EEvPKvS1_PT_iiiii)
        /*0b78*/ 	.word	0x00000038


	//----- nvinfo : EIATTR_FRAME_SIZE
	.align		4
.L_527:
        /*0b7c*/ 	.byte	0x04, 0x11
        /*0b7e*/ 	.short	(.L_529 - .L_528)
	.align		4
.L_528:
        /*0b80*/ 	.word	index@(_Z12mul_mat_q5_0IfLb1EEvPKvS1_PT_iiiii)
        /*0b84*/ 	.word	0x00000000


	//----- nvinfo : EIATTR_REGCOUNT
	.align		4
.L_529:
        /*0b88*/ 	.byte	0x04, 0x2f
        /*0b8a*/ 	.short	(.L_531 - .L_530)
	.align		4
.L_530:
        /*0b8c*/ 	.word	index@(_Z12mul_mat_q5_1IfLb0EEvPKvS1_PT_iiiii)
        /*0b90*/ 	.word	0x00000028


	//----- nvinfo : EIATTR_FRAME_SIZE
	.align		4
.L_531:
        /*0b94*/ 	.byte	0x04, 0x11
        /*0b96*/ 	.short	(.L_533 - .L_532)
	.align		4
.L_532:
        /*0b98*/ 	.word	index@(_Z12mul_mat_q5_1IfLb0EEvPKvS1_PT_iiiii)
        /*0b9c*/ 	.word	0x00000000


	//----- nvinfo : EIATTR_REGCOUNT
	.align		4
.L_533:
        /*0ba0*/ 	.byte	0x04, 0x2f
        /*0ba2*/ 	.short	(.L_535 - .L_534)
	.align		4
.L_534:
        /*0ba4*/ 	.word	index@(_Z12mul_mat_q5_1IfLb1EEvPKvS1_PT_iiiii)
        /*0ba8*/ 	.word	0x00000038


	//----- nvinfo : EIATTR_FRAME_SIZE
	.align		4
.L_535:
        /*0bac*/ 	.byte	0x04, 0x11
        /*0bae*/ 	.short	(.L_537 - .L_536)
	.align		4
.L_536:
        /*0bb0*/ 	.word	index@(_Z12mul_mat_q5_1IfLb1EEvPKvS1_PT_iiiii)
        /*0bb4*/ 	.word	0x00000000


	//----- nvinfo : EIATTR_REGCOUNT
	.align		4
.L_537:
        /*0bb8*/ 	.byte	0x04, 0x2f
        /*0bba*/ 	.short	(.L_539 - .L_538)
	.align		4
.L_538:
        /*0bbc*/ 	.word	index@(_Z12mul_mat_q8_0IfLb0EEvPKvS1_PT_iiiii)
        /*0bc0*/ 	.word	0x00000028


	//----- nvinfo : EIATTR_FRAME_SIZE
	.align		4
.L_539:
        /*0bc4*/ 	.byte	0x04, 0x11
        /*0bc6*/ 	.short	(.L_541 - .L_540)
	.align		4
.L_540:
        /*0bc8*/ 	.word	index@(_Z12mul_mat_q8_0IfLb0EEvPKvS1_PT_iiiii)
        /*0bcc*/ 	.word	0x00000000


	//----- nvinfo : EIATTR_REGCOUNT
	.align		4
.L_541:
        /*0bd0*/ 	.byte	0x04, 0x2f
        /*0bd2*/ 	.short	(.L_543 - .L_542)
	.align		4
.L_542:
        /*0bd4*/ 	.word	index@(_Z12mul_mat_q8_0IfLb1EEvPKvS1_PT_iiiii)
        /*0bd8*/ 	.word	0x00000040


	//----- nvinfo : EIATTR_FRAME_SIZE
	.align		4
.L_543:
        /*0bdc*/ 	.byte	0x04, 0x11
        /*0bde*/ 	.short	(.L_545 - .L_544)
	.align		4
.L_544:
        /*0be0*/ 	.word	index@(_Z12mul_mat_q8_0IfLb1EEvPKvS1_PT_iiiii)
        /*0be4*/ 	.word	0x00000000


	//----- nvinfo : EIATTR_REGCOUNT
	.align		4
.L_545:
        /*0be8*/ 	.byte	0x04, 0x2f
        /*0bea*/ 	.short	(.L_547 - .L_546)
	.align		4
.L_546:
        /*0bec*/ 	.word	index@(_Z12mul_mat_q2_KIfLb0EEvPKvS1_PT_iiiii)
        /*0bf0*/ 	.word	0x00000038


	//----- nvinfo : EIATTR_FRAME_SIZE
	.align		4
.L_547:
        /*0bf4*/ 	.byte	0x04, 0x11
        /*0bf6*/ 	.short	(.L_549 - .L_548)
	.align		4
.L_548:
        /*0bf8*/ 	.word	index@(_Z12mul_mat_q2_KIfLb0EEvPKvS1_PT_iiiii)
        /*0bfc*/ 	.word	0x00000000


	//----- nvinfo : EIATTR_REGCOUNT
	.align		4
.L_549:
        /*0c00*/ 	.byte	0x04, 0x2f
        /*0c02*/ 	.short	(.L_551 - .L_550)
	.align		4
.L_550:
        /*0c04*/ 	.word	index@(_Z12mul_mat_q2_KIfLb1EEvPKvS1_PT_iiiii)
        /*0c08*/ 	.word	0x0000005b


	//----- nvinfo : EIATTR_FRAME_SIZE
	.align		4
.L_551:
        /*0c0c*/ 	.byte	0x04, 0x11
        /*0c0e*/ 	.short	(.L_553 - .L_552)
	.align		4
.L_552:
        /*0c10*/ 	.word	index@(_Z12mul_mat_q2_KIfLb1EEvPKvS1_PT_iiiii)
        /*0c14*/ 	.word	0x00000000


	//----- nvinfo : EIATTR_REGCOUNT
	.align		4
.L_553:
        /*0c18*/ 	.byte	0x04, 0x2f
        /*0c1a*/ 	.short	(.L_555 - .L_554)
	.align		4
.L_554:
        /*0c1c*/ 	.word	index@(_Z12mul_mat_q3_KIfLb0EEvPKvS1_PT_iiiii)
        /*0c20*/ 	.word	0x00000030


	//----- nvinfo : EIATTR_FRAME_SIZE
	.align		4
.L_555:
        /*0c24*/ 	.byte	0x04, 0x11
        /*0c26*/ 	.short	(.L_557 - .L_556)
	.align		4
.L_556:
        /*0c28*/ 	.word	index@(_Z12mul_mat_q3_KIfLb0EEvPKvS1_PT_iiiii)
        /*0c2c*/ 	.word	0x00000000


	//----- nvinfo : EIATTR_REGCOUNT
	.align		4
.L_557:
        /*0c30*/ 	.byte	0x04, 0x2f
        /*0c32*/ 	.short	(.L_559 - .L_558)
	.align		4
.L_558:
        /*0c34*/ 	.word	index@(_Z12mul_mat_q3_KIfLb1EEvPKvS1_PT_iiiii)
        /*0c38*/ 	.word	0x00000060


	//----- nvinfo : EIATTR_FRAME_SIZE
	.align		4
.L_559:
        /*0c3c*/ 	.byte	0x04, 0x11
        /*0c3e*/ 	.short	(.L_561 - .L_560)
	.align		4
.L_560:
        /*0c40*/ 	.word	index@(_Z12mul_mat_q3_KIfLb1EEvPKvS1_PT_iiiii)
        /*0c44*/ 	.word	0x00000000


	//----- nvinfo : EIATTR_REGCOUNT
	.align		4
.L_561:
        /*0c48*/ 	.byte	0x04, 0x2f
        /*0c4a*/ 	.short	(.L_563 - .L_562)
	.align		4
.L_562:
        /*0c4c*/ 	.word	index@(_Z12mul_mat_q4_KIfLb0EEvPKvS1_PT_iiiii)
        /*0c50*/ 	.word	0x00000028


	//----- nvinfo : EIATTR_FRAME_SIZE
	.align		4
.L_563:
        /*0c54*/ 	.byte	0x04, 0x11
        /*0c56*/ 	.short	(.L_565 - .L_564)
	.align		4
.L_564:
        /*0c58*/ 	.word	index@(_Z12mul_mat_q4_KIfLb0EEvPKvS1_PT_iiiii)
        /*0c5c*/ 	.word	0x00000000


	//----- nvinfo : EIATTR_REGCOUNT
	.align		4
.L_565:
        /*0c60*/ 	.byte	0x04, 0x2f
        /*0c62*/ 	.short	(.L_567 - .L_566)
	.align		4
.L_566:
        /*0c64*/ 	.word	index@(_Z12mul_mat_q4_KIfLb1EEvPKvS1_PT_iiiii)
        /*0c68*/ 	.word	0x00000038


	//----- nvinfo : EIATTR_FRAME_SIZE
	.align		4
.L_567:
        /*0c6c*/ 	.byte	0x04, 0x11
        /*0c6e*/ 	.short	(.L_569 - .L_568)
	.align		4
.L_568:
        /*0c70*/ 	.word	index@(_Z12mul_mat_q4_KIfLb1EEvPKvS1_PT_iiiii)
        /*0c74*/ 	.word	0x00000000


	//----- nvinfo : EIATTR_REGCOUNT
	.align		4
.L_569:
        /*0c78*/ 	.byte	0x04, 0x2f
        /*0c7a*/ 	.short	(.L_571 - .L_570)
	.align		4
.L_570:
        /*0c7c*/ 	.word	index@(_Z12mul_mat_q5_KIfLb0EEvPKvS1_PT_iiiii)
        /*0c80*/ 	.word	0x00000030


	//----- nvinfo : EIATTR_FRAME_SIZE
	.align		4
.L_571:
        /*0c84*/ 	.byte	0x04, 0x11
        /*0c86*/ 	.short	(.L_573 - .L_572)
	.align		4
.L_572:
        /*0c88*/ 	.word	index@(_Z12mul_mat_q5_KIfLb0EEvPKvS1_PT_iiiii)
        /*0c8c*/ 	.word	0x00000000


	//----- nvinfo : EIATTR_REGCOUNT
	.align		4
.L_573:
        /*0c90*/ 	.byte	0x04, 0x2f
        /*0c92*/ 	.short	(.L_575 - .L_574)
	.align		4
.L_574:
        /*0c94*/ 	.word	index@(_Z12mul_mat_q5_KIfLb1EEvPKvS1_PT_iiiii)
        /*0c98*/ 	.word	0x00000038


	//----- nvinfo : EIATTR_FRAME_SIZE
	.align		4
.L_575:
        /*0c9c*/ 	.byte	0x04, 0x11
        /*0c9e*/ 	.short	(.L_577 - .L_576)
	.align		4
.L_576:
        /*0ca0*/ 	.word	index@(_Z12mul_mat_q5_KIfLb1EEvPKvS1_PT_iiiii)
        /*0ca4*/ 	.word	0x00000000


	//----- nvinfo : EIATTR_REGCOUNT
	.align		4
.L_577:
        /*0ca8*/ 	.byte	0x04, 0x2f
        /*0caa*/ 	.short	(.L_579 - .L_578)
	.align		4
.L_578:
        /*0cac*/ 	.word	index@(_Z12mul_mat_q6_KIfLb0EEvPKvS1_PT_iiiii)
        /*0cb0*/ 	.word	0x00000028


	//----- nvinfo : EIATTR_FRAME_SIZE
	.align		4
.L_579:
        /*0cb4*/ 	.byte	0x04, 0x11
        /*0cb6*/ 	.short	(.L_581 - .L_580)
	.align		4
.L_580:
        /*0cb8*/ 	.word	index@(_Z12mul_mat_q6_KIfLb0EEvPKvS1_PT_iiiii)
        /*0cbc*/ 	.word	0x00000000


	//----- nvinfo : EIATTR_REGCOUNT
	.align		4
.L_581:
        /*0cc0*/ 	.byte	0x04, 0x2f
        /*0cc2*/ 	.short	(.L_583 - .L_582)
	.align		4
.L_582:
        /*0cc4*/ 	.word	index@(_Z12mul_mat_q6_KIfLb1EEvPKvS1_PT_iiiii)
        /*0cc8*/ 	.word	0x00000040


	//----- nvinfo : EIATTR_FRAME_SIZE
	.align		4
.L_583:
        /*0ccc*/ 	.byte	0x04, 0x11
        /*0cce*/ 	.short	(.L_585 - .L_584)
	.align		4
.L_584:
        /*0cd0*/ 	.word	index@(_Z12mul_mat_q6_KIfLb1EEvPKvS1_PT_iiiii)
        /*0cd4*/ 	.word	0x00000000


	//----- nvinfo : EIATTR_REGCOUNT
	.align		4
.L_585:
        /*0cd8*/ 	.byte	0x04, 0x2f
        /*0cda*/ 	.short	(.L_587 - .L_586)
	.align		4
.L_586:
        /*0cdc*/ 	.word	index@(_Z12mul_mat_q4_0IN3c104HalfELb0EEvPKvS3_PT_iiiii)
        /*0ce0*/ 	.word	0x00000028


	//----- nvinfo : EIATTR_FRAME_SIZE
	.align		4
.L_587:
        /*0ce4*/ 	.byte	0x04, 0x11
        /*0ce6*/ 	.short	(.L_589 - .L_588)
	.align		4
.L_588:
        /*0ce8*/ 	.word	index@(_Z12mul_mat_q4_0IN3c104HalfELb0EEvPKvS3_PT_iiiii)
        /*0cec*/ 	.word	0x00000000


	//----- nvinfo : EIATTR_REGCOUNT
	.align		4
.L_589:
        /*0cf0*/ 	.byte	0x04, 0x2f
        /*0cf2*/ 	.short	(.L_591 - .L_590)
	.align		4
.L_590:
        /*0cf4*/ 	.word	index@(_Z12mul_mat_q4_0IN3c104HalfELb1EEvPKvS3_PT_iiiii)
        /*0cf8*/ 	.word	0x00000048


	//----- nvinfo : EIATTR_FRAME_SIZE
	.align		4
.L_591:
        /*0cfc*/ 	.byte	0x04, 0x11
        /*0cfe*/ 	.short	(.L_593 - .L_592)
	.align		4
.L_592:
        /*0d00*/ 	.word	index@(_Z12mul_mat_q4_0IN3c104HalfELb1EEvPKvS3_PT_iiiii)
        /*0d04*/ 	.word	0x00000000


	//----- nvinfo : EIATTR_REGCOUNT
	.align		4
.L_593:
        /*0d08*/ 	.byte	0x04, 0x2f
        /*0d0a*/ 	.short	(.L_595 - .L_594)
	.align		4
.L_594:
        /*0d0c*/ 	.word	index@(_Z12mul_mat_q4_1IN3c104HalfELb0EEvPKvS3_PT_iiiii)
        /*0d10*/ 	.word	0x00000028


	//----- nvinfo : EIATTR_FRAME_SIZE
	.align		4
.L_595:
        /*0d14*/ 	.byte	0x04, 0x11
        /*0d16*/ 	.short	(.L_597 - .L_596)
	.align		4
.L_596:
        /*0d18*/ 	.word	index@(_Z12mul_mat_q4_1IN3c104HalfELb0EEvPKvS3_PT_iiiii)
        /*0d1c*/ 	.word	0x00000000


	//----- nvinfo : EIATTR_REGCOUNT
	.align		4
.L_597:
        /*0d20*/ 	.byte	0x04, 0x2f
        /*0d22*/ 	.short	(.L_599 - .L_598)
	.align		4
.L_598:
        /*0d24*/ 	.word	index@(_Z12mul_mat_q4_1IN3c104HalfELb1EEvPKvS3_PT_iiiii)
        /*0d28*/ 	.word	0x00000048


	//----- nvinfo : EIATTR_FRAME_SIZE
	.align		4
.L_599:
        /*0d2c*/ 	.byte	0x04, 0x11
        /*0d2e*/ 	.short	(.L_601 - .L_600)
	.align		4
.L_600:
        /*0d30*/ 	.word	index@(_Z12mul_mat_q4_1IN3c104HalfELb1EEvPKvS3_PT_iiiii)
        /*0d34*/ 	.word	0x00000000


	//----- nvinfo : EIATTR_REGCOUNT
	.align		4
.L_601:
        /*0d38*/ 	.byte	0x04, 0x2f
        /*0d3a*/ 	.short	(.L_603 - .L_602)
	.align		4
.L_602:
        /*0d3c*/ 	.word	index@(_Z12mul_mat_q5_0IN3c104HalfELb0EEvPKvS3_PT_iiiii)
        /*0d40*/ 	.word	0x00000028


	//----- nvinfo : EIATTR_FRAME_SIZE
	.align		4
.L_603:
        /*0d44*/ 	.byte	0x04, 0x11
        /*0d46*/ 	.short	(.L_605 - .L_604)
	.align		4
.L_604:
        /*0d48*/ 	.word	index@(_Z12mul_mat_q5_0IN3c104HalfELb0EEvPKvS3_PT_iiiii)
        /*0d4c*/ 	.word	0x00000000


	//----- nvinfo : EIATTR_REGCOUNT
	.align		4
.L_605:
        /*0d50*/ 	.byte	0x04, 0x2f
        /*0d52*/ 	.short	(.L_607 - .L_606)
	.align		4
.L_606:
        /*0d54*/ 	.word	index@(_Z12mul_mat_q5_0IN3c104HalfELb1EEvPKvS3_PT_iiiii)
        /*0d58*/ 	.word	0x00000038


	//----- nvinfo : EIATTR_FRAME_SIZE
	.align		4
.L_607:
        /*0d5c*/ 	.byte	0x04, 0x11
        /*0d5e*/ 	.short	(.L_609 - .L_608)
	.align		4
.L_608:
        /*0d60*/ 	.word	index@(_Z12mul_mat_q5_0IN3c104HalfELb1EEvPKvS3_PT_iiiii)
        /*0d64*/ 	.word	0x00000000


	//----- nvinfo : EIATTR_REGCOUNT
	.align		4
.L_609:
        /*0d68*/ 	.byte	0x04, 0x2f
        /*0d6a*/ 	.short	(.L_611 - .L_610)
	.align		4
.L_610:
        /*0d6c*/ 	.word	index@(_Z12mul_mat_q5_1IN3c104HalfELb0EEvPKvS3_PT_iiiii)
        /*0d70*/ 	.word	0x00000028


	//----- nvinfo : EIATTR_FRAME_SIZE
	.align		4
.L_611:
        /*0d74*/ 	.byte	0x04, 0x11
        /*0d76*/ 	.short	(.L_613 - .L_612)
	.align		4
.L_612:
        /*0d78*/ 	.word	index@(_Z12mul_mat_q5_1IN3c104HalfELb0EEvPKvS3_PT_iiiii)
        /*0d7c*/ 	.word	0x00000000


	//----- nvinfo : EIATTR_REGCOUNT
	.align		4
.L_613:
        /*0d80*/ 	.byte	0x04, 0x2f
        /*0d82*/ 	.short	(.L_615 - .L_614)
	.align		4
.L_614:
        /*0d84*/ 	.word	index@(_Z12mul_mat_q5_1IN3c104HalfELb1EEvPKvS3_PT_iiiii)
        /*0d88*/ 	.word	0x00000038


	//----- nvinfo : EIATTR_FRAME_SIZE
	.align		4
.L_615:
        /*0d8c*/ 	.byte	0x04, 0x11
        /*0d8e*/ 	.short	(.L_617 - .L_616)
	.align		4
.L_616:
        /*0d90*/ 	.word	index@(_Z12mul_mat_q5_1IN3c104HalfELb1EEvPKvS3_PT_iiiii)
        /*0d94*/ 	.word	0x00000000


	//----- nvinfo : EIATTR_REGCOUNT
	.align		4
.L_617:
        /*0d98*/ 	.byte	0x04, 0x2f
        /*0d9a*/ 	.short	(.L_619 - .L_618)
	.align		4
.L_618:
        /*0d9c*/ 	.word	index@(_Z12mul_mat_q8_0IN3c104HalfELb0EEvPKvS3_PT_iiiii)
        /*0da0*/ 	.word	0x00000028


	//----- nvinfo : EIATTR_FRAME_SIZE
	.align		4
.L_619:
        /*0da4*/ 	.byte	0x04, 0x11
        /*0da6*/ 	.short	(.L_621 - .L_620)
	.align		4
.L_620:
        /*0da8*/ 	.word	index@(_Z12mul_mat_q8_0IN3c104HalfELb0EEvPKvS3_PT_iiiii)
        /*0dac*/ 	.word	0x00000000


	//----- nvinfo : EIATTR_REGCOUNT
	.align		4
.L_621:
        /*0db0*/ 	.byte	0x04, 0x2f
        /*0db2*/ 	.short	(.L_623 - .L_622)
	.align		4
.L_622:
        /*0db4*/ 	.word	index@(_Z12mul_mat_q8_0IN3c104HalfELb1EEvPKvS3_PT_iiiii)
        /*0db8*/ 	.word	0x00000040


	//----- nvinfo : EIATTR_FRAME_SIZE
	.align		4
.L_623:
        /*0dbc*/ 	.byte	0x04, 0x11
        /*0dbe*/ 	.short	(.L_625 - .L_624)
	.align		4
.L_624:
        /*0dc0*/ 	.word	index@(_Z12mul_mat_q8_0IN3c104HalfELb1EEvPKvS3_PT_iiiii)
        /*0dc4*/ 	.word	0x00000000


	//----- nvinfo : EIATTR_REGCOUNT
	.align		4
.L_625:
        /*0dc8*/ 	.byte	0x04, 0x2f
        /*0dca*/ 	.short	(.L_627 - .L_626)
	.align		4
.L_626:
        /*0dcc*/ 	.word	index@(_Z12mul_mat_q2_KIN3c104HalfELb0EEvPKvS3_PT_iiiii)
        /*0dd0*/ 	.word	0x00000038


	//----- nvinfo : EIATTR_FRAME_SIZE
	.align		4
.L_627:
        /*0dd4*/ 	.byte	0x04, 0x11
        /*0dd6*/ 	.short	(.L_629 - .L_628)
	.align		4
.L_628:
        /*0dd8*/ 	.word	index@(_Z12mul_mat_q2_KIN3c104HalfELb0EEvPKvS3_PT_iiiii)
        /*0ddc*/ 	.word	0x00000000


	//----- nvinfo : EIATTR_REGCOUNT
	.align		4
.L_629:
        /*0de0*/ 	.byte	0x04, 0x2f
        /*0de2*/ 	.short	(.L_631 - .L_630)
	.align		4
.L_630:
        /*0de4*/ 	.word	index@(_Z12mul_mat_q2_KIN3c104HalfELb1EEvPKvS3_PT_iiiii)
        /*0de8*/ 	.word	0x0000005b


	//----- nvinfo : EIATTR_FRAME_SIZE
	.align		4
.L_631:
        /*0dec*/ 	.byte	0x04, 0x11
        /*0dee*/ 	.short	(.L_633 - .L_632)
	.align		4
.L_632:
        /*0df0*/ 	.word	index@(_Z12mul_mat_q2_KIN3c104HalfELb1EEvPKvS3_PT_iiiii)
        /*0df4*/ 	.word	0x00000000


	//----- nvinfo : EIATTR_REGCOUNT
	.align		4
.L_633:
        /*0df8*/ 	.byte	0x04, 0x2f
        /*0dfa*/ 	.short	(.L_635 - .L_634)
	.align		4
.L_634:
        /*0dfc*/ 	.word	index@(_Z12mul_mat_q3_KIN3c104HalfELb0EEvPKvS3_PT_iiiii)
        /*0e00*/ 	.word	0x00000030


	//----- nvinfo : EIATTR_FRAME_SIZE
	.align		4
.L_635:
        /*0e04*/ 	.byte	0x04, 0x11
        /*0e06*/ 	.short	(.L_637 - .L_636)
	.align		4
.L_636:
        /*0e08*/ 	.word	index@(_Z12mul_mat_q3_KIN3c104HalfELb0EEvPKvS3_PT_iiiii)
        /*0e0c*/ 	.word	0x00000000


	//----- nvinfo : EIATTR_REGCOUNT
	.align		4
.L_637:
        /*0e10*/ 	.byte	0x04, 0x2f
        /*0e12*/ 	.short	(.L_639 - .L_638)
	.align		4
.L_638:
        /*0e14*/ 	.word	index@(_Z12mul_mat_q3_KIN3c104HalfELb1EEvPKvS3_PT_iiiii)
        /*0e18*/ 	.word	0x00000060


	//----- nvinfo : EIATTR_FRAME_SIZE
	.align		4
.L_639:
        /*0e1c*/ 	.byte	0x04, 0x11
        /*0e1e*/ 	.short	(.L_641 - .L_640)
	.align		4
.L_640:
        /*0e20*/ 	.word	index@(_Z12mul_mat_q3_KIN3c104HalfELb1EEvPKvS3_PT_iiiii)
        /*0e24*/ 	.word	0x00000000


	//----- nvinfo : EIATTR_REGCOUNT
	.align		4
.L_641:
        /*0e28*/ 	.byte	0x04, 0x2f
        /*0e2a*/ 	.short	(.L_643 - .L_642)
	.align		4
.L_642:
        /*0e2c*/ 	.word	index@(_Z12mul_mat_q4_KIN3c104HalfELb0EEvPKvS3_PT_iiiii)
        /*0e30*/ 	.word	0x00000028


	//----- nvinfo : EIATTR_FRAME_SIZE
	.align		4
.L_643:
        /*0e34*/ 	.byte	0x04, 0x11
        /*0e36*/ 	.short	(.L_645 - .L_644)
	.align		4
.L_644:
        /*0e38*/ 	.word	index@(_Z12mul_mat_q4_KIN3c104HalfELb0EEvPKvS3_PT_iiiii)
        /*0e3c*/ 	.word	0x00000000


	//----- nvinfo : EIATTR_REGCOUNT
	.align		4
.L_645:
        /*0e40*/ 	.byte	0x04, 0x2f
        /*0e42*/ 	.short	(.L_647 - .L_646)
	.align		4
.L_646:
        /*0e44*/ 	.word	index@(_Z12mul_mat_q4_KIN3c104HalfELb1EEvPKvS3_PT_iiiii)
        /*0e48*/ 	.word	0x00000038


	//----- nvinfo : EIATTR_FRAME_SIZE
	.align		4
.L_647:
        /*0e4c*/ 	.byte	0x04, 0x11
        /*0e4e*/ 	.short	(.L_649 - .L_648)
	.align		4
.L_648:
        /*0e50*/ 	.word	index@(_Z12mul_mat_q4_KIN3c104HalfELb1EEvPKvS3_PT_iiiii)
        /*0e54*/ 	.word	0x00000000


	//----- nvinfo : EIATTR_REGCOUNT
	.align		4
.L_649:
        /*0e58*/ 	.byte	0x04, 0x2f
        /*0e5a*/ 	.short	(.L_651 - .L_650)
	.align		4
.L_650:
        /*0e5c*/ 	.word	index@(_Z12mul_mat_q5_KIN3c104HalfELb0EEvPKvS3_PT_iiiii)
        /*0e60*/ 	.word	0x00000030


	//----- nvinfo : EIATTR_FRAME_SIZE
	.align		4
.L_651:
        /*0e64*/ 	.byte	0x04, 0x11
        /*0e66*/ 	.short	(.L_653 - .L_652)
	.align		4
.L_652:
        /*0e68*/ 	.word	index@(_Z12mul_mat_q5_KIN3c104HalfELb0EEvPKvS3_PT_iiiii)
        /*0e6c*/ 	.word	0x00000000


	//----- nvinfo : EIATTR_REGCOUNT
	.align		4
.L_653:
        /*0e70*/ 	.byte	0x04, 0x2f
        /*0e72*/ 	.short	(.L_655 - .L_654)
	.align		4
.L_654:
        /*0e74*/ 	.word	index@(_Z12mul_mat_q5_KIN3c104HalfELb1EEvPKvS3_PT_iiiii)
        /*0e78*/ 	.word	0x00000038


	//----- nvinfo : EIATTR_FRAME_SIZE
	.align		4
.L_655:
        /*0e7c*/ 	.byte	0x04, 0x11
        /*0e7e*/ 	.short	(.L_657 - .L_656)
	.align		4
.L_656:
        /*0e80*/ 	.word	index@(_Z12mul_mat_q5_KIN3c104HalfELb1EEvPKvS3_PT_iiiii)
        /*0e84*/ 	.word	0x00000000


	//----- nvinfo : EIATTR_REGCOUNT
	.align		4
.L_657:
        /*0e88*/ 	.byte	0x04, 0x2f
        /*0e8a*/ 	.short	(.L_659 - .L_658)
	.align		4
.L_658:
        /*0e8c*/ 	.word	index@(_Z12mul_mat_q6_KIN3c104HalfELb0EEvPKvS3_PT_iiiii)
        /*0e90*/ 	.word	0x00000028


	//----- nvinfo : EIATTR_FRAME_SIZE
	.align		4
.L_659:
        /*0e94*/ 	.byte	0x04, 0x11
        /*0e96*/ 	.short	(.L_661 - .L_660)
	.align		4
.L_660:
        /*0e98*/ 	.word	index@(_Z12mul_mat_q6_KIN3c104HalfELb0EEvPKvS3_PT_iiiii)
        /*0e9c*/ 	.word	0x00000000


	//----- nvinfo : EIATTR_REGCOUNT
	.align		4
.L_661:
        /*0ea0*/ 	.byte	0x04, 0x2f
        /*0ea2*/ 	.short	(.L_663 - .L_662)
	.align		4
.L_662:
        /*0ea4*/ 	.word	index@(_Z12mul_mat_q6_KIN3c104HalfELb1EEvPKvS3_PT_iiiii)
        /*0ea8*/ 	.word	0x00000040


	//----- nvinfo : EIATTR_FRAME_SIZE
	.align		4
.L_663:
        /*0eac*/ 	.byte	0x04, 0x11
        /*0eae*/ 	.short	(.L_665 - .L_664)
	.align		4
.L_664:
        /*0eb0*/ 	.word	index@(_Z12mul_mat_q6_KIN3c104HalfELb1EEvPKvS3_PT_iiiii)
        /*0eb4*/ 	.word	0x00000000


	//----- nvinfo : EIATTR_REGCOUNT
	.align		4
.L_665:
        /*0eb8*/ 	.byte	0x04, 0x2f
        /*0eba*/ 	.short	(.L_667 - .L_666)
	.align		4
.L_666:
        /*0ebc*/ 	.word	index@(_Z12mul_mat_q4_0IN3c108BFloat16ELb0EEvPKvS3_PT_iiiii)
        /*0ec0*/ 	.word	0x00000028


	//----- nvinfo : EIATTR_FRAME_SIZE
	.align		4
.L_667:
        /*0ec4*/ 	.byte	0x04, 0x11
        /*0ec6*/ 	.short	(.L_669 - .L_668)
	.align		4
.L_668:
        /*0ec8*/ 	.word	index@(_Z12mul_mat_q4_0IN3c108BFloat16ELb0EEvPKvS3_PT_iiiii)
        /*0ecc*/ 	.word	0x00000000


	//----- nvinfo : EIATTR_REGCOUNT
	.align		4
.L_669:
        /*0ed0*/ 	.byte	0x04, 0x2f
        /*0ed2*/ 	.short	(.L_671 - .L_670)
	.align		4
.L_670:
        /*0ed4*/ 	.word	index@(_Z12mul_mat_q4_0IN3c108BFloat16ELb1EEvPKvS3_PT_iiiii)
        /*0ed8*/ 	.word	0x00000048


	//----- nvinfo : EIATTR_FRAME_SIZE
	.align		4
.L_671:
        /*0edc*/ 	.byte	0x04, 0x11
        /*0ede*/ 	.short	(.L_673 - .L_672)
	.align		4
.L_672:
        /*0ee0*/ 	.word	index@(_Z12mul_mat_q4_0IN3c108BFloat16ELb1EEvPKvS3_PT_iiiii)
        /*0ee4*/ 	.word	0x00000000


	//----- nvinfo : EIATTR_REGCOUNT
	.align		4
.L_673:
        /*0ee8*/ 	.byte	0x04, 0x2f
        /*0eea*/ 	.short	(.L_675 - .L_674)
	.align		4
.L_674:
        /*0eec*/ 	.word	index@(_Z12mul_mat_q4_1IN3c108BFloat16ELb0EEvPKvS3_PT_iiiii)
        /*0ef0*/ 	.word	0x00000028


	//----- nvinfo : EIATTR_FRAME_SIZE
	.align		4
.L_675:
        /*0ef4*/ 	.byte	0x04, 0x11
        /*0ef6*/ 	.short	(.L_677 - .L_676)
	.align		4
.L_676:
        /*0ef8*/ 	.word	index@(_Z12mul_mat_q4_1IN3c108BFloat16ELb0EEvPKvS3_PT_iiiii)
        /*0efc*/ 	.word	0x00000000


	//----- nvinfo : EIATTR_REGCOUNT
	.align		4
.L_677:
        /*0f00*/ 	.byte	0x04, 0x2f
        /*0f02*/ 	.short	(.L_679 - .L_678)
	.align		4
.L_678:
        /*0f04*/ 	.word	index@(_Z12mul_mat_q4_1IN3c108BFloat16ELb1EEvPKvS3_PT_iiiii)
        /*0f08*/ 	.word	0x00000048


	//----- nvinfo : EIATTR_FRAME_SIZE
	.align		4
.L_679:
        /*0f0c*/ 	.byte	0x04, 0x11
        /*0f0e*/ 	.short	(.L_681 - .L_680)
	.align		4
.L_680:
        /*0f10*/ 	.word	index@(_Z12mul_mat_q4_1IN3c108BFloat16ELb1EEvPKvS3_PT_iiiii)
        /*0f14*/ 	.word	0x00000000


	//----- nvinfo : EIATTR_REGCOUNT
	.align		4
.L_681:
        /*0f18*/ 	.byte	0x04, 0x2f
        /*0f1a*/ 	.short	(.L_683 - .L_682)
	.align		4
.L_682:
        /*0f1c*/ 	.word	index@(_Z12mul_mat_q5_0IN3c108BFloat16ELb0EEvPKvS3_PT_iiiii)
        /*0f20*/ 	.word	0x00000028


	//----- nvinfo : EIATTR_FRAME_SIZE
	.align		4
.L_683:
        /*0f24*/ 	.byte	0x04, 0x11
        /*0f26*/ 	.short	(.L_685 - .L_684)
	.align		4
.L_684:
        /*0f28*/ 	.word	index@(_Z12mul_mat_q5_0IN3c108BFloat16ELb0EEvPKvS3_PT_iiiii)
        /*0f2c*/ 	.word	0x00000000


	//----- nvinfo : EIATTR_REGCOUNT
	.align		4
.L_685:
        /*0f30*/ 	.byte	0x04, 0x2f
        /*0f32*/ 	.short	(.L_687 - .L_686)
	.align		4
.L_686:
        /*0f34*/ 	.word	index@(_Z12mul_mat_q5_0IN3c108BFloat16ELb1EEvPKvS3_PT_iiiii)
        /*0f38*/ 	.word	0x00000038


	//----- nvinfo : EIATTR_FRAME_SIZE
	.align		4
.L_687:
        /*0f3c*/ 	.byte	0x04, 0x11
        /*0f3e*/ 	.short	(.L_689 - .L_688)
	.align		4
.L_688:
        /*0f40*/ 	.word	index@(_Z12mul_mat_q5_0IN3c108BFloat16ELb1EEvPKvS3_PT_iiiii)
        /*0f44*/ 	.word	0x00000000


	//----- nvinfo : EIATTR_REGCOUNT
	.align		4
.L_689:
        /*0f48*/ 	.byte	0x04, 0x2f
        /*0f4a*/ 	.short	(.L_691 - .L_690)
	.align		4
.L_690:
        /*0f4c*/ 	.word	index@(_Z12mul_mat_q5_1IN3c108BFloat16ELb0EEvPKvS3_PT_iiiii)
        /*0f50*/ 	.word	0x00000028


	//----- nvinfo : EIATTR_FRAME_SIZE
	.align		4
.L_691:
        /*0f54*/ 	.byte	0x04, 0x11
        /*0f56*/ 	.short	(.L_693 - .L_692)
	.align		4
.L_692:
        /*0f58*/ 	.word	index@(_Z12mul_mat_q5_1IN3c108BFloat16ELb0EEvPKvS3_PT_iiiii)
        /*0f5c*/ 	.word	0x00000000


	//----- nvinfo : EIATTR_REGCOUNT
	.align		4
.L_693:
        /*0f60*/ 	.byte	0x04, 0x2f
        /*0f62*/ 	.short	(.L_695 - .L_694)
	.align		4
.L_694:
        /*0f64*/ 	.word	index@(_Z12mul_mat_q5_1IN3c108BFloat16ELb1EEvPKvS3_PT_iiiii)
        /*0f68*/ 	.word	0x00000038


	//----- nvinfo : EIATTR_FRAME_SIZE
	.align		4
.L_695:
        /*0f6c*/ 	.byte	0x04, 0x11
        /*0f6e*/ 	.short	(.L_697 - .L_696)
	.align		4
.L_696:
        /*0f70*/ 	.word	index@(_Z12mul_mat_q5_1IN3c108BFloat16ELb1EEvPKvS3_PT_iiiii)
        /*0f74*/ 	.word	0x00000000


	//----- nvinfo : EIATTR_REGCOUNT
	.align		4
.L_697:
        /*0f78*/ 	.byte	0x04, 0x2f
        /*0f7a*/ 	.short	(.L_699 - .L_698)
	.align		4
.L_698:
        /*0f7c*/ 	.word	index@(_Z12mul_mat_q8_0IN3c108BFloat16ELb0EEvPKvS3_PT_iiiii)
        /*0f80*/ 	.word	0x00000028


	//----- nvinfo : EIATTR_FRAME_SIZE
	.align		4
.L_699:
        /*0f84*/ 	.byte	0x04, 0x11
        /*0f86*/ 	.short	(.L_701 - .L_700)
	.align		4
.L_700:
        /*0f88*/ 	.word	index@(_Z12mul_mat_q8_0IN3c108BFloat16ELb0EEvPKvS3_PT_iiiii)
        /*0f8c*/ 	.word	0x00000000


	//----- nvinfo : EIATTR_REGCOUNT
	.align		4
.L_701:
        /*0f90*/ 	.byte	0x04, 0x2f
        /*0f92*/ 	.short	(.L_703 - .L_702)
	.align		4
.L_702:
        /*0f94*/ 	.word	index@(_Z12mul_mat_q8_0IN3c108BFloat16ELb1EEvPKvS3_PT_iiiii)
        /*0f98*/ 	.word	0x00000040


	//----- nvinfo : EIATTR_FRAME_SIZE
	.align		4
.L_703:
        /*0f9c*/ 	.byte	0x04, 0x11
        /*0f9e*/ 	.short	(.L_705 - .L_704)
	.align		4
.L_704:
        /*0fa0*/ 	.word	index@(_Z12mul_mat_q8_0IN3c108BFloat16ELb1EEvPKvS3_PT_iiiii)
        /*0fa4*/ 	.word	0x00000000


	//----- nvinfo : EIATTR_REGCOUNT
	.align		4
.L_705:
        /*0fa8*/ 	.byte	0x04, 0x2f
        /*0faa*/ 	.short	(.L_707 - .L_706)
	.align		4
.L_706:
        /*0fac*/ 	.word	index@(_Z12mul_mat_q2_KIN3c108BFloat16ELb0EEvPKvS3_PT_iiiii)
        /*0fb0*/ 	.word	0x00000038


	//----- nvinfo : EIATTR_FRAME_SIZE
	.align		4
.L_707:
        /*0fb4*/ 	.byte	0x04, 0x11
        /*0fb6*/ 	.short	(.L_709 - .L_708)
	.align		4
.L_708:
        /*0fb8*/ 	.word	index@(_Z12mul_mat_q2_KIN3c108BFloat16ELb0EEvPKvS3_PT_iiiii)
        /*0fbc*/ 	.word	0x00000000


	//----- nvinfo : EIATTR_REGCOUNT
	.align		4
.L_709:
        /*0fc0*/ 	.byte	0x04, 0x2f
        /*0fc2*/ 	.short	(.L_711 - .L_710)
	.align		4
.L_710:
        /*0fc4*/ 	.word	index@(_Z12mul_mat_q2_KIN3c108BFloat16ELb1EEvPKvS3_PT_iiiii)
        /*0fc8*/ 	.word	0x0000005b


	//----- nvinfo : EIATTR_FRAME_SIZE
	.align		4
.L_711:
        /*0fcc*/ 	.byte	0x04, 0x11
        /*0fce*/ 	.short	(.L_713 - .L_712)
	.align		4
.L_712:
        /*0fd0*/ 	.word	index@(_Z12mul_mat_q2_KIN3c108BFloat16ELb1EEvPKvS3_PT_iiiii)
        /*0fd4*/ 	.word	0x00000000


	//----- nvinfo : EIATTR_REGCOUNT
	.align		4
.L_713:
        /*0fd8*/ 	.byte	0x04, 0x2f
        /*0fda*/ 	.short	(.L_715 - .L_714)
	.align		4
.L_714:
        /*0fdc*/ 	.word	index@(_Z12mul_mat_q3_KIN3c108BFloat16ELb0EEvPKvS3_PT_iiiii)
        /*0fe0*/ 	.word	0x00000030


	//----- nvinfo : EIATTR_FRAME_SIZE
	.align		4
.L_715:
        /*0fe4*/ 	.byte	0x04, 0x11
        /*0fe6*/ 	.short	(.L_717 - .L_716)
	.align		4
.L_716:
        /*0fe8*/ 	.word	index@(_Z12mul_mat_q3_KIN3c108BFloat16ELb0EEvPKvS3_PT_iiiii)
        /*0fec*/ 	.word	0x00000000


	//----- nvinfo : EIATTR_REGCOUNT
	.align		4
.L_717:
        /*0ff0*/ 	.byte	0x04, 0x2f
        /*0ff2*/ 	.short	(.L_719 - .L_718)
	.align		4
.L_718:
        /*0ff4*/ 	.word	index@(_Z12mul_mat_q3_KIN3c108BFloat16ELb1EEvPKvS3_PT_iiiii)
        /*0ff8*/ 	.word	0x00000060


	//----- nvinfo : EIATTR_FRAME_SIZE
	.align		4
.L_719:
        /*0ffc*/ 	.byte	0x04, 0x11
        /*0ffe*/ 	.short	(.L_721 - .L_720)
	.align		4
.L_720:
        /*1000*/ 	.word	index@(_Z12mul_mat_q3_KIN3c108BFloat16ELb1EEvPKvS3_PT_iiiii)
        /*1004*/ 	.word	0x00000000


	//----- nvinfo : EIATTR_REGCOUNT
	.align		4
.L_721:
        /*1008*/ 	.byte	0x04, 0x2f
        /*100a*/ 	.short	(.L_723 - .L_722)
	.align		4
.L_722:
        /*100c*/ 	.word	index@(_Z12mul_mat_q4_KIN3c108BFloat16ELb0EEvPKvS3_PT_iiiii)
        /*1010*/ 	.word	0x00000028


	//----- nvinfo : EIATTR_FRAME_SIZE
	.align		4
.L_723:
        /*1014*/ 	.byte	0x04, 0x11
        /*1016*/ 	.short	(.L_725 - .L_724)
	.align		4
.L_724:
        /*1018*/ 	.word	index@(_Z12mul_mat_q4_KIN3c108BFloat16ELb0EEvPKvS3_PT_iiiii)
        /*101c*/ 	.word	0x00000000


	//----- nvinfo : EIATTR_REGCOUNT
	.align		4
.L_725:
        /*1020*/ 	.byte	0x04, 0x2f
        /*1022*/ 	.short	(.L_727 - .L_726)
	.align		4
.L_726:
        /*1024*/ 	.word	index@(_Z12mul_mat_q4_KIN3c108BFloat16ELb1EEvPKvS3_PT_iiiii)
        /*1028*/ 	.word	0x00000038


	//----- nvinfo : EIATTR_FRAME_SIZE
	.align		4
.L_727:
        /*102c*/ 	.byte	0x04, 0x11
        /*102e*/ 	.short	(.L_729 - .L_728)
	.align		4
.L_728:
        /*1030*/ 	.word	index@(_Z12mul_mat_q4_KIN3c108BFloat16ELb1EEvPKvS3_PT_iiiii)
        /*1034*/ 	.word	0x00000000


	//----- nvinfo : EIATTR_REGCOUNT
	.align		4
.L_729:
        /*1038*/ 	.byte	0x04, 0x2f
        /*103a*/ 	.short	(.L_731 - .L_730)
	.align		4
.L_730:
        /*103c*/ 	.word	index@(_Z12mul_mat_q5_KIN3c108BFloat16ELb0EEvPKvS3_PT_iiiii)
        /*1040*/ 	.word	0x00000030


	//----- nvinfo : EIATTR_FRAME_SIZE
	.align		4
.L_731:
        /*1044*/ 	.byte	0x04, 0x11
        /*1046*/ 	.short	(.L_733 - .L_732)
	.align		4
.L_732:
        /*1048*/ 	.word	index@(_Z12mul_mat_q5_KIN3c108BFloat16ELb0EEvPKvS3_PT_iiiii)
        /*104c*/ 	.word	0x00000000


	//----- nvinfo : EIATTR_REGCOUNT
	.align		4
.L_733:
        /*1050*/ 	.byte	0x04, 0x2f
        /*1052*/ 	.short	(.L_735 - .L_734)
	.align		4
.L_734:
        /*1054*/ 	.word	index@(_Z12mul_mat_q5_KIN3c108BFloat16ELb1EEvPKvS3_PT_iiiii)
        /*1058*/ 	.word	0x00000038


	//----- nvinfo : EIATTR_FRAME_SIZE
	.align		4
.L_735:
        /*105c*/ 	.byte	0x04, 0x11
        /*105e*/ 	.short	(.L_737 - .L_736)
	.align		4
.L_736:
        /*1060*/ 	.word	index@(_Z12mul_mat_q5_KIN3c108BFloat16ELb1EEvPKvS3_PT_iiiii)
        /*1064*/ 	.word	0x00000000


	//----- nvinfo : EIATTR_REGCOUNT
	.align		4
.L_737:
        /*1068*/ 	.byte	0x04, 0x2f
        /*106a*/ 	.short	(.L_739 - .L_738)
	.align		4
.L_738:
        /*106c*/ 	.word	index@(_Z12mul_mat_q6_KIN3c108BFloat16ELb0EEvPKvS3_PT_iiiii)
        /*1070*/ 	.word	0x00000028


	//----- nvinfo : EIATTR_FRAME_SIZE
	.align		4
.L_739:
        /*1074*/ 	.byte	0x04, 0x11
        /*1076*/ 	.short	(.L_741 - .L_740)
	.align		4
.L_740:
        /*1078*/ 	.word	index@(_Z12mul_mat_q6_KIN3c108BFloat16ELb0EEvPKvS3_PT_iiiii)
        /*107c*/ 	.word	0x00000000


	//----- nvinfo : EIATTR_REGCOUNT
	.align		4
.L_741:
        /*1080*/ 	.byte	0x04, 0x2f
        /*1082*/ 	.short	(.L_743 - .L_742)
	.align		4
.L_742:
        /*1084*/ 	.word	index@(_Z12mul_mat_q6_KIN3c108BFloat16ELb1EEvPKvS3_PT_iiiii)
        /*1088*/ 	.word	0x00000040


	//----- nvinfo : EIATTR_FRAME_SIZE
	.align		4
.L_743:
        /*108c*/ 	.byte	0x04, 0x11
        /*108e*/ 	.short	(.L_745 - .L_744)
	.align		4
.L_744:
        /*1090*/ 	.word	index@(_Z12mul_mat_q6_KIN3c108BFloat16ELb1EEvPKvS3_PT_iiiii)
        /*1094*/ 	.word	0x00000000


	//----- nvinfo : EIATTR_REGCOUNT
	.align		4
.L_745:
        /*1098*/ 	.byte	0x04, 0x2f
        /*109a*/ 	.short	(.L_747 - .L_746)
	.align		4
.L_746:
        /*109c*/ 	.word	index@(_Z8moe_q4_0IfLb0EEvPKvS1_PT_PKiS5_S5_iiiiiii)
        /*10a0*/ 	.word	0x00000028


	//----- nvinfo : EIATTR_FRAME_SIZE
	.align		4
.L_747:
        /*10a4*/ 	.byte	0x04, 0x11
        /*10a6*/ 	.short	(.L_749 - .L_748)
	.align		4
.L_748:
        /*10a8*/ 	.word	index@(_Z8moe_q4_0IfLb0EEvPKvS1_PT_PKiS5_S5_iiiiiii)
        /*10ac*/ 	.word	0x00000000


	//----- nvinfo : EIATTR_REGCOUNT
	.align		4
.L_749:
        /*10b0*/ 	.byte	0x04, 0x2f
        /*10b2*/ 	.short	(.L_751 - .L_750)
	.align		4
.L_750:
        /*10b4*/ 	.word	index@(_Z8moe_q4_0IfLb1EEvPKvS1_PT_PKiS5_S5_iiiiiii)
        /*10b8*/ 	.word	0x0000003b


	//----- nvinfo : EIATTR_FRAME_SIZE
	.align		4
.L_751:
        /*10bc*/ 	.byte	0x04, 0x11
        /*10be*/ 	.short	(.L_753 - .L_752)
	.align		4
.L_752:
        /*10c0*/ 	.word	index@(_Z8moe_q4_0IfLb1EEvPKvS1_PT_PKiS5_S5_iiiiiii)
        /*10c4*/ 	.word	0x00000000


	//----- nvinfo : EIATTR_REGCOUNT
	.align		4
.L_753:
        /*10c8*/ 	.byte	0x04, 0x2f
        /*10ca*/ 	.short	(.L_755 - .L_754)
	.align		4
.L_754:
        /*10cc*/ 	.word	index@(_Z8moe_q4_1IfLb0EEvPKvS1_PT_PKiS5_S5_iiiiiii)
        /*10d0*/ 	.word	0x00000028


	//----- nvinfo : EIATTR_FRAME_SIZE
	.align		4
.L_755:
        /*10d4*/ 	.byte	0x04, 0x11
        /*10d6*/ 	.short	(.L_757 - .L_756)
	.align		4
.L_756:
        /*10d8*/ 	.word	index@(_Z8moe_q4_1IfLb0EEvPKvS1_PT_PKiS5_S5_iiiiiii)
        /*10dc*/ 	.word	0x00000000


	//----- nvinfo : EIATTR_REGCOUNT
	.align		4
.L_757:
        /*10e0*/ 	.byte	0x04, 0x2f
        /*10e2*/ 	.short	(.L_759 - .L_758)
	.align		4
.L_758:
        /*10e4*/ 	.word	index@(_Z8moe_q4_1IfLb1EEvPKvS1_PT_PKiS5_S5_iiiiiii)
        /*10e8*/ 	.word	0x00000040


	//----- nvinfo : EIATTR_FRAME_SIZE
	.align		4
.L_759:
        /*10ec*/ 	.byte	0x04, 0x11
        /*10ee*/ 	.short	(.L_761 - .L_760)
	.align		4
.L_760:
        /*10f0*/ 	.word	index@(_Z8moe_q4_1IfLb1EEvPKvS1_PT_PKiS5_S5_iiiiiii)
        /*10f4*/ 	.word	0x00000000


	//----- nvinfo : EIATTR_REGCOUNT
	.align		4
.L_761:
        /*10f8*/ 	.byte	0x04, 0x2f
        /*10fa*/ 	.short	(.L_763 - .L_762)
	.align		4
.L_762:
        /*10fc*/ 	.word	index@(_Z8moe_q5_0IfLb0EEvPKvS1_PT_PKiS5_S5_iiiiiii)
        /*1100*/ 	.word	0x0000002c


	//----- nvinfo : EIATTR_FRAME_SIZE
	.align		4
.L_763:
        /*1104*/ 	.byte	0x04, 0x11
        /*1106*/ 	.short	(.L_765 - .L_764)
	.align		4
.L_764:
        /*1108*/ 	.word	index@(_Z8moe_q5_0IfLb0EEvPKvS1_PT_PKiS5_S5_iiiiiii)
        /*110c*/ 	.word	0x00000000


	//----- nvinfo : EIATTR_REGCOUNT
	.align		4
.L_765:
        /*1110*/ 	.byte	0x04, 0x2f
        /*1112*/ 	.short	(.L_767 - .L_766)
	.align		4
.L_766:
        /*1114*/ 	.word	index@(_Z8moe_q5_0IfLb1EEvPKvS1_PT_PKiS5_S5_iiiiiii)
        /*1118*/ 	.word	0x00000040


	//----- nvinfo : EIATTR_FRAME_SIZE
	.align		4
.L_767:
        /*111c*/ 	.byte	0x04, 0x11
        /*111e*/ 	.short	(.L_769 - .L_768)
	.align		4
.L_768:
        /*1120*/ 	.word	index@(_Z8moe_q5_0IfLb1EEvPKvS1_PT_PKiS5_S5_iiiiiii)
        /*1124*/ 	.word	0x00000000


	//----- nvinfo : EIATTR_REGCOUNT
	.align		4
.L_769:
        /*1128*/ 	.byte	0x04, 0x2f
        /*112a*/ 	.short	(.L_771 - .L_770)
	.align		4
.L_770:
        /*112c*/ 	.word	index@(_Z8moe_q5_1IfLb0EEvPKvS1_PT_PKiS5_S5_iiiiiii)
        /*1130*/ 	.word	0x00000028


	//----- nvinfo : EIATTR_FRAME_SIZE
	.align		4
.L_771:
        /*1134*/ 	.byte	0x04, 0x11
        /*1136*/ 	.short	(.L_773 - .L_772)
	.align		4
.L_772:
        /*1138*/ 	.word	index@(_Z8moe_q5_1IfLb0EEvPKvS1_PT_PKiS5_S5_iiiiiii)
        /*113c*/ 	.word	0x00000000


	//----- nvinfo : EIATTR_REGCOUNT
	.align		4
.L_773:
        /*1140*/ 	.byte	0x04, 0x2f
        /*1142*/ 	.short	(.L_775 - .L_774)
	.align		4
.L_774:
        /*1144*/ 	.word	index@(_Z8moe_q5_1IfLb1EEvPKvS1_PT_PKiS5_S5_iiiiiii)
        /*1148*/ 	.word	0x0000003a


	//----- nvinfo : EIATTR_FRAME_SIZE
	.align		4
.L_775:
        /*114c*/ 	.byte	0x04, 0x11
        /*114e*/ 	.short	(.L_777 - .L_776)
	.align		4
.L_776:
        /*1150*/ 	.word	index@(_Z8moe_q5_1IfLb1EEvPKvS1_PT_PKiS5_S5_iiiiiii)
        /*1154*/ 	.word	0x00000000


	//----- nvinfo : EIATTR_REGCOUNT
	.align		4
.L_777:
        /*1158*/ 	.byte	0x04, 0x2f
        /*115a*/ 	.short	(.L_779 - .L_778)
	.align		4
.L_778:
        /*115c*/ 	.word	index@(_Z8moe_q8_0IfLb0EEvPKvS1_PT_PKiS5_S5_iiiiiii)
        /*1160*/ 	.word	0x00000028


	//----- nvinfo : EIATTR_FRAME_SIZE
	.align		4
.L_779:
        /*1164*/ 	.byte	0x04, 0x11
        /*1166*/ 	.short	(.L_781 - .L_780)
	.align		4
.L_780:
        /*1168*/ 	.word	index@(_Z8moe_q8_0IfLb0EEvPKvS1_PT_PKiS5_S5_iiiiiii)
        /*116c*/ 	.word	0x00000000


	//----- nvinfo : EIATTR_REGCOUNT
	.align		4
.L_781:
        /*1170*/ 	.byte	0x04, 0x2f
        /*1172*/ 	.short	(.L_783 - .L_782)
	.align		4
.L_782:
        /*1174*/ 	.word	index@(_Z8moe_q8_0IfLb1EEvPKvS1_PT_PKiS5_S5_iiiiiii)
        /*1178*/ 	.word	0x00000030


	//----- nvinfo : EIATTR_FRAME_SIZE
	.align		4
.L_783:
        /*117c*/ 	.byte	0x04, 0x11
        /*117e*/ 	.short	(.L_785 - .L_784)
	.align		4
.L_784:
        /*1180*/ 	.word	index@(_Z8moe_q8_0IfLb1EEvPKvS1_PT_PKiS5_S5_iiiiiii)
        /*1184*/ 	.word	0x00000000


	//----- nvinfo : EIATTR_REGCOUNT
	.align		4
.L_785:
        /*1188*/ 	.byte	0x04, 0x2f
        /*118a*/ 	.short	(.L_787 - .L_786)
	.align		4
.L_786:
        /*118c*/ 	.word	index@(_Z8moe_q2_KIfLb0EEvPKvS1_PT_PKiS5_S5_iiiiiii)
        /*1190*/ 	.word	0x00000040


	//----- nvinfo : EIATTR_FRAME_SIZE
	.align		4
.L_787:
        /*1194*/ 	.byte	0x04, 0x11
        /*1196*/ 	.short	(.L_789 - .L_788)
	.align		4
.L_788:
        /*1198*/ 	.word	index@(_Z8moe_q2_KIfLb0EEvPKvS1_PT_PKiS5_S5_iiiiiii)
        /*119c*/ 	.word	0x00000000


	//----- nvinfo : EIATTR_REGCOUNT
	.align		4
.L_789:
        /*11a0*/ 	.byte	0x04, 0x2f
        /*11a2*/ 	.short	(.L_791 - .L_790)
	.align		4
.L_790:
        /*11a4*/ 	.word	index@(_Z8moe_q2_KIfLb1EEvPKvS1_PT_PKiS5_S5_iiiiiii)
        /*11a8*/ 	.word	0x0000005a


	//----- nvinfo : EIATTR_FRAME_SIZE
	.align		4
.L_791:
        /*11ac*/ 	.byte	0x04, 0x11
        /*11ae*/ 	.short	(.L_793 - .L_792)
	.align		4
.L_792:
        /*11b0*/ 	.word	index@(_Z8moe_q2_KIfLb1EEvPKvS1_PT_PKiS5_S5_iiiiiii)
        /*11b4*/ 	.word	0x00000000


	//----- nvinfo : EIATTR_REGCOUNT
	.align		4
.L_793:
        /*11b8*/ 	.byte	0x04, 0x2f
        /*11ba*/ 	.short	(.L_795 - .L_794)
	.align		4
.L_794:
        /*11bc*/ 	.word	index@(_Z8moe_q3_KIfLb0EEvPKvS1_PT_PKiS5_S5_iiiiiii)
        /*11c0*/ 	.word	0x00000038


	//----- nvinfo : EIATTR_FRAME_SIZE
	.align		4
.L_795:
        /*11c4*/ 	.byte	0x04, 0x11
        /*11c6*/ 	.short	(.L_797 - .L_796)
	.align		4
.L_796:
        /*11c8*/ 	.word	index@(_Z8moe_q3_KIfLb0EEvPKvS1_PT_PKiS5_S5_iiiiiii)
        /*11cc*/ 	.word	0x00000000


	//----- nvinfo : EIATTR_REGCOUNT
	.align		4
.L_797:
        /*11d0*/ 	.byte	0x04, 0x2f
        /*11d2*/ 	.short	(.L_799 - .L_798)
	.align		4
.L_798:
        /*11d4*/ 	.word	index@(_Z8moe_q3_KIfLb1EEvPKvS1_PT_PKiS5_S5_iiiiiii)
        /*11d8*/ 	.word	0x00000050


	//----- nvinfo : EIATTR_FRAME_SIZE
	.align		4
.L_799:
        /*11dc*/ 	.byte	0x04, 0x11
        /*11de*/ 	.short	(.L_801 - .L_800)
	.align		4
.L_800:
        /*11e0*/ 	.word	index@(_Z8moe_q3_KIfLb1EEvPKvS1_PT_PKiS5_S5_iiiiiii)
        /*11e4*/ 	.word	0x00000000


	//----- nvinfo : EIATTR_REGCOUNT
	.align		4
.L_801:
        /*11e8*/ 	.byte	0x04, 0x2f
        /*11ea*/ 	.short	(.L_803 - .L_802)
	.align		4
.L_802:
        /*11ec*/ 	.word	index@(_Z8moe_q4_KIfLb0EEvPKvS1_PT_PKiS5_S5_iiiiiii)
        /*11f0*/ 	.word	0x00000028


	//----- nvinfo : EIATTR_FRAME_SIZE
	.align		4
.L_803:
        /*11f4*/ 	.byte	0x04, 0x11
        /*11f6*/ 	.short	(.L_805 - .L_804)
	.align		4
.L_804:
        /*11f8*/ 	.word	index@(_Z8moe_q4_KIfLb0EEvPKvS1_PT_PKiS5_S5_iiiiiii)
        /*11fc*/ 	.word	0x00000000


	//----- nvinfo : EIATTR_REGCOUNT
	.align		4
.L_805:
        /*1200*/ 	.byte	0x04, 0x2f
        /*1202*/ 	.short	(.L_807 - .L_806)
	.align		4
.L_806:
        /*1204*/ 	.word	index@(_Z8moe_q4_KIfLb1EEvPKvS1_PT_PKiS5_S5_iiiiiii)
        /*1208*/ 	.word	0x00000040


	//----- nvinfo : EIATTR_FRAME_SIZE
	.align		4
.L_807:
        /*120c*/ 	.byte	0x04, 0x11
        /*120e*/ 	.short	(.L_809 - .L_808)
	.align		4
.L_808:
        /*1210*/ 	.word	index@(_Z8moe_q4_KIfLb1EEvPKvS1_PT_PKiS5_S5_iiiiiii)
        /*1214*/ 	.word	0x00000000


	//----- nvinfo : EIATTR_REGCOUNT
	.align		4
.L_809:
        /*1218*/ 	.byte	0x04, 0x2f
        /*121a*/ 	.short	(.L_811 - .L_810)
	.align		4
.L_810:
        /*121c*/ 	.word	index@(_Z8moe_q5_KIfLb0EEvPKvS1_PT_PKiS5_S5_iiiiiii)
        /*1220*/ 	.word	0x00000030


	//----- nvinfo : EIATTR_FRAME_SIZE
	.align		4
.L_811:
        /*1224*/ 	.byte	0x04, 0x11
        /*1226*/ 	.short	(.L_813 - .L_812)
	.align		4
.L_812:
        /*1228*/ 	.word	index@(_Z8moe_q5_KIfLb0EEvPKvS1_PT_PKiS5_S5_iiiiiii)
        /*122c*/ 	.word	0x00000000


	//----- nvinfo : EIATTR_REGCOUNT
	.align		4
.L_813:
        /*1230*/ 	.byte	0x04, 0x2f
        /*1232*/ 	.short	(.L_815 - .L_814)
	.align		4
.L_814:
        /*1234*/ 	.word	index@(_Z8moe_q5_KIfLb1EEvPKvS1_PT_PKiS5_S5_iiiiiii)
        /*1238*/ 	.word	0x00000038


	//----- nvinfo : EIATTR_FRAME_SIZE
	.align		4
.L_815:
        /*123c*/ 	.byte	0x04, 0x11
        /*123e*/ 	.short	(.L_817 - .L_816)
	.align		4
.L_816:
        /*1240*/ 	.word	index@(_Z8moe_q5_KIfLb1EEvPKvS1_PT_PKiS5_S5_iiiiiii)
        /*1244*/ 	.word	0x00000000


	//----- nvinfo : EIATTR_REGCOUNT
	.align		4
.L_817:
        /*1248*/ 	.byte	0x04, 0x2f
        /*124a*/ 	.short	(.L_819 - .L_818)
	.align		4
.L_818:
        /*124c*/ 	.word	index@(_Z8moe_q6_KIfLb0EEvPKvS1_PT_PKiS5_S5_iiiiiii)
        /*1250*/ 	.word	0x00000028


	//----- nvinfo : EIATTR_FRAME_SIZE
	.align		4
.L_819:
        /*1254*/ 	.byte	0x04, 0x11
        /*1256*/ 	.short	(.L_821 - .L_820)
	.align		4
.L_820:
        /*1258*/ 	.word	index@(_Z8moe_q6_KIfLb0EEvPKvS1_PT_PKiS5_S5_iiiiiii)
        /*125c*/ 	.word	0x00000000


	//----- nvinfo : EIATTR_REGCOUNT
	.align		4
.L_821:
        /*1260*/ 	.byte	0x04, 0x2f
        /*1262*/ 	.short	(.L_823 - .L_822)
	.align		4
.L_822:
        /*1264*/ 	.word	index@(_Z8moe_q6_KIfLb1EEvPKvS1_PT_PKiS5_S5_iiiiiii)
        /*1268*/ 	.word	0x00000040


	//----- nvinfo : EIATTR_FRAME_SIZE
	.align		4
.L_823:
        /*126c*/ 	.byte	0x04, 0x11
        /*126e*/ 	.short	(.L_825 - .L_824)
	.align		4
.L_824:
        /*1270*/ 	.word	index@(_Z8moe_q6_KIfLb1EEvPKvS1_PT_PKiS5_S5_iiiiiii)
        /*1274*/ 	.word	0x00000000


	//----- nvinfo : EIATTR_REGCOUNT
	.align		4
.L_825:
        /*1278*/ 	.byte	0x04, 0x2f
        /*127a*/ 	.short	(.L_827 - .L_826)
	.align		4
.L_826:
        /*127c*/ 	.word	index@(_Z8moe_q4_0IN3c104HalfELb0EEvPKvS3_PT_PKiS7_S7_iiiiiii)
        /*1280*/ 	.word	0x00000028


	//----- nvinfo : EIATTR_FRAME_SIZE
	.align		4
.L_827:
        /*1284*/ 	.byte	0x04, 0x11
        /*1286*/ 	.short	(.L_829 - .L_828)
	.align		4
.L_828:
        /*1288*/ 	.word	index@(_Z8moe_q4_0IN3c104HalfELb0EEvPKvS3_PT_PKiS7_S7_iiiiiii)
        /*128c*/ 	.word	0x00000000


	//----- nvinfo : EIATTR_REGCOUNT
	.align		4
.L_829:
        /*1290*/ 	.byte	0x04, 0x2f
        /*1292*/ 	.short	(.L_831 - .L_830)
	.align		4
.L_830:
        /*1294*/ 	.word	index@(_Z8moe_q4_0IN3c104HalfELb1EEvPKvS3_PT_PKiS7_S7_iiiiiii)
        /*1298*/ 	.word	0x0000003b


	//----- nvinfo : EIATTR_FRAME_SIZE
	.align		4
.L_831:
        /*129c*/ 	.byte	0x04, 0x11
        /*129e*/ 	.short	(.L_833 - .L_832)
	.align		4
.L_832:
        /*12a0*/ 	.word	index@(_Z8moe_q4_0IN3c104HalfELb1EEvPKvS3_PT_PKiS7_S7_iiiiiii)
        /*12a4*/ 	.word	0x00000000


	//----- nvinfo : EIATTR_REGCOUNT
	.align		4
.L_833:
        /*12a8*/ 	.byte	0x04, 0x2f
        /*12aa*/ 	.short	(.L_835 - .L_834)
	.align		4
.L_834:
        /*12ac*/ 	.word	index@(_Z8moe_q4_1IN3c104HalfELb0EEvPKvS3_PT_PKiS7_S7_iiiiiii)
        /*12b0*/ 	.word	0x00000028


	//----- nvinfo : EIATTR_FRAME_SIZE
	.align		4
.L_835:
        /*12b4*/ 	.byte	0x04, 0x11
        /*12b6*/ 	.short	(.L_837 - .L_836)
	.align		4
.L_836:
        /*12b8*/ 	.word	index@(_Z8moe_q4_1IN3c104HalfELb0EEvPKvS3_PT_PKiS7_S7_iiiiiii)
        /*12bc*/ 	.word	0x00000000


	//----- nvinfo : EIATTR_REGCOUNT
	.align		4
.L_837:
        /*12c0*/ 	.byte	0x04, 0x2f
        /*12c2*/ 	.short	(.L_839 - .L_838)
	.align		4
.L_838:
        /*12c4*/ 	.word	index@(_Z8moe_q4_1IN3c104HalfELb1EEvPKvS3_PT_PKiS7_S7_iiiiiii)
        /*12c8*/ 	.word	0x00000040


	//----- nvinfo : EIATTR_FRAME_SIZE
	.align		4
.L_839:
        /*12cc*/ 	.byte	0x04, 0x11
        /*12ce*/ 	.short	(.L_841 - .L_840)
	.align		4
.L_840:
        /*12d0*/ 	.word	index@(_Z8moe_q4_1IN3c104HalfELb1EEvPKvS3_PT_PKiS7_S7_iiiiiii)
        /*12d4*/ 	.word	0x00000000


	//----- nvinfo : EIATTR_REGCOUNT
	.align		4
.L_841:
        /*12d8*/ 	.byte	0x04, 0x2f
        /*12da*/ 	.short	(.L_843 - .L_842)
	.align		4
.L_842:
        /*12dc*/ 	.word	index@(_Z8moe_q5_0IN3c104HalfELb0EEvPKvS3_PT_PKiS7_S7_iiiiiii)
        /*12e0*/ 	.word	0x0000002c


	//----- nvinfo : EIATTR_FRAME_SIZE
	.align		4
.L_843:
        /*12e4*/ 	.byte	0x04, 0x11
        /*12e6*/ 	.short	(.L_845 - .L_844)
	.align		4
.L_844:
        /*12e8*/ 	.word	index@(_Z8moe_q5_0IN3c104HalfELb0EEvPKvS3_PT_PKiS7_S7_iiiiiii)
        /*12ec*/ 	.word	0x00000000


	//----- nvinfo : EIATTR_REGCOUNT
	.align		4
.L_845:
        /*12f0*/ 	.byte	0x04, 0x2f
        /*12f2*/ 	.short	(.L_847 - .L_846)
	.align		4
.L_846:
        /*12f4*/ 	.word	index@(_Z8moe_q5_0IN3c104HalfELb1EEvPKvS3_PT_PKiS7_S7_iiiiiii)
        /*12f8*/ 	.word	0x00000040


	//----- nvinfo : EIATTR_FRAME_SIZE
	.align		4
.L_847:
        /*12fc*/ 	.byte	0x04, 0x11
        /*12fe*/ 	.short	(.L_849 - .L_848)
	.align		4
.L_848:
        /*1300*/ 	.word	index@(_Z8moe_q5_0IN3c104HalfELb1EEvPKvS3_PT_PKiS7_S7_iiiiiii)
        /*1304*/ 	.word	0x00000000


	//----- nvinfo : EIATTR_REGCOUNT
	.align		4
.L_849:
        /*1308*/ 	.byte	0x04, 0x2f
        /*130a*/ 	.short	(.L_851 - .L_850)
	.align		4
.L_850:
        /*130c*/ 	.word	index@(_Z8moe_q5_1IN3c104HalfELb0EEvPKvS3_PT_PKiS7_S7_iiiiiii)
        /*1310*/ 	.word	0x00000028


	//----- nvinfo : EIATTR_FRAME_SIZE
	.align		4
.L_851:
        /*1314*/ 	.byte	0x04, 0x11
        /*1316*/ 	.short	(.L_853 - .L_852)
	.align		4
.L_852:
        /*1318*/ 	.word	index@(_Z8moe_q5_1IN3c104HalfELb0EEvPKvS3_PT_PKiS7_S7_iiiiiii)
        /*131c*/ 	.word	0x00000000


	//----- nvinfo : EIATTR_REGCOUNT
	.align		4
.L_853:
        /*1320*/ 	.byte	0x04, 0x2f
        /*1322*/ 	.short	(.L_855 - .L_854)
	.align		4
.L_854:
        /*1324*/ 	.word	index@(_Z8moe_q5_1IN3c104HalfELb1EEvPKvS3_PT_PKiS7_S7_iiiiiii)
        /*1328*/ 	.word	0x0000003a


	//----- nvinfo : EIATTR_FRAME_SIZE
	.align		4
.L_855:
        /*132c*/ 	.byte	0x04, 0x11
        /*132e*/ 	.short	(.L_857 - .L_856)
	.align		4
.L_856:
        /*1330*/ 	.word	index@(_Z8moe_q5_1IN3c104HalfELb1EEvPKvS3_PT_PKiS7_S7_iiiiiii)
        /*1334*/ 	.word	0x00000000


	//----- nvinfo : EIATTR_REGCOUNT
	.align		4
.L_857:
        /*1338*/ 	.byte	0x04, 0x2f
        /*133a*/ 	.short	(.L_859 - .L_858)
	.align		4
.L_858:
        /*133c*/ 	.word	index@(_Z8moe_q8_0IN3c104HalfELb0EEvPKvS3_PT_PKiS7_S7_iiiiiii)
        /*1340*/ 	.word	0x00000028


	//----- nvinfo : EIATTR_FRAME_SIZE
	.align		4
.L_859:
        /*1344*/ 	.byte	0x04, 0x11
        /*1346*/ 	.short	(.L_861 - .L_860)
	.align		4
.L_860:
        /*1348*/ 	.word	index@(_Z8moe_q8_0IN3c104HalfELb0EEvPKvS3_PT_PKiS7_S7_iiiiiii)
        /*134c*/ 	.word	0x00000000


	//----- nvinfo : EIATTR_REGCOUNT
	.align		4
.L_861:
        /*1350*/ 	.byte	0x04, 0x2f
        /*1352*/ 	.short	(.L_863 - .L_862)
	.align		4
.L_862:
        /*1354*/ 	.word	index@(_Z8moe_q8_0IN3c104HalfELb1EEvPKvS3_PT_PKiS7_S7_iiiiiii)
        /*1358*/ 	.word	0x00000030


	//----- nvinfo : EIATTR_FRAME_SIZE
	.align		4
.L_863:
        /*135c*/ 	.byte	0x04, 0x11
        /*135e*/ 	.short	(.L_865 - .L_864)
	.align		4
.L_864:
        /*1360*/ 	.word	index@(_Z8moe_q8_0IN3c104HalfELb1EEvPKvS3_PT_PKiS7_S7_iiiiiii)
        /*1364*/ 	.word	0x00000000


	//----- nvinfo : EIATTR_REGCOUNT
	.align		4
.L_865:
        /*1368*/ 	.byte	0x04, 0x2f
        /*136a*/ 	.short	(.L_867 - .L_866)
	.align		4
.L_866:
        /*136c*/ 	.word	index@(_Z8moe_q2_KIN3c104HalfELb0EEvPKvS3_PT_PKiS7_S7_iiiiiii)
        /*1370*/ 	.word	0x00000040


	//----- nvinfo : EIATTR_FRAME_SIZE
	.align		4
.L_867:
        /*1374*/ 	.byte	0x04, 0x11
        /*1376*/ 	.short	(.L_869 - .L_868)
	.align		4
.L_868:
        /*1378*/ 	.word	index@(_Z8moe_q2_KIN3c104HalfELb0EEvPKvS3_PT_PKiS7_S7_iiiiiii)
        /*137c*/ 	.word	0x00000000


	//----- nvinfo : EIATTR_REGCOUNT
	.align		4
.L_869:
        /*1380*/ 	.byte	0x04, 0x2f
        /*1382*/ 	.short	(.L_871 - .L_870)
	.align		4
.L_870:
        /*1384*/ 	.word	index@(_Z8moe_q2_KIN3c104HalfELb1EEvPKvS3_PT_PKiS7_S7_iiiiiii)
        /*1388*/ 	.word	0x0000005a


	//----- nvinfo : EIATTR_FRAME_SIZE
	.align		4
.L_871:
        /*138c*/ 	.byte	0x04, 0x11
        /*138e*/ 	.short	(.L_873 - .L_872)
	.align		4
.L_872:
        /*1390*/ 	.word	index@(_Z8moe_q2_KIN3c104HalfELb1EEvPKvS3_PT_PKiS7_S7_iiiiiii)
        /*1394*/ 	.word	0x00000000


	//----- nvinfo : EIATTR_REGCOUNT
	.align		4
.L_873:
        /*1398*/ 	.byte	0x04, 0x2f
        /*139a*/ 	.short	(.L_875 - .L_874)
	.align		4
.L_874:
        /*139c*/ 	.word	index@(_Z8moe_q3_KIN3c104HalfELb0EEvPKvS3_PT_PKiS7_S7_iiiiiii)
        /*13a0*/ 	.word	0x00000038


	//----- nvinfo : EIATTR_FRAME_SIZE
	.align		4
.L_875:
        /*13a4*/ 	.byte	0x04, 0x11
        /*13a6*/ 	.short	(.L_877 - .L_876)
	.align		4
.L_876:
        /*13a8*/ 	.word	index@(_Z8moe_q3_KIN3c104HalfELb0EEvPKvS3_PT_PKiS7_S7_iiiiiii)
        /*13ac*/ 	.word	0x00000000


	//----- nvinfo : EIATTR_REGCOUNT
	.align		4
.L_877:
        /*13b0*/ 	.byte	0x04, 0x2f
        /*13b2*/ 	.short	(.L_879 - .L_878)
	.align		4
.L_878:
        /*13b4*/ 	.word	index@(_Z8moe_q3_KIN3c104HalfELb1EEvPKvS3_PT_PKiS7_S7_iiiiiii)
        /*13b8*/ 	.word	0x00000050


	//----- nvinfo : EIATTR_FRAME_SIZE
	.align		4
.L_879:
        /*13bc*/ 	.byte	0x04, 0x11
        /*13be*/ 	.short	(.L_881 - .L_880)
	.align		4
.L_880:
        /*13c0*/ 	.word	index@(_Z8moe_q3_KIN3c104HalfELb1EEvPKvS3_PT_PKiS7_S7_iiiiiii)
        /*13c4*/ 	.word	0x00000000


	//----- nvinfo : EIATTR_REGCOUNT
	.align		4
.L_881:
        /*13c8*/ 	.byte	0x04, 0x2f
        /*13ca*/ 	.short	(.L_883 - .L_882)
	.align		4
.L_882:
        /*13cc*/ 	.word	index@(_Z8moe_q4_KIN3c104HalfELb0EEvPKvS3_PT_PKiS7_S7_iiiiiii)
        /*13d0*/ 	.word	0x00000028


	//----- nvinfo : EIATTR_FRAME_SIZE
	.align		4
.L_883:
        /*13d4*/ 	.byte	0x04, 0x11
        /*13d6*/ 	.short	(.L_885 - .L_884)
	.align		4
.L_884:
        /*13d8*/ 	.word	index@(_Z8moe_q4_KIN3c104HalfELb0EEvPKvS3_PT_PKiS7_S7_iiiiiii)
        /*13dc*/ 	.word	0x00000000


	//----- nvinfo : EIATTR_REGCOUNT
	.align		4
.L_885:
        /*13e0*/ 	.byte	0x04, 0x2f
        /*13e2*/ 	.short	(.L_887 - .L_886)
	.align		4
.L_886:
        /*13e4*/ 	.word	index@(_Z8moe_q4_KIN3c104HalfELb1EEvPKvS3_PT_PKiS7_S7_iiiiiii)
        /*13e8*/ 	.word	0x00000040


	//----- nvinfo : EIATTR_FRAME_SIZE
	.align		4
.L_887:
        /*13ec*/ 	.byte	0x04, 0x11
        /*13ee*/ 	.short	(.L_889 - .L_888)
	.align		4
.L_888:
        /*13f0*/ 	.word	index@(_Z8moe_q4_KIN3c104HalfELb1EEvPKvS3_PT_PKiS7_S7_iiiiiii)
        /*13f4*/ 	.word	0x00000000


	//----- nvinfo : EIATTR_REGCOUNT
	.align		4
.L_889:
        /*13f8*/ 	.byte	0x04, 0x2f
        /*13fa*/ 	.short	(.L_891 - .L_890)
	.align		4
.L_890:
        /*13fc*/ 	.word	index@(_Z8moe_q5_KIN3c104HalfELb0EEvPKvS3_PT_PKiS7_S7_iiiiiii)
        /*1400*/ 	.word	0x00000030


	//----- nvinfo : EIATTR_FRAME_SIZE
	.align		4
.L_891:
        /*1404*/ 	.byte	0x04, 0x11
        /*1406*/ 	.short	(.L_893 - .L_892)
	.align		4
.L_892:
        /*1408*/ 	.word	index@(_Z8moe_q5_KIN3c104HalfELb0EEvPKvS3_PT_PKiS7_S7_iiiiiii)
        /*140c*/ 	.word	0x00000000


	//----- nvinfo : EIATTR_REGCOUNT
	.align		4
.L_893:
        /*1410*/ 	.byte	0x04, 0x2f
        /*1412*/ 	.short	(.L_895 - .L_894)
	.align		4
.L_894:
        /*1414*/ 	.word	index@(_Z8moe_q5_KIN3c104HalfELb1EEvPKvS3_PT_PKiS7_S7_iiiiiii)
        /*1418*/ 	.word	0x00000038


	//----- nvinfo : EIATTR_FRAME_SIZE
	.align		4
.L_895:
        /*141c*/ 	.byte	0x04, 0x11
        /*141e*/ 	.short	(.L_897 - .L_896)
	.align		4
.L_896:
        /*1420*/ 	.word	index@(_Z8moe_q5_KIN3c104HalfELb1EEvPKvS3_PT_PKiS7_S7_iiiiiii)
        /*1424*/ 	.word	0x00000000


	//----- nvinfo : EIATTR_REGCOUNT
	.align		4
.L_897:
        /*1428*/ 	.byte	0x04, 0x2f
        /*142a*/ 	.short	(.L_899 - .L_898)
	.align		4
.L_898:
        /*142c*/ 	.word	index@(_Z8moe_q6_KIN3c104HalfELb0EEvPKvS3_PT_PKiS7_S7_iiiiiii)
        /*1430*/ 	.word	0x00000028


	//----- nvinfo : EIATTR_FRAME_SIZE
	.align		4
.L_899:
        /*1434*/ 	.byte	0x04, 0x11
        /*1436*/ 	.short	(.L_901 - .L_900)
	.align		4
.L_900:
        /*1438*/ 	.word	index@(_Z8moe_q6_KIN3c104HalfELb0EEvPKvS3_PT_PKiS7_S7_iiiiiii)
        /*143c*/ 	.word	0x00000000


	//----- nvinfo : EIATTR_REGCOUNT
	.align		4
.L_901:
        /*1440*/ 	.byte	0x04, 0x2f
        /*1442*/ 	.short	(.L_903 - .L_902)
	.align		4
.L_902:
        /*1444*/ 	.word	index@(_Z8moe_q6_KIN3c104HalfELb1EEvPKvS3_PT_PKiS7_S7_iiiiiii)
        /*1448*/ 	.word	0x00000040


	//----- nvinfo : EIATTR_FRAME_SIZE
	.align		4
.L_903:
        /*144c*/ 	.byte	0x04, 0x11
        /*144e*/ 	.short	(.L_905 - .L_904)
	.align		4
.L_904:
        /*1450*/ 	.word	index@(_Z8moe_q6_KIN3c104HalfELb1EEvPKvS3_PT_PKiS7_S7_iiiiiii)
        /*1454*/ 	.word	0x00000000


	//----- nvinfo : EIATTR_REGCOUNT
	.align		4
.L_905:
        /*1458*/ 	.byte	0x04, 0x2f
        /*145a*/ 	.short	(.L_907 - .L_906)
	.align		4
.L_906:
        /*145c*/ 	.word	index@(_Z8moe_q4_0IN3c108BFloat16ELb0EEvPKvS3_PT_PKiS7_S7_iiiiiii)
        /*1460*/ 	.word	0x00000028


	//----- nvinfo : EIATTR_FRAME_SIZE
	.align		4
.L_907:
        /*1464*/ 	.byte	0x04, 0x11
        /*1466*/ 	.short	(.L_909 - .L_908)
	.align		4
.L_908:
        /*1468*/ 	.word	index@(_Z8moe_q4_0IN3c108BFloat16ELb0EEvPKvS3_PT_PKiS7_S7_iiiiiii)
        /*146c*/ 	.word	0x00000000


	//----- nvinfo : EIATTR_REGCOUNT
	.align		4
.L_909:
        /*1470*/ 	.byte	0x04, 0x2f
        /*1472*/ 	.short	(.L_911 - .L_910)
	.align		4
.L_910:
        /*1474*/ 	.word	index@(_Z8moe_q4_0IN3c108BFloat16ELb1EEvPKvS3_PT_PKiS7_S7_iiiiiii)
        /*1478*/ 	.word	0x0000003b


	//----- nvinfo : EIATTR_FRAME_SIZE
	.align		4
.L_911:
        /*147c*/ 	.byte	0x04, 0x11
        /*147e*/ 	.short	(.L_913 - .L_912)
	.align		4
.L_912:
        /*1480*/ 	.word	index@(_Z8moe_q4_0IN3c108BFloat16ELb1EEvPKvS3_PT_PKiS7_S7_iiiiiii)
        /*1484*/ 	.word	0x00000000


	//----- nvinfo : EIATTR_REGCOUNT
	.align		4
.L_913:
        /*1488*/ 	.byte	0x04, 0x2f
        /*148a*/ 	.short	(.L_915 - .L_914)
	.align		4
.L_914:
        /*148c*/ 	.word	index@(_Z8moe_q4_1IN3c108BFloat16ELb0EEvPKvS3_PT_PKiS7_S7_iiiiiii)
        /*1490*/ 	.word	0x00000028


	//----- nvinfo : EIATTR_FRAME_SIZE
	.align		4
.L_915:
        /*1494*/ 	.byte	0x04, 0x11
        /*1496*/ 	.short	(.L_917 - .L_916)
	.align		4
.L_916:
        /*1498*/ 	.word	index@(_Z8moe_q4_1IN3c108BFloat16ELb0EEvPKvS3_PT_PKiS7_S7_iiiiiii)
        /*149c*/ 	.word	0x00000000


	//----- nvinfo : EIATTR_REGCOUNT
	.align		4
.L_917:
        /*14a0*/ 	.byte	0x04, 0x2f
        /*14a2*/ 	.short	(.L_919 - .L_918)
	.align		4
.L_918:
        /*14a4*/ 	.word	index@(_Z8moe_q4_1IN3c108BFloat16ELb1EEvPKvS3_PT_PKiS7_S7_iiiiiii)
        /*14a8*/ 	.word	0x00000040


	//----- nvinfo : EIATTR_FRAME_SIZE
	.align		4
.L_919:
        /*14ac*/ 	.byte	0x04, 0x11
        /*14ae*/ 	.short	(.L_921 - .L_920)
	.align		4
.L_920:
        /*14b0*/ 	.word	index@(_Z8moe_q4_1IN3c108BFloat16ELb1EEvPKvS3_PT_PKiS7_S7_iiiiiii)
        /*14b4*/ 	.word	0x00000000


	//----- nvinfo : EIATTR_REGCOUNT
	.align		4
.L_921:
        /*14b8*/ 	.byte	0x04, 0x2f
        /*14ba*/ 	.short	(.L_923 - .L_922)
	.align		4
.L_922:
        /*14bc*/ 	.word	index@(_Z8moe_q5_0IN3c108BFloat16ELb0EEvPKvS3_PT_PKiS7_S7_iiiiiii)
        /*14c0*/ 	.word	0x0000002c


	//----- nvinfo : EIATTR_FRAME_SIZE
	.align		4
.L_923:
        /*14c4*/ 	.byte	0x04, 0x11
        /*14c6*/ 	.short	(.L_925 - .L_924)
	.align		4
.L_924:
        /*14c8*/ 	.word	index@(_Z8moe_q5_0IN3c108BFloat16ELb0EEvPKvS3_PT_PKiS7_S7_iiiiiii)
        /*14cc*/ 	.word	0x00000000


	//----- nvinfo : EIATTR_REGCOUNT
	.align		4
.L_925:
        /*14d0*/ 	.byte	0x04, 0x2f
        /*14d2*/ 	.short	(.L_927 - .L_926)
	.align		4
.L_926:
        /*14d4*/ 	.word	index@(_Z8moe_q5_0IN3c108BFloat16ELb1EEvPKvS3_PT_PKiS7_S7_iiiiiii)
        /*14d8*/ 	.word	0x00000040


	//----- nvinfo : EIATTR_FRAME_SIZE
	.align		4
.L_927:
        /*14dc*/ 	.byte	0x04, 0x11
        /*14de*/ 	.short	(.L_929 - .L_928)
	.align		4
.L_928:
        /*14e0*/ 	.word	index@(_Z8moe_q5_0IN3c108BFloat16ELb1EEvPKvS3_PT_PKiS7_S7_iiiiiii)
        /*14e4*/ 	.word	0x00000000


	//----- nvinfo : EIATTR_REGCOUNT
	.align		4
.L_929:
        /*14e8*/ 	.byte	0x04, 0x2f
        /*14ea*/ 	.short	(.L_931 - .L_930)
	.align		4
.L_930:
        /*14ec*/ 	.word	index@(_Z8moe_q5_1IN3c108BFloat16ELb0EEvPKvS3_PT_PKiS7_S7_iiiiiii)
        /*14f0*/ 	.word	0x00000028


	//----- nvinfo : EIATTR_FRAME_SIZE
	.align		4
.L_931:
        /*14f4*/ 	.byte	0x04, 0x11
        /*14f6*/ 	.short	(.L_933 - .L_932)
	.align		4
.L_932:
        /*14f8*/ 	.word	index@(_Z8moe_q5_1IN3c108BFloat16ELb0EEvPKvS3_PT_PKiS7_S7_iiiiiii)
        /*14fc*/ 	.word	0x00000000


	//----- nvinfo : EIATTR_REGCOUNT
	.align		4
.L_933:
        /*1500*/ 	.byte	0x04, 0x2f
        /*1502*/ 	.short	(.L_935 - .L_934)
	.align		4
.L_934:
        /*1504*/ 	.word	index@(_Z8moe_q5_1IN3c108BFloat16ELb1EEvPKvS3_PT_PKiS7_S7_iiiiiii)
        /*1508*/ 	.word	0x0000003a


	//----- nvinfo : EIATTR_FRAME_SIZE
	.align		4
.L_935:
        /*150c*/ 	.byte	0x04, 0x11
        /*150e*/ 	.short	(.L_937 - .L_936)
	.align		4
.L_936:
        /*1510*/ 	.word	index@(_Z8moe_q5_1IN3c108BFloat16ELb1EEvPKvS3_PT_PKiS7_S7_iiiiiii)
        /*1514*/ 	.word	0x00000000


	//----- nvinfo : EIATTR_REGCOUNT
	.align		4
.L_937:
        /*1518*/ 	.byte	0x04, 0x2f
        /*151a*/ 	.short	(.L_939 - .L_938)
	.align		4
.L_938:
        /*151c*/ 	.word	index@(_Z8moe_q8_0IN3c108BFloat16ELb0EEvPKvS3_PT_PKiS7_S7_iiiiiii)
        /*1520*/ 	.word	0x00000028


	//----- nvinfo : EIATTR_FRAME_SIZE
	.align		4
.L_939:
        /*1524*/ 	.byte	0x04, 0x11
        /*1526*/ 	.short	(.L_941 - .L_940)
	.align		4
.L_940:
        /*1528*/ 	.word	index@(_Z8moe_q8_0IN3c108BFloat16ELb0EEvPKvS3_PT_PKiS7_S7_iiiiiii)
        /*152c*/ 	.word	0x00000000


	//----- nvinfo : EIATTR_REGCOUNT
	.align		4
.L_941:
        /*1530*/ 	.byte	0x04, 0x2f
        /*1532*/ 	.short	(.L_943 - .L_942)
	.align		4
.L_942:
        /*1534*/ 	.word	index@(_Z8moe_q8_0IN3c108BFloat16ELb1EEvPKvS3_PT_PKiS7_S7_iiiiiii)
        /*1538*/ 	.word	0x00000030


	//----- nvinfo : EIATTR_FRAME_SIZE
	.align		4
.L_943:
        /*153c*/ 	.byte	0x04, 0x11
        /*153e*/ 	.short	(.L_945 - .L_944)
	.align		4
.L_944:
        /*1540*/ 	.word	index@(_Z8moe_q8_0IN3c108BFloat16ELb1EEvPKvS3_PT_PKiS7_S7_iiiiiii)
        /*1544*/ 	.word	0x00000000


	//----- nvinfo : EIATTR_REGCOUNT
	.align		4
.L_945:
        /*1548*/ 	.byte	0x04, 0x2f
        /*154a*/ 	.short	(.L_947 - .L_946)
	.align		4
.L_946:
        /*154c*/ 	.word	index@(_Z8moe_q2_KIN3c108BFloat16ELb0EEvPKvS3_PT_PKiS7_S7_iiiiiii)
        /*1550*/ 	.word	0x00000040


	//----- nvinfo : EIATTR_FRAME_SIZE
	.align		4
.L_947:
        /*1554*/ 	.byte	0x04, 0x11
        /*1556*/ 	.short	(.L_949 - .L_948)
	.align		4
.L_948:
        /*1558*/ 	.word	index@(_Z8moe_q2_KIN3c108BFloat16ELb0EEvPKvS3_PT_PKiS7_S7_iiiiiii)
        /*155c*/ 	.word	0x00000000


	//----- nvinfo : EIATTR_REGCOUNT
	.align		4
.L_949:
        /*1560*/ 	.byte	0x04, 0x2f
        /*1562*/ 	.short	(.L_951 - .L_950)
	.align		4
.L_950:
        /*1564*/ 	.word	index@(_Z8moe_q2_KIN3c108BFloat16ELb1EEvPKvS3_PT_PKiS7_S7_iiiiiii)
        /*1568*/ 	.word	0x0000005a


	//----- nvinfo : EIATTR_FRAME_SIZE
	.align		4
.L_951:
        /*156c*/ 	.byte	0x04, 0x11
        /*156e*/ 	.short	(.L_953 - .L_952)
	.align		4
.L_952:
        /*1570*/ 	.word	index@(_Z8moe_q2_KIN3c108BFloat16ELb1EEvPKvS3_PT_PKiS7_S7_iiiiiii)
        /*1574*/ 	.word	0x00000000


	//----- nvinfo : EIATTR_REGCOUNT
	.align		4
.L_953:
        /*1578*/ 	.byte	0x04, 0x2f
        /*157a*/ 	.short	(.L_955 - .L_954)
	.align		4
.L_954:
        /*157c*/ 	.word	index@(_Z8moe_q3_KIN3c108BFloat16ELb0EEvPKvS3_PT_PKiS7_S7_iiiiiii)
        /*1580*/ 	.word	0x00000038


	//----- nvinfo : EIATTR_FRAME_SIZE
	.align		4
.L_955:
        /*1584*/ 	.byte	0x04, 0x11
        /*1586*/ 	.short	(.L_957 - .L_956)
	.align		4
.L_956:
        /*1588*/ 	.word	index@(_Z8moe_q3_KIN3c108BFloat16ELb0EEvPKvS3_PT_PKiS7_S7_iiiiiii)
        /*158c*/ 	.word	0x00000000


	//----- nvinfo : EIATTR_REGCOUNT
	.align		4
.L_957:
        /*1590*/ 	.byte	0x04, 0x2f
        /*1592*/ 	.short	(.L_959 - .L_958)
	.align		4
.L_958:
        /*1594*/ 	.word	index@(_Z8moe_q3_KIN3c108BFloat16ELb1EEvPKvS3_PT_PKiS7_S7_iiiiiii)
        /*1598*/ 	.word	0x00000050


	//----- nvinfo : EIATTR_FRAME_SIZE
	.align		4
.L_959:
        /*159c*/ 	.byte	0x04, 0x11
        /*159e*/ 	.short	(.L_961 - .L_960)
	.align		4
.L_960:
        /*15a0*/ 	.word	index@(_Z8moe_q3_KIN3c108BFloat16ELb1EEvPKvS3_PT_PKiS7_S7_iiiiiii)
        /*15a4*/ 	.word	0x00000000


	//----- nvinfo : EIATTR_REGCOUNT
	.align		4
.L_961:
        /*15a8*/ 	.byte	0x04, 0x2f
        /*15aa*/ 	.short	(.L_963 - .L_962)
	.align		4
.L_962:
        /*15ac*/ 	.word	index@(_Z8moe_q4_KIN3c108BFloat16ELb0EEvPKvS3_PT_PKiS7_S7_iiiiiii)
        /*15b0*/ 	.word	0x00000028


	//----- nvinfo : EIATTR_FRAME_SIZE
	.align		4
.L_963:
        /*15b4*/ 	.byte	0x04, 0x11
        /*15b6*/ 	.short	(.L_965 - .L_964)
	.align		4
.L_964:
        /*15b8*/ 	.word	index@(_Z8moe_q4_KIN3c108BFloat16ELb0EEvPKvS3_PT_PKiS7_S7_iiiiiii)
        /*15bc*/ 	.word	0x00000000


	//----- nvinfo : EIATTR_REGCOUNT
	.align		4
.L_965:
        /*15c0*/ 	.byte	0x04, 0x2f
        /*15c2*/ 	.short	(.L_967 - .L_966)
	.align		4
.L_966:
        /*15c4*/ 	.word	index@(_Z8moe_q4_KIN3c108BFloat16ELb1EEvPKvS3_PT_PKiS7_S7_iiiiiii)
        /*15c8*/ 	.word	0x00000040


	//----- nvinfo : EIATTR_FRAME_SIZE
	.align		4
.L_967:
        /*15cc*/ 	.byte	0x04, 0x11
        /*15ce*/ 	.short	(.L_969 - .L_968)
	.align		4
.L_968:
        /*15d0*/ 	.word	index@(_Z8moe_q4_KIN3c108BFloat16ELb1EEvPKvS3_PT_PKiS7_S7_iiiiiii)
        /*15d4*/ 	.word	0x00000000


	//----- nvinfo : EIATTR_REGCOUNT
	.align		4
.L_969:
        /*15d8*/ 	.byte	0x04, 0x2f
        /*15da*/ 	.short	(.L_971 - .L_970)
	.align		4
.L_970:
        /*15dc*/ 	.word	index@(_Z8moe_q5_KIN3c108BFloat16ELb0EEvPKvS3_PT_PKiS7_S7_iiiiiii)
        /*15e0*/ 	.word	0x00000030


	//----- nvinfo : EIATTR_FRAME_SIZE
	.align		4
.L_971:
        /*15e4*/ 	.byte	0x04, 0x11
        /*15e6*/ 	.short	(.L_973 - .L_972)
	.align		4
.L_972:
        /*15e8*/ 	.word	index@(_Z8moe_q5_KIN3c108BFloat16ELb0EEvPKvS3_PT_PKiS7_S7_iiiiiii)
        /*15ec*/ 	.word	0x00000000


	//----- nvinfo : EIATTR_REGCOUNT
	.align		4
.L_973:
        /*15f0*/ 	.byte	0x04, 0x2f
        /*15f2*/ 	.short	(.L_975 - .L_974)
	.align		4
.L_974:
        /*15f4*/ 	.word	index@(_Z8moe_q5_KIN3c108BFloat16ELb1EEvPKvS3_PT_PKiS7_S7_iiiiiii)
        /*15f8*/ 	.word	0x00000038


	//----- nvinfo : EIATTR_FRAME_SIZE
	.align		4
.L_975:
        /*15fc*/ 	.byte	0x04, 0x11
        /*15fe*/ 	.short	(.L_977 - .L_976)
	.align		4
.L_976:
        /*1600*/ 	.word	index@(_Z8moe_q5_KIN3c108BFloat16ELb1EEvPKvS3_PT_PKiS7_S7_iiiiiii)
        /*1604*/ 	.word	0x00000000


	//----- nvinfo : EIATTR_REGCOUNT
	.align		4
.L_977:
        /*1608*/ 	.byte	0x04, 0x2f
        /*160a*/ 	.short	(.L_979 - .L_978)
	.align		4
.L_978:
        /*160c*/ 	.word	index@(_Z8moe_q6_KIN3c108BFloat16ELb0EEvPKvS3_PT_PKiS7_S7_iiiiiii)
        /*1610*/ 	.word	0x00000028


	//----- nvinfo : EIATTR_FRAME_SIZE
	.align		4
.L_979:
        /*1614*/ 	.byte	0x04, 0x11
        /*1616*/ 	.short	(.L_981 - .L_980)
	.align		4
.L_980:
        /*1618*/ 	.word	index@(_Z8moe_q6_KIN3c108BFloat16ELb0EEvPKvS3_PT_PKiS7_S7_iiiiiii)
        /*161c*/ 	.word	0x00000000


	//----- nvinfo : EIATTR_REGCOUNT
	.align		4
.L_981:
        /*1620*/ 	.byte	0x04, 0x2f
        /*1622*/ 	.short	(.L_983 - .L_982)
	.align		4
.L_982:
        /*1624*/ 	.word	index@(_Z8moe_q6_KIN3c108BFloat16ELb1EEvPKvS3_PT_PKiS7_S7_iiiiiii)
        /*1628*/ 	.word	0x00000040


	//----- nvinfo : EIATTR_FRAME_SIZE
	.align		4
.L_983:
        /*162c*/ 	.byte	0x04, 0x11
        /*162e*/ 	.short	(.L_985 - .L_984)
	.align		4
.L_984:
        /*1630*/ 	.word	index@(_Z8moe_q6_KIN3c108BFloat16ELb1EEvPKvS3_PT_PKiS7_S7_iiiiiii)
        /*1634*/ 	.word	0x00000000


	//----- nvinfo : EIATTR_REGCOUNT
	.align		4
.L_985:
        /*1638*/ 	.byte	0x04, 0x2f
        /*163a*/ 	.short	(.L_987 - .L_986)
	.align		4
.L_986:
        /*163c*/ 	.word	index@(_Z9moe_vec_qIfLi32ELi4E10block_q4_0Li2EXadL_ZN45_INTERNAL_8d5cb472_14_gguf_kernel_cu_cd24131917vec_dot_q4_0_q8_1EPKvPK10block_q8_1RKiEEEvS3_S3_PT_PS7_iiii)
        /*1640*/ 	.word	0x00000020


	//----- nvinfo : EIATTR_FRAME_SIZE
	.align		4
.L_987:
        /*1644*/ 	.byte	0x04, 0x11
        /*1646*/ 	.short	(.L_989 - .L_988)
	.align		4
.L_988:
        /*1648*/ 	.word	index@(_Z9moe_vec_qIfLi32ELi4E10block_q4_0Li2EXadL_ZN45_INTERNAL_8d5cb472_14_gguf_kernel_cu_cd24131917vec_dot_q4_0_q8_1EPKvPK10block_q8_1RKiEEEvS3_S3_PT_PS7_iiii)
        /*164c*/ 	.word	0x00000000


	//----- nvinfo : EIATTR_REGCOUNT
	.align		4
.L_989:
        /*1650*/ 	.byte	0x04, 0x2f
        /*1652*/ 	.short	(.L_991 - .L_990)
	.align		4
.L_990:
        /*1654*/ 	.word	index@(_Z9moe_vec_qIfLi32ELi4E10block_q4_1Li2EXadL_ZN45_INTERNAL_8d5cb472_14_gguf_kernel_cu_cd24131917vec_dot_q4_1_q8_1EPKvPK10block_q8_1RKiEEEvS3_S3_PT_PS7_iiii)
        /*1658*/ 	.word	0x00000020


	//----- nvinfo : EIATTR_FRAME_SIZE
	.align		4
.L_991:
        /*165c*/ 	.byte	0x04, 0x11
        /*165e*/ 	.short	(.L_993 - .L_992)
	.align		4
.L_992:
        /*1660*/ 	.word	index@(_Z9moe_vec_qIfLi32ELi4E10block_q4_1Li2EXadL_ZN45_INTERNAL_8d5cb472_14_gguf_kernel_cu_cd24131917vec_dot_q4_1_q8_1EPKvPK10block_q8_1RKiEEEvS3_S3_PT_PS7_iiii)
        /*1664*/ 	.word	0x00000000


	//----- nvinfo : EIATTR_REGCOUNT
	.align		4
.L_993:
        /*1668*/ 	.byte	0x04, 0x2f
        /*166a*/ 	.short	(.L_995 - .L_994)
	.align		4
.L_994:
        /*166c*/ 	.word	index@(_Z9moe_vec_qIfLi32ELi4E10block_q5_0Li2EXadL_ZN45_INTERNAL_8d5cb472_14_gguf_kernel_cu_cd24131917vec_dot_q5_0_q8_1EPKvPK10block_q8_1RKiEEEvS3_S3_PT_PS7_iiii)
        /*1670*/ 	.word	0x00000020


	//----- nvinfo : EIATTR_FRAME_SIZE
	.align		4
.L_995:
        /*1674*/ 	.byte	0x04, 0x11
        /*1676*/ 	.short	(.L_997 - .L_996)
	.align		4
.L_996:
        /*1678*/ 	.word	index@(_Z9moe_vec_qIfLi32ELi4E10block_q5_0Li2EXadL_ZN45_INTERNAL_8d5cb472_14_gguf_kernel_cu_cd24131917vec_dot_q5_0_q8_1EPKvPK10block_q8_1RKiEEEvS3_S3_PT_PS7_iiii)
        /*167c*/ 	.word	0x00000000


	//----- nvinfo : EIATTR_REGCOUNT
	.align		4
.L_997:
        /*1680*/ 	.byte	0x04, 0x2f
        /*1682*/ 	.short	(.L_999 - .L_998)
	.align		4
.L_998:
        /*1684*/ 	.word	index@(_Z9moe_vec_qIfLi32ELi4E10block_q5_1Li2EXadL_ZN45_INTERNAL_8d5cb472_14_gguf_kernel_cu_cd24131917vec_dot_q5_1_q8_1EPKvPK10block_q8_1RKiEEEvS3_S3_PT_PS7_iiii)
        /*1688*/ 	.word	0x0000001e


	//----- nvinfo : EIATTR_FRAME_SIZE
	.align		4
.L_999:
        /*168c*/ 	.byte	0x04, 0x11
        /*168e*/ 	.short	(.L_1001 - .L_1000)
	.align		4
.L_1000:
        /*1690*/ 	.word	index@(_Z9moe_vec_qIfLi32ELi4E10block_q5_1Li2EXadL_ZN45_INTERNAL_8d5cb472_14_gguf_kernel_cu_cd24131917vec_dot_q5_1_q8_1EPKvPK10block_q8_1RKiEEEvS3_S3_PT_PS7_iiii)
        /*1694*/ 	.word	0x00000000


	//----- nvinfo : EIATTR_REGCOUNT
	.align		4
.L_1001:
        /*1698*/ 	.byte	0x04, 0x2f
        /*169a*/ 	.short	(.L_1003 - .L_1002)
	.align		4
.L_1002:
        /*169c*/ 	.word	index@(_Z9moe_vec_qIfLi32ELi8E10block_q8_0Li2EXadL_ZN45_INTERNAL_8d5cb472_14_gguf_kernel_cu_cd24131917vec_dot_q8_0_q8_1EPKvPK10block_q8_1RKiEEEvS3_S3_PT_PS7_iiii)
        /*16a0*/ 	.word	0x00000020


	//----- nvinfo : EIATTR_FRAME_SIZE
	.align		4
.L_1003:
        /*16a4*/ 	.byte	0x04, 0x11
        /*16a6*/ 	.short	(.L_1005 - .L_1004)
	.align		4
.L_1004:
        /*16a8*/ 	.word	index@(_Z9moe_vec_qIfLi32ELi8E10block_q8_0Li2EXadL_ZN45_INTERNAL_8d5cb472_14_gguf_kernel_cu_cd24131917vec_dot_q8_0_q8_1EPKvPK10block_q8_1RKiEEEvS3_S3_PT_PS7_iiii)
        /*16ac*/ 	.word	0x00000000


	//----- nvinfo : EIATTR_REGCOUNT
	.align		4
.L_1005:
        /*16b0*/ 	.byte	0x04, 0x2f
        /*16b2*/ 	.short	(.L_1007 - .L_1006)
	.align		4
.L_1006:
        /*16b4*/ 	.word	index@(_Z9moe_vec_qIfLi256ELi16E10block_q2_KLi1EXadL_ZN45_INTERNAL_8d5cb472_14_gguf_kernel_cu_cd24131917vec_dot_q2_K_q8_1EPKvPK10block_q8_1RKiEEEvS3_S3_PT_PS7_iiii)
        /*16b8*/ 	.word	0x00000020


	//----- nvinfo : EIATTR_FRAME_SIZE
	.align		4
.L_1007:
        /*16bc*/ 	.byte	0x04, 0x11
        /*16be*/ 	.short	(.L_1009 - .L_1008)
	.align		4
.L_1008:
        /*16c0*/ 	.word	index@(_Z9moe_vec_qIfLi256ELi16E10block_q2_KLi1EXadL_ZN45_INTERNAL_8d5cb472_14_gguf_kernel_cu_cd24131917vec_dot_q2_K_q8_1EPKvPK10block_q8_1RKiEEEvS3_S3_PT_PS7_iiii)
        /*16c4*/ 	.word	0x00000000


	//----- nvinfo : EIATTR_REGCOUNT
	.align		4
.L_1009:
        /*16c8*/ 	.byte	0x04, 0x2f
        /*16ca*/ 	.short	(.L_1011 - .L_1010)
	.align		4
.L_1010:
        /*16cc*/ 	.word	index@(_Z9moe_vec_qIfLi256ELi16E10block_q3_KLi1EXadL_ZN45_INTERNAL_8d5cb472_14_gguf_kernel_cu_cd24131917vec_dot_q3_K_q8_1EPKvPK10block_q8_1RKiEEEvS3_S3_PT_PS7_iiii)
        /*16d0*/ 	.word	0x00000030


	//----- nvinfo : EIATTR_FRAME_SIZE
	.align		4
.L_1011:
        /*16d4*/ 	.byte	0x04, 0x11
        /*16d6*/ 	.short	(.L_1013 - .L_1012)
	.align		4
.L_1012:
        /*16d8*/ 	.word	index@(_Z9moe_vec_qIfLi256ELi16E10block_q3_KLi1EXadL_ZN45_INTERNAL_8d5cb472_14_gguf_kernel_cu_cd24131917vec_dot_q3_K_q8_1EPKvPK10block_q8_1RKiEEEvS3_S3_PT_PS7_iiii)
        /*16dc*/ 	.word	0x00000000


	//----- nvinfo : EIATTR_REGCOUNT
	.align		4
.L_1013:
        /*16e0*/ 	.byte	0x04, 0x2f
        /*16e2*/ 	.short	(.L_1015 - .L_1014)
	.align		4
.L_1014:
        /*16e4*/ 	.word	index@(_Z9moe_vec_qIfLi256ELi32E10block_q4_KLi2EXadL_ZN45_INTERNAL_8d5cb472_14_gguf_kernel_cu_cd24131917vec_dot_q4_K_q8_1EPKvPK10block_q8_1RKiEEEvS3_S3_PT_PS7_iiii)
        /*16e8*/ 	.word	0x00000020


	//----- nvinfo : EIATTR_FRAME_SIZE
	.align		4
.L_1015:
        /*16ec*/ 	.byte	0x04, 0x11
        /*16ee*/ 	.short	(.L_1017 - .L_1016)
	.align		4
.L_1016:
        /*16f0*/ 	.word	index@(_Z9moe_vec_qIfLi256ELi32E10block_q4_KLi2EXadL_ZN45_INTERNAL_8d5cb472_14_gguf_kernel_cu_cd24131917vec_dot_q4_K_q8_1EPKvPK10block_q8_1RKiEEEvS3_S3_PT_PS7_iiii)
        /*16f4*/ 	.word	0x00000000


	//----- nvinfo : EIATTR_REGCOUNT
	.align		4
.L_1017:
        /*16f8*/ 	.byte	0x04, 0x2f
        /*16fa*/ 	.short	(.L_1019 - .L_1018)
	.align		4
.L_1018:
        /*16fc*/ 	.word	index@(_Z9moe_vec_qIfLi256ELi32E10block_q5_KLi2EXadL_ZN45_INTERNAL_8d5cb472_14_gguf_kernel_cu_cd24131917vec_dot_q5_K_q8_1EPKvPK10block_q8_1RKiEEEvS3_S3_PT_PS7_iiii)
        /*1700*/ 	.word	0x00000020


	//----- nvinfo : EIATTR_FRAME_SIZE
	.align		4
.L_1019:
        /*1704*/ 	.byte	0x04, 0x11
        /*1706*/ 	.short	(.L_1021 - .L_1020)
	.align		4
.L_1020:
        /*1708*/ 	.word	index@(_Z9moe_vec_qIfLi256ELi32E10block_q5_KLi2EXadL_ZN45_INTERNAL_8d5cb472_14_gguf_kernel_cu_cd24131917vec_dot_q5_K_q8_1EPKvPK10block_q8_1RKiEEEvS3_S3_PT_PS7_iiii)
        /*170c*/ 	.word	0x00000000


	//----- nvinfo : EIATTR_REGCOUNT
	.align		4
.L_1021:
        /*1710*/ 	.byte	0x04, 0x2f
        /*1712*/ 	.short	(.L_1023 - .L_1022)
	.align		4
.L_1022:
        /*1714*/ 	.word	index@(_Z9moe_vec_qIfLi256ELi32E10block_q6_KLi1EXadL_ZN45_INTERNAL_8d5cb472_14_gguf_kernel_cu_cd24131917vec_dot_q6_K_q8_1EPKvPK10block_q8_1RKiEEEvS3_S3_PT_PS7_iiii)
        /*1718*/ 	.word	0x00000020


	//----- nvinfo : EIATTR_FRAME_SIZE
	.align		4
.L_1023:
        /*171c*/ 	.byte	0x04, 0x11
        /*171e*/ 	.short	(.L_1025 - .L_1024)
	.align		4
.L_1024:
        /*1720*/ 	.word	index@(_Z9moe_vec_qIfLi256ELi32E10block_q6_KLi1EXadL_ZN45_INTERNAL_8d5cb472_14_gguf_kernel_cu_cd24131917vec_dot_q6_K_q8_1EPKvPK10block_q8_1RKiEEEvS3_S3_PT_PS7_iiii)
        /*1724*/ 	.word	0x00000000


	//----- nvinfo : EIATTR_REGCOUNT
	.align		4
.L_1025:
        /*1728*/ 	.byte	0x04, 0x2f
        /*172a*/ 	.short	(.L_1027 - .L_1026)
	.align		4
.L_1026:
        /*172c*/ 	.word	index@(_Z9moe_vec_qIfLi256ELi8E13block_iq2_xxsLi1EXadL_ZN45_INTERNAL_8d5cb472_14_gguf_kernel_cu_cd24131920vec_dot_iq2_xxs_q8_1EPKvPK10block_q8_1RKiEEEvS3_S3_PT_PS7_iiii)
        /*1730*/ 	.word	0x00000028


	//----- nvinfo : EIATTR_FRAME_SIZE
	.align		4
.L_1027:
        /*1734*/ 	.byte	0x04, 0x11
        /*1736*/ 	.short	(.L_1029 - .L_1028)
	.align		4
.L_1028:
        /*1738*/ 	.word	index@(_Z9moe_vec_qIfLi256ELi8E13block_iq2_xxsLi1EXadL_ZN45_INTERNAL_8d5cb472_14_gguf_kernel_cu_cd24131920vec_dot_iq2_xxs_q8_1EPKvPK10block_q8_1RKiEEEvS3_S3_PT_PS7_iiii)
        /*173c*/ 	.word	0x00000000


	//----- nvinfo : EIATTR_REGCOUNT
	.align		4
.L_1029:
        /*1740*/ 	.byte	0x04, 0x2f
        /*1742*/ 	.short	(.L_1031 - .L_1030)
	.align		4
.L_1030:
        /*1744*/ 	.word	index@(_Z9moe_vec_qIfLi256ELi8E12block_iq2_xsLi1EXadL_ZN45_INTERNAL_8d5cb472_14_gguf_kernel_cu_cd24131919vec_dot_iq2_xs_q8_1EPKvPK10block_q8_1RKiEEEvS3_S3_PT_PS7_iiii)
        /*1748*/ 	.word	0x00000027


	//----- nvinfo : EIATTR_FRAME_SIZE
	.align		4
.L_1031:
        /*174c*/ 	.byte	0x04, 0x11
        /*174e*/ 	.short	(.L_1033 - .L_1032)
	.align		4
.L_1032:
        /*1750*/ 	.word	index@(_Z9moe_vec_qIfLi256ELi8E12block_iq2_xsLi1EXadL_ZN45_INTERNAL_8d5cb472_14_gguf_kernel_cu_cd24131919vec_dot_iq2_xs_q8_1EPKvPK10block_q8_1RKiEEEvS3_S3_PT_PS7_iiii)
        /*1754*/ 	.word	0x00000000


	//----- nvinfo : EIATTR_REGCOUNT
	.align		4
.L_1033:
        /*1758*/ 	.byte	0x04, 0x2f
        /*175a*/ 	.short	(.L_1035 - .L_1034)
	.align		4
.L_1034:
        /*175c*/ 	.word	index@(_Z9moe_vec_qIfLi256ELi8E13block_iq3_xxsLi1EXadL_ZN45_INTERNAL_8d5cb472_14_gguf_kernel_cu_cd24131920vec_dot_iq3_xxs_q8_1EPKvPK10block_q8_1RKiEEEvS3_S3_PT_PS7_iiii)
        /*1760*/ 	.word	0x00000020


	//----- nvinfo : EIATTR_FRAME_SIZE
	.align		4
.L_1035:
        /*1764*/ 	.byte	0x04, 0x11
        /*1766*/ 	.short	(.L_1037 - .L_1036)
	.align		4
.L_1036:
        /*1768*/ 	.word	index@(_Z9moe_vec_qIfLi256ELi8E13block_iq3_xxsLi1EXadL_ZN45_INTERNAL_8d5cb472_14_gguf_kernel_cu_cd24131920vec_dot_iq3_xxs_q8_1EPKvPK10block_q8_1RKiEEEvS3_S3_PT_PS7_iiii)
        /*176c*/ 	.word	0x00000000


	//----- nvinfo : EIATTR_REGCOUNT
	.align		4
.L_1037:
        /*1770*/ 	.byte	0x04, 0x2f
        /*1772*/ 	.short	(.L_1039 - .L_1038)
	.align		4
.L_1038:
        /*1774*/ 	.word	index@(_Z9moe_vec_qIfLi256ELi8E11block_iq1_sLi1EXadL_ZN45_INTERNAL_8d5cb472_14_gguf_kernel_cu_cd24131918vec_dot_iq1_s_q8_1EPKvPK10block_q8_1RKiEEEvS3_S3_PT_PS7_iiii)
        /*1778*/ 	.word	0x00000020


	//----- nvinfo : EIATTR_FRAME_SIZE
	.align		4
.L_1039:
        /*177c*/ 	.byte	0x04, 0x11
        /*177e*/ 	.short	(.L_1041 - .L_1040)
	.align		4
.L_1040:
        /*1780*/ 	.word	index@(_Z9moe_vec_qIfLi256ELi8E11block_iq1_sLi1EXadL_ZN45_INTERNAL_8d5cb472_14_gguf_kernel_cu_cd24131918vec_dot_iq1_s_q8_1EPKvPK10block_q8_1RKiEEEvS3_S3_PT_PS7_iiii)
        /*1784*/ 	.word	0x00000000


	//----- nvinfo : EIATTR_REGCOUNT
	.align		4
.L_1041:
        /*1788*/ 	.byte	0x04, 0x2f
        /*178a*/ 	.short	(.L_1043 - .L_1042)
	.align		4
.L_1042:
        /*178c*/ 	.word	index@(_Z9moe_vec_qIfLi32ELi4E12block_iq4_nlLi2EXadL_ZN45_INTERNAL_8d5cb472_14_gguf_kernel_cu_cd24131919vec_dot_iq4_nl_q8_1EPKvPK10block_q8_1RKiEEEvS3_S3_PT_PS7_iiii)
        /*1790*/ 	.word	0x00000025


	//----- nvinfo : EIATTR_FRAME_SIZE
	.align		4
.L_1043:
        /*1794*/ 	.byte	0x04, 0x11
        /*1796*/ 	.short	(.L_1045 - .L_1044)
	.align		4
.L_1044:
        /*1798*/ 	.word	index@(_Z9moe_vec_qIfLi32ELi4E12block_iq4_nlLi2EXadL_ZN45_INTERNAL_8d5cb472_14_gguf_kernel_cu_cd24131919vec_dot_iq4_nl_q8_1EPKvPK10block_q8_1RKiEEEvS3_S3_PT_PS7_iiii)
        /*179c*/ 	.word	0x00000000


	//----- nvinfo : EIATTR_REGCOUNT
	.align		4
.L_1045:
        /*17a0*/ 	.byte	0x04, 0x2f
        /*17a2*/ 	.short	(.L_1047 - .L_1046)
	.align		4
.L_1046:
        /*17a4*/ 	.word	index@(_Z9moe_vec_qIfLi256ELi8E11block_iq3_sLi1EXadL_ZN45_INTERNAL_8d5cb472_14_gguf_kernel_cu_cd24131918vec_dot_iq3_s_q8_1EPKvPK10block_q8_1RKiEEEvS3_S3_PT_PS7_iiii)
        /*17a8*/ 	.word	0x00000020


	//----- nvinfo : EIATTR_FRAME_SIZE
	.align		4
.L_1047:
        /*17ac*/ 	.byte	0x04, 0x11
        /*17ae*/ 	.short	(.L_1049 - .L_1048)
	.align		4
.L_1048:
        /*17b0*/ 	.word	index@(_Z9moe_vec_qIfLi256ELi8E11block_iq3_sLi1EXadL_ZN45_INTERNAL_8d5cb472_14_gguf_kernel_cu_cd24131918vec_dot_iq3_s_q8_1EPKvPK10block_q8_1RKiEEEvS3_S3_PT_PS7_iiii)
        /*17b4*/ 	.word	0x00000000


	//----- nvinfo : EIATTR_REGCOUNT
	.align		4
.L_1049:
        /*17b8*/ 	.byte	0x04, 0x2f
        /*17ba*/ 	.short	(.L_1051 - .L_1050)
	.align		4
.L_1050:
        /*17bc*/ 	.word	index@(_Z9moe_vec_qIfLi256ELi8E11block_iq2_sLi1EXadL_ZN45_INTERNAL_8d5cb472_14_gguf_kernel_cu_cd24131918vec_dot_iq2_s_q8_1EPKvPK10block_q8_1RKiEEEvS3_S3_PT_PS7_iiii)
        /*17c0*/ 	.word	0x00000027


	//----- nvinfo : EIATTR_FRAME_SIZE
	.align		4
.L_1051:
        /*17c4*/ 	.byte	0x04, 0x11
        /*17c6*/ 	.short	(.L_1053 - .L_1052)
	.align		4
.L_1052:
        /*17c8*/ 	.word	index@(_Z9moe_vec_qIfLi256ELi8E11block_iq2_sLi1EXadL_ZN45_INTERNAL_8d5cb472_14_gguf_kernel_cu_cd24131918vec_dot_iq2_s_q8_1EPKvPK10block_q8_1RKiEEEvS3_S3_PT_PS7_iiii)
        /*17cc*/ 	.word	0x00000000


	//----- nvinfo : EIATTR_REGCOUNT
	.align		4
.L_1053:
        /*17d0*/ 	.byte	0x04, 0x2f
        /*17d2*/ 	.short	(.L_1055 - .L_1054)
	.align		4
.L_1054:
        /*17d4*/ 	.word	index@(_Z9moe_vec_qIfLi256ELi8E12block_iq4_xsLi1EXadL_ZN45_INTERNAL_8d5cb472_14_gguf_kernel_cu_cd24131919vec_dot_iq4_xs_q8_1EPKvPK10block_q8_1RKiEEEvS3_S3_PT_PS7_iiii)
        /*17d8*/ 	.word	0x00000020


	//----- nvinfo : EIATTR_FRAME_SIZE
	.align		4
.L_1055:
        /*17dc*/ 	.byte	0x04, 0x11
        /*17de*/ 	.short	(.L_1057 - .L_1056)
	.align		4
.L_1056:
        /*17e0*/ 	.word	index@(_Z9moe_vec_qIfLi256ELi8E12block_iq4_xsLi1EXadL_ZN45_INTERNAL_8d5cb472_14_gguf_kernel_cu_cd24131919vec_dot_iq4_xs_q8_1EPKvPK10block_q8_1RKiEEEvS3_S3_PT_PS7_iiii)
        /*17e4*/ 	.word	0x00000000


	//----- nvinfo : EIATTR_REGCOUNT
	.align		4
.L_1057:
        /*17e8*/ 	.byte	0x04, 0x2f
        /*17ea*/ 	.short	(.L_1059 - .L_1058)
	.align		4
.L_1058:
        /*17ec*/ 	.word	index@(_Z9moe_vec_qIfLi256ELi8E11block_iq1_mLi1EXadL_ZN45_INTERNAL_8d5cb472_14_gguf_kernel_cu_cd24131918vec_dot_iq1_m_q8_1EPKvPK10block_q8_1RKiEEEvS3_S3_PT_PS7_iiii)
        /*17f0*/ 	.word	0x00000020


	//----- nvinfo : EIATTR_FRAME_SIZE
	.align		4
.L_1059:
        /*17f4*/ 	.byte	0x04, 0x11
        /*17f6*/ 	.short	(.L_1061 - .L_1060)
	.align		4
.L_1060:
        /*17f8*/ 	.word	index@(_Z9moe_vec_qIfLi256ELi8E11block_iq1_mLi1EXadL_ZN45_INTERNAL_8d5cb472_14_gguf_kernel_cu_cd24131918vec_dot_iq1_m_q8_1EPKvPK10block_q8_1RKiEEEvS3_S3_PT_PS7_iiii)
        /*17fc*/ 	.word	0x00000000


	//----- nvinfo : EIATTR_REGCOUNT
	.align		4
.L_1061:
        /*1800*/ 	.byte	0x04, 0x2f
        /*1802*/ 	.short	(.L_1063 - .L_1062)
	.align		4
.L_1062:
        /*1804*/ 	.word	index@(_Z9moe_vec_qIN3c104HalfELi32ELi4E10block_q4_0Li2EXadL_ZN45_INTERNAL_8d5cb472_14_gguf_kernel_cu_cd24131917vec_dot_q4_0_q8_1EPKvPK10block_q8_1RKiEEEvS5_S5_PT_PS9_iiii)
        /*1808*/ 	.word	0x00000020


	//----- nvinfo : EIATTR_FRAME_SIZE
	.align		4
.L_1063:
        /*180c*/ 	.byte	0x04, 0x11
        /*180e*/ 	.short	(.L_1065 - .L_1064)
	.align		4
.L_1064:
        /*1810*/ 	.word	index@(_Z9moe_vec_qIN3c104HalfELi32ELi4E10block_q4_0Li2EXadL_ZN45_INTERNAL_8d5cb472_14_gguf_kernel_cu_cd24131917vec_dot_q4_0_q8_1EPKvPK10block_q8_1RKiEEEvS5_S5_PT_PS9_iiii)
        /*1814*/ 	.word	0x00000000


	//----- nvinfo : EIATTR_REGCOUNT
	.align		4
.L_1065:
        /*1818*/ 	.byte	0x04, 0x2f
        /*181a*/ 	.short	(.L_1067 - .L_1066)
	.align		4
.L_1066:
        /*181c*/ 	.word	index@(_Z9moe_vec_qIN3c104HalfELi32ELi4E10block_q4_1Li2EXadL_ZN45_INTERNAL_8d5cb472_14_gguf_kernel_cu_cd24131917vec_dot_q4_1_q8_1EPKvPK10block_q8_1RKiEEEvS5_S5_PT_PS9_iiii)
        /*1820*/ 	.word	0x00000020


	//----- nvinfo : EIATTR_FRAME_SIZE
	.align		4
.L_1067:
        /*1824*/ 	.byte	0x04, 0x11
        /*1826*/ 	.short	(.L_1069 - .L_1068)
	.align		4
.L_1068:
        /*1828*/ 	.word	index@(_Z9moe_vec_qIN3c104HalfELi32ELi4E10block_q4_1Li2EXadL_ZN45_INTERNAL_8d5cb472_14_gguf_kernel_cu_cd24131917vec_dot_q4_1_q8_1EPKvPK10block_q8_1RKiEEEvS5_S5_PT_PS9_iiii)
        /*182c*/ 	.word	0x00000000


	//----- nvinfo : EIATTR_REGCOUNT
	.align		4
.L_1069:
        /*1830*/ 	.byte	0x04, 0x2f
        /*1832*/ 	.short	(.L_1071 - .L_1070)
	.align		4
.L_1070:
        /*1834*/ 	.word	index@(_Z9moe_vec_qIN3c104HalfELi32ELi4E10block_q5_0Li2EXadL_ZN45_INTERNAL_8d5cb472_14_gguf_kernel_cu_cd24131917vec_dot_q5_0_q8_1EPKvPK10block_q8_1RKiEEEvS5_S5_PT_PS9_iiii)
        /*1838*/ 	.word	0x00000020


	//----- nvinfo : EIATTR_FRAME_SIZE
	.align		4
.L_1071:
        /*183c*/ 	.byte	0x04, 0x11
        /*183e*/ 	.short	(.L_1073 - .L_1072)
	.align		4
.L_1072:
        /*1840*/ 	.word	index@(_Z9moe_vec_qIN3c104HalfELi32ELi4E10block_q5_0Li2EXadL_ZN45_INTERNAL_8d5cb472_14_gguf_kernel_cu_cd24131917vec_dot_q5_0_q8_1EPKvPK10block_q8_1RKiEEEvS5_S5_PT_PS9_iiii)
        /*1844*/ 	.word	0x00000000


	//----- nvinfo : EIATTR_REGCOUNT
	.align		4
.L_1073:
        /*1848*/ 	.byte	0x04, 0x2f
        /*184a*/ 	.short	(.L_1075 - .L_1074)
	.align		4
.L_1074:
        /*184c*/ 	.word	index@(_Z9moe_vec_qIN3c104HalfELi32ELi4E10block_q5_1Li2EXadL_ZN45_INTERNAL_8d5cb472_14_gguf_kernel_cu_cd24131917vec_dot_q5_1_q8_1EPKvPK10block_q8_1RKiEEEvS5_S5_PT_PS9_iiii)
        /*1850*/ 	.word	0x0000001e


	//----- nvinfo : EIATTR_FRAME_SIZE
	.align		4
.L_1075:
        /*1854*/ 	.byte	0x04, 0x11
        /*1856*/ 	.short	(.L_1077 - .L_1076)
	.align		4
.L_1076:
        /*1858*/ 	.word	index@(_Z9moe_vec_qIN3c104HalfELi32ELi4E10block_q5_1Li2EXadL_ZN45_INTERNAL_8d5cb472_14_gguf_kernel_cu_cd24131917vec_dot_q5_1_q8_1EPKvPK10block_q8_1RKiEEEvS5_S5_PT_PS9_iiii)
        /*185c*/ 	.word	0x00000000


	//----- nvinfo : EIATTR_REGCOUNT
	.align		4
.L_1077:
        /*1860*/ 	.byte	0x04, 0x2f
        /*1862*/ 	.short	(.L_1079 - .L_1078)
	.align		4
.L_1078:
        /*1864*/ 	.word	index@(_Z9moe_vec_qIN3c104HalfELi32ELi8E10block_q8_0Li2EXadL_ZN45_INTERNAL_8d5cb472_14_gguf_kernel_cu_cd24131917vec_dot_q8_0_q8_1EPKvPK10block_q8_1RKiEEEvS5_S5_PT_PS9_iiii)
        /*1868*/ 	.word	0x00000020


	//----- nvinfo : EIATTR_FRAME_SIZE
	.align		4
.L_1079:
        /*186c*/ 	.byte	0x04, 0x11
        /*186e*/ 	.short	(.L_1081 - .L_1080)
	.align		4
.L_1080:
        /*1870*/ 	.word	index@(_Z9moe_vec_qIN3c104HalfELi32ELi8E10block_q8_0Li2EXadL_ZN45_INTERNAL_8d5cb472_14_gguf_kernel_cu_cd24131917vec_dot_q8_0_q8_1EPKvPK10block_q8_1RKiEEEvS5_S5_PT_PS9_iiii)
        /*1874*/ 	.word	0x00000000


	//----- nvinfo : EIATTR_REGCOUNT
	.align		4
.L_1081:
        /*1878*/ 	.byte	0x04, 0x2f
        /*187a*/ 	.short	(.L_1083 - .L_1082)
	.align		4
.L_1082:
        /*187c*/ 	.word	index@(_Z9moe_vec_qIN3c104HalfELi256ELi16E10block_q2_KLi1EXadL_ZN45_INTERNAL_8d5cb472_14_gguf_kernel_cu_cd24131917vec_dot_q2_K_q8_1EPKvPK10block_q8_1RKiEEEvS5_S5_PT_PS9_iiii)
        /*1880*/ 	.word	0x00000020


	//----- nvinfo : EIATTR_FRAME_SIZE
	.align		4
.L_1083:
        /*1884*/ 	.byte	0x04, 0x11
        /*1886*/ 	.short	(.L_1085 - .L_1084)
	.align		4
.L_1084:
        /*1888*/ 	.word	index@(_Z9moe_vec_qIN3c104HalfELi256ELi16E10block_q2_KLi1EXadL_ZN45_INTERNAL_8d5cb472_14_gguf_kernel_cu_cd24131917vec_dot_q2_K_q8_1EPKvPK10block_q8_1RKiEEEvS5_S5_PT_PS9_iiii)
        /*188c*/ 	.word	0x00000000


	//----- nvinfo : EIATTR_REGCOUNT
	.align		4
.L_1085:
        /*1890*/ 	.byte	0x04, 0x2f
        /*1892*/ 	.short	(.L_1087 - .L_1086)
	.align		4
.L_1086:
        /*1894*/ 	.word	index@(_Z9moe_vec_qIN3c104HalfELi256ELi16E10block_q3_KLi1EXadL_ZN45_INTERNAL_8d5cb472_14_gguf_kernel_cu_cd24131917vec_dot_q3_K_q8_1EPKvPK10block_q8_1RKiEEEvS5_S5_PT_PS9_iiii)
        /*1898*/ 	.word	0x00000030


	//----- nvinfo : EIATTR_FRAME_SIZE
	.align		4
.L_1087:
        /*189c*/ 	.byte	0x04, 0x11
        /*189e*/ 	.short	(.L_1089 - .L_1088)
	.align		4
.L_1088:
        /*18a0*/ 	.word	index@(_Z9moe_vec_qIN3c104HalfELi256ELi16E10block_q3_KLi1EXadL_ZN45_INTERNAL_8d5cb472_14_gguf_kernel_cu_cd24131917vec_dot_q3_K_q8_1EPKvPK10block_q8_1RKiEEEvS5_S5_PT_PS9_iiii)
        /*18a4*/ 	.word	0x00000000


	//----- nvinfo : EIATTR_REGCOUNT
	.align		4
.L_1089:
        /*18a8*/ 	.byte	0x04, 0x2f
        /*18aa*/ 	.short	(.L_1091 - .L_1090)
	.align		4
.L_1090:
        /*18ac*/ 	.word	index@(_Z9moe_vec_qIN3c104HalfELi256ELi32E10block_q4_KLi2EXadL_ZN45_INTERNAL_8d5cb472_14_gguf_kernel_cu_cd24131917vec_dot_q4_K_q8_1EPKvPK10block_q8_1RKiEEEvS5_S5_PT_PS9_iiii)
        /*18b0*/ 	.word	0x00000020


	//----- nvinfo : EIATTR_FRAME_SIZE
	.align		4
.L_1091:
        /*18b4*/ 	.byte	0x04, 0x11
        /*18b6*/ 	.short	(.L_1093 - .L_1092)
	.align		4
.L_1092:
        /*18b8*/ 	.word	index@(_Z9moe_vec_qIN3c104HalfELi256ELi32E10block_q4_KLi2EXadL_ZN45_INTERNAL_8d5cb472_14_gguf_kernel_cu_cd24131917vec_dot_q4_K_q8_1EPKvPK10block_q8_1RKiEEEvS5_S5_PT_PS9_iiii)
        /*18bc*/ 	.word	0x00000000


	//----- nvinfo : EIATTR_REGCOUNT
	.align		4
.L_1093:
        /*18c0*/ 	.byte	0x04, 0x2f
        /*18c2*/ 	.short	(.L_1095 - .L_1094)
	.align		4
.L_1094:
        /*18c4*/ 	.word	index@(_Z9moe_vec_qIN3c104HalfELi256ELi32E10block_q5_KLi2EXadL_ZN45_INTERNAL_8d5cb472_14_gguf_kernel_cu_cd24131917vec_dot_q5_K_q8_1EPKvPK10block_q8_1RKiEEEvS5_S5_PT_PS9_iiii)
        /*18c8*/ 	.word	0x00000020


	//----- nvinfo : EIATTR_FRAME_SIZE
	.align		4
.L_1095:
        /*18cc*/ 	.byte	0x04, 0x11
        /*18ce*/ 	.short	(.L_1097 - .L_1096)
	.align		4
.L_1096:
        /*18d0*/ 	.word	index@(_Z9moe_vec_qIN3c104HalfELi256ELi32E10block_q5_KLi2EXadL_ZN45_INTERNAL_8d5cb472_14_gguf_kernel_cu_cd24131917vec_dot_q5_K_q8_1EPKvPK10block_q8_1RKiEEEvS5_S5_PT_PS9_iiii)
        /*18d4*/ 	.word	0x00000000


	//----- nvinfo : EIATTR_REGCOUNT
	.align		4
.L_1097:
        /*18d8*/ 	.byte	0x04, 0x2f
        /*18da*/ 	.short	(.L_1099 - .L_1098)
	.align		4
.L_1098:
        /*18dc*/ 	.word	index@(_Z9moe_vec_qIN3c104HalfELi256ELi32E10block_q6_KLi1EXadL_ZN45_INTERNAL_8d5cb472_14_gguf_kernel_cu_cd24131917vec_dot_q6_K_q8_1EPKvPK10block_q8_1RKiEEEvS5_S5_PT_PS9_iiii)
        /*18e0*/ 	.word	0x00000020


	//----- nvinfo : EIATTR_FRAME_SIZE
	.align		4
.L_1099:
        /*18e4*/ 	.byte	0x04, 0x11
        /*18e6*/ 	.short	(.L_1101 - .L_1100)
	.align		4
.L_1100:
        /*18e8*/ 	.word	index@(_Z9moe_vec_qIN3c104HalfELi256ELi32E10block_q6_KLi1EXadL_ZN45_INTERNAL_8d5cb472_14_gguf_kernel_cu_cd24131917vec_dot_q6_K_q8_1EPKvPK10block_q8_1RKiEEEvS5_S5_PT_PS9_iiii)
        /*18ec*/ 	.word	0x00000000


	//----- nvinfo : EIATTR_REGCOUNT
	.align		4
.L_1101:
        /*18f0*/ 	.byte	0x04, 0x2f
        /*18f2*/ 	.short	(.L_1103 - .L_1102)
	.align		4
.L_1102:
        /*18f4*/ 	.word	index@(_Z9moe_vec_qIN3c104HalfELi256ELi8E13block_iq2_xxsLi1EXadL_ZN45_INTERNAL_8d5cb472_14_gguf_kernel_cu_cd24131920vec_dot_iq2_xxs_q8_1EPKvPK10block_q8_1RKiEEEvS5_S5_PT_PS9_iiii)
        /*18f8*/ 	.word	0x00000028


	//----- nvinfo : EIATTR_FRAME_SIZE
	.align		4
.L_1103:
        /*18fc*/ 	.byte	0x04, 0x11
        /*18fe*/ 	.short	(.L_1105 - .L_1104)
	.align		4
.L_1104:
        /*1900*/ 	.word	index@(_Z9moe_vec_qIN3c104HalfELi256ELi8E13block_iq2_xxsLi1EXadL_ZN45_INTERNAL_8d5cb472_14_gguf_kernel_cu_cd24131920vec_dot_iq2_xxs_q8_1EPKvPK10block_q8_1RKiEEEvS5_S5_PT_PS9_iiii)
        /*1904*/ 	.word	0x00000000


	//----- nvinfo : EIATTR_REGCOUNT
	.align		4
.L_1105:
        /*1908*/ 	.byte	0x04, 0x2f
        /*190a*/ 	.short	(.L_1107 - .L_1106)
	.align		4
.L_1106:
        /*190c*/ 	.word	index@(_Z9moe_vec_qIN3c104HalfELi256ELi8E12block_iq2_xsLi1EXadL_ZN45_INTERNAL_8d5cb472_14_gguf_kernel_cu_cd24131919vec_dot_iq2_xs_q8_1EPKvPK10block_q8_1RKiEEEvS5_S5_PT_PS9_iiii)
        /*1910*/ 	.word	0x00000027


	//----- nvinfo : EIATTR_FRAME_SIZE
	.align		4
.L_1107:
        /*1914*/ 	.byte	0x04, 0x11
        /*1916*/ 	.short	(.L_1109 - .L_1108)
	.align		4
.L_1108:
        /*1918*/ 	.word	index@(_Z9moe_vec_qIN3c104HalfELi256ELi8E12block_iq2_xsLi1EXadL_ZN45_INTERNAL_8d5cb472_14_gguf_kernel_cu_cd24131919vec_dot_iq2_xs_q8_1EPKvPK10block_q8_1RKiEEEvS5_S5_PT_PS9_iiii)
        /*191c*/ 	.word	0x00000000


	//----- nvinfo : EIATTR_REGCOUNT
	.align		4
.L_1109:
        /*1920*/ 	.byte	0x04, 0x2f
        /*1922*/ 	.short	(.L_1111 - .L_1110)
	.align		4
.L_1110:
        /*1924*/ 	.word	index@(_Z9moe_vec_qIN3c104HalfELi256ELi8E13block_iq3_xxsLi1EXadL_ZN45_INTERNAL_8d5cb472_14_gguf_kernel_cu_cd24131920vec_dot_iq3_xxs_q8_1EPKvPK10block_q8_1RKiEEEvS5_S5_PT_PS9_iiii)
        /*1928*/ 	.word	0x00000020


	//----- nvinfo : EIATTR_FRAME_SIZE
	.align		4
.L_1111:
        /*192c*/ 	.byte	0x04, 0x11
        /*192e*/ 	.short	(.L_1113 - .L_1112)
	.align		4
.L_1112:
        /*1930*/ 	.word	index@(_Z9moe_vec_qIN3c104HalfELi256ELi8E13block_iq3_xxsLi1EXadL_ZN45_INTERNAL_8d5cb472_14_gguf_kernel_cu_cd24131920vec_dot_iq3_xxs_q8_1EPKvPK10block_q8_1RKiEEEvS5_S5_PT_PS9_iiii)
        /*1934*/ 	.word	0x00000000


	//----- nvinfo : EIATTR_REGCOUNT
	.align		4
.L_1113:
        /*1938*/ 	.byte	0x04, 0x2f
        /*193a*/ 	.short	(.L_1115 - .L_1114)
	.align		4
.L_1114:
        /*193c*/ 	.word	index@(_Z9moe_vec_qIN3c104HalfELi256ELi8E11block_iq1_sLi1EXadL_ZN45_INTERNAL_8d5cb472_14_gguf_kernel_cu_cd24131918vec_dot_iq1_s_q8_1EPKvPK10block_q8_1RKiEEEvS5_S5_PT_PS9_iiii)
        /*1940*/ 	.word	0x00000020


	//----- nvinfo : EIATTR_FRAME_SIZE
	.align		4
.L_1115:
        /*1944*/ 	.byte	0x04, 0x11
        /*1946*/ 	.short	(.L_1117 - .L_1116)
	.align		4
.L_1116:
        /*1948*/ 	.word	index@(_Z9moe_vec_qIN3c104HalfELi256ELi8E11block_iq1_sLi1EXadL_ZN45_INTERNAL_8d5cb472_14_gguf_kernel_cu_cd24131918vec_dot_iq1_s_q8_1EPKvPK10block_q8_1RKiEEEvS5_S5_PT_PS9_iiii)
        /*194c*/ 	.word	0x00000000


	//----- nvinfo : EIATTR_REGCOUNT
	.align		4
.L_1117:
        /*1950*/ 	.byte	0x04, 0x2f
        /*1952*/ 	.short	(.L_1119 - .L_1118)
	.align		4
.L_1118:
        /*1954*/ 	.word	index@(_Z9moe_vec_qIN3c104HalfELi32ELi4E12block_iq4_nlLi2EXadL_ZN45_INTERNAL_8d5cb472_14_gguf_kernel_cu_cd24131919vec_dot_iq4_nl_q8_1EPKvPK10block_q8_1RKiEEEvS5_S5_PT_PS9_iiii)
        /*1958*/ 	.word	0x00000025


	//----- nvinfo : EIATTR_FRAME_SIZE
	.align		4
.L_1119:
        /*195c*/ 	.byte	0x04, 0x11
        /*195e*/ 	.short	(.L_1121 - .L_1120)
	.align		4
.L_1120:
        /*1960*/ 	.word	index@(_Z9moe_vec_qIN3c104HalfELi32ELi4E12block_iq4_nlLi2EXadL_ZN45_INTERNAL_8d5cb472_14_gguf_kernel_cu_cd24131919vec_dot_iq4_nl_q8_1EPKvPK10block_q8_1RKiEEEvS5_S5_PT_PS9_iiii)
        /*1964*/ 	.word	0x00000000


	//----- nvinfo : EIATTR_REGCOUNT
	.align		4
.L_1121:
        /*1968*/ 	.byte	0x04, 0x2f
        /*196a*/ 	.short	(.L_1123 - .L_1122)
	.align		4
.L_1122:
        /*196c*/ 	.word	index@(_Z9moe_vec_qIN3c104HalfELi256ELi8E11block_iq3_sLi1EXadL_ZN45_INTERNAL_8d5cb472_14_gguf_kernel_cu_cd24131918vec_dot_iq3_s_q8_1EPKvPK10block_q8_1RKiEEEvS5_S5_PT_PS9_iiii)
        /*1970*/ 	.word	0x00000020


	//----- nvinfo : EIATTR_FRAME_SIZE
	.align		4
.L_1123:
        /*1974*/ 	.byte	0x04, 0x11
        /*1976*/ 	.short	(.L_1125 - .L_1124)
	.align		4
.L_1124:
        /*1978*/ 	.word	index@(_Z9moe_vec_qIN3c104HalfELi256ELi8E11block_iq3_sLi1EXadL_ZN45_INTERNAL_8d5cb472_14_gguf_kernel_cu_cd24131918vec_dot_iq3_s_q8_1EPKvPK10block_q8_1RKiEEEvS5_S5_PT_PS9_iiii)
        /*197c*/ 	.word	0x00000000


	//----- nvinfo : EIATTR_REGCOUNT
	.align		4
.L_1125:
        /*1980*/ 	.byte	0x04, 0x2f
        /*1982*/ 	.short	(.L_1127 - .L_1126)
	.align		4
.L_1126:
        /*1984*/ 	.word	index@(_Z9moe_vec_qIN3c104HalfELi256ELi8E11block_iq2_sLi1EXadL_ZN45_INTERNAL_8d5cb472_14_gguf_kernel_cu_cd24131918vec_dot_iq2_s_q8_1EPKvPK10block_q8_1RKiEEEvS5_S5_PT_PS9_iiii)
        /*1988*/ 	.word	0x00000027


	//----- nvinfo : EIATTR_FRAME_SIZE
	.align		4
.L_1127:
        /*198c*/ 	.byte	0x04, 0x11
        /*198e*/ 	.short	(.L_1129 - .L_1128)
	.align		4
.L_1128:
        /*1990*/ 	.word	index@(_Z9moe_vec_qIN3c104HalfELi256ELi8E11block_iq2_sLi1EXadL_ZN45_INTERNAL_8d5cb472_14_gguf_kernel_cu_cd24131918vec_dot_iq2_s_q8_1EPKvPK10block_q8_1RKiEEEvS5_S5_PT_PS9_iiii)
        /*1994*/ 	.word	0x00000000


	//----- nvinfo : EIATTR_REGCOUNT
	.align		4
.L_1129:
        /*1998*/ 	.byte	0x04, 0x2f
        /*199a*/ 	.short	(.L_1131 - .L_1130)
	.align		4
.L_1130:
        /*199c*/ 	.word	index@(_Z9moe_vec_qIN3c104HalfELi256ELi8E12block_iq4_xsLi1EXadL_ZN45_INTERNAL_8d5cb472_14_gguf_kernel_cu_cd24131919vec_dot_iq4_xs_q8_1EPKvPK10block_q8_1RKiEEEvS5_S5_PT_PS9_iiii)
        /*19a0*/ 	.word	0x00000020


	//----- nvinfo : EIATTR_FRAME_SIZE
	.align		4
.L_1131:
        /*19a4*/ 	.byte	0x04, 0x11
        /*19a6*/ 	.short	(.L_1133 - .L_1132)
	.align		4
.L_1132:
        /*19a8*/ 	.word	index@(_Z9moe_vec_qIN3c104HalfELi256ELi8E12block_iq4_xsLi1EXadL_ZN45_INTERNAL_8d5cb472_14_gguf_kernel_cu_cd24131919vec_dot_iq4_xs_q8_1EPKvPK10block_q8_1RKiEEEvS5_S5_PT_PS9_iiii)
        /*19ac*/ 	.word	0x00000000


	//----- nvinfo : EIATTR_REGCOUNT
	.align		4
.L_1133:
        /*19b0*/ 	.byte	0x04, 0x2f
        /*19b2*/ 	.short	(.L_1135 - .L_1134)
	.align		4
.L_1134:
        /*19b4*/ 	.word	index@(_Z9moe_vec_qIN3c104HalfELi256ELi8E11block_iq1_mLi1EXadL_ZN45_INTERNAL_8d5cb472_14_gguf_kernel_cu_cd24131918vec_dot_iq1_m_q8_1EPKvPK10block_q8_1RKiEEEvS5_S5_PT_PS9_iiii)
        /*19b8*/ 	.word	0x00000020


	//----- nvinfo : EIATTR_FRAME_SIZE
	.align		4
.L_1135:
        /*19bc*/ 	.byte	0x04, 0x11
        /*19be*/ 	.short	(.L_1137 - .L_1136)
	.align		4
.L_1136:
        /*19c0*/ 	.word	index@(_Z9moe_vec_qIN3c104HalfELi256ELi8E11block_iq1_mLi1EXadL_ZN45_INTERNAL_8d5cb472_14_gguf_kernel_cu_cd24131918vec_dot_iq1_m_q8_1EPKvPK10block_q8_1RKiEEEvS5_S5_PT_PS9_iiii)
        /*19c4*/ 	.word	0x00000000


	//----- nvinfo : EIATTR_REGCOUNT
	.align		4
.L_1137:
        /*19c8*/ 	.byte	0x04, 0x2f
        /*19ca*/ 	.short	(.L_1139 - .L_1138)
	.align		4
.L_1138:
        /*19cc*/ 	.word	index@(_Z9moe_vec_qIN3c108BFloat16ELi32ELi4E10block_q4_0Li2EXadL_ZN45_INTERNAL_8d5cb472_14_gguf_kernel_cu_cd24131917vec_dot_q4_0_q8_1EPKvPK10block_q8_1RKiEEEvS5_S5_PT_PS9_iiii)
        /*19d0*/ 	.word	0x00000020


	//----- nvinfo : EIATTR_FRAME_SIZE
	.align		4
.L_1139:
        /*19d4*/ 	.byte	0x04, 0x11
        /*19d6*/ 	.short	(.L_1141 - .L_1140)
	.align		4
.L_1140:
        /*19d8*/ 	.word	index@(_Z9moe_vec_qIN3c108BFloat16ELi32ELi4E10block_q4_0Li2EXadL_ZN45_INTERNAL_8d5cb472_14_gguf_kernel_cu_cd24131917vec_dot_q4_0_q8_1EPKvPK10block_q8_1RKiEEEvS5_S5_PT_PS9_iiii)
        /*19dc*/ 	.word	0x00000000


	//----- nvinfo : EIATTR_REGCOUNT
	.align		4
.L_1141:
        /*19e0*/ 	.byte	0x04, 0x2f
        /*19e2*/ 	.short	(.L_1143 - .L_1142)
	.align		4
.L_1142:
        /*19e4*/ 	.word	index@(_Z9moe_vec_qIN3c108BFloat16ELi32ELi4E10block_q4_1Li2EXadL_ZN45_INTERNAL_8d5cb472_14_gguf_kernel_cu_cd24131917vec_dot_q4_1_q8_1EPKvPK10block_q8_1RKiEEEvS5_S5_PT_PS9_iiii)
        /*19e8*/ 	.word	0x00000020


	//----- nvinfo : EIATTR_FRAME_SIZE
	.align		4
.L_1143:
        /*19ec*/ 	.byte	0x04, 0x11
        /*19ee*/ 	.short	(.L_1145 - .L_1144)
	.align		4
.L_1144:
        /*19f0*/ 	.word	index@(_Z9moe_vec_qIN3c108BFloat16ELi32ELi4E10block_q4_1Li2EXadL_ZN45_INTERNAL_8d5cb472_14_gguf_kernel_cu_cd24131917vec_dot_q4_1_q8_1EPKvPK10block_q8_1RKiEEEvS5_S5_PT_PS9_iiii)
        /*19f4*/ 	.word	0x00000000


	//----- nvinfo : EIATTR_REGCOUNT
	.align		4
.L_1145:
        /*19f8*/ 	.byte	0x04, 0x2f
        /*19fa*/ 	.short	(.L_1147 - .L_1146)
	.align		4
.L_1146:
        /*19fc*/ 	.word	index@(_Z9moe_vec_qIN3c108BFloat16ELi32ELi4E10block_q5_0Li2EXadL_ZN45_INTERNAL_8d5cb472_14_gguf_kernel_cu_cd24131917vec_dot_q5_0_q8_1EPKvPK10block_q8_1RKiEEEvS5_S5_PT_PS9_iiii)
        /*1a00*/ 	.word	0x00000020


	//----- nvinfo : EIATTR_FRAME_SIZE
	.align		4
.L_1147:
        /*1a04*/ 	.byte	0x04, 0x11
        /*1a06*/ 	.short	(.L_1149 - .L_1148)
	.align		4
.L_1148:
        /*1a08*/ 	.word	index@(_Z9moe_vec_qIN3c108BFloat16ELi32ELi4E10block_q5_0Li2EXadL_ZN45_INTERNAL_8d5cb472_14_gguf_kernel_cu_cd24131917vec_dot_q5_0_q8_1EPKvPK10block_q8_1RKiEEEvS5_S5_PT_PS9_iiii)
        /*1a0c*/ 	.word	0x00000000


	//----- nvinfo : EIATTR_REGCOUNT
	.align		4
.L_1149:
        /*1a10*/ 	.byte	0x04, 0x2f
        /*1a12*/ 	.short	(.L_1151 - .L_1150)
	.align		4
.L_1150:
        /*1a14*/ 	.word	index@(_Z9moe_vec_qIN3c108BFloat16ELi32ELi4E10block_q5_1Li2EXadL_ZN45_INTERNAL_8d5cb472_14_gguf_kernel_cu_cd24131917vec_dot_q5_1_q8_1EPKvPK10block_q8_1RKiEEEvS5_S5_PT_PS9_iiii)
        /*1a18*/ 	.word	0x0000001e


	//----- nvinfo : EIATTR_FRAME_SIZE
	.align		4
.L_1151:
        /*1a1c*/ 	.byte	0x04, 0x11
        /*1a1e*/ 	.short	(.L_1153 - .L_1152)
	.align		4
.L_1152:
        /*1a20*/ 	.word	index@(_Z9moe_vec_qIN3c108BFloat16ELi32ELi4E10block_q5_1Li2EXadL_ZN45_INTERNAL_8d5cb472_14_gguf_kernel_cu_cd24131917vec_dot_q5_1_q8_1EPKvPK10block_q8_1RKiEEEvS5_S5_PT_PS9_iiii)
        /*1a24*/ 	.word	0x00000000


	//----- nvinfo : EIATTR_REGCOUNT
	.align		4
.L_1153:
        /*1a28*/ 	.byte	0x04, 0x2f
        /*1a2a*/ 	.short	(.L_1155 - .L_1154)
	.align		4
.L_1154:
        /*1a2c*/ 	.word	index@(_Z9moe_vec_qIN3c108BFloat16ELi32ELi8E10block_q8_0Li2EXadL_ZN45_INTERNAL_8d5cb472_14_gguf_kernel_cu_cd24131917vec_dot_q8_0_q8_1EPKvPK10block_q8_1RKiEEEvS5_S5_PT_PS9_iiii)
        /*1a30*/ 	.word	0x00000020


	//----- nvinfo : EIATTR_FRAME_SIZE
	.align		4
.L_1155:
        /*1a34*/ 	.byte	0x04, 0x11
        /*1a36*/ 	.short	(.L_1157 - .L_1156)
	.align		4
.L_1156:
        /*1a38*/ 	.word	index@(_Z9moe_vec_qIN3c108BFloat16ELi32ELi8E10block_q8_0Li2EXadL_ZN45_INTERNAL_8d5cb472_14_gguf_kernel_cu_cd24131917vec_dot_q8_0_q8_1EPKvPK10block_q8_1RKiEEEvS5_S5_PT_PS9_iiii)
        /*1a3c*/ 	.word	0x00000000


	//----- nvinfo : EIATTR_REGCOUNT
	.align		4
.L_1157:
        /*1a40*/ 	.byte	0x04, 0x2f
        /*1a42*/ 	.short	(.L_1159 - .L_1158)
	.align		4
.L_1158:
        /*1a44*/ 	.word	index@(_Z9moe_vec_qIN3c108BFloat16ELi256ELi16E10block_q2_KLi1EXadL_ZN45_INTERNAL_8d5cb472_14_gguf_kernel_cu_cd24131917vec_dot_q2_K_q8_1EPKvPK10block_q8_1RKiEEEvS5_S5_PT_PS9_iiii)
        /*1a48*/ 	.word	0x00000020


	//----- nvinfo : EIATTR_FRAME_SIZE
	.align		4
.L_1159:
        /*1a4c*/ 	.byte	0x04, 0x11
        /*1a4e*/ 	.short	(.L_1161 - .L_1160)
	.align		4
.L_1160:
        /*1a50*/ 	.word	index@(_Z9moe_vec_qIN3c108BFloat16ELi256ELi16E10block_q2_KLi1EXadL_ZN45_INTERNAL_8d5cb472_14_gguf_kernel_cu_cd24131917vec_dot_q2_K_q8_1EPKvPK10block_q8_1RKiEEEvS5_S5_PT_PS9_iiii)
        /*1a54*/ 	.word	0x00000000


	//----- nvinfo : EIATTR_REGCOUNT
	.align		4
.L_1161:
        /*1a58*/ 	.byte	0x04, 0x2f
        /*1a5a*/ 	.short	(.L_1163 - .L_1162)
	.align		4
.L_1162:
        /*1a5c*/ 	.word	index@(_Z9moe_vec_qIN3c108BFloat16ELi256ELi16E10block_q3_KLi1EXadL_ZN45_INTERNAL_8d5cb472_14_gguf_kernel_cu_cd24131917vec_dot_q3_K_q8_1EPKvPK10block_q8_1RKiEEEvS5_S5_PT_PS9_iiii)
        /*1a60*/ 	.word	0x00000030


	//----- nvinfo : EIATTR_FRAME_SIZE
	.align		4
.L_1163:
        /*1a64*/ 	.byte	0x04, 0x11
        /*1a66*/ 	.short	(.L_1165 - .L_1164)
	.align		4
.L_1164:
        /*1a68*/ 	.word	index@(_Z9moe_vec_qIN3c108BFloat16ELi256ELi16E10block_q3_KLi1EXadL_ZN45_INTERNAL_8d5cb472_14_gguf_kernel_cu_cd24131917vec_dot_q3_K_q8_1EPKvPK10block_q8_1RKiEEEvS5_S5_PT_PS9_iiii)
        /*1a6c*/ 	.word	0x00000000


	//----- nvinfo : EIATTR_REGCOUNT
	.align		4
.L_1165:
        /*1a70*/ 	.byte	0x04, 0x2f
        /*1a72*/ 	.short	(.L_1167 - .L_1166)
	.align		4
.L_1166:
        /*1a74*/ 	.word	index@(_Z9moe_vec_qIN3c108BFloat16ELi256ELi32E10block_q4_KLi2EXadL_ZN45_INTERNAL_8d5cb472_14_gguf_kernel_cu_cd24131917vec_dot_q4_K_q8_1EPKvPK10block_q8_1RKiEEEvS5_S5_PT_PS9_iiii)
        /*1a78*/ 	.word	0x00000020


	//----- nvinfo : EIATTR_FRAME_SIZE
	.align		4
.L_1167:
        /*1a7c*/ 	.byte	0x04, 0x11
        /*1a7e*/ 	.short	(.L_1169 - .L_1168)
	.align		4
.L_1168:
        /*1a80*/ 	.word	index@(_Z9moe_vec_qIN3c108BFloat16ELi256ELi32E10block_q4_KLi2EXadL_ZN45_INTERNAL_8d5cb472_14_gguf_kernel_cu_cd24131917vec_dot_q4_K_q8_1EPKvPK10block_q8_1RKiEEEvS5_S5_PT_PS9_iiii)
        /*1a84*/ 	.word	0x00000000


	//----- nvinfo : EIATTR_REGCOUNT
	.align		4
.L_1169:
        /*1a88*/ 	.byte	0x04, 0x2f
        /*1a8a*/ 	.short	(.L_1171 - .L_1170)
	.align		4
.L_1170:
        /*1a8c*/ 	.word	index@(_Z9moe_vec_qIN3c108BFloat16ELi256ELi32E10block_q5_KLi2EXadL_ZN45_INTERNAL_8d5cb472_14_gguf_kernel_cu_cd24131917vec_dot_q5_K_q8_1EPKvPK10block_q8_1RKiEEEvS5_S5_PT_PS9_iiii)
        /*1a90*/ 	.word	0x00000020


	//----- nvinfo : EIATTR_FRAME_SIZE
	.align		4
.L_1171:
        /*1a94*/ 	.byte	0x04, 0x11
        /*1a96*/ 	.short	(.L_1173 - .L_1172)
	.align		4
.L_1172:
        /*1a98*/ 	.word	index@(_Z9moe_vec_qIN3c108BFloat16ELi256ELi32E10block_q5_KLi2EXadL_ZN45_INTERNAL_8d5cb472_14_gguf_kernel_cu_cd24131917vec_dot_q5_K_q8_1EPKvPK10block_q8_1RKiEEEvS5_S5_PT_PS9_iiii)
        /*1a9c*/ 	.word	0x00000000


	//----- nvinfo : EIATTR_REGCOUNT
	.align		4
.L_1173:
        /*1aa0*/ 	.byte	0x04, 0x2f
        /*1aa2*/ 	.short	(.L_1175 - .L_1174)
	.align		4
.L_1174:
        /*1aa4*/ 	.word	index@(_Z9moe_vec_qIN3c108BFloat16ELi256ELi32E10block_q6_KLi1EXadL_ZN45_INTERNAL_8d5cb472_14_gguf_kernel_cu_cd24131917vec_dot_q6_K_q8_1EPKvPK10block_q8_1RKiEEEvS5_S5_PT_PS9_iiii)
        /*1aa8*/ 	.word	0x00000020


	//----- nvinfo : EIATTR_FRAME_SIZE
	.align		4
.L_1175:
        /*1aac*/ 	.byte	0x04, 0x11
        /*1aae*/ 	.short	(.L_1177 - .L_1176)
	.align		4
.L_1176:
        /*1ab0*/ 	.word	index@(_Z9moe_vec_qIN3c108BFloat16ELi256ELi32E10block_q6_KLi1EXadL_ZN45_INTERNAL_8d5cb472_14_gguf_kernel_cu_cd24131917vec_dot_q6_K_q8_1EPKvPK10block_q8_1RKiEEEvS5_S5_PT_PS9_iiii)
        /*1ab4*/ 	.word	0x00000000


	//----- nvinfo : EIATTR_REGCOUNT
	.align		4
.L_1177:
        /*1ab8*/ 	.byte	0x04, 0x2f
        /*1aba*/ 	.short	(.L_1179 - .L_1178)
	.align		4
.L_1178:
        /*1abc*/ 	.word	index@(_Z9moe_vec_qIN3c108BFloat16ELi256ELi8E13block_iq2_xxsLi1EXadL_ZN45_INTERNAL_8d5cb472_14_gguf_kernel_cu_cd24131920vec_dot_iq2_xxs_q8_1EPKvPK10block_q8_1RKiEEEvS5_S5_PT_PS9_iiii)
        /*1ac0*/ 	.word	0x00000028


	//----- nvinfo : EIATTR_FRAME_SIZE
	.align		4
.L_1179:
        /*1ac4*/ 	.byte	0x04, 0x11
        /*1ac6*/ 	.short	(.L_1181 - .L_1180)
	.align		4
.L_1180:
        /*1ac8*/ 	.word	index@(_Z9moe_vec_qIN3c108BFloat16ELi256ELi8E13block_iq2_xxsLi1EXadL_ZN45_INTERNAL_8d5cb472_14_gguf_kernel_cu_cd24131920vec_dot_iq2_xxs_q8_1EPKvPK10block_q8_1RKiEEEvS5_S5_PT_PS9_iiii)
        /*1acc*/ 	.word	0x00000000


	//----- nvinfo : EIATTR_REGCOUNT
	.align		4
.L_1181:
        /*1ad0*/ 	.byte	0x04, 0x2f
        /*1ad2*/ 	.short	(.L_1183 - .L_1182)
	.align		4
.L_1182:
        /*1ad4*/ 	.word	index@(_Z9moe_vec_qIN3c108BFloat16ELi256ELi8E12block_iq2_xsLi1EXadL_ZN45_INTERNAL_8d5cb472_14_gguf_kernel_cu_cd24131919vec_dot_iq2_xs_q8_1EPKvPK10block_q8_1RKiEEEvS5_S5_PT_PS9_iiii)
        /*1ad8*/ 	.word	0x00000027


	//----- nvinfo : EIATTR_FRAME_SIZE
	.align		4
.L_1183:
        /*1adc*/ 	.byte	0x04, 0x11
        /*1ade*/ 	.short	(.L_1185 - .L_1184)
	.align		4
.L_1184:
        /*1ae0*/ 	.word	index@(_Z9moe_vec_qIN3c108BFloat16ELi256ELi8E12block_iq2_xsLi1EXadL_ZN45_INTERNAL_8d5cb472_14_gguf_kernel_cu_cd24131919vec_dot_iq2_xs_q8_1EPKvPK10block_q8_1RKiEEEvS5_S5_PT_PS9_iiii)
        /*1ae4*/ 	.word	0x00000000


	//----- nvinfo : EIATTR_REGCOUNT
	.align		4
.L_1185:
        /*1ae8*/ 	.byte	0x04, 0x2f
        /*1aea*/ 	.short	(.L_1187 - .L_1186)
	.align		4
.L_1186:
        /*1aec*/ 	.word	index@(_Z9moe_vec_qIN3c108BFloat16ELi256ELi8E13block_iq3_xxsLi1EXadL_ZN45_INTERNAL_8d5cb472_14_gguf_kernel_cu_cd24131920vec_dot_iq3_xxs_q8_1EPKvPK10block_q8_1RKiEEEvS5_S5_PT_PS9_iiii)
        /*1af0*/ 	.word	0x00000020


	//----- nvinfo : EIATTR_FRAME_SIZE
	.align		4
.L_1187:
        /*1af4*/ 	.byte	0x04, 0x11
        /*1af6*/ 	.short	(.L_1189 - .L_1188)
	.align		4
.L_1188:
        /*1af8*/ 	.word	index@(_Z9moe_vec_qIN3c108BFloat16ELi256ELi8E13block_iq3_xxsLi1EXadL_ZN45_INTERNAL_8d5cb472_14_gguf_kernel_cu_cd24131920vec_dot_iq3_xxs_q8_1EPKvPK10block_q8_1RKiEEEvS5_S5_PT_PS9_iiii)
        /*1afc*/ 	.word	0x00000000


	//----- nvinfo : EIATTR_REGCOUNT
	.align		4
.L_1189:
        /*1b00*/ 	.byte	0x04, 0x2f
        /*1b02*/ 	.short	(.L_1191 - .L_1190)
	.align		4
.L_1190:
        /*1b04*/ 	.word	index@(_Z9moe_vec_qIN3c108BFloat16ELi256ELi8E11block_iq1_sLi1EXadL_ZN45_INTERNAL_8d5cb472_14_gguf_kernel_cu_cd24131918vec_dot_iq1_s_q8_1EPKvPK10block_q8_1RKiEEEvS5_S5_PT_PS9_iiii)
        /*1b08*/ 	.word	0x00000020


	//----- nvinfo : EIATTR_FRAME_SIZE
	.align		4
.L_1191:
        /*1b0c*/ 	.byte	0x04, 0x11
        /*1b0e*/ 	.short	(.L_1193 - .L_1192)
	.align		4
.L_1192:
        /*1b10*/ 	.word	index@(_Z9moe_vec_qIN3c108BFloat16ELi256ELi8E11block_iq1_sLi1EXadL_ZN45_INTERNAL_8d5cb472_14_gguf_kernel_cu_cd24131918vec_dot_iq1_s_q8_1EPKvPK10block_q8_1RKiEEEvS5_S5_PT_PS9_iiii)
        /*1b14*/ 	.word	0x00000000


	//----- nvinfo : EIATTR_REGCOUNT
	.align		4
.L_1193:
        /*1b18*/ 	.byte	0x04, 0x2f
        /*1b1a*/ 	.short	(.L_1195 - .L_1194)
	.align		4
.L_1194:
        /*1b1c*/ 	.word	index@(_Z9moe_vec_qIN3c108BFloat16ELi32ELi4E12block_iq4_nlLi2EXadL_ZN45_INTERNAL_8d5cb472_14_gguf_kernel_cu_cd24131919vec_dot_iq4_nl_q8_1EPKvPK10block_q8_1RKiEEEvS5_S5_PT_PS9_iiii)
        /*1b20*/ 	.word	0x00000025


	//----- nvinfo : EIATTR_FRAME_SIZE
	.align		4
.L_1195:
        /*1b24*/ 	.byte	0x04, 0x11
        /*1b26*/ 	.short	(.L_1197 - .L_1196)
	.align		4
.L_1196:
        /*1b28*/ 	.word	index@(_Z9moe_vec_qIN3c108BFloat16ELi32ELi4E12block_iq4_nlLi2EXadL_ZN45_INTERNAL_8d5cb472_14_gguf_kernel_cu_cd24131919vec_dot_iq4_nl_q8_1EPKvPK10block_q8_1RKiEEEvS5_S5_PT_PS9_iiii)
        /*1b2c*/ 	.word	0x00000000


	//----- nvinfo : EIATTR_REGCOUNT
	.align		4
.L_1197:
        /*1b30*/ 	.byte	0x04, 0x2f
        /*1b32*/ 	.short	(.L_1199 - .L_1198)
	.align		4
.L_1198:
        /*1b34*/ 	.word	index@(_Z9moe_vec_qIN3c108BFloat16ELi256ELi8E11block_iq3_sLi1EXadL_ZN45_INTERNAL_8d5cb472_14_gguf_kernel_cu_cd24131918vec_dot_iq3_s_q8_1EPKvPK10block_q8_1RKiEEEvS5_S5_PT_PS9_iiii)
        /*1b38*/ 	.word	0x00000020


	//----- nvinfo : EIATTR_FRAME_SIZE
	.align		4
.L_1199:
        /*1b3c*/ 	.byte	0x04, 0x11
        /*1b3e*/ 	.short	(.L_1201 - .L_1200)
	.align		4
.L_1200:
        /*1b40*/ 	.word	index@(_Z9moe_vec_qIN3c108BFloat16ELi256ELi8E11block_iq3_sLi1EXadL_ZN45_INTERNAL_8d5cb472_14_gguf_kernel_cu_cd24131918vec_dot_iq3_s_q8_1EPKvPK10block_q8_1RKiEEEvS5_S5_PT_PS9_iiii)
        /*1b44*/ 	.word	0x00000000


	//----- nvinfo : EIATTR_REGCOUNT
	.align		4
.L_1201:
        /*1b48*/ 	.byte	0x04, 0x2f
        /*1b4a*/ 	.short	(.L_1203 - .L_1202)
	.align		4
.L_1202:
        /*1b4c*/ 	.word	index@(_Z9moe_vec_qIN3c108BFloat16ELi256ELi8E11block_iq2_sLi1EXadL_ZN45_INTERNAL_8d5cb472_14_gguf_kernel_cu_cd24131918vec_dot_iq2_s_q8_1EPKvPK10block_q8_1RKiEEEvS5_S5_PT_PS9_iiii)
        /*1b50*/ 	.word	0x00000027


	//----- nvinfo : EIATTR_FRAME_SIZE
	.align		4
.L_1203:
        /*1b54*/ 	.byte	0x04, 0x11
        /*1b56*/ 	.short	(.L_1205 - .L_1204)
	.align		4
.L_1204:
        /*1b58*/ 	.word	index@(_Z9moe_vec_qIN3c108BFloat16ELi256ELi8E11block_iq2_sLi1EXadL_ZN45_INTERNAL_8d5cb472_14_gguf_kernel_cu_cd24131918vec_dot_iq2_s_q8_1EPKvPK10block_q8_1RKiEEEvS5_S5_PT_PS9_iiii)
        /*1b5c*/ 	.word	0x00000000


	//----- nvinfo : EIATTR_REGCOUNT
	.align		4
.L_1205:
        /*1b60*/ 	.byte	0x04, 0x2f
        /*1b62*/ 	.short	(.L_1207 - .L_1206)
	.align		4
.L_1206:
        /*1b64*/ 	.word	index@(_Z9moe_vec_qIN3c108BFloat16ELi256ELi8E12block_iq4_xsLi1EXadL_ZN45_INTERNAL_8d5cb472_14_gguf_kernel_cu_cd24131919vec_dot_iq4_xs_q8_1EPKvPK10block_q8_1RKiEEEvS5_S5_PT_PS9_iiii)
        /*1b68*/ 	.word	0x00000020


	//----- nvinfo : EIATTR_FRAME_SIZE
	.align		4
.L_1207:
        /*1b6c*/ 	.byte	0x04, 0x11
        /*1b6e*/ 	.short	(.L_1209 - .L_1208)
	.align		4
.L_1208:
        /*1b70*/ 	.word	index@(_Z9moe_vec_qIN3c108BFloat16ELi256ELi8E12block_iq4_xsLi1EXadL_ZN45_INTERNAL_8d5cb472_14_gguf_kernel_cu_cd24131919vec_dot_iq4_xs_q8_1EPKvPK10block_q8_1RKiEEEvS5_S5_PT_PS9_iiii)
        /*1b74*/ 	.word	0x00000000


	//----- nvinfo : EIATTR_REGCOUNT
	.align		4
.L_1209:
        /*1b78*/ 	.byte	0x04, 0x2f
        /*1b7a*/ 	.short	(.L_1211 - .L_1210)
	.align		4
.L_1210:
        /*1b7c*/ 	.word	index@(_Z9moe_vec_qIN3c108BFloat16ELi256ELi8E11block_iq1_mLi1EXadL_ZN45_INTERNAL_8d5cb472_14_gguf_kernel_cu_cd24131918vec_dot_iq1_m_q8_1EPKvPK10block_q8_1RKiEEEvS5_S5_PT_PS9_iiii)
        /*1b80*/ 	.word	0x00000020


	//----- nvinfo : EIATTR_FRAME_SIZE
	.align		4
.L_1211:
        /*1b84*/ 	.byte	0x04, 0x11
        /*1b86*/ 	.short	(.L_1213 - .L_1212)
	.align		4
.L_1212:
        /*1b88*/ 	.word	index@(_Z9moe_vec_qIN3c108BFloat16ELi256ELi8E11block_iq1_mLi1EXadL_ZN45_INTERNAL_8d5cb472_14_gguf_kernel_cu_cd24131918vec_dot_iq1_m_q8_1EPKvPK10block_q8_1RKiEEEvS5_S5_PT_PS9_iiii)
        /*1b8c*/ 	.word	0x00000000


	//----- nvinfo : EIATTR_MIN_STACK_SIZE
	.align		4
.L_1213:
        /*1b90*/ 	.byte	0x04, 0x12
        /*1b92*/ 	.short	(.L_1215 - .L_1214)
	.align		4
.L_1214:
        /*1b94*/ 	.word	index@(_Z9moe_vec_qIN3c108BFloat16ELi256ELi8E11block_iq1_mLi1EXadL_ZN45_INTERNAL_8d5cb472_14_gguf_kernel_cu_cd24131918vec_dot_iq1_m_q8_1EPKvPK10block_q8_1RKiEEEvS5_S5_PT_PS9_iiii)
        /*1b98*/ 	.word	0x00000000


	//----- nvinfo : EIATTR_MIN_STACK_SIZE
	.align		4
.L_1215:
        /*1b9c*/ 	.byte	0x04, 0x12
        /*1b9e*/ 	.short	(.L_1217 - .L_1216)
	.align		4
.L_1216:
        /*1ba0*/ 	.word	index@(_Z9moe_vec_qIN3c108BFloat16ELi256ELi8E12block_iq4_xsLi1EXadL_ZN45_INTERNAL_8d5cb472_14_gguf_kernel_cu_cd24131919vec_dot_iq4_xs_q8_1EPKvPK10block_q8_1RKiEEEvS5_S5_PT_PS9_iiii)
        /*1ba4*/ 	.word	0x00000000


	//----- nvinfo : EIATTR_MIN_STACK_SIZE
	.align		4
.L_1217:
        /*1ba8*/ 	.byte	0x04, 0x12
        /*1baa*/ 	.short	(.L_1219 - .L_1218)
	.align		4
.L_1218:
        /*1bac*/ 	.word	index@(_Z9moe_vec_qIN3c108BFloat16ELi256ELi8E11block_iq2_sLi1EXadL_ZN45_INTERNAL_8d5cb472_14_gguf_kernel_cu_cd24131918vec_dot_iq2_s_q8_1EPKvPK10block_q8_1RKiEEEvS5_S5_PT_PS9_iiii)
        /*1bb0*/ 	.word	0x00000000


	//----- nvinfo : EIATTR_MIN_STACK_SIZE
	.align		4
.L_1219:
        /*1bb4*/ 	.byte	0x04, 0x12
        /*1bb6*/ 	.short	(.L_1221 - .L_1220)
	.align		4
.L_1220:
        /*1bb8*/ 	.word	index@(_Z9moe_vec_qIN3c108BFloat16ELi256ELi8E11block_iq3_sLi1EXadL_ZN45_INTERNAL_8d5cb472_14_gguf_kernel_cu_cd24131918vec_dot_iq3_s_q8_1EPKvPK10block_q8_1RKiEEEvS5_S5_PT_PS9_iiii)
        /*1bbc*/ 	.word	0x00000000


	//----- nvinfo : EIATTR_MIN_STACK_SIZE
	.align		4
.L_1221:
        /*1bc0*/ 	.byte	0x04, 0x12
        /*1bc2*/ 	.short	(.L_1223 - .L_1222)
	.align		4
.L_1222:
        /*1bc4*/ 	.word	index@(_Z9moe_vec_qIN3c108BFloat16ELi32ELi4E12block_iq4_nlLi2EXadL_ZN45_INTERNAL_8d5cb472_14_gguf_kernel_cu_cd24131919vec_dot_iq4_nl_q8_1EPKvPK10block_q8_1RKiEEEvS5_S5_PT_PS9_iiii)
        /*1bc8*/ 	.word	0x00000000


	//----- nvinfo : EIATTR_MIN_STACK_SIZE
	.align		4
.L_1223:
        /*1bcc*/ 	.byte	0x04, 0x12
        /*1bce*/ 	.short	(.L_1225 - .L_1224)
	.align		4
.L_1224:
        /*1bd0*/ 	.word	index@(_Z9moe_vec_qIN3c108BFloat16ELi256ELi8E11block_iq1_sLi1EXadL_ZN45_INTERNAL_8d5cb472_14_gguf_kernel_cu_cd24131918vec_dot_iq1_s_q8_1EPKvPK10block_q8_1RKiEEEvS5_S5_PT_PS9_iiii)
        /*1bd4*/ 	.word	0x00000000


	//----- nvinfo : EIATTR_MIN_STACK_SIZE
	.align		4
.L_1225:
        /*1bd8*/ 	.byte	0x04, 0x12
        /*1bda*/ 	.short	(.L_1227 - .L_1226)
	.align		4
.L_1226:
        /*1bdc*/ 	.word	index@(_Z9moe_vec_qIN3c108BFloat16ELi256ELi8E13block_iq3_xxsLi1EXadL_ZN45_INTERNAL_8d5cb472_14_gguf_kernel_cu_cd24131920vec_dot_iq3_xxs_q8_1EPKvPK10block_q8_1RKiEEEvS5_S5_PT_PS9_iiii)
        /*1be0*/ 	.word	0x00000000


	//----- nvinfo : EIATTR_MIN_STACK_SIZE
	.align		4
.L_1227:
        /*1be4*/ 	.byte	0x04, 0x12
        /*1be6*/ 	.short	(.L_1229 - .L_1228)
	.align		4
.L_1228:
        /*1be8*/ 	.word	index@(_Z9moe_vec_qIN3c108BFloat16ELi256ELi8E12block_iq2_xsLi1EXadL_ZN45_INTERNAL_8d5cb472_14_gguf_kernel_cu_cd24131919vec_dot_iq2_xs_q8_1EPKvPK10block_q8_1RKiEEEvS5_S5_PT_PS9_iiii)
        /*1bec*/ 	.word	0x00000000


	//----- nvinfo : EIATTR_MIN_STACK_SIZE
	.align		4
.L_1229:
        /*1bf0*/ 	.byte	0x04, 0x12
        /*1bf2*/ 	.short	(.L_1231 - .L_1230)
	.align		4
.L_1230:
        /*1bf4*/ 	.word	index@(_Z9moe_vec_qIN3c108BFloat16ELi256ELi8E13block_iq2_xxsLi1EXadL_ZN45_INTERNAL_8d5cb472_14_gguf_kernel_cu_cd24131920vec_dot_iq2_xxs_q8_1EPKvPK10block_q8_1RKiEEEvS5_S5_PT_PS9_iiii)
        /*1bf8*/ 	.word	0x00000000


	//----- nvinfo : EIATTR_MIN_STACK_SIZE
	.align		4
.L_1231:
        /*1bfc*/ 	.byte	0x04, 0x12
        /*1bfe*/ 	.short	(.L_1233 - .L_1232)
	.align		4
.L_1232:
        /*1c00*/ 	.word	index@(_Z9moe_vec_qIN3c108BFloat16ELi256ELi32E10block_q6_KLi1EXadL_ZN45_INTERNAL_8d5cb472_14_gguf_kernel_cu_cd24131917vec_dot_q6_K_q8_1EPKvPK10block_q8_1RKiEEEvS5_S5_PT_PS9_iiii)
        /*1c04*/ 	.word	0x00000000


	//----- nvinfo : EIATTR_MIN_STACK_SIZE
	.align		4
.L_1233:
        /*1c08*/ 	.byte	0x04, 0x12
        /*1c0a*/ 	.short	(.L_1235 - .L_1234)
	.align		4
.L_1234:
        /*1c0c*/ 	.word	index@(_Z9moe_vec_qIN3c108BFloat16ELi256ELi32E10block_q5_KLi2EXadL_ZN45_INTERNAL_8d5cb472_14_gguf_kernel_cu_cd24131917vec_dot_q5_K_q8_1EPKvPK10block_q8_1RKiEEEvS5_S5_PT_PS9_iiii)
        /*1c10*/ 	.word	0x00000000


	//----- nvinfo : EIATTR_MIN_STACK_SIZE
	.align		4
.L_1235:
        /*1c14*/ 	.byte	0x04, 0x12
        /*1c16*/ 	.short	(.L_1237 - .L_1236)
	.align		4
.L_1236:
        /*1c18*/ 	.word	index@(_Z9moe_vec_qIN3c108BFloat16ELi256ELi32E10block_q4_KLi2EXadL_ZN45_INTERNAL_8d5cb472_14_gguf_kernel_cu_cd24131917vec_dot_q4_K_q8_1EPKvPK10block_q8_1RKiEEEvS5_S5_PT_PS9_iiii)
        /*1c1c*/ 	.word	0x00000000


	//----- nvinfo : EIATTR_MIN_STACK_SIZE
	.align		4
.L_1237:
        /*1c20*/ 	.byte	0x04, 0x12
        /*1c22*/ 	.short	(.L_1239 - .L_1238)
	.align		4
.L_1238:
        /*1c24*/ 	.word	index@(_Z9moe_vec_qIN3c108BFloat16ELi256ELi16E10block_q3_KLi1EXadL_ZN45_INTERNAL_8d5cb472_14_gguf_kernel_cu_cd24131917vec_dot_q3_K_q8_1EPKvPK10block_q8_1RKiEEEvS5_S5_PT_PS9_iiii)
        /*1c28*/ 	.word	0x00000000


	//----- nvinfo : EIATTR_MIN_STACK_SIZE
	.align		4
.L_1239:
        /*1c2c*/ 	.byte	0x04, 0x12
        /*1c2e*/ 	.short	(.L_1241 - .L_1240)
	.align		4
.L_1240:
        /*1c30*/ 	.word	index@(_Z9moe_vec_qIN3c108BFloat16ELi256ELi16E10block_q2_KLi1EXadL_ZN45_INTERNAL_8d5cb472_14_gguf_kernel_cu_cd24131917vec_dot_q2_K_q8_1EPKvPK10block_q8_1RKiEEEvS5_S5_PT_PS9_iiii)
        /*1c34*/ 	.word	0x00000000


	//----- nvinfo : EIATTR_MIN_STACK_SIZE
	.align		4
.L_1241:
        /*1c38*/ 	.byte	0x04, 0x12
        /*1c3a*/ 	.short	(.L_1243 - .L_1242)
	.align		4
.L_1242:
        /*1c3c*/ 	.word	index@(_Z9moe_vec_qIN3c108BFloat16ELi32ELi8E10block_q8_0Li2EXadL_ZN45_INTERNAL_8d5cb472_14_gguf_kernel_cu_cd24131917vec_dot_q8_0_q8_1EPKvPK10block_q8_1RKiEEEvS5_S5_PT_PS9_iiii)
        /*1c40*/ 	.word	0x00000000


	//----- nvinfo : EIATTR_MIN_STACK_SIZE
	.align		4
.L_1243:
        /*1c44*/ 	.byte	0x04, 0x12
        /*1c46*/ 	.short	(.L_1245 - .L_1244)
	.align		4
.L_1244:
        /*1c48*/ 	.word	index@(_Z9moe_vec_qIN3c108BFloat16ELi32ELi4E10block_q5_1Li2EXadL_ZN45_INTERNAL_8d5cb472_14_gguf_kernel_cu_cd24131917vec_dot_q5_1_q8_1EPKvPK10block_q8_1RKiEEEvS5_S5_PT_PS9_iiii)
        /*1c4c*/ 	.word	0x00000000


	//----- nvinfo : EIATTR_MIN_STACK_SIZE
	.align		4
.L_1245:
        /*1c50*/ 	.byte	0x04, 0x12
        /*1c52*/ 	.short	(.L_1247 - .L_1246)
	.align		4
.L_1246:
        /*1c54*/ 	.word	index@(_Z9moe_vec_qIN3c108BFloat16ELi32ELi4E10block_q5_0Li2EXadL_ZN45_INTERNAL_8d5cb472_14_gguf_kernel_cu_cd24131917vec_dot_q5_0_q8_1EPKvPK10block_q8_1RKiEEEvS5_S5_PT_PS9_iiii)
        /*1c58*/ 	.word	0x00000000


	//----- nvinfo : EIATTR_MIN_STACK_SIZE
	.align		4
.L_1247:
        /*1c5c*/ 	.byte	0x04, 0x12
        /*1c5e*/ 	.short	(.L_1249 - .L_1248)
	.align		4
.L_1248:
        /*1c60*/ 	.word	index@(_Z9moe_vec_qIN3c108BFloat16ELi32ELi4E10block_q4_1Li2EXadL_ZN45_INTERNAL_8d5cb472_14_gguf_kernel_cu_cd24131917vec_dot_q4_1_q8_1EPKvPK10block_q8_1RKiEEEvS5_S5_PT_PS9_iiii)
        /*1c64*/ 	.word	0x00000000


	//----- nvinfo : EIATTR_MIN_STACK_SIZE
	.align		4
.L_1249:
        /*1c68*/ 	.byte	0x04, 0x12
        /*1c6a*/ 	.short	(.L_1251 - .L_1250)
	.align		4
.L_1250:
        /*1c6c*/ 	.word	index@(_Z9moe_vec_qIN3c108BFloat16ELi32ELi4E10block_q4_0Li2EXadL_ZN45_INTERNAL_8d5cb472_14_gguf_kernel_cu_cd24131917vec_dot_q4_0_q8_1EPKvPK10block_q8_1RKiEEEvS5_S5_PT_PS9_iiii)
        /*1c70*/ 	.word	0x00000000


	//----- nvinfo : EIATTR_MIN_STACK_SIZE
	.align		4
.L_1251:
        /*1c74*/ 	.byte	0x04, 0x12
        /*1c76*/ 	.short	(.L_1253 - .L_1252)
	.align		4
.L_1252:
        /*1c78*/ 	.word	index@(_Z9moe_vec_qIN3c104HalfELi256ELi8E11block_iq1_mLi1EXadL_ZN45_INTERNAL_8d5cb472_14_gguf_kernel_cu_cd24131918vec_dot_iq1_m_q8_1EPKvPK10block_q8_1RKiEEEvS5_S5_PT_PS9_iiii)
        /*1c7c*/ 	.word	0x00000000


	//----- nvinfo : EIATTR_MIN_STACK_SIZE
	.align		4
.L_1253:
        /*1c80*/ 	.byte	0x04, 0x12
        /*1c82*/ 	.short	(.L_1255 - .L_1254)
	.align		4
.L_1254:
        /*1c84*/ 	.word	index@(_Z9moe_vec_qIN3c104HalfELi256ELi8E12block_iq4_xsLi1EXadL_ZN45_INTERNAL_8d5cb472_14_gguf_kernel_cu_cd24131919vec_dot_iq4_xs_q8_1EPKvPK10block_q8_1RKiEEEvS5_S5_PT_PS9_iiii)
        /*1c88*/ 	.word	0x00000000


	//----- nvinfo : EIATTR_MIN_STACK_SIZE
	.align		4
.L_1255:
        /*1c8c*/ 	.byte	0x04, 0x12
        /*1c8e*/ 	.short	(.L_1257 - .L_1256)
	.align		4
.L_1256:
        /*1c90*/ 	.word	index@(_Z9moe_vec_qIN3c104HalfELi256ELi8E11block_iq2_sLi1EXadL_ZN45_INTERNAL_8d5cb472_14_gguf_kernel_cu_cd24131918vec_dot_iq2_s_q8_1EPKvPK10block_q8_1RKiEEEvS5_S5_PT_PS9_iiii)
        /*1c94*/ 	.word	0x00000000


	//----- nvinfo : EIATTR_MIN_STACK_SIZE
	.align		4
.L_1257:
        /*1c98*/ 	.byte	0x04, 0x12
        /*1c9a*/ 	.short	(.L_1259 - .L_1258)
	.align		4
.L_1258:
        /*1c9c*/ 	.word	index@(_Z9moe_vec_qIN3c104HalfELi256ELi8E11block_iq3_sLi1EXadL_ZN45_INTERNAL_8d5cb472_14_gguf_kernel_cu_cd24131918vec_dot_iq3_s_q8_1EPKvPK10block_q8_1RKiEEEvS5_S5_PT_PS9_iiii)
        /*1ca0*/ 	.word	0x00000000


	//----- nvinfo : EIATTR_MIN_STACK_SIZE
	.align		4
.L_1259:
        /*1ca4*/ 	.byte	0x04, 0x12
        /*1ca6*/ 	.short	(.L_1261 - .L_1260)
	.align		4
.L_1260:
        /*1ca8*/ 	.word	index@(_Z9moe_vec_qIN3c104HalfELi32ELi4E12block_iq4_nlLi2EXadL_ZN45_INTERNAL_8d5cb472_14_gguf_kernel_cu_cd24131919vec_dot_iq4_nl_q8_1EPKvPK10block_q8_1RKiEEEvS5_S5_PT_PS9_iiii)
        /*1cac*/ 	.word	0x00000000


	//----- nvinfo : EIATTR_MIN_STACK_SIZE
	.align		4
.L_1261:
        /*1cb0*/ 	.byte	0x04, 0x12
        /*1cb2*/ 	.short	(.L_1263 - .L_1262)
	.align		4
.L_1262:
        /*1cb4*/ 	.word	index@(_Z9moe_vec_qIN3c104HalfELi256ELi8E11block_iq1_sLi1EXadL_ZN45_INTERNAL_8d5cb472_14_gguf_kernel_cu_cd24131918vec_dot_iq1_s_q8_1EPKvPK10block_q8_1RKiEEEvS5_S5_PT_PS9_iiii)
        /*1cb8*/ 	.word	0x00000000


	//----- nvinfo : EIATTR_MIN_STACK_SIZE
	.align		4
.L_1263:
        /*1cbc*/ 	.byte	0x04, 0x12
        /*1cbe*/ 	.short	(.L_1265 - .L_1264)
	.align		4
.L_1264:
        /*1cc0*/ 	.word	index@(_Z9moe_vec_qIN3c104HalfELi256ELi8E13block_iq3_xxsLi1EXadL_ZN45_INTERNAL_8d5cb472_14_gguf_kernel_cu_cd24131920vec_dot_iq3_xxs_q8_1EPKvPK10block_q8_1RKiEEEvS5_S5_PT_PS9_iiii)
        /*1cc4*/ 	.word	0x00000000


	//----- nvinfo : EIATTR_MIN_STACK_SIZE
	.align		4
.L_1265:
        /*1cc8*/ 	.byte	0x04, 0x12
        /*1cca*/ 	.short	(.L_1267 - .L_1266)
	.align		4
.L_1266:
        /*1ccc*/ 	.word	index@(_Z9moe_vec_qIN3c104HalfELi256ELi8E12block_iq2_xsLi1EXadL_ZN45_INTERNAL_8d5cb472_14_gguf_kernel_cu_cd24131919vec_dot_iq2_xs_q8_1EPKvPK10block_q8_1RKiEEEvS5_S5_PT_PS9_iiii)
        /*1cd0*/ 	.word	0x00000000


	//----- nvinfo : EIATTR_MIN_STACK_SIZE
	.align		4
.L_1267:
        /*1cd4*/ 	.byte	0x04, 0x12
        /*1cd6*/ 	.short	(.L_1269 - .L_1268)
	.align		4
.L_1268:
        /*1cd8*/ 	.word	index@(_Z9moe_vec_qIN3c104HalfELi256ELi8E13block_iq2_xxsLi1EXadL_ZN45_INTERNAL_8d5cb472_14_gguf_kernel_cu_cd24131920vec_dot_iq2_xxs_q8_1EPKvPK10block_q8_1RKiEEEvS5_S5_PT_PS9_iiii)
        /*1cdc*/ 	.word	0x00000000


	//----- nvinfo : EIATTR_MIN_STACK_SIZE
	.align		4
.L_1269:
        /*1ce0*/ 	.byte	0x04, 0x12
        /*1ce2*/ 	.short	(.L_1271 - .L_1270)
	.align		4
.L_1270:
        /*1ce4*/ 	.word	index@(_Z9moe_vec_qIN3c104HalfELi256ELi32E10block_q6_KLi1EXadL_ZN45_INTERNAL_8d5cb472_14_gguf_kernel_cu_cd24131917vec_dot_q6_K_q8_1EPKvPK10block_q8_1RKiEEEvS5_S5_PT_PS9_iiii)
        /*1ce8*/ 	.word	0x00000000


	//----- nvinfo : EIATTR_MIN_STACK_SIZE
	.align		4
.L_1271:
        /*1cec*/ 	.byte	0x04, 0x12
        /*1cee*/ 	.short	(.L_1273 - .L_1272)
	.align		4
.L_1272:
        /*1cf0*/ 	.word	index@(_Z9moe_vec_qIN3c104HalfELi256ELi32E10block_q5_KLi2EXadL_ZN45_INTERNAL_8d5cb472_14_gguf_kernel_cu_cd24131917vec_dot_q5_K_q8_1EPKvPK10block_q8_1RKiEEEvS5_S5_PT_PS9_iiii)
        /*1cf4*/ 	.word	0x00000000


	//----- nvinfo : EIATTR_MIN_STACK_SIZE
	.align		4
.L_1273:
        /*1cf8*/ 	.byte	0x04, 0x12
        /*1cfa*/ 	.short	(.L_1275 - .L_1274)
	.align		4
.L_1274:
        /*1cfc*/ 	.word	index@(_Z9moe_vec_qIN3c104HalfELi256ELi32E10block_q4_KLi2EXadL_ZN45_INTERNAL_8d5cb472_14_gguf_kernel_cu_cd24131917vec_dot_q4_K_q8_1EPKvPK10block_q8_1RKiEEEvS5_S5_PT_PS9_iiii)
        /*1d00*/ 	.word	0x00000000


	//----- nvinfo : EIATTR_MIN_STACK_SIZE
	.align		4
.L_1275:
        /*1d04*/ 	.byte	0x04, 0x12
        /*1d06*/ 	.short	(.L_1277 - .L_1276)
	.align		4
.L_1276:
        /*1d08*/ 	.word	index@(_Z9moe_vec_qIN3c104HalfELi256ELi16E10block_q3_KLi1EXadL_ZN45_INTERNAL_8d5cb472_14_gguf_kernel_cu_cd24131917vec_dot_q3_K_q8_1EPKvPK10block_q8_1RKiEEEvS5_S5_PT_PS9_iiii)
        /*1d0c*/ 	.word	0x00000000


	//----- nvinfo : EIATTR_MIN_STACK_SIZE
	.align		4
.L_1277:
        /*1d10*/ 	.byte	0x04, 0x12
        /*1d12*/ 	.short	(.L_1279 - .L_1278)
	.align		4
.L_1278:
        /*1d14*/ 	.word	index@(_Z9moe_vec_qIN3c104HalfELi256ELi16E10block_q2_KLi1EXadL_ZN45_INTERNAL_8d5cb472_14_gguf_kernel_cu_cd24131917vec_dot_q2_K_q8_1EPKvPK10block_q8_1RKiEEEvS5_S5_PT_PS9_iiii)
        /*1d18*/ 	.word	0x00000000


	//----- nvinfo : EIATTR_MIN_STACK_SIZE
	.align		4
.L_1279:
        /*1d1c*/ 	.byte	0x04, 0x12
        /*1d1e*/ 	.short	(.L_1281 - .L_1280)
	.align		4
.L_1280:
        /*1d20*/ 	.word	index@(_Z9moe_vec_qIN3c104HalfELi32ELi8E10block_q8_0Li2EXadL_ZN45_INTERNAL_8d5cb472_14_gguf_kernel_cu_cd24131917vec_dot_q8_0_q8_1EPKvPK10block_q8_1RKiEEEvS5_S5_PT_PS9_iiii)
        /*1d24*/ 	.word	0x00000000


	//----- nvinfo : EIATTR_MIN_STACK_SIZE
	.align		4
.L_1281:
        /*1d28*/ 	.byte	0x04, 0x12
        /*1d2a*/ 	.short	(.L_1283 - .L_1282)
	.align		4
.L_1282:
        /*1d2c*/ 	.word	index@(_Z9moe_vec_qIN3c104HalfELi32ELi4E10block_q5_1Li2EXadL_ZN45_INTERNAL_8d5cb472_14_gguf_kernel_cu_cd24131917vec_dot_q5_1_q8_1EPKvPK10block_q8_1RKiEEEvS5_S5_PT_PS9_iiii)
        /*1d30*/ 	.word	0x00000000


	//----- nvinfo : EIATTR_MIN_STACK_SIZE
	.align		4
.L_1283:
        /*1d34*/ 	.byte	0x04, 0x12
        /*1d36*/ 	.short	(.L_1285 - .L_1284)
	.align		4
.L_1284:
        /*1d38*/ 	.word	index@(_Z9moe_vec_qIN3c104HalfELi32ELi4E10block_q5_0Li2EXadL_ZN45_INTERNAL_8d5cb472_14_gguf_kernel_cu_cd24131917vec_dot_q5_0_q8_1EPKvPK10block_q8_1RKiEEEvS5_S5_PT_PS9_iiii)
        /*1d3c*/ 	.word	0x00000000


	//----- nvinfo : EIATTR_MIN_STACK_SIZE
	.align		4
.L_1285:
        /*1d40*/ 	.byte	0x04, 0x12
        /*1d42*/ 	.short	(.L_1287 - .L_1286)
	.align		4
.L_1286:
        /*1d44*/ 	.word	index@(_Z9moe_vec_qIN3c104HalfELi32ELi4E10block_q4_1Li2EXadL_ZN45_INTERNAL_8d5cb472_14_gguf_kernel_cu_cd24131917vec_dot_q4_1_q8_1EPKvPK10block_q8_1RKiEEEvS5_S5_PT_PS9_iiii)
        /*1d48*/ 	.word	0x00000000


	//----- nvinfo : EIATTR_MIN_STACK_SIZE
	.align		4
.L_1287:
        /*1d4c*/ 	.byte	0x04, 0x12
        /*1d4e*/ 	.short	(.L_1289 - .L_1288)
	.align		4
.L_1288:
        /*1d50*/ 	.word	index@(_Z9moe_vec_qIN3c104HalfELi32ELi4E10block_q4_0Li2EXadL_ZN45_INTERNAL_8d5cb472_14_gguf_kernel_cu_cd24131917vec_dot_q4_0_q8_1EPKvPK10block_q8_1RKiEEEvS5_S5_PT_PS9_iiii)
        /*1d54*/ 	.word	0x00000000


	//----- nvinfo : EIATTR_MIN_STACK_SIZE
	.align		4
.L_1289:
        /*1d58*/ 	.byte	0x04, 0x12
        /*1d5a*/ 	.short	(.L_1291 - .L_1290)
	.align		4
.L_1290:
        /*1d5c*/ 	.word	index@(_Z9moe_vec_qIfLi256ELi8E11block_iq1_mLi1EXadL_ZN45_INTERNAL_8d5cb472_14_gguf_kernel_cu_cd24131918vec_dot_iq1_m_q8_1EPKvPK10block_q8_1RKiEEEvS3_S3_PT_PS7_iiii)
        /*1d60*/ 	.word	0x00000000


	//----- nvinfo : EIATTR_MIN_STACK_SIZE
	.align		4
.L_1291:
        /*1d64*/ 	.byte	0x04, 0x12
        /*1d66*/ 	.short	(.L_1293 - .L_1292)
	.align		4
.L_1292:
        /*1d68*/ 	.word	index@(_Z9moe_vec_qIfLi256ELi8E12block_iq4_xsLi1EXadL_ZN45_INTERNAL_8d5cb472_14_gguf_kernel_cu_cd24131919vec_dot_iq4_xs_q8_1EPKvPK10block_q8_1RKiEEEvS3_S3_PT_PS7_iiii)
        /*1d6c*/ 	.word	0x00000000


	//----- nvinfo : EIATTR_MIN_STACK_SIZE
	.align		4
.L_1293:
        /*1d70*/ 	.byte	0x04, 0x12
        /*1d72*/ 	.short	(.L_1295 - .L_1294)
	.align		4
.L_1294:
        /*1d74*/ 	.word	index@(_Z9moe_vec_qIfLi256ELi8E11block_iq2_sLi1EXadL_ZN45_INTERNAL_8d5cb472_14_gguf_kernel_cu_cd24131918vec_dot_iq2_s_q8_1EPKvPK10block_q8_1RKiEEEvS3_S3_PT_PS7_iiii)
        /*1d78*/ 	.word	0x00000000


	//----- nvinfo : EIATTR_MIN_STACK_SIZE
	.align		4
.L_1295:
        /*1d7c*/ 	.byte	0x04, 0x12
        /*1d7e*/ 	.short	(.L_1297 - .L_1296)
	.align		4
.L_1296:
        /*1d80*/ 	.word	index@(_Z9moe_vec_qIfLi256ELi8E11block_iq3_sLi1EXadL_ZN45_INTERNAL_8d5cb472_14_gguf_kernel_cu_cd24131918vec_dot_iq3_s_q8_1EPKvPK10block_q8_1RKiEEEvS3_S3_PT_PS7_iiii)
        /*1d84*/ 	.word	0x00000000


	//----- nvinfo : EIATTR_MIN_STACK_SIZE
	.align		4
.L_1297:
        /*1d88*/ 	.byte	0x04, 0x12
        /*1d8a*/ 	.short	(.L_1299 - .L_1298)
	.align		4
.L_1298:
        /*1d8c*/ 	.word	index@(_Z9moe_vec_qIfLi32ELi4E12block_iq4_nlLi2EXadL_ZN45_INTERNAL_8d5cb472_14_gguf_kernel_cu_cd24131919vec_dot_iq4_nl_q8_1EPKvPK10block_q8_1RKiEEEvS3_S3_PT_PS7_iiii)
        /*1d90*/ 	.word	0x00000000


	//----- nvinfo : EIATTR_MIN_STACK_SIZE
	.align		4
.L_1299:
        /*1d94*/ 	.byte	0x04, 0x12
        /*1d96*/ 	.short	(.L_1301 - .L_1300)
	.align		4
.L_1300:
        /*1d98*/ 	.word	index@(_Z9moe_vec_qIfLi256ELi8E11block_iq1_sLi1EXadL_ZN45_INTERNAL_8d5cb472_14_gguf_kernel_cu_cd24131918vec_dot_iq1_s_q8_1EPKvPK10block_q8_1RKiEEEvS3_S3_PT_PS7_iiii)
        /*1d9c*/ 	.word	0x00000000


	//----- nvinfo : EIATTR_MIN_STACK_SIZE
	.align		4
.L_1301:
        /*1da0*/ 	.byte	0x04, 0x12
        /*1da2*/ 	.short	(.L_1303 - .L_1302)
	.align		4
.L_1302:
        /*1da4*/ 	.word	index@(_Z9moe_vec_qIfLi256ELi8E13block_iq3_xxsLi1EXadL_ZN45_INTERNAL_8d5cb472_14_gguf_kernel_cu_cd24131920vec_dot_iq3_xxs_q8_1EPKvPK10block_q8_1RKiEEEvS3_S3_PT_PS7_iiii)
        /*1da8*/ 	.word	0x00000000


	//----- nvinfo : EIATTR_MIN_STACK_SIZE
	.align		4
.L_1303:
        /*1dac*/ 	.byte	0x04, 0x12
        /*1dae*/ 	.short	(.L_1305 - .L_1304)
	.align		4
.L_1304:
        /*1db0*/ 	.word	index@(_Z9moe_vec_qIfLi256ELi8E12block_iq2_xsLi1EXadL_ZN45_INTERNAL_8d5cb472_14_gguf_kernel_cu_cd24131919vec_dot_iq2_xs_q8_1EPKvPK10block_q8_1RKiEEEvS3_S3_PT_PS7_iiii)
        /*1db4*/ 	.word	0x00000000


	//----- nvinfo : EIATTR_MIN_STACK_SIZE
	.align		4
.L_1305:
        /*1db8*/ 	.byte	0x04, 0x12
        /*1dba*/ 	.short	(.L_1307 - .L_1306)
	.align		4
.L_1306:
        /*1dbc*/ 	.word	index@(_Z9moe_vec_qIfLi256ELi8E13block_iq2_xxsLi1EXadL_ZN45_INTERNAL_8d5cb472_14_gguf_kernel_cu_cd24131920vec_dot_iq2_xxs_q8_1EPKvPK10block_q8_1RKiEEEvS3_S3_PT_PS7_iiii)
        /*1dc0*/ 	.word	0x00000000


	//----- nvinfo : EIATTR_MIN_STACK_SIZE
	.align		4
.L_1307:
        /*1dc4*/ 	.byte	0x04, 0x12
        /*1dc6*/ 	.short	(.L_1309 - .L_1308)
	.align		4
.L_1308:
        /*1dc8*/ 	.word	index@(_Z9moe_vec_qIfLi256ELi32E10block_q6_KLi1EXadL_ZN45_INTERNAL_8d5cb472_14_gguf_kernel_cu_cd24131917vec_dot_q6_K_q8_1EPKvPK10block_q8_1RKiEEEvS3_S3_PT_PS7_iiii)
        /*1dcc*/ 	.word	0x00000000


	//----- nvinfo : EIATTR_MIN_STACK_SIZE
	.align		4
.L_1309:
        /*1dd0*/ 	.byte	0x04, 0x12
        /*1dd2*/ 	.short	(.L_1311 - .L_1310)
	.align		4
.L_1310:
        /*1dd4*/ 	.word	index@(_Z9moe_vec_qIfLi256ELi32E10block_q5_KLi2EXadL_ZN45_INTERNAL_8d5cb472_14_gguf_kernel_cu_cd24131917vec_dot_q5_K_q8_1EPKvPK10block_q8_1RKiEEEvS3_S3_PT_PS7_iiii)
        /*1dd8*/ 	.word	0x00000000


	//----- nvinfo : EIATTR_MIN_STACK_SIZE
	.align		4
.L_1311:
        /*1ddc*/ 	.byte	0x04, 0x12
        /*1dde*/ 	.short	(.L_1313 - .L_1312)
	.align		4
.L_1312:
        /*1de0*/ 	.word	index@(_Z9moe_vec_qIfLi256ELi32E10block_q4_KLi2EXadL_ZN45_INTERNAL_8d5cb472_14_gguf_kernel_cu_cd24131917vec_dot_q4_K_q8_1EPKvPK10block_q8_1RKiEEEvS3_S3_PT_PS7_iiii)
        /*1de4*/ 	.word	0x00000000


	//----- nvinfo : EIATTR_MIN_STACK_SIZE
	.align		4
.L_1313:
        /*1de8*/ 	.byte	0x04, 0x12
        /*1dea*/ 	.short	(.L_1315 - .L_1314)
	.align		4
.L_1314:
        /*1dec*/ 	.word	index@(_Z9moe_vec_qIfLi256ELi16E10block_q3_KLi1EXadL_ZN45_INTERNAL_8d5cb472_14_gguf_kernel_cu_cd24131917vec_dot_q3_K_q8_1EPKvPK10block_q8_1RKiEEEvS3_S3_PT_PS7_iiii)
        /*1df0*/ 	.word	0x00000000


	//----- nvinfo : EIATTR_MIN_STACK_SIZE
	.align		4
.L_1315:
        /*1df4*/ 	.byte	0x04, 0x12
        /*1df6*/ 	.short	(.L_1317 - .L_1316)
	.align		4
.L_1316:
        /*1df8*/ 	.word	index@(_Z9moe_vec_qIfLi256ELi16E10block_q2_KLi1EXadL_ZN45_INTERNAL_8d5cb472_14_gguf_kernel_cu_cd24131917vec_dot_q2_K_q8_1EPKvPK10block_q8_1RKiEEEvS3_S3_PT_PS7_iiii)
        /*1dfc*/ 	.word	0x00000000


	//----- nvinfo : EIATTR_MIN_STACK_SIZE
	.align		4
.L_1317:
        /*1e00*/ 	.byte	0x04, 0x12
        /*1e02*/ 	.short	(.L_1319 - .L_1318)
	.align		4
.L_1318:
        /*1e04*/ 	.word	index@(_Z9moe_vec_qIfLi32ELi8E10block_q8_0Li2EXadL_ZN45_INTERNAL_8d5cb472_14_gguf_kernel_cu_cd24131917vec_dot_q8_0_q8_1EPKvPK10block_q8_1RKiEEEvS3_S3_PT_PS7_iiii)
        /*1e08*/ 	.word	0x00000000


	//----- nvinfo : EIATTR_MIN_STACK_SIZE
	.align		4
.L_1319:
        /*1e0c*/ 	.byte	0x04, 0x12
        /*1e0e*/ 	.short	(.L_1321 - .L_1320)
	.align		4
.L_1320:
        /*1e10*/ 	.word	index@(_Z9moe_vec_qIfLi32ELi4E10block_q5_1Li2EXadL_ZN45_INTERNAL_8d5cb472_14_gguf_kernel_cu_cd24131917vec_dot_q5_1_q8_1EPKvPK10block_q8_1RKiEEEvS3_S3_PT_PS7_iiii)
        /*1e14*/ 	.word	0x00000000


	//----- nvinfo : EIATTR_MIN_STACK_SIZE
	.align		4
.L_1321:
        /*1e18*/ 	.byte	0x04, 0x12
        /*1e1a*/ 	.short	(.L_1323 - .L_1322)
	.align		4
.L_1322:
        /*1e1c*/ 	.word	index@(_Z9moe_vec_qIfLi32ELi4E10block_q5_0Li2EXadL_ZN45_INTERNAL_8d5cb472_14_gguf_kernel_cu_cd24131917vec_dot_q5_0_q8_1EPKvPK10block_q8_1RKiEEEvS3_S3_PT_PS7_iiii)
        /*1e20*/ 	.word	0x00000000


	//----- nvinfo : EIATTR_MIN_STACK_SIZE
	.align		4
.L_1323:
        /*1e24*/ 	.byte	0x04, 0x12
        /*1e26*/ 	.short	(.L_1325 - .L_1324)
	.align		4
.L_1324:
        /*1e28*/ 	.word	index@(_Z9moe_vec_qIfLi32ELi4E10block_q4_1Li2EXadL_ZN45_INTERNAL_8d5cb472_14_gguf_kernel_cu_cd24131917vec_dot_q4_1_q8_1EPKvPK10block_q8_1RKiEEEvS3_S3_PT_PS7_iiii)
        /*1e2c*/ 	.word	0x00000000


	//----- nvinfo : EIATTR_MIN_STACK_SIZE
	.align		4
.L_1325:
        /*1e30*/ 	.byte	0x04, 0x12
        /*1e32*/ 	.short	(.L_1327 - .L_1326)
	.align		4
.L_1326:
        /*1e34*/ 	.word	index@(_Z9moe_vec_qIfLi32ELi4E10block_q4_0Li2EXadL_ZN45_INTERNAL_8d5cb472_14_gguf_kernel_cu_cd24131917vec_dot_q4_0_q8_1EPKvPK10block_q8_1RKiEEEvS3_S3_PT_PS7_iiii)
        /*1e38*/ 	.word	0x00000000


	//----- nvinfo : EIATTR_MIN_STACK_SIZE
	.align		4
.L_1327:
        /*1e3c*/ 	.byte	0x04, 0x12
        /*1e3e*/ 	.short	(.L_1329 - .L_1328)
	.align		4
.L_1328:
        /*1e40*/ 	.word	index@(_Z8moe_q6_KIN3c108BFloat16ELb1EEvPKvS3_PT_PKiS7_S7_iiiiiii)
        /*1e44*/ 	.word	0x00000000


	//----- nvinfo : EIATTR_MIN_STACK_SIZE
	.align		4
.L_1329:
        /*1e48*/ 	.byte	0x04, 0x12
        /*1e4a*/ 	.short	(.L_1331 - .L_1330)
	.align		4
.L_1330:
        /*1e4c*/ 	.word	index@(_Z8moe_q6_KIN3c108BFloat16ELb0EEvPKvS3_PT_PKiS7_S7_iiiiiii)
        /*1e50*/ 	.word	0x00000000


	//----- nvinfo : EIATTR_MIN_STACK_SIZE
	.align		4
.L_1331:
        /*1e54*/ 	.byte	0x04, 0x12
        /*1e56*/ 	.short	(.L_1333 - .L_1332)
	.align		4
.L_1332:
        /*1e58*/ 	.word	index@(_Z8moe_q5_KIN3c108BFloat16ELb1EEvPKvS3_PT_PKiS7_S7_iiiiiii)
        /*1e5c*/ 	.word	0x00000000


	//----- nvinfo : EIATTR_MIN_STACK_SIZE
	.align		4
.L_1333:
        /*1e60*/ 	.byte	0x04, 0x12
        /*1e62*/ 	.short	(.L_1335 - .L_1334)
	.align		4
.L_1334:
        /*1e64*/ 	.word	index@(_Z8moe_q5_KIN3c108BFloat16ELb0EEvPKvS3_PT_PKiS7_S7_iiiiiii)
        /*1e68*/ 	.word	0x00000000


	//----- nvinfo : EIATTR_MIN_STACK_SIZE
	.align		4
.L_1335:
        /*1e6c*/ 	.byte	0x04, 0x12
        /*1e6e*/ 	.short	(.L_1337 - .L_1336)
	.align		4
.L_1336:
        /*1e70*/ 	.word	index@(_Z8moe_q4_KIN3c108BFloat16ELb1EEvPKvS3_PT_PKiS7_S7_iiiiiii)
        /*1e74*/ 	.word	0x00000000


	//----- nvinfo : EIATTR_MIN_STACK_SIZE
	.align		4
.L_1337:
        /*1e78*/ 	.byte	0x04, 0x12
        /*1e7a*/ 	.short	(.L_1339 - .L_1338)
	.align		4
.L_1338:
        /*1e7c*/ 	.word	index@(_Z8moe_q4_KIN3c108BFloat16ELb0EEvPKvS3_PT_PKiS7_S7_iiiiiii)
        /*1e80*/ 	.word	0x00000000


	//----- nvinfo : EIATTR_MIN_STACK_SIZE
	.align		4
.L_1339:
        /*1e84*/ 	.byte	0x04, 0x12
        /*1e86*/ 	.short	(.L_1341 - .L_1340)
	.align		4
.L_1340:
        /*1e88*/ 	.word	index@(_Z8moe_q3_KIN3c108BFloat16ELb1EEvPKvS3_PT_PKiS7_S7_iiiiiii)
        /*1e8c*/ 	.word	0x00000000


	//----- nvinfo : EIATTR_MIN_STACK_SIZE
	.align		4
.L_1341:
        /*1e90*/ 	.byte	0x04, 0x12
        /*1e92*/ 	.short	(.L_1343 - .L_1342)
	.align		4
.L_1342:
        /*1e94*/ 	.word	index@(_Z8moe_q3_KIN3c108BFloat16ELb0EEvPKvS3_PT_PKiS7_S7_iiiiiii)
        /*1e98*/ 	.word	0x00000000


	//----- nvinfo : EIATTR_MIN_STACK_SIZE
	.align		4
.L_1343:
        /*1e9c*/ 	.byte	0x04, 0x12
        /*1e9e*/ 	.short	(.L_1345 - .L_1344)
	.align		4
.L_1344:
        /*1ea0*/ 	.word	index@(_Z8moe_q2_KIN3c108BFloat16ELb1EEvPKvS3_PT_PKiS7_S7_iiiiiii)
        /*1ea4*/ 	.word	0x00000000


	//----- nvinfo : EIATTR_MIN_STACK_SIZE
	.align		4
.L_1345:
        /*1ea8*/ 	.byte	0x04, 0x12
        /*1eaa*/ 	.short	(.L_1347 - .L_1346)
	.align		4
.L_1346:
        /*1eac*/ 	.word	index@(_Z8moe_q2_KIN3c108BFloat16ELb0EEvPKvS3_PT_PKiS7_S7_iiiiiii)
        /*1eb0*/ 	.word	0x00000000


	//----- nvinfo : EIATTR_MIN_STACK_SIZE
	.align		4
.L_1347:
        /*1eb4*/ 	.byte	0x04, 0x12
        /*1eb6*/ 	.short	(.L_1349 - .L_1348)
	.align		4
.L_1348:
        /*1eb8*/ 	.word	index@(_Z8moe_q8_0IN3c108BFloat16ELb1EEvPKvS3_PT_PKiS7_S7_iiiiiii)
        /*1ebc*/ 	.word	0x00000000


	//----- nvinfo : EIATTR_MIN_STACK_SIZE
	.align		4
.L_1349:
        /*1ec0*/ 	.byte	0x04, 0x12
        /*1ec2*/ 	.short	(.L_1351 - .L_1350)
	.align		4
.L_1350:
        /*1ec4*/ 	.word	index@(_Z8moe_q8_0IN3c108BFloat16ELb0EEvPKvS3_PT_PKiS7_S7_iiiiiii)
        /*1ec8*/ 	.word	0x00000000


	//----- nvinfo : EIATTR_MIN_STACK_SIZE
	.align		4
.L_1351:
        /*1ecc*/ 	.byte	0x04, 0x12
        /*1ece*/ 	.short	(.L_1353 - .L_1352)
	.align		4
.L_1352:
        /*1ed0*/ 	.word	index@(_Z8moe_q5_1IN3c108BFloat16ELb1EEvPKvS3_PT_PKiS7_S7_iiiiiii)
        /*1ed4*/ 	.word	0x00000000


	//----- nvinfo : EIATTR_MIN_STACK_SIZE
	.align		4
.L_1353:
        /*1ed8*/ 	.byte	0x04, 0x12
        /*1eda*/ 	.short	(.L_1355 - .L_1354)
	.align		4
.L_1354:
        /*1edc*/ 	.word	index@(_Z8moe_q5_1IN3c108BFloat16ELb0EEvPKvS3_PT_PKiS7_S7_iiiiiii)
        /*1ee0*/ 	.word	0x00000000


	//----- nvinfo : EIATTR_MIN_STACK_SIZE
	.align		4
.L_1355:
        /*1ee4*/ 	.byte	0x04, 0x12
        /*1ee6*/ 	.short	(.L_1357 - .L_1356)
	.align		4
.L_1356:
        /*1ee8*/ 	.word	index@(_Z8moe_q5_0IN3c108BFloat16ELb1EEvPKvS3_PT_PKiS7_S7_iiiiiii)
        /*1eec*/ 	.word	0x00000000


	//----- nvinfo : EIATTR_MIN_STACK_SIZE
	.align		4
.L_1357:
        /*1ef0*/ 	.byte	0x04, 0x12
        /*1ef2*/ 	.short	(.L_1359 - .L_1358)
	.align		4
.L_1358:
        /*1ef4*/ 	.word	index@(_Z8moe_q5_0IN3c108BFloat16ELb0EEvPKvS3_PT_PKiS7_S7_iiiiiii)
        /*1ef8*/ 	.word	0x00000000


	//----- nvinfo : EIATTR_MIN_STACK_SIZE
	.align		4
.L_1359:
        /*1efc*/ 	.byte	0x04, 0x12
        /*1efe*/ 	.short	(.L_1361 - .L_1360)
	.align		4
.L_1360:
        /*1f00*/ 	.word	index@(_Z8moe_q4_1IN3c108BFloat16ELb1EEvPKvS3_PT_PKiS7_S7_iiiiiii)
        /*1f04*/ 	.word	0x00000000


	//----- nvinfo : EIATTR_MIN_STACK_SIZE
	.align		4
.L_1361:
        /*1f08*/ 	.byte	0x04, 0x12
        /*1f0a*/ 	.short	(.L_1363 - .L_1362)
	.align		4
.L_1362:
        /*1f0c*/ 	.word	index@(_Z8moe_q4_1IN3c108BFloat16ELb0EEvPKvS3_PT_PKiS7_S7_iiiiiii)
        /*1f10*/ 	.word	0x00000000


	//----- nvinfo : EIATTR_MIN_STACK_SIZE
	.align		4
.L_1363:
        /*1f14*/ 	.byte	0x04, 0x12
        /*1f16*/ 	.short	(.L_1365 - .L_1364)
	.align		4
.L_1364:
        /*1f18*/ 	.word	index@(_Z8moe_q4_0IN3c108BFloat16ELb1EEvPKvS3_PT_PKiS7_S7_iiiiiii)
        /*1f1c*/ 	.word	0x00000000


	//----- nvinfo : EIATTR_MIN_STACK_SIZE
	.align		4
.L_1365:
        /*1f20*/ 	.byte	0x04, 0x12
        /*1f22*/ 	.short	(.L_1367 - .L_1366)
	.align		4
.L_1366:
        /*1f24*/ 	.word	index@(_Z8moe_q4_0IN3c108BFloat16ELb0EEvPKvS3_PT_PKiS7_S7_iiiiiii)
        /*1f28*/ 	.word	0x00000000


	//----- nvinfo : EIATTR_MIN_STACK_SIZE
	.align		4
.L_1367:
        /*1f2c*/ 	.byte	0x04, 0x12
        /*1f2e*/ 	.short	(.L_1369 - .L_1368)
	.align		4
.L_1368:
        /*1f30*/ 	.word	index@(_Z8moe_q6_KIN3c104HalfELb1EEvPKvS3_PT_PKiS7_S7_iiiiiii)
        /*1f34*/ 	.word	0x00000000


	//----- nvinfo : EIATTR_MIN_STACK_SIZE
	.align		4
.L_1369:
        /*1f38*/ 	.byte	0x04, 0x12
        /*1f3a*/ 	.short	(.L_1371 - .L_1370)
	.align		4
.L_1370:
        /*1f3c*/ 	.word	index@(_Z8moe_q6_KIN3c104HalfELb0EEvPKvS3_PT_PKiS7_S7_iiiiiii)
        /*1f40*/ 	.word	0x00000000


	//----- nvinfo : EIATTR_MIN_STACK_SIZE
	.align		4
.L_1371:
        /*1f44*/ 	.byte	0x04, 0x12
        /*1f46*/ 	.short	(.L_1373 - .L_1372)
	.align		4
.L_1372:
        /*1f48*/ 	.word	index@(_Z8moe_q5_KIN3c104HalfELb1EEvPKvS3_PT_PKiS7_S7_iiiiiii)
        /*1f4c*/ 	.word	0x00000000


	//----- nvinfo : EIATTR_MIN_STACK_SIZE
	.align		4
.L_1373:
        /*1f50*/ 	.byte	0x04, 0x12
        /*1f52*/ 	.short	(.L_1375 - .L_1374)
	.align		4
.L_1374:
        /*1f54*/ 	.word	index@(_Z8moe_q5_KIN3c104HalfELb0EEvPKvS3_PT_PKiS7_S7_iiiiiii)
        /*1f58*/ 	.word	0x00000000


	//----- nvinfo : EIATTR_MIN_STACK_SIZE
	.align		4
.L_1375:
        /*1f5c*/ 	.byte	0x04, 0x12
        /*1f5e*/ 	.short	(.L_1377 - .L_1376)
	.align		4
.L_1376:
        /*1f60*/ 	.word	index@(_Z8moe_q4_KIN3c104HalfELb1EEvPKvS3_PT_PKiS7_S7_iiiiiii)
        /*1f64*/ 	.word	0x00000000


	//----- nvinfo : EIATTR_MIN_STACK_SIZE
	.align		4
.L_1377:
        /*1f68*/ 	.byte	0x04, 0x12
        /*1f6a*/ 	.short	(.L_1379 - .L_1378)
	.align		4
.L_1378:
        /*1f6c*/ 	.word	index@(_Z8moe_q4_KIN3c104HalfELb0EEvPKvS3_PT_PKiS7_S7_iiiiiii)
        /*1f70*/ 	.word	0x00000000


	//----- nvinfo : EIATTR_MIN_STACK_SIZE
	.align		4
.L_1379:
        /*1f74*/ 	.byte	0x04, 0x12
        /*1f76*/ 	.short	(.L_1381 - .L_1380)
	.align		4
.L_1380:
        /*1f78*/ 	.word	index@(_Z8moe_q3_KIN3c104HalfELb1EEvPKvS3_PT_PKiS7_S7_iiiiiii)
        /*1f7c*/ 	.word	0x00000000


	//----- nvinfo : EIATTR_MIN_STACK_SIZE
	.align		4
.L_1381:
        /*1f80*/ 	.byte	0x04, 0x12
        /*1f82*/ 	.short	(.L_1383 - .L_1382)
	.align		4
.L_1382:
        /*1f84*/ 	.word	index@(_Z8moe_q3_KIN3c104HalfELb0EEvPKvS3_PT_PKiS7_S7_iiiiiii)
        /*1f88*/ 	.word	0x00000000


	//----- nvinfo : EIATTR_MIN_STACK_SIZE
	.align		4
.L_1383:
        /*1f8c*/ 	.byte	0x04, 0x12
        /*1f8e*/ 	.short	(.L_1385 - .L_1384)
	.align		4
.L_1384:
        /*1f90*/ 	.word	index@(_Z8moe_q2_KIN3c104HalfELb1EEvPKvS3_PT_PKiS7_S7_iiiiiii)
        /*1f94*/ 	.word	0x00000000


	//----- nvinfo : EIATTR_MIN_STACK_SIZE
	.align		4
.L_1385:
        /*1f98*/ 	.byte	0x04, 0x12
        /*1f9a*/ 	.short	(.L_1387 - .L_1386)
	.align		4
.L_1386:
        /*1f9c*/ 	.word	index@(_Z8moe_q2_KIN3c104HalfELb0EEvPKvS3_PT_PKiS7_S7_iiiiiii)
        /*1fa0*/ 	.word	0x00000000


	//----- nvinfo : EIATTR_MIN_STACK_SIZE
	.align		4
.L_1387:
        /*1fa4*/ 	.byte	0x04, 0x12
        /*1fa6*/ 	.short	(.L_1389 - .L_1388)
	.align		4
.L_1388:
        /*1fa8*/ 	.word	index@(_Z8moe_q8_0IN3c104HalfELb1EEvPKvS3_PT_PKiS7_S7_iiiiiii)
        /*1fac*/ 	.word	0x00000000


	//----- nvinfo : EIATTR_MIN_STACK_SIZE
	.align		4
.L_1389:
        /*1fb0*/ 	.byte	0x04, 0x12
        /*1fb2*/ 	.short	(.L_1391 - .L_1390)
	.align		4
.L_1390:
        /*1fb4*/ 	.word	index@(_Z8moe_q8_0IN3c104HalfELb0EEvPKvS3_PT_PKiS7_S7_iiiiiii)
        /*1fb8*/ 	.word	0x00000000


	//----- nvinfo : EIATTR_MIN_STACK_SIZE
	.align		4
.L_1391:
        /*1fbc*/ 	.byte	0x04, 0x12
        /*1fbe*/ 	.short	(.L_1393 - .L_1392)
	.align		4
.L_1392:
        /*1fc0*/ 	.word	index@(_Z8moe_q5_1IN3c104HalfELb1EEvPKvS3_PT_PKiS7_S7_iiiiiii)
        /*1fc4*/ 	.word	0x00000000


	//----- nvinfo : EIATTR_MIN_STACK_SIZE
	.align		4
.L_1393:
        /*1fc8*/ 	.byte	0x04, 0x12
        /*1fca*/ 	.short	(.L_1395 - .L_1394)
	.align		4
.L_1394:
        /*1fcc*/ 	.word	index@(_Z8moe_q5_1IN3c104HalfELb0EEvPKvS3_PT_PKiS7_S7_iiiiiii)
        /*1fd0*/ 	.word	0x00000000


	//----- nvinfo : EIATTR_MIN_STACK_SIZE
	.align		4
.L_1395:
        /*1fd4*/ 	.byte	0x04, 0x12
        /*1fd6*/ 	.short	(.L_1397 - .L_1396)
	.align		4
.L_1396:
        /*1fd8*/ 	.word	index@(_Z8moe_q5_0IN3c104HalfELb1EEvPKvS3_PT_PKiS7_S7_iiiiiii)
        /*1fdc*/ 	.word	0x00000000


	//----- nvinfo : EIATTR_MIN_STACK_SIZE
	.align		4
.L_1397:
        /*1fe0*/ 	.byte	0x04, 0x12
        /*1fe2*/ 	.short	(.L_1399 - .L_1398)
	.align		4
.L_1398:
        /*1fe4*/ 	.word	index@(_Z8moe_q5_0IN3c104HalfELb0EEvPKvS3_PT_PKiS7_S7_iiiiiii)
        /*1fe8*/ 	.word	0x00000000


	//----- nvinfo : EIATTR_MIN_STACK_SIZE
	.align		4
.L_1399:
        /*1fec*/ 	.byte	0x04, 0x12
        /*1fee*/ 	.short	(.L_1401 - .L_1400)
	.align		4
.L_1400:
        /*1ff0*/ 	.word	index@(_Z8moe_q4_1IN3c104HalfELb1EEvPKvS3_PT_PKiS7_S7_iiiiiii)
        /*1ff4*/ 	.word	0x00000000


	//----- nvinfo : EIATTR_MIN_STACK_SIZE
	.align		4
.L_1401:
        /*1ff8*/ 	.byte	0x04, 0x12
        /*1ffa*/ 	.short	(.L_1403 - .L_1402)
	.align		4
.L_1402:
        /*1ffc*/ 	.word	index@(_Z8moe_q4_1IN3c104HalfELb0EEvPKvS3_PT_PKiS7_S7_iiiiiii)
        /*2000*/ 	.word	0x00000000


	//----- nvinfo : EIATTR_MIN_STACK_SIZE
	.align		4
.L_1403:
        /*2004*/ 	.byte	0x04, 0x12
        /*2006*/ 	.short	(.L_1405 - .L_1404)
	.align		4
.L_1404:
        /*2008*/ 	.word	index@(_Z8moe_q4_0IN3c104HalfELb1EEvPKvS3_PT_PKiS7_S7_iiiiiii)
        /*200c*/ 	.word	0x00000000


	//----- nvinfo : EIATTR_MIN_STACK_SIZE
	.align		4
.L_1405:
        /*2010*/ 	.byte	0x04, 0x12
        /*2012*/ 	.short	(.L_1407 - .L_1406)
	.align		4
.L_1406:
        /*2014*/ 	.word	index@(_Z8moe_q4_0IN3c104HalfELb0EEvPKvS3_PT_PKiS7_S7_iiiiiii)
        /*2018*/ 	.word	0x00000000


	//----- nvinfo : EIATTR_MIN_STACK_SIZE
	.align		4
.L_1407:
        /*201c*/ 	.byte	0x04, 0x12
        /*201e*/ 	.short	(.L_1409 - .L_1408)
	.align		4
.L_1408:
        /*2020*/ 	.word	index@(_Z8moe_q6_KIfLb1EEvPKvS1_PT_PKiS5_S5_iiiiiii)
        /*2024*/ 	.word	0x00000000


	//----- nvinfo : EIATTR_MIN_STACK_SIZE
	.align		4
.L_1409:
        /*2028*/ 	.byte	0x04, 0x12
        /*202a*/ 	.short	(.L_1411 - .L_1410)
	.align		4
.L_1410:
        /*202c*/ 	.word	index@(_Z8moe_q6_KIfLb0EEvPKvS1_PT_PKiS5_S5_iiiiiii)
        /*2030*/ 	.word	0x00000000


	//----- nvinfo : EIATTR_MIN_STACK_SIZE
	.align		4
.L_1411:
        /*2034*/ 	.byte	0x04, 0x12
        /*2036*/ 	.short	(.L_1413 - .L_1412)
	.align		4
.L_1412:
        /*2038*/ 	.word	index@(_Z8moe_q5_KIfLb1EEvPKvS1_PT_PKiS5_S5_iiiiiii)
        /*203c*/ 	.word	0x00000000


	//----- nvinfo : EIATTR_MIN_STACK_SIZE
	.align		4
.L_1413:
        /*2040*/ 	.byte	0x04, 0x12
        /*2042*/ 	.short	(.L_1415 - .L_1414)
	.align		4
.L_1414:
        /*2044*/ 	.word	index@(_Z8moe_q5_KIfLb0EEvPKvS1_PT_PKiS5_S5_iiiiiii)
        /*2048*/ 	.word	0x00000000


	//----- nvinfo : EIATTR_MIN_STACK_SIZE
	.align		4
.L_1415:
        /*204c*/ 	.byte	0x04, 0x12
        /*204e*/ 	.short	(.L_1417 - .L_1416)
	.align		4
.L_1416:
        /*2050*/ 	.word	index@(_Z8moe_q4_KIfLb1EEvPKvS1_PT_PKiS5_S5_iiiiiii)
        /*2054*/ 	.word	0x00000000


	//----- nvinfo : EIATTR_MIN_STACK_SIZE
	.align		4
.L_1417:
        /*2058*/ 	.byte	0x04, 0x12
        /*205a*/ 	.short	(.L_1419 - .L_1418)
	.align		4
.L_1418:
        /*205c*/ 	.word	index@(_Z8moe_q4_KIfLb0EEvPKvS1_PT_PKiS5_S5_iiiiiii)
        /*2060*/ 	.word	0x00000000


	//----- nvinfo : EIATTR_MIN_STACK_SIZE
	.align		4
.L_1419:
        /*2064*/ 	.byte	0x04, 0x12
        /*2066*/ 	.short	(.L_1421 - .L_1420)
	.align		4
.L_1420:
        /*2068*/ 	.word	index@(_Z8moe_q3_KIfLb1EEvPKvS1_PT_PKiS5_S5_iiiiiii)
        /*206c*/ 	.word	0x00000000


	//----- nvinfo : EIATTR_MIN_STACK_SIZE
	.align		4
.L_1421:
        /*2070*/ 	.byte	0x04, 0x12
        /*2072*/ 	.short	(.L_1423 - .L_1422)
	.align		4
.L_1422:
        /*2074*/ 	.word	index@(_Z8moe_q3_KIfLb0EEvPKvS1_PT_PKiS5_S5_iiiiiii)
        /*2078*/ 	.word	0x00000000


	//----- nvinfo : EIATTR_MIN_STACK_SIZE
	.align		4
.L_1423:
        /*207c*/ 	.byte	0x04, 0x12
        /*207e*/ 	.short	(.L_1425 - .L_1424)
	.align		4
.L_1424:
        /*2080*/ 	.word	index@(_Z8moe_q2_KIfLb1EEvPKvS1_PT_PKiS5_S5_iiiiiii)
        /*2084*/ 	.word	0x00000000


	//----- nvinfo : EIATTR_MIN_STACK_SIZE
	.align		4
.L_1425:
        /*2088*/ 	.byte	0x04, 0x12
        /*208a*/ 	.short	(.L_1427 - .L_1426)
	.align		4
.L_1426:
        /*208c*/ 	.word	index@(_Z8moe_q2_KIfLb0EEvPKvS1_PT_PKiS5_S5_iiiiiii)
        /*2090*/ 	.word	0x00000000


	//----- nvinfo : EIATTR_MIN_STACK_SIZE
	.align		4
.L_1427:
        /*2094*/ 	.byte	0x04, 0x12
        /*2096*/ 	.short	(.L_1429 - .L_1428)
	.align		4
.L_1428:
        /*2098*/ 	.word	index@(_Z8moe_q8_0IfLb1EEvPKvS1_PT_PKiS5_S5_iiiiiii)
        /*209c*/ 	.word	0x00000000


	//----- nvinfo : EIATTR_MIN_STACK_SIZE
	.align		4
.L_1429:
        /*20a0*/ 	.byte	0x04, 0x12
        /*20a2*/ 	.short	(.L_1431 - .L_1430)
	.align		4
.L_1430:
        /*20a4*/ 	.word	index@(_Z8moe_q8_0IfLb0EEvPKvS1_PT_PKiS5_S5_iiiiiii)
        /*20a8*/ 	.word	0x00000000


	//----- nvinfo : EIATTR_MIN_STACK_SIZE
	.align		4
.L_1431:
        /*20ac*/ 	.byte	0x04, 0x12
        /*20ae*/ 	.short	(.L_1433 - .L_1432)
	.align		4
.L_1432:
        /*20b0*/ 	.word	index@(_Z8moe_q5_1IfLb1EEvPKvS1_PT_PKiS5_S5_iiiiiii)
        /*20b4*/ 	.word	0x00000000


	//----- nvinfo : EIATTR_MIN_STACK_SIZE
	.align		4
.L_1433:
        /*20b8*/ 	.byte	0x04, 0x12
        /*20ba*/ 	.short	(.L_1435 - .L_1434)
	.align		4
.L_1434:
        /*20bc*/ 	.word	index@(_Z8moe_q5_1IfLb0EEvPKvS1_PT_PKiS5_S5_iiiiiii)
        /*20c0*/ 	.word	0x00000000


	//----- nvinfo : EIATTR_MIN_STACK_SIZE
	.align		4
.L_1435:
        /*20c4*/ 	.byte	0x04, 0x12
        /*20c6*/ 	.short	(.L_1437 - .L_1436)
	.align		4
.L_1436:
        /*20c8*/ 	.word	index@(_Z8moe_q5_0IfLb1EEvPKvS1_PT_PKiS5_S5_iiiiiii)
        /*20cc*/ 	.word	0x00000000


	//----- nvinfo : EIATTR_MIN_STACK_SIZE
	.align		4
.L_1437:
        /*20d0*/ 	.byte	0x04, 0x12
        /*20d2*/ 	.short	(.L_1439 - .L_1438)
	.align		4
.L_1438:
        /*20d4*/ 	.word	index@(_Z8moe_q5_0IfLb0EEvPKvS1_PT_PKiS5_S5_iiiiiii)
        /*20d8*/ 	.word	0x00000000


	//----- nvinfo : EIATTR_MIN_STACK_SIZE
	.align		4
.L_1439:
        /*20dc*/ 	.byte	0x04, 0x12
        /*20de*/ 	.short	(.L_1441 - .L_1440)
	.align		4
.L_1440:
        /*20e0*/ 	.word	index@(_Z8moe_q4_1IfLb1EEvPKvS1_PT_PKiS5_S5_iiiiiii)
        /*20e4*/ 	.word	0x00000000


	//----- nvinfo : EIATTR_MIN_STACK_SIZE
	.align		4
.L_1441:
        /*20e8*/ 	.byte	0x04, 0x12
        /*20ea*/ 	.short	(.L_1443 - .L_1442)
	.align		4
.L_1442:
        /*20ec*/ 	.word	index@(_Z8moe_q4_1IfLb0EEvPKvS1_PT_PKiS5_S5_iiiiiii)
        /*20f0*/ 	.word	0x00000000


	//----- nvinfo : EIATTR_MIN_STACK_SIZE
	.align		4
.L_1443:
        /*20f4*/ 	.byte	0x04, 0x12
        /*20f6*/ 	.short	(.L_1445 - .L_1444)
	.align		4
.L_1444:
        /*20f8*/ 	.word	index@(_Z8moe_q4_0IfLb1EEvPKvS1_PT_PKiS5_S5_iiiiiii)
        /*20fc*/ 	.word	0x00000000


	//----- nvinfo : EIATTR_MIN_STACK_SIZE
	.align		4
.L_1445:
        /*2100*/ 	.byte	0x04, 0x12
        /*2102*/ 	.short	(.L_1447 - .L_1446)
	.align		4
.L_1446:
        /*2104*/ 	.word	index@(_Z8moe_q4_0IfLb0EEvPKvS1_PT_PKiS5_S5_iiiiiii)
        /*2108*/ 	.word	0x00000000


	//----- nvinfo : EIATTR_MIN_STACK_SIZE
	.align		4
.L_1447:
        /*210c*/ 	.byte	0x04, 0x12
        /*210e*/ 	.short	(.L_1449 - .L_1448)
	.align		4
.L_1448:
        /*2110*/ 	.word	index@(_Z12mul_mat_q6_KIN3c108BFloat16ELb1EEvPKvS3_PT_iiiii)
        /*2114*/ 	.word	0x00000000


	//----- nvinfo : EIATTR_MIN_STACK_SIZE
	.align		4
.L_1449:
        /*2118*/ 	.byte	0x04, 0x12
        /*211a*/ 	.short	(.L_1451 - .L_1450)
	.align		4
.L_1450:
        /*211c*/ 	.word	index@(_Z12mul_mat_q6_KIN3c108BFloat16ELb0EEvPKvS3_PT_iiiii)
        /*2120*/ 	.word	0x00000000


	//----- nvinfo : EIATTR_MIN_STACK_SIZE
	.align		4
.L_1451:
        /*2124*/ 	.byte	0x04, 0x12
        /*2126*/ 	.short	(.L_1453 - .L_1452)
	.align		4
.L_1452:
        /*2128*/ 	.word	index@(_Z12mul_mat_q5_KIN3c108BFloat16ELb1EEvPKvS3_PT_iiiii)
        /*212c*/ 	.word	0x00000000


	//----- nvinfo : EIATTR_MIN_STACK_SIZE
	.align		4
.L_1453:
        /*2130*/ 	.byte	0x04, 0x12
        /*2132*/ 	.short	(.L_1455 - .L_1454)
	.align		4
.L_1454:
        /*2134*/ 	.word	index@(_Z12mul_mat_q5_KIN3c108BFloat16ELb0EEvPKvS3_PT_iiiii)
        /*2138*/ 	.word	0x00000000


	//----- nvinfo : EIATTR_MIN_STACK_SIZE
	.align		4
.L_1455:
        /*213c*/ 	.byte	0x04, 0x12
        /*213e*/ 	.short	(.L_1457 - .L_1456)
	.align		4
.L_1456:
        /*2140*/ 	.word	index@(_Z12mul_mat_q4_KIN3c108BFloat16ELb1EEvPKvS3_PT_iiiii)
        /*2144*/ 	.word	0x00000000


	//----- nvinfo : EIATTR_MIN_STACK_SIZE
	.align		4
.L_1457:
        /*2148*/ 	.byte	0x04, 0x12
        /*214a*/ 	.short	(.L_1459 - .L_1458)
	.align		4
.L_1458:
        /*214c*/ 	.word	index@(_Z12mul_mat_q4_KIN3c108BFloat16ELb0EEvPKvS3_PT_iiiii)
        /*2150*/ 	.word	0x00000000


	//----- nvinfo : EIATTR_MIN_STACK_SIZE
	.align		4
.L_1459:
        /*2154*/ 	.byte	0x04, 0x12
        /*2156*/ 	.short	(.L_1461 - .L_1460)
	.align		4
.L_1460:
        /*2158*/ 	.word	index@(_Z12mul_mat_q3_KIN3c108BFloat16ELb1EEvPKvS3_PT_iiiii)
        /*215c*/ 	.word	0x00000000


	//----- nvinfo : EIATTR_MIN_STACK_SIZE
	.align		4
.L_1461:
        /*2160*/ 	.byte	0x04, 0x12
        /*2162*/ 	.short	(.L_1463 - .L_1462)
	.align		4
.L_1462:
        /*2164*/ 	.word	index@(_Z12mul_mat_q3_KIN3c108BFloat16ELb0EEvPKvS3_PT_iiiii)
        /*2168*/ 	.word	0x00000000


	//----- nvinfo : EIATTR_MIN_STACK_SIZE
	.align		4
.L_1463:
        /*216c*/ 	.byte	0x04, 0x12
        /*216e*/ 	.short	(.L_1465 - .L_1464)
	.align		4
.L_1464:
        /*2170*/ 	.word	index@(_Z12mul_mat_q2_KIN3c108BFloat16ELb1EEvPKvS3_PT_iiiii)
        /*2174*/ 	.word	0x00000000


	//----- nvinfo : EIATTR_MIN_STACK_SIZE
	.align		4
.L_1465:
        /*2178*/ 	.byte	0x04, 0x12
        /*217a*/ 	.short	(.L_1467 - .L_1466)
	.align		4
.L_1466:
        /*217c*/ 	.word	index@(_Z12mul_mat_q2_KIN3c108BFloat16ELb0EEvPKvS3_PT_iiiii)
        /*2180*/ 	.word	0x00000000


	//----- nvinfo : EIATTR_MIN_STACK_SIZE
	.align		4
.L_1467:
        /*2184*/ 	.byte	0x04, 0x12
        /*2186*/ 	.short	(.L_1469 - .L_1468)
	.align		4
.L_1468:
        /*2188*/ 	.word	index@(_Z12mul_mat_q8_0IN3c108BFloat16ELb1EEvPKvS3_PT_iiiii)
        /*218c*/ 	.word	0x00000000


	//----- nvinfo : EIATTR_MIN_STACK_SIZE
	.align		4
.L_1469:
        /*2190*/ 	.byte	0x04, 0x12
        /*2192*/ 	.short	(.L_1471 - .L_1470)
	.align		4
.L_1470:
        /*2194*/ 	.word	index@(_Z12mul_mat_q8_0IN3c108BFloat16ELb0EEvPKvS3_PT_iiiii)
        /*2198*/ 	.word	0x00000000


	//----- nvinfo : EIATTR_MIN_STACK_SIZE
	.align		4
.L_1471:
        /*219c*/ 	.byte	0x04, 0x12
        /*219e*/ 	.short	(.L_1473 - .L_1472)
	.align		4
.L_1472:
        /*21a0*/ 	.word	index@(_Z12mul_mat_q5_1IN3c108BFloat16ELb1EEvPKvS3_PT_iiiii)
        /*21a4*/ 	.word	0x00000000


	//----- nvinfo : EIATTR_MIN_STACK_SIZE
	.align		4
.L_1473:
        /*21a8*/ 	.byte	0x04, 0x12
        /*21aa*/ 	.short	(.L_1475 - .L_1474)
	.align		4
.L_1474:
        /*21ac*/ 	.word	index@(_Z12mul_mat_q5_1IN3c108BFloat16ELb0EEvPKvS3_PT_iiiii)
        /*21b0*/ 	.word	0x00000000


	//----- nvinfo : EIATTR_MIN_STACK_SIZE
	.align		4
.L_1475:
        /*21b4*/ 	.byte	0x04, 0x12
        /*21b6*/ 	.short	(.L_1477 - .L_1476)
	.align		4
.L_1476:
        /*21b8*/ 	.word	index@(_Z12mul_mat_q5_0IN3c108BFloat16ELb1EEvPKvS3_PT_iiiii)
        /*21bc*/ 	.word	0x00000000


	//----- nvinfo : EIATTR_MIN_STACK_SIZE
	.align		4
.L_1477:
        /*21c0*/ 	.byte	0x04, 0x12
        /*21c2*/ 	.short	(.L_1479 - .L_1478)
	.align		4
.L_1478:
        /*21c4*/ 	.word	index@(_Z12mul_mat_q5_0IN3c108BFloat16ELb0EEvPKvS3_PT_iiiii)
        /*21c8*/ 	.word	0x00000000


	//----- nvinfo : EIATTR_MIN_STACK_SIZE
	.align		4
.L_1479:
        /*21cc*/ 	.byte	0x04, 0x12
        /*21ce*/ 	.short	(.L_1481 - .L_1480)
	.align		4
.L_1480:
        /*21d0*/ 	.word	index@(_Z12mul_mat_q4_1IN3c108BFloat16ELb1EEvPKvS3_PT_iiiii)
        /*21d4*/ 	.word	0x00000000


	//----- nvinfo : EIATTR_MIN_STACK_SIZE
	.align		4
.L_1481:
        /*21d8*/ 	.byte	0x04, 0x12
        /*21da*/ 	.short	(.L_1483 - .L_1482)
	.align		4
.L_1482:
        /*21dc*/ 	.word	index@(_Z12mul_mat_q4_1IN3c108BFloat16ELb0EEvPKvS3_PT_iiiii)
        /*21e0*/ 	.word	0x00000000


	//----- nvinfo : EIATTR_MIN_STACK_SIZE
	.align		4
.L_1483:
        /*21e4*/ 	.byte	0x04, 0x12
        /*21e6*/ 	.short	(.L_1485 - .L_1484)
	.align		4
.L_1484:
        /*21e8*/ 	.word	index@(_Z12mul_mat_q4_0IN3c108BFloat16ELb1EEvPKvS3_PT_iiiii)
        /*21ec*/ 	.word	0x00000000


	//----- nvinfo : EIATTR_MIN_STACK_SIZE
	.align		4
.L_1485:
        /*21f0*/ 	.byte	0x04, 0x12
        /*21f2*/ 	.short	(.L_1487 - .L_1486)
	.align		4
.L_1486:
        /*21f4*/ 	.word	index@(_Z12mul_mat_q4_0IN3c108BFloat16ELb0EEvPKvS3_PT_iiiii)
        /*21f8*/ 	.word	0x00000000


	//----- nvinfo : EIATTR_MIN_STACK_SIZE
	.align		4
.L_1487:
        /*21fc*/ 	.byte	0x04, 0x12
        /*21fe*/ 	.short	(.L_1489 - .L_1488)
	.align		4
.L_1488:
        /*2200*/ 	.word	index@(_Z12mul_mat_q6_KIN3c104HalfELb1EEvPKvS3_PT_iiiii)
        /*2204*/ 	.word	0x00000000


	//----- nvinfo : EIATTR_MIN_STACK_SIZE
	.align		4
.L_1489:
        /*2208*/ 	.byte	0x04, 0x12
        /*220a*/ 	.short	(.L_1491 - .L_1490)
	.align		4
.L_1490:
        /*220c*/ 	.word	index@(_Z12mul_mat_q6_KIN3c104HalfELb0EEvPKvS3_PT_iiiii)
        /*2210*/ 	.word	0x00000000


	//----- nvinfo : EIATTR_MIN_STACK_SIZE
	.align		4
.L_1491:
        /*2214*/ 	.byte	0x04, 0x12
        /*2216*/ 	.short	(.L_1493 - .L_1492)
	.align		4
.L_1492:
        /*2218*/ 	.word	index@(_Z12mul_mat_q5_KIN3c104HalfELb1EEvPKvS3_PT_iiiii)
        /*221c*/ 	.word	0x00000000


	//----- nvinfo : EIATTR_MIN_STACK_SIZE
	.align		4
.L_1493:
        /*2220*/ 	.byte	0x04, 0x12
        /*2222*/ 	.short	(.L_1495 - .L_1494)
	.align		4
.L_1494:
        /*2224*/ 	.word	index@(_Z12mul_mat_q5_KIN3c104HalfELb0EEvPKvS3_PT_iiiii)
        /*2228*/ 	.word	0x00000000


	//----- nvinfo : EIATTR_MIN_STACK_SIZE
	.align		4
.L_1495:
        /*222c*/ 	.byte	0x04, 0x12
        /*222e*/ 	.short	(.L_1497 - .L_1496)
	.align		4
.L_1496:
        /*2230*/ 	.word	index@(_Z12mul_mat_q4_KIN3c104HalfELb1EEvPKvS3_PT_iiiii)
        /*2234*/ 	.word	0x00000000


	//----- nvinfo : EIATTR_MIN_STACK_SIZE
	.align		4
.L_1497:
        /*2238*/ 	.byte	0x04, 0x12
        /*223a*/ 	.short	(.L_1499 - .L_1498)
	.align		4
.L_1498:
        /*223c*/ 	.word	index@(_Z12mul_mat_q4_KIN3c104HalfELb0EEvPKvS3_PT_iiiii)
        /*2240*/ 	.word	0x00000000


	//----- nvinfo : EIATTR_MIN_STACK_SIZE
	.align		4
.L_1499:
        /*2244*/ 	.byte	0x04, 0x12
        /*2246*/ 	.short	(.L_1501 - .L_1500)
	.align		4
.L_1500:
        /*2248*/ 	.word	index@(_Z12mul_mat_q3_KIN3c104HalfELb1EEvPKvS3_PT_iiiii)
        /*224c*/ 	.word	0x00000000


	//----- nvinfo : EIATTR_MIN_STACK_SIZE
	.align		4
.L_1501:
        /*2250*/ 	.byte	0x04, 0x12
        /*2252*/ 	.short	(.L_1503 - .L_1502)
	.align		4
.L_1502:
        /*2254*/ 	.word	index@(_Z12mul_mat_q3_KIN3c104HalfELb0EEvPKvS3_PT_iiiii)
        /*2258*/ 	.word	0x00000000


	//----- nvinfo : EIATTR_MIN_STACK_SIZE
	.align		4
.L_1503:
        /*225c*/ 	.byte	0x04, 0x12
        /*225e*/ 	.short	(.L_1505 - .L_1504)
	.align		4
.L_1504:
        /*2260*/ 	.word	index@(_Z12mul_mat_q2_KIN3c104HalfELb1EEvPKvS3_PT_iiiii)
        /*2264*/ 	.word	0x00000000


	//----- nvinfo : EIATTR_MIN_STACK_SIZE
	.align		4
.L_1505:
        /*2268*/ 	.byte	0x04, 0x12
        /*226a*/ 	.short	(.L_1507 - .L_1506)
	.align		4
.L_1506:
        /*226c*/ 	.word	index@(_Z12mul_mat_q2_KIN3c104HalfELb0EEvPKvS3_PT_iiiii)
        /*2270*/ 	.word	0x00000000


	//----- nvinfo : EIATTR_MIN_STACK_SIZE
	.align		4
.L_1507:
        /*2274*/ 	.byte	0x04, 0x12
        /*2276*/ 	.short	(.L_1509 - .L_1508)
	.align		4
.L_1508:
        /*2278*/ 	.word	index@(_Z12mul_mat_q8_0IN3c104HalfELb1EEvPKvS3_PT_iiiii)
        /*227c*/ 	.word	0x00000000


	//----- nvinfo : EIATTR_MIN_STACK_SIZE
	.align		4
.L_1509:
        /*2280*/ 	.byte	0x04, 0x12
        /*2282*/ 	.short	(.L_1511 - .L_1510)
	.align		4
.L_1510:
        /*2284*/ 	.word	index@(_Z12mul_mat_q8_0IN3c104HalfELb0EEvPKvS3_PT_iiiii)
        /*2288*/ 	.word	0x00000000


	//----- nvinfo : EIATTR_MIN_STACK_SIZE
	.align		4
.L_1511:
        /*228c*/ 	.byte	0x04, 0x12
        /*228e*/ 	.short	(.L_1513 - .L_1512)
	.align		4
.L_1512:
        /*2290*/ 	.word	index@(_Z12mul_mat_q5_1IN3c104HalfELb1EEvPKvS3_PT_iiiii)
        /*2294*/ 	.word	0x00000000


	//----- nvinfo : EIATTR_MIN_STACK_SIZE
	.align		4
.L_1513:
        /*2298*/ 	.byte	0x04, 0x12
        /*229a*/ 	.short	(.L_1515 - .L_1514)
	.align		4
.L_1514:
        /*229c*/ 	.word	index@(_Z12mul_mat_q5_1IN3c104HalfELb0EEvPKvS3_PT_iiiii)
        /*22a0*/ 	.word	0x00000000


	//----- nvinfo : EIATTR_MIN_STACK_SIZE
	.align		4
.L_1515:
        /*22a4*/ 	.byte	0x04, 0x12
        /*22a6*/ 	.short	(.L_1517 - .L_1516)
	.align		4
.L_1516:
        /*22a8*/ 	.word	index@(_Z12mul_mat_q5_0IN3c104HalfELb1EEvPKvS3_PT_iiiii)
        /*22ac*/ 	.word	0x00000000


	//----- nvinfo : EIATTR_MIN_STACK_SIZE
	.align		4
.L_1517:
        /*22b0*/ 	.byte	0x04, 0x12
        /*22b2*/ 	.short	(.L_1519 - .L_1518)
	.align		4
.L_1518:
        /*22b4*/ 	.word	index@(_Z12mul_mat_q5_0IN3c104HalfELb0EEvPKvS3_PT_iiiii)
        /*22b8*/ 	.word	0x00000000


	//----- nvinfo : EIATTR_MIN_STACK_SIZE
	.align		4
.L_1519:
        /*22bc*/ 	.byte	0x04, 0x12
        /*22be*/ 	.short	(.L_1521 - .L_1520)
	.align		4
.L_1520:
        /*22c0*/ 	.word	index@(_Z12mul_mat_q4_1IN3c104HalfELb1EEvPKvS3_PT_iiiii)
        /*22c4*/ 	.word	0x00000000


	//----- nvinfo : EIATTR_MIN_STACK_SIZE
	.align		4
.L_1521:
        /*22c8*/ 	.byte	0x04, 0x12
        /*22ca*/ 	.short	(.L_1523 - .L_1522)
	.align		4
.L_1522:
        /*22cc*/ 	.word	index@(_Z12mul_mat_q4_1IN3c104HalfELb0EEvPKvS3_PT_iiiii)
        /*22d0*/ 	.word	0x00000000


	//----- nvinfo : EIATTR_MIN_STACK_SIZE
	.align		4
.L_1523:
        /*22d4*/ 	.byte	0x04, 0x12
        /*22d6*/ 	.short	(.L_1525 - .L_1524)
	.align		4
.L_1524:
        /*22d8*/ 	.word	index@(_Z12mul_mat_q4_0IN3c104HalfELb1EEvPKvS3_PT_iiiii)
        /*22dc*/ 	.word	0x00000000


	//----- nvinfo : EIATTR_MIN_STACK_SIZE
	.align		4
.L_1525:
        /*22e0*/ 	.byte	0x04, 0x12
        /*22e2*/ 	.short	(.L_1527 - .L_1526)
	.align		4
.L_1526:
        /*22e4*/ 	.word	index@(_Z12mul_mat_q4_0IN3c104HalfELb0EEvPKvS3_PT_iiiii)
        /*22e8*/ 	.word	0x00000000


	//----- nvinfo : EIATTR_MIN_STACK_SIZE
	.align		4
.L_1527:
        /*22ec*/ 	.byte	0x04, 0x12
        /*22ee*/ 	.short	(.L_1529 - .L_1528)
	.align		4
.L_1528:
        /*22f0*/ 	.word	index@(_Z12mul_mat_q6_KIfLb1EEvPKvS1_PT_iiiii)
        /*22f4*/ 	.word	0x00000000


	//----- nvinfo : EIATTR_MIN_STACK_SIZE
	.align		4
.L_1529:
        /*22f8*/ 	.byte	0x04, 0x12
        /*22fa*/ 	.short	(.L_1531 - .L_1530)
	.align		4
.L_1530:
        /*22fc*/ 	.word	index@(_Z12mul_mat_q6_KIfLb0EEvPKvS1_PT_iiiii)
        /*2300*/ 	.word	0x00000000


	//----- nvinfo : EIATTR_MIN_STACK_SIZE
	.align		4
.L_1531:
        /*2304*/ 	.byte	0x04, 0x12
        /*2306*/ 	.short	(.L_1533 - .L_1532)
	.align		4
.L_1532:
        /*2308*/ 	.word	index@(_Z12mul_mat_q5_KIfLb1EEvPKvS1_PT_iiiii)
        /*230c*/ 	.word	0x00000000


	//----- nvinfo : EIATTR_MIN_STACK_SIZE
	.align		4
.L_1533:
        /*2310*/ 	.byte	0x04, 0x12
        /*2312*/ 	.short	(.L_1535 - .L_1534)
	.align		4
.L_1534:
        /*2314*/ 	.word	index@(_Z12mul_mat_q5_KIfLb0EEvPKvS1_PT_iiiii)
        /*2318*/ 	.word	0x00000000


	//----- nvinfo : EIATTR_MIN_STACK_SIZE
	.align		4
.L_1535:
        /*231c*/ 	.byte	0x04, 0x12
        /*231e*/ 	.short	(.L_1537 - .L_1536)
	.align		4
.L_1536:
        /*2320*/ 	.word	index@(_Z12mul_mat_q4_KIfLb1EEvPKvS1_PT_iiiii)
        /*2324*/ 	.word	0x00000000


	//----- nvinfo : EIATTR_MIN_STACK_SIZE
	.align		4
.L_1537:
        /*2328*/ 	.byte	0x04, 0x12
        /*232a*/ 	.short	(.L_1539 - .L_1538)
	.align		4
.L_1538:
        /*232c*/ 	.word	index@(_Z12mul_mat_q4_KIfLb0EEvPKvS1_PT_iiiii)
        /*2330*/ 	.word	0x00000000


	//----- nvinfo : EIATTR_MIN_STACK_SIZE
	.align		4
.L_1539:
        /*2334*/ 	.byte	0x04, 0x12
        /*2336*/ 	.short	(.L_1541 - .L_1540)
	.align		4
.L_1540:
        /*2338*/ 	.word	index@(_Z12mul_mat_q3_KIfLb1EEvPKvS1_PT_iiiii)
        /*233c*/ 	.word	0x00000000


	//----- nvinfo : EIATTR_MIN_STACK_SIZE
	.align		4
.L_1541:
        /*2340*/ 	.byte	0x04, 0x12
        /*2342*/ 	.short	(.L_1543 - .L_1542)
	.align		4
.L_1542:
        /*2344*/ 	.word	index@(_Z12mul_mat_q3_KIfLb0EEvPKvS1_PT_iiiii)
        /*2348*/ 	.word	0x00000000


	//----- nvinfo : EIATTR_MIN_STACK_SIZE
	.align		4
.L_1543:
        /*234c*/ 	.byte	0x04, 0x12
        /*234e*/ 	.short	(.L_1545 - .L_1544)
	.align		4
.L_1544:
        /*2350*/ 	.word	index@(_Z12mul_mat_q2_KIfLb1EEvPKvS1_PT_iiiii)
        /*2354*/ 	.word	0x00000000


	//----- nvinfo : EIATTR_MIN_STACK_SIZE
	.align		4
.L_1545:
        /*2358*/ 	.byte	0x04, 0x12
        /*235a*/ 	.short	(.L_1547 - .L_1546)
	.align		4
.L_1546:
        /*235c*/ 	.word	index@(_Z12mul_mat_q2_KIfLb0EEvPKvS1_PT_iiiii)
        /*2360*/ 	.word	0x00000000


	//----- nvinfo : EIATTR_MIN_STACK_SIZE
	.align		4
.L_1547:
        /*2364*/ 	.byte	0x04, 0x12
        /*2366*/ 	.short	(.L_1549 - .L_1548)
	.align		4
.L_1548:
        /*2368*/ 	.word	index@(_Z12mul_mat_q8_0IfLb1EEvPKvS1_PT_iiiii)
        /*236c*/ 	.word	0x00000000


	//----- nvinfo : EIATTR_MIN_STACK_SIZE
	.align		4
.L_1549:
        /*2370*/ 	.byte	0x04, 0x12
        /*2372*/ 	.short	(.L_1551 - .L_1550)
	.align		4
.L_1550:
        /*2374*/ 	.word	index@(_Z12mul_mat_q8_0IfLb0EEvPKvS1_PT_iiiii)
        /*2378*/ 	.word	0x00000000


	//----- nvinfo : EIATTR_MIN_STACK_SIZE
	.align		4
.L_1551:
        /*237c*/ 	.byte	0x04, 0x12
        /*237e*/ 	.short	(.L_1553 - .L_1552)
	.align		4
.L_1552:
        /*2380*/ 	.word	index@(_Z12mul_mat_q5_1IfLb1EEvPKvS1_PT_iiiii)
        /*2384*/ 	.word	0x00000000


	//----- nvinfo : EIATTR_MIN_STACK_SIZE
	.align		4
.L_1553:
        /*2388*/ 	.byte	0x04, 0x12
        /*238a*/ 	.short	(.L_1555 - .L_1554)
	.align		4
.L_1554:
        /*238c*/ 	.word	index@(_Z12mul_mat_q5_1IfLb0EEvPKvS1_PT_iiiii)
        /*2390*/ 	.word	0x00000000


	//----- nvinfo : EIATTR_MIN_STACK_SIZE
	.align		4
.L_1555:
        /*2394*/ 	.byte	0x04, 0x12
        /*2396*/ 	.short	(.L_1557 - .L_1556)
	.align		4
.L_1556:
        /*2398*/ 	.word	index@(_Z12mul_mat_q5_0IfLb1EEvPKvS1_PT_iiiii)
        /*239c*/ 	.word	0x00000000


	//----- nvinfo : EIATTR_MIN_STACK_SIZE
	.align		4
.L_1557:
        /*23a0*/ 	.byte	0x04, 0x12
        /*23a2*/ 	.short	(.L_1559 - .L_1558)
	.align		4
.L_1558:
        /*23a4*/ 	.word	index@(_Z12mul_mat_q5_0IfLb0EEvPKvS1_PT_iiiii)
        /*23a8*/ 	.word	0x00000000


	//----- nvinfo : EIATTR_MIN_STACK_SIZE
	.align		4
.L_1559:
        /*23ac*/ 	.byte	0x04, 0x12
        /*23ae*/ 	.short	(.L_1561 - .L_1560)
	.align		4
.L_1560:
        /*23b0*/ 	.word	index@(_Z12mul_mat_q4_1IfLb1EEvPKvS1_PT_iiiii)
        /*23b4*/ 	.word	0x00000000


	//----- nvinfo : EIATTR_MIN_STACK_SIZE
	.align		4
.L_1561:
        /*23b8*/ 	.byte	0x04, 0x12
        /*23ba*/ 	.short	(.L_1563 - .L_1562)
	.align		4
.L_1562:
        /*23bc*/ 	.word	index@(_Z12mul_mat_q4_1IfLb0EEvPKvS1_PT_iiiii)
        /*23c0*/ 	.word	0x00000000


	//----- nvinfo : EIATTR_MIN_STACK_SIZE
	.align		4
.L_1563:
        /*23c4*/ 	.byte	0x04, 0x12
        /*23c6*/ 	.short	(.L_1565 - .L_1564)
	.align		4
.L_1564:
        /*23c8*/ 	.word	index@(_Z12mul_mat_q4_0IfLb1EEvPKvS1_PT_iiiii)
        /*23cc*/ 	.word	0x00000000


	//----- nvinfo : EIATTR_MIN_STACK_SIZE
	.align		4
.L_1565:
        /*23d0*/ 	.byte	0x04, 0x12
        /*23d2*/ 	.short	(.L_1567 - .L_1566)
	.align		4
.L_1566:
        /*23d4*/ 	.word	index@(_Z12mul_mat_q4_0IfLb0EEvPKvS1_PT_iiiii)
        /*23d8*/ 	.word	0x00000000


	//----- nvinfo : EIATTR_MIN_STACK_SIZE
	.align		4
.L_1567:
        /*23dc*/ 	.byte	0x04, 0x12
        /*23de*/ 	.short	(.L_1569 - .L_1568)
	.align		4
.L_1568:
        /*23e0*/ 	.word	index@(_Z13mul_mat_vec_qIN3c108BFloat16ELi256ELi8E11block_iq1_mLi1EXadL_ZN45_INTERNAL_8d5cb472_14_gguf_kernel_cu_cd24131918vec_dot_iq1_m_q8_1EPKvPK10block_q8_1RKiEEEvS5_S5_PT_iii)
        /*23e4*/ 	.word	0x00000000


	//----- nvinfo : EIATTR_MIN_STACK_SIZE
	.align		4
.L_1569:
        /*23e8*/ 	.byte	0x04, 0x12
        /*23ea*/ 	.short	(.L_1571 - .L_1570)
	.align		4
.L_1570:
        /*23ec*/ 	.word	index@(_Z13mul_mat_vec_qIN3c108BFloat16ELi256ELi8E12block_iq4_xsLi1EXadL_ZN45_INTERNAL_8d5cb472_14_gguf_kernel_cu_cd24131919vec_dot_iq4_xs_q8_1EPKvPK10block_q8_1RKiEEEvS5_S5_PT_iii)
        /*23f0*/ 	.word	0x00000000


	//----- nvinfo : EIATTR_MIN_STACK_SIZE
	.align		4
.L_1571:
        /*23f4*/ 	.byte	0x04, 0x12
        /*23f6*/ 	.short	(.L_1573 - .L_1572)
	.align		4
.L_1572:
        /*23f8*/ 	.word	index@(_Z13mul_mat_vec_qIN3c108BFloat16ELi256ELi8E11block_iq2_sLi1EXadL_ZN45_INTERNAL_8d5cb472_14_gguf_kernel_cu_cd24131918vec_dot_iq2_s_q8_1EPKvPK10block_q8_1RKiEEEvS5_S5_PT_iii)
        /*23fc*/ 	.word	0x00000000


	//----- nvinfo : EIATTR_MIN_STACK_SIZE
	.align		4
.L_1573:
        /*2400*/ 	.byte	0x04, 0x12
        /*2402*/ 	.short	(.L_1575 - .L_1574)
	.align		4
.L_1574:
        /*2404*/ 	.word	index@(_Z13mul_mat_vec_qIN3c108BFloat16ELi256ELi8E11block_iq3_sLi1EXadL_ZN45_INTERNAL_8d5cb472_14_gguf_kernel_cu_cd24131918vec_dot_iq3_s_q8_1EPKvPK10block_q8_1RKiEEEvS5_S5_PT_iii)
        /*2408*/ 	.word	0x00000000


	//----- nvinfo : EIATTR_MIN_STACK_SIZE
	.align		4
.L_1575:
        /*240c*/ 	.byte	0x04, 0x12
        /*240e*/ 	.short	(.L_1577 - .L_1576)
	.align		4
.L_1576:
        /*2410*/ 	.word	index@(_Z13mul_mat_vec_qIN3c108BFloat16ELi32ELi4E12block_iq4_nlLi2EXadL_ZN45_INTERNAL_8d5cb472_14_gguf_kernel_cu_cd24131919vec_dot_iq4_nl_q8_1EPKvPK10block_q8_1RKiEEEvS5_S5_PT_iii)
        /*2414*/ 	.word	0x00000000


	//----- nvinfo : EIATTR_MIN_STACK_SIZE
	.align		4
.L_1577:
        /*2418*/ 	.byte	0x04, 0x12
        /*241a*/ 	.short	(.L_1579 - .L_1578)
	.align		4
.L_1578:
        /*241c*/ 	.word	index@(_Z13mul_mat_vec_qIN3c108BFloat16ELi256ELi8E11block_iq1_sLi1EXadL_ZN45_INTERNAL_8d5cb472_14_gguf_kernel_cu_cd24131918vec_dot_iq1_s_q8_1EPKvPK10block_q8_1RKiEEEvS5_S5_PT_iii)
        /*2420*/ 	.word	0x00000000


	//----- nvinfo : EIATTR_MIN_STACK_SIZE
	.align		4
.L_1579:
        /*2424*/ 	.byte	0x04, 0x12
        /*2426*/ 	.short	(.L_1581 - .L_1580)
	.align		4
.L_1580:
        /*2428*/ 	.word	index@(_Z13mul_mat_vec_qIN3c108BFloat16ELi256ELi8E13block_iq3_xxsLi1EXadL_ZN45_INTERNAL_8d5cb472_14_gguf_kernel_cu_cd24131920vec_dot_iq3_xxs_q8_1EPKvPK10block_q8_1RKiEEEvS5_S5_PT_iii)
        /*242c*/ 	.word	0x00000000


	//----- nvinfo : EIATTR_MIN_STACK_SIZE
	.align		4
.L_1581:
        /*2430*/ 	.byte	0x04, 0x12
        /*2432*/ 	.short	(.L_1583 - .L_1582)
	.align		4
.L_1582:
        /*2434*/ 	.word	index@(_Z13mul_mat_vec_qIN3c108BFloat16ELi256ELi8E12block_iq2_xsLi1EXadL_ZN45_INTERNAL_8d5cb472_14_gguf_kernel_cu_cd24131919vec_dot_iq2_xs_q8_1EPKvPK10block_q8_1RKiEEEvS5_S5_PT_iii)
        /*2438*/ 	.word	0x00000000


	//----- nvinfo : EIATTR_MIN_STACK_SIZE
	.align		4
.L_1583:
        /*243c*/ 	.byte	0x04, 0x12
        /*243e*/ 	.short	(.L_1585 - .L_1584)
	.align		4
.L_1584:
        /*2440*/ 	.word	index@(_Z13mul_mat_vec_qIN3c108BFloat16ELi256ELi8E13block_iq2_xxsLi1EXadL_ZN45_INTERNAL_8d5cb472_14_gguf_kernel_cu_cd24131920vec_dot_iq2_xxs_q8_1EPKvPK10block_q8_1RKiEEEvS5_S5_PT_iii)
        /*2444*/ 	.word	0x00000000


	//----- nvinfo : EIATTR_MIN_STACK_SIZE
	.align		4
.L_1585:
        /*2448*/ 	.byte	0x04, 0x12
        /*244a*/ 	.short	(.L_1587 - .L_1586)
	.align		4
.L_1586:
        /*244c*/ 	.word	index@(_Z13mul_mat_vec_qIN3c108BFloat16ELi256ELi32E10block_q6_KLi1EXadL_ZN45_INTERNAL_8d5cb472_14_gguf_kernel_cu_cd24131917vec_dot_q6_K_q8_1EPKvPK10block_q8_1RKiEEEvS5_S5_PT_iii)
        /*2450*/ 	.word	0x00000000


	//----- nvinfo : EIATTR_MIN_STACK_SIZE
	.align		4
.L_1587:
        /*2454*/ 	.byte	0x04, 0x12
        /*2456*/ 	.short	(.L_1589 - .L_1588)
	.align		4
.L_1588:
        /*2458*/ 	.word	index@(_Z13mul_mat_vec_qIN3c108BFloat16ELi256ELi32E10block_q5_KLi2EXadL_ZN45_INTERNAL_8d5cb472_14_gguf_kernel_cu_cd24131917vec_dot_q5_K_q8_1EPKvPK10block_q8_1RKiEEEvS5_S5_PT_iii)
        /*245c*/ 	.word	0x00000000


	//----- nvinfo : EIATTR_MIN_STACK_SIZE
	.align		4
.L_1589:
        /*2460*/ 	.byte	0x04, 0x12
        /*2462*/ 	.short	(.L_1591 - .L_1590)
	.align		4
.L_1590:
        /*2464*/ 	.word	index@(_Z13mul_mat_vec_qIN3c108BFloat16ELi256ELi32E10block_q4_KLi2EXadL_ZN45_INTERNAL_8d5cb472_14_gguf_kernel_cu_cd24131917vec_dot_q4_K_q8_1EPKvPK10block_q8_1RKiEEEvS5_S5_PT_iii)
        /*2468*/ 	.word	0x00000000


	//----- nvinfo : EIATTR_MIN_STACK_SIZE
	.align		4
.L_1591:
        /*246c*/ 	.byte	0x04, 0x12
        /*246e*/ 	.short	(.L_1593 - .L_1592)
	.align		4
.L_1592:
        /*2470*/ 	.word	index@(_Z13mul_mat_vec_qIN3c108BFloat16ELi256ELi16E10block_q3_KLi1EXadL_ZN45_INTERNAL_8d5cb472_14_gguf_kernel_cu_cd24131917vec_dot_q3_K_q8_1EPKvPK10block_q8_1RKiEEEvS5_S5_PT_iii)
        /*2474*/ 	.word	0x00000000


	//----- nvinfo : EIATTR_MIN_STACK_SIZE
	.align		4
.L_1593:
        /*2478*/ 	.byte	0x04, 0x12
        /*247a*/ 	.short	(.L_1595 - .L_1594)
	.align		4
.L_1594:
        /*247c*/ 	.word	index@(_Z13mul_mat_vec_qIN3c108BFloat16ELi256ELi16E10block_q2_KLi1EXadL_ZN45_INTERNAL_8d5cb472_14_gguf_kernel_cu_cd24131917vec_dot_q2_K_q8_1EPKvPK10block_q8_1RKiEEEvS5_S5_PT_iii)
        /*2480*/ 	.word	0x00000000


	//----- nvinfo : EIATTR_MIN_STACK_SIZE
	.align		4
.L_1595:
        /*2484*/ 	.byte	0x04, 0x12
        /*2486*/ 	.short	(.L_1597 - .L_1596)
	.align		4
.L_1596:
        /*2488*/ 	.word	index@(_Z13mul_mat_vec_qIN3c108BFloat16ELi32ELi8E10block_q8_0Li2EXadL_ZN45_INTERNAL_8d5cb472_14_gguf_kernel_cu_cd24131917vec_dot_q8_0_q8_1EPKvPK10block_q8_1RKiEEEvS5_S5_PT_iii)
        /*248c*/ 	.word	0x00000000


	//----- nvinfo : EIATTR_MIN_STACK_SIZE
	.align		4
.L_1597:
        /*2490*/ 	.byte	0x04, 0x12
        /*2492*/ 	.short	(.L_1599 - .L_1598)
	.align		4
.L_1598:
        /*2494*/ 	.word	index@(_Z13mul_mat_vec_qIN3c108BFloat16ELi32ELi4E10block_q5_1Li2EXadL_ZN45_INTERNAL_8d5cb472_14_gguf_kernel_cu_cd24131917vec_dot_q5_1_q8_1EPKvPK10block_q8_1RKiEEEvS5_S5_PT_iii)
        /*2498*/ 	.word	0x00000000


	//----- nvinfo : EIATTR_MIN_STACK_SIZE
	.align		4
.L_1599:
        /*249c*/ 	.byte	0x04, 0x12
        /*249e*/ 	.short	(.L_1601 - .L_1600)
	.align		4
.L_1600:
        /*24a0*/ 	.word	index@(_Z13mul_mat_vec_qIN3c108BFloat16ELi32ELi4E10block_q5_0Li2EXadL_ZN45_INTERNAL_8d5cb472_14_gguf_kernel_cu_cd24131917vec_dot_q5_0_q8_1EPKvPK10block_q8_1RKiEEEvS5_S5_PT_iii)
        /*24a4*/ 	.word	0x00000000


	//----- nvinfo : EIATTR_MIN_STACK_SIZE
	.align		4
.L_1601:
        /*24a8*/ 	.byte	0x04, 0x12
        /*24aa*/ 	.short	(.L_1603 - .L_1602)
	.align		4
.L_1602:
        /*24ac*/ 	.word	index@(_Z13mul_mat_vec_qIN3c108BFloat16ELi32ELi4E10block_q4_1Li2EXadL_ZN45_INTERNAL_8d5cb472_14_gguf_kernel_cu_cd24131917vec_dot_q4_1_q8_1EPKvPK10block_q8_1RKiEEEvS5_S5_PT_iii)
        /*24b0*/ 	.word	0x00000000


	//----- nvinfo : EIATTR_MIN_STACK_SIZE
	.align		4
.L_1603:
        /*24b4*/ 	.byte	0x04, 0x12
        /*24b6*/ 	.short	(.L_1605 - .L_1604)
	.align		4
.L_1604:
        /*24b8*/ 	.word	index@(_Z13mul_mat_vec_qIN3c108BFloat16ELi32ELi4E10block_q4_0Li2EXadL_ZN45_INTERNAL_8d5cb472_14_gguf_kernel_cu_cd24131917vec_dot_q4_0_q8_1EPKvPK10block_q8_1RKiEEEvS5_S5_PT_iii)
        /*24bc*/ 	.word	0x00000000


	//----- nvinfo : EIATTR_MIN_STACK_SIZE
	.align		4
.L_1605:
        /*24c0*/ 	.byte	0x04, 0x12
        /*24c2*/ 	.short	(.L_1607 - .L_1606)
	.align		4
.L_1606:
        /*24c4*/ 	.word	index@(_Z13quantize_q8_1IN3c108BFloat16EEvPKT_Pvii)
        /*24c8*/ 	.word	0x00000000


	//----- nvinfo : EIATTR_MIN_STACK_SIZE
	.align		4
.L_1607:
        /*24cc*/ 	.byte	0x04, 0x12
        /*24ce*/ 	.short	(.L_1609 - .L_1608)
	.align		4
.L_1608:
        /*24d0*/ 	.word	index@(_Z13mul_mat_vec_qIN3c104HalfELi256ELi8E11block_iq1_mLi1EXadL_ZN45_INTERNAL_8d5cb472_14_gguf_kernel_cu_cd24131918vec_dot_iq1_m_q8_1EPKvPK10block_q8_1RKiEEEvS5_S5_PT_iii)
        /*24d4*/ 	.word	0x00000000


	//----- nvinfo : EIATTR_MIN_STACK_SIZE
	.align		4
.L_1609:
        /*24d8*/ 	.byte	0x04, 0x12
        /*24da*/ 	.short	(.L_1611 - .L_1610)
	.align		4
.L_1610:
        /*24dc*/ 	.word	index@(_Z13mul_mat_vec_qIN3c104HalfELi256ELi8E12block_iq4_xsLi1EXadL_ZN45_INTERNAL_8d5cb472_14_gguf_kernel_cu_cd24131919vec_dot_iq4_xs_q8_1EPKvPK10block_q8_1RKiEEEvS5_S5_PT_iii)
        /*24e0*/ 	.word	0x00000000


	//----- nvinfo : EIATTR_MIN_STACK_SIZE
	.align		4
.L_1611:
        /*24e4*/ 	.byte	0x04, 0x12
        /*24e6*/ 	.short	(.L_1613 - .L_1612)
	.align		4
.L_1612:
        /*24e8*/ 	.word	index@(_Z13mul_mat_vec_qIN3c104HalfELi256ELi8E11block_iq2_sLi1EXadL_ZN45_INTERNAL_8d5cb472_14_gguf_kernel_cu_cd24131918vec_dot_iq2_s_q8_1EPKvPK10block_q8_1RKiEEEvS5_S5_PT_iii)
        /*24ec*/ 	.word	0x00000000


	//----- nvinfo : EIATTR_MIN_STACK_SIZE
	.align		4
.L_1613:
        /*24f0*/ 	.byte	0x04, 0x12
        /*24f2*/ 	.short	(.L_1615 - .L_1614)
	.align		4
.L_1614:
        /*24f4*/ 	.word	index@(_Z13mul_mat_vec_qIN3c104HalfELi256ELi8E11block_iq3_sLi1EXadL_ZN45_INTERNAL_8d5cb472_14_gguf_kernel_cu_cd24131918vec_dot_iq3_s_q8_1EPKvPK10block_q8_1RKiEEEvS5_S5_PT_iii)
        /*24f8*/ 	.word	0x00000000


	//----- nvinfo : EIATTR_MIN_STACK_SIZE
	.align		4
.L_1615:
        /*24fc*/ 	.byte	0x04, 0x12
        /*24fe*/ 	.short	(.L_1617 - .L_1616)
	.align		4
.L_1616:
        /*2500*/ 	.word	index@(_Z13mul_mat_vec_qIN3c104HalfELi32ELi4E12block_iq4_nlLi2EXadL_ZN45_INTERNAL_8d5cb472_14_gguf_kernel_cu_cd24131919vec_dot_iq4_nl_q8_1EPKvPK10block_q8_1RKiEEEvS5_S5_PT_iii)
        /*2504*/ 	.word	0x00000000


	//----- nvinfo : EIATTR_MIN_STACK_SIZE
	.align		4
.L_1617:
        /*2508*/ 	.byte	0x04, 0x12
        /*250a*/ 	.short	(.L_1619 - .L_1618)
	.align		4
.L_1618:
        /*250c*/ 	.word	index@(_Z13mul_mat_vec_qIN3c104HalfELi256ELi8E11block_iq1_sLi1EXadL_ZN45_INTERNAL_8d5cb472_14_gguf_kernel_cu_cd24131918vec_dot_iq1_s_q8_1EPKvPK10block_q8_1RKiEEEvS5_S5_PT_iii)
        /*2510*/ 	.word	0x00000000


	//----- nvinfo : EIATTR_MIN_STACK_SIZE
	.align		4
.L_1619:
        /*2514*/ 	.byte	0x04, 0x12
        /*2516*/ 	.short	(.L_1621 - .L_1620)
	.align		4
.L_1620:
        /*2518*/ 	.word	index@(_Z13mul_mat_vec_qIN3c104HalfELi256ELi8E13block_iq3_xxsLi1EXadL_ZN45_INTERNAL_8d5cb472_14_gguf_kernel_cu_cd24131920vec_dot_iq3_xxs_q8_1EPKvPK10block_q8_1RKiEEEvS5_S5_PT_iii)
        /*251c*/ 	.word	0x00000000


	//----- nvinfo : EIATTR_MIN_STACK_SIZE
	.align		4
.L_1621:
        /*2520*/ 	.byte	0x04, 0x12
        /*2522*/ 	.short	(.L_1623 - .L_1622)
	.align		4
.L_1622:
        /*2524*/ 	.word	index@(_Z13mul_mat_vec_qIN3c104HalfELi256ELi8E12block_iq2_xsLi1EXadL_ZN45_INTERNAL_8d5cb472_14_gguf_kernel_cu_cd24131919vec_dot_iq2_xs_q8_1EPKvPK10block_q8_1RKiEEEvS5_S5_PT_iii)
        /*2528*/ 	.word	0x00000000


	//----- nvinfo : EIATTR_MIN_STACK_SIZE
	.align		4
.L_1623:
        /*252c*/ 	.byte	0x04, 0x12
        /*252e*/ 	.short	(.L_1625 - .L_1624)
	.align		4
.L_1624:
        /*2530*/ 	.word	index@(_Z13mul_mat_vec_qIN3c104HalfELi256ELi8E13block_iq2_xxsLi1EXadL_ZN45_INTERNAL_8d5cb472_14_gguf_kernel_cu_cd24131920vec_dot_iq2_xxs_q8_1EPKvPK10block_q8_1RKiEEEvS5_S5_PT_iii)
        /*2534*/ 	.word	0x00000000


	//----- nvinfo : EIATTR_MIN_STACK_SIZE
	.align		4
.L_1625:
        /*2538*/ 	.byte	0x04, 0x12
        /*253a*/ 	.short	(.L_1627 - .L_1626)
	.align		4
.L_1626:
        /*253c*/ 	.word	index@(_Z13mul_mat_vec_qIN3c104HalfELi256ELi32E10block_q6_KLi1EXadL_ZN45_INTERNAL_8d5cb472_14_gguf_kernel_cu_cd24131917vec_dot_q6_K_q8_1EPKvPK10block_q8_1RKiEEEvS5_S5_PT_iii)
        /*2540*/ 	.word	0x00000000


	//----- nvinfo : EIATTR_MIN_STACK_SIZE
	.align		4
.L_1627:
        /*2544*/ 	.byte	0x04, 0x12
        /*2546*/ 	.short	(.L_1629 - .L_1628)
	.align		4
.L_1628:
        /*2548*/ 	.word	index@(_Z13mul_mat_vec_qIN3c104HalfELi256ELi32E10block_q5_KLi2EXadL_ZN45_INTERNAL_8d5cb472_14_gguf_kernel_cu_cd24131917vec_dot_q5_K_q8_1EPKvPK10block_q8_1RKiEEEvS5_S5_PT_iii)
        /*254c*/ 	.word	0x00000000


	//----- nvinfo : EIATTR_MIN_STACK_SIZE
	.align		4
.L_1629:
        /*2550*/ 	.byte	0x04, 0x12
        /*2552*/ 	.short	(.L_1631 - .L_1630)
	.align		4
.L_1630:
        /*2554*/ 	.word	index@(_Z13mul_mat_vec_qIN3c104HalfELi256ELi32E10block_q4_KLi2EXadL_ZN45_INTERNAL_8d5cb472_14_gguf_kernel_cu_cd24131917vec_dot_q4_K_q8_1EPKvPK10block_q8_1RKiEEEvS5_S5_PT_iii)
        /*2558*/ 	.word	0x00000000


	//----- nvinfo : EIATTR_MIN_STACK_SIZE
	.align		4
.L_1631:
        /*255c*/ 	.byte	0x04, 0x12
        /*255e*/ 	.short	(.L_1633 - .L_1632)
	.align		4
.L_1632:
        /*2560*/ 	.word	index@(_Z13mul_mat_vec_qIN3c104HalfELi256ELi16E10block_q3_KLi1EXadL_ZN45_INTERNAL_8d5cb472_14_gguf_kernel_cu_cd24131917vec_dot_q3_K_q8_1EPKvPK10block_q8_1RKiEEEvS5_S5_PT_iii)
        /*2564*/ 	.word	0x00000000


	//----- nvinfo : EIATTR_MIN_STACK_SIZE
	.align		4
.L_1633:
        /*2568*/ 	.byte	0x04, 0x12
        /*256a*/ 	.short	(.L_1635 - .L_1634)
	.align		4
.L_1634:
        /*256c*/ 	.word	index@(_Z13mul_mat_vec_qIN3c104HalfELi256ELi16E10block_q2_KLi1EXadL_ZN45_INTERNAL_8d5cb472_14_gguf_kernel_cu_cd24131917vec_dot_q2_K_q8_1EPKvPK10block_q8_1RKiEEEvS5_S5_PT_iii)
        /*2570*/ 	.word	0x00000000


	//----- nvinfo : EIATTR_MIN_STACK_SIZE
	.align		4
.L_1635:
        /*2574*/ 	.byte	0x04, 0x12
        /*2576*/ 	.short	(.L_1637 - .L_1636)
	.align		4
.L_1636:
        /*2578*/ 	.word	index@(_Z13mul_mat_vec_qIN3c104HalfELi32ELi8E10block_q8_0Li2EXadL_ZN45_INTERNAL_8d5cb472_14_gguf_kernel_cu_cd24131917vec_dot_q8_0_q8_1EPKvPK10block_q8_1RKiEEEvS5_S5_PT_iii)
        /*257c*/ 	.word	0x00000000


	//----- nvinfo : EIATTR_MIN_STACK_SIZE
	.align		4
.L_1637:
        /*2580*/ 	.byte	0x04, 0x12
        /*2582*/ 	.short	(.L_1639 - .L_1638)
	.align		4
.L_1638:
        /*2584*/ 	.word	index@(_Z13mul_mat_vec_qIN3c104HalfELi32ELi4E10block_q5_1Li2EXadL_ZN45_INTERNAL_8d5cb472_14_gguf_kernel_cu_cd24131917vec_dot_q5_1_q8_1EPKvPK10block_q8_1RKiEEEvS5_S5_PT_iii)
        /*2588*/ 	.word	0x00000000


	//----- nvinfo : EIATTR_MIN_STACK_SIZE
	.align		4
.L_1639:
        /*258c*/ 	.byte	0x04, 0x12
        /*258e*/ 	.short	(.L_1641 - .L_1640)
	.align		4
.L_1640:
        /*2590*/ 	.word	index@(_Z13mul_mat_vec_qIN3c104HalfELi32ELi4E10block_q5_0Li2EXadL_ZN45_INTERNAL_8d5cb472_14_gguf_kernel_cu_cd24131917vec_dot_q5_0_q8_1EPKvPK10block_q8_1RKiEEEvS5_S5_PT_iii)
        /*2594*/ 	.word	0x00000000


	//----- nvinfo : EIATTR_MIN_STACK_SIZE
	.align		4
.L_1641:
        /*2598*/ 	.byte	0x04, 0x12
        /*259a*/ 	.short	(.L_1643 - .L_1642)
	.align		4
.L_1642:
        /*259c*/ 	.word	index@(_Z13mul_mat_vec_qIN3c104HalfELi32ELi4E10block_q4_1Li2EXadL_ZN45_INTERNAL_8d5cb472_14_gguf_kernel_cu_cd24131917vec_dot_q4_1_q8_1EPKvPK10block_q8_1RKiEEEvS5_S5_PT_iii)
        /*25a0*/ 	.word	0x00000000


	//----- nvinfo : EIATTR_MIN_STACK_SIZE
	.align		4
.L_1643:
        /*25a4*/ 	.byte	0x04, 0x12
        /*25a6*/ 	.short	(.L_1645 - .L_1644)
	.align		4
.L_1644:
        /*25a8*/ 	.word	index@(_Z13mul_mat_vec_qIN3c104HalfELi32ELi4E10block_q4_0Li2EXadL_ZN45_INTERNAL_8d5cb472_14_gguf_kernel_cu_cd24131917vec_dot_q4_0_q8_1EPKvPK10block_q8_1RKiEEEvS5_S5_PT_iii)
        /*25ac*/ 	.word	0x00000000


	//----- nvinfo : EIATTR_MIN_STACK_SIZE
	.align		4
.L_1645:
        /*25b0*/ 	.byte	0x04, 0x12
        /*25b2*/ 	.short	(.L_1647 - .L_1646)
	.align		4
.L_1646:
        /*25b4*/ 	.word	index@(_Z13quantize_q8_1IN3c104HalfEEvPKT_Pvii)
        /*25b8*/ 	.word	0x00000000


	//----- nvinfo : EIATTR_MIN_STACK_SIZE
	.align		4
.L_1647:
        /*25bc*/ 	.byte	0x04, 0x12
        /*25be*/ 	.short	(.L_1649 - .L_1648)
	.align		4
.L_1648:
        /*25c0*/ 	.word	index@(_Z13mul_mat_vec_qIfLi256ELi8E11block_iq1_mLi1EXadL_ZN45_INTERNAL_8d5cb472_14_gguf_kernel_cu_cd24131918vec_dot_iq1_m_q8_1EPKvPK10block_q8_1RKiEEEvS3_S3_PT_iii)
        /*25c4*/ 	.word	0x00000000


	//----- nvinfo : EIATTR_MIN_STACK_SIZE
	.align		4
.L_1649:
        /*25c8*/ 	.byte	0x04, 0x12
        /*25ca*/ 	.short	(.L_1651 - .L_1650)
	.align		4
.L_1650:
        /*25cc*/ 	.word	index@(_Z13mul_mat_vec_qIfLi256ELi8E12block_iq4_xsLi1EXadL_ZN45_INTERNAL_8d5cb472_14_gguf_kernel_cu_cd24131919vec_dot_iq4_xs_q8_1EPKvPK10block_q8_1RKiEEEvS3_S3_PT_iii)
        /*25d0*/ 	.word	0x00000000


	//----- nvinfo : EIATTR_MIN_STACK_SIZE
	.align		4
.L_1651:
        /*25d4*/ 	.byte	0x04, 0x12
        /*25d6*/ 	.short	(.L_1653 - .L_1652)
	.align		4
.L_1652:
        /*25d8*/ 	.word	index@(_Z13mul_mat_vec_qIfLi256ELi8E11block_iq2_sLi1EXadL_ZN45_INTERNAL_8d5cb472_14_gguf_kernel_cu_cd24131918vec_dot_iq2_s_q8_1EPKvPK10block_q8_1RKiEEEvS3_S3_PT_iii)
        /*25dc*/ 	.word	0x00000000


	//----- nvinfo : EIATTR_MIN_STACK_SIZE
	.align		4
.L_1653:
        /*25e0*/ 	.byte	0x04, 0x12
        /*25e2*/ 	.short	(.L_1655 - .L_1654)
	.align		4
.L_1654:
        /*25e4*/ 	.word	index@(_Z13mul_mat_vec_qIfLi256ELi8E11block_iq3_sLi1EXadL_ZN45_INTERNAL_8d5cb472_14_gguf_kernel_cu_cd24131918vec_dot_iq3_s_q8_1EPKvPK10block_q8_1RKiEEEvS3_S3_PT_iii)
        /*25e8*/ 	.word	0x00000000


	//----- nvinfo : EIATTR_MIN_STACK_SIZE
	.align		4
.L_1655:
        /*25ec*/ 	.byte	0x04, 0x12
        /*25ee*/ 	.short	(.L_1657 - .L_1656)
	.align		4
.L_1656:
        /*25f0*/ 	.word	index@(_Z13mul_mat_vec_qIfLi32ELi4E12block_iq4_nlLi2EXadL_ZN45_INTERNAL_8d5cb472_14_gguf_kernel_cu_cd24131919vec_dot_iq4_nl_q8_1EPKvPK10block_q8_1RKiEEEvS3_S3_PT_iii)
        /*25f4*/ 	.word	0x00000000


	//----- nvinfo : EIATTR_MIN_STACK_SIZE
	.align		4
.L_1657:
        /*25f8*/ 	.byte	0x04, 0x12
        /*25fa*/ 	.short	(.L_1659 - .L_1658)
	.align		4
.L_1658:
        /*25fc*/ 	.word	index@(_Z13mul_mat_vec_qIfLi256ELi8E11block_iq1_sLi1EXadL_ZN45_INTERNAL_8d5cb472_14_gguf_kernel_cu_cd24131918vec_dot_iq1_s_q8_1EPKvPK10block_q8_1RKiEEEvS3_S3_PT_iii)
        /*2600*/ 	.word	0x00000000


	//----- nvinfo : EIATTR_MIN_STACK_SIZE
	.align		4
.L_1659:
        /*2604*/ 	.byte	0x04, 0x12
        /*2606*/ 	.short	(.L_1661 - .L_1660)
	.align		4
.L_1660:
        /*2608*/ 	.word	index@(_Z13mul_mat_vec_qIfLi256ELi8E13block_iq3_xxsLi1EXadL_ZN45_INTERNAL_8d5cb472_14_gguf_kernel_cu_cd24131920vec_dot_iq3_xxs_q8_1EPKvPK10block_q8_1RKiEEEvS3_S3_PT_iii)
        /*260c*/ 	.word	0x00000000


	//----- nvinfo : EIATTR_MIN_STACK_SIZE
	.align		4
.L_1661:
        /*2610*/ 	.byte	0x04, 0x12
        /*2612*/ 	.short	(.L_1663 - .L_1662)
	.align		4
.L_1662:
        /*2614*/ 	.word	index@(_Z13mul_mat_vec_qIfLi256ELi8E12block_iq2_xsLi1EXadL_ZN45_INTERNAL_8d5cb472_14_gguf_kernel_cu_cd24131919vec_dot_iq2_xs_q8_1EPKvPK10block_q8_1RKiEEEvS3_S3_PT_iii)
        /*2618*/ 	.word	0x00000000


	//----- nvinfo : EIATTR_MIN_STACK_SIZE
	.align		4
.L_1663:
        /*261c*/ 	.byte	0x04, 0x12
        /*261e*/ 	.short	(.L_1665 - .L_1664)
	.align		4
.L_1664:
        /*2620*/ 	.word	index@(_Z13mul_mat_vec_qIfLi256ELi8E13block_iq2_xxsLi1EXadL_ZN45_INTERNAL_8d5cb472_14_gguf_kernel_cu_cd24131920vec_dot_iq2_xxs_q8_1EPKvPK10block_q8_1RKiEEEvS3_S3_PT_iii)
        /*2624*/ 	.word	0x00000000


	//----- nvinfo : EIATTR_MIN_STACK_SIZE
	.align		4
.L_1665:
        /*2628*/ 	.byte	0x04, 0x12
        /*262a*/ 	.short	(.L_1667 - .L_1666)
	.align		4
.L_1666:
        /*262c*/ 	.word	index@(_Z13mul_mat_vec_qIfLi256ELi32E10block_q6_KLi1EXadL_ZN45_INTERNAL_8d5cb472_14_gguf_kernel_cu_cd24131917vec_dot_q6_K_q8_1EPKvPK10block_q8_1RKiEEEvS3_S3_PT_iii)
        /*2630*/ 	.word	0x00000000


	//----- nvinfo : EIATTR_MIN_STACK_SIZE
	.align		4
.L_1667:
        /*2634*/ 	.byte	0x04, 0x12
        /*2636*/ 	.short	(.L_1669 - .L_1668)
	.align		4
.L_1668:
        /*2638*/ 	.word	index@(_Z13mul_mat_vec_qIfLi256ELi32E10block_q5_KLi2EXadL_ZN45_INTERNAL_8d5cb472_14_gguf_kernel_cu_cd24131917vec_dot_q5_K_q8_1EPKvPK10block_q8_1RKiEEEvS3_S3_PT_iii)
        /*263c*/ 	.word	0x00000000


	//----- nvinfo : EIATTR_MIN_STACK_SIZE
	.align		4
.L_1669:
        /*2640*/ 	.byte	0x04, 0x12
        /*2642*/ 	.short	(.L_1671 - .L_1670)
	.align		4
.L_1670:
        /*2644*/ 	.word	index@(_Z13mul_mat_vec_qIfLi256ELi32E10block_q4_KLi2EXadL_ZN45_INTERNAL_8d5cb472_14_gguf_kernel_cu_cd24131917vec_dot_q4_K_q8_1EPKvPK10block_q8_1RKiEEEvS3_S3_PT_iii)
        /*2648*/ 	.word	0x00000000


	//----- nvinfo : EIATTR_MIN_STACK_SIZE
	.align		4
.L_1671:
        /*264c*/ 	.byte	0x04, 0x12
        /*264e*/ 	.short	(.L_1673 - .L_1672)
	.align		4
.L_1672:
        /*2650*/ 	.word	index@(_Z13mul_mat_vec_qIfLi256ELi16E10block_q3_KLi1EXadL_ZN45_INTERNAL_8d5cb472_14_gguf_kernel_cu_cd24131917vec_dot_q3_K_q8_1EPKvPK10block_q8_1RKiEEEvS3_S3_PT_iii)
        /*2654*/ 	.word	0x00000000


	//----- nvinfo : EIATTR_MIN_STACK_SIZE
	.align		4
.L_1673:
        /*2658*/ 	.byte	0x04, 0x12
        /*265a*/ 	.short	(.L_1675 - .L_1674)
	.align		4
.L_1674:
        /*265c*/ 	.word	index@(_Z13mul_mat_vec_qIfLi256ELi16E10block_q2_KLi1EXadL_ZN45_INTERNAL_8d5cb472_14_gguf_kernel_cu_cd24131917vec_dot_q2_K_q8_1EPKvPK10block_q8_1RKiEEEvS3_S3_PT_iii)
        /*2660*/ 	.word	0x00000000


	//----- nvinfo : EIATTR_MIN_STACK_SIZE
	.align		4
.L_1675:
        /*2664*/ 	.byte	0x04, 0x12
        /*2666*/ 	.short	(.L_1677 - .L_1676)
	.align		4
.L_1676:
        /*2668*/ 	.word	index@(_Z13mul_mat_vec_qIfLi32ELi8E10block_q8_0Li2EXadL_ZN45_INTERNAL_8d5cb472_14_gguf_kernel_cu_cd24131917vec_dot_q8_0_q8_1EPKvPK10block_q8_1RKiEEEvS3_S3_PT_iii)
        /*266c*/ 	.word	0x00000000


	//----- nvinfo : EIATTR_MIN_STACK_SIZE
	.align		4
.L_1677:
        /*2670*/ 	.byte	0x04, 0x12
        /*2672*/ 	.short	(.L_1679 - .L_1678)
	.align		4
.L_1678:
        /*2674*/ 	.word	index@(_Z13mul_mat_vec_qIfLi32ELi4E10block_q5_1Li2EXadL_ZN45_INTERNAL_8d5cb472_14_gguf_kernel_cu_cd24131917vec_dot_q5_1_q8_1EPKvPK10block_q8_1RKiEEEvS3_S3_PT_iii)
        /*2678*/ 	.word	0x00000000


	//----- nvinfo : EIATTR_MIN_STACK_SIZE
	.align		4
.L_1679:
        /*267c*/ 	.byte	0x04, 0x12
        /*267e*/ 	.short	(.L_1681 - .L_1680)
	.align		4
.L_1680:
        /*2680*/ 	.word	index@(_Z13mul_mat_vec_qIfLi32ELi4E10block_q5_0Li2EXadL_ZN45_INTERNAL_8d5cb472_14_gguf_kernel_cu_cd24131917vec_dot_q5_0_q8_1EPKvPK10block_q8_1RKiEEEvS3_S3_PT_iii)
        /*2684*/ 	.word	0x00000000


	//----- nvinfo : EIATTR_MIN_STACK_SIZE
	.align		4
.L_1681:
        /*2688*/ 	.byte	0x04, 0x12
        /*268a*/ 	.short	(.L_1683 - .L_1682)
	.align		4
.L_1682:
        /*268c*/ 	.word	index@(_Z13mul_mat_vec_qIfLi32ELi4E10block_q4_1Li2EXadL_ZN45_INTERNAL_8d5cb472_14_gguf_kernel_cu_cd24131917vec_dot_q4_1_q8_1EPKvPK10block_q8_1RKiEEEvS3_S3_PT_iii)
        /*2690*/ 	.word	0x00000000


	//----- nvinfo : EIATTR_MIN_STACK_SIZE
	.align		4
.L_1683:
        /*2694*/ 	.byte	0x04, 0x12
        /*2696*/ 	.short	(.L_1685 - .L_1684)
	.align		4
.L_1684:
        /*2698*/ 	.word	index@(_Z13mul_mat_vec_qIfLi32ELi4E10block_q4_0Li2EXadL_ZN45_INTERNAL_8d5cb472_14_gguf_kernel_cu_cd24131917vec_dot_q4_0_q8_1EPKvPK10block_q8_1RKiEEEvS3_S3_PT_iii)
        /*269c*/ 	.word	0x00000000


	//----- nvinfo : EIATTR_MIN_STACK_SIZE
	.align		4
.L_1685:
        /*26a0*/ 	.byte	0x04, 0x12
        /*26a2*/ 	.short	(.L_1687 - .L_1686)
	.align		4
.L_1686:
        /*26a4*/ 	.word	index@(_Z13quantize_q8_1IfEvPKT_Pvii)
        /*26a8*/ 	.word	0x00000000


	//----- nvinfo : EIATTR_MIN_STACK_SIZE
	.align		4
.L_1687:
        /*26ac*/ 	.byte	0x04, 0x12
        /*26ae*/ 	.short	(.L_1689 - .L_1688)
	.align		4
.L_1688:
        /*26b0*/ 	.word	index@(_Z22dequantize_block_iq1_mIN3c108BFloat16EEvPKvPT_)
        /*26b4*/ 	.word	0x00000000


	//----- nvinfo : EIATTR_MIN_STACK_SIZE
	.align		4
.L_1689:
        /*26b8*/ 	.byte	0x04, 0x12
        /*26ba*/ 	.short	(.L_1691 - .L_1690)
	.align		4
.L_1690:
        /*26bc*/ 	.word	index@(_Z23dequantize_block_iq4_xsIN3c108BFloat16EEvPKvPT_)
        /*26c0*/ 	.word	0x00000000


	//----- nvinfo : EIATTR_MIN_STACK_SIZE
	.align		4
.L_1691:
        /*26c4*/ 	.byte	0x04, 0x12
        /*26c6*/ 	.short	(.L_1693 - .L_1692)
	.align		4
.L_1692:
        /*26c8*/ 	.word	index@(_Z22dequantize_block_iq2_sIN3c108BFloat16EEvPKvPT_)
        /*26cc*/ 	.word	0x00000000


	//----- nvinfo : EIATTR_MIN_STACK_SIZE
	.align		4
.L_1693:
        /*26d0*/ 	.byte	0x04, 0x12
        /*26d2*/ 	.short	(.L_1695 - .L_1694)
	.align		4
.L_1694:
        /*26d4*/ 	.word	index@(_Z22dequantize_block_iq3_sIN3c108BFloat16EEvPKvPT_)
        /*26d8*/ 	.word	0x00000000


	//----- nvinfo : EIATTR_MIN_STACK_SIZE
	.align		4
.L_1695:
        /*26dc*/ 	.byte	0x04, 0x12
        /*26de*/ 	.short	(.L_1697 - .L_1696)
	.align		4
.L_1696:
        /*26e0*/ 	.word	index@(_Z23dequantize_block_iq4_nlIN3c108BFloat16EEvPKvPT_)
        /*26e4*/ 	.word	0x00000000


	//----- nvinfo : EIATTR_MIN_STACK_SIZE
	.align		4
.L_1697:
        /*26e8*/ 	.byte	0x04, 0x12
        /*26ea*/ 	.short	(.L_1699 - .L_1698)
	.align		4
.L_1698:
        /*26ec*/ 	.word	index@(_Z22dequantize_block_iq1_sIN3c108BFloat16EEvPKvPT_)
        /*26f0*/ 	.word	0x00000000


	//----- nvinfo : EIATTR_MIN_STACK_SIZE
	.align		4
.L_1699:
        /*26f4*/ 	.byte	0x04, 0x12
        /*26f6*/ 	.short	(.L_1701 - .L_1700)
	.align		4
.L_1700:
        /*26f8*/ 	.word	index@(_Z24dequantize_block_iq3_xxsIN3c108BFloat16EEvPKvPT_)
        /*26fc*/ 	.word	0x00000000


	//----- nvinfo : EIATTR_MIN_STACK_SIZE
	.align		4
.L_1701:
        /*2700*/ 	.byte	0x04, 0x12
        /*2702*/ 	.short	(.L_1703 - .L_1702)
	.align		4
.L_1702:
        /*2704*/ 	.word	index@(_Z23dequantize_block_iq2_xsIN3c108BFloat16EEvPKvPT_)
        /*2708*/ 	.word	0x00000000


	//----- nvinfo : EIATTR_MIN_STACK_SIZE
	.align		4
.L_1703:
        /*270c*/ 	.byte	0x04, 0x12
        /*270e*/ 	.short	(.L_1705 - .L_1704)
	.align		4
.L_1704:
        /*2710*/ 	.word	index@(_Z24dequantize_block_iq2_xxsIN3c108BFloat16EEvPKvPT_)
        /*2714*/ 	.word	0x00000000


	//----- nvinfo : EIATTR_MIN_STACK_SIZE
	.align		4
.L_1705:
        /*2718*/ 	.byte	0x04, 0x12
        /*271a*/ 	.short	(.L_1707 - .L_1706)
	.align		4
.L_1706:
        /*271c*/ 	.word	index@(_Z21dequantize_block_q6_KIN3c108BFloat16EEvPKvPT_)
        /*2720*/ 	.word	0x00000000


	//----- nvinfo : EIATTR_MIN_STACK_SIZE
	.align		4
.L_1707:
        /*2724*/ 	.byte	0x04, 0x12
        /*2726*/ 	.short	(.L_1709 - .L_1708)
	.align		4
.L_1708:
        /*2728*/ 	.word	index@(_Z21dequantize_block_q5_KIN3c108BFloat16EEvPKvPT_)
        /*272c*/ 	.word	0x00000000


	//----- nvinfo : EIATTR_MIN_STACK_SIZE
	.align		4
.L_1709:
        /*2730*/ 	.byte	0x04, 0x12
        /*2732*/ 	.short	(.L_1711 - .L_1710)
	.align		4
.L_1710:
        /*2734*/ 	.word	index@(_Z21dequantize_block_q4_KIN3c108BFloat16EEvPKvPT_)
        /*2738*/ 	.word	0x00000000


	//----- nvinfo : EIATTR_MIN_STACK_SIZE
	.align		4
.L_1711:
        /*273c*/ 	.byte	0x04, 0x12
        /*273e*/ 	.short	(.L_1713 - .L_1712)
	.align		4
.L_1712:
        /*2740*/ 	.word	index@(_Z21dequantize_block_q3_KIN3c108BFloat16EEvPKvPT_)
        /*2744*/ 	.word	0x00000000


	//----- nvinfo : EIATTR_MIN_STACK_SIZE
	.align		4
.L_1713:
        /*2748*/ 	.byte	0x04, 0x12
        /*274a*/ 	.short	(.L_1715 - .L_1714)
	.align		4
.L_1714:
        /*274c*/ 	.word	index@(_Z21dequantize_block_q2_KIN3c108BFloat16EEvPKvPT_)
        /*2750*/ 	.word	0x00000000


	//----- nvinfo : EIATTR_MIN_STACK_SIZE
	.align		4
.L_1715:
        /*2754*/ 	.byte	0x04, 0x12
        /*2756*/ 	.short	(.L_1717 - .L_1716)
	.align		4
.L_1716:
        /*2758*/ 	.word	index@(_Z16dequantize_blockILi32ELi1EXadL_ZN45_INTERNAL_8d5cb472_14_gguf_kernel_cu_cd24131915dequantize_q8_0EPKviiR7__half2EEN3c108BFloat16EEvS2_PT2_i)
        /*275c*/ 	.word	0x00000000


	//----- nvinfo : EIATTR_MIN_STACK_SIZE
	.align		4
.L_1717:
        /*2760*/ 	.byte	0x04, 0x12
        /*2762*/ 	.short	(.L_1719 - .L_1718)
	.align		4
.L_1718:
        /*2764*/ 	.word	index@(_Z16dequantize_blockILi32ELi2EXadL_ZN45_INTERNAL_8d5cb472_14_gguf_kernel_cu_cd24131915dequantize_q5_1EPKviiR7__half2EEN3c108BFloat16EEvS2_PT2_i)
        /*2768*/ 	.word	0x00000000


	//----- nvinfo : EIATTR_MIN_STACK_SIZE
	.align		4
.L_1719:
        /*276c*/ 	.byte	0x04, 0x12
        /*276e*/ 	.short	(.L_1721 - .L_1720)
	.align		4
.L_1720:
        /*2770*/ 	.word	index@(_Z16dequantize_blockILi32ELi2EXadL_ZN45_INTERNAL_8d5cb472_14_gguf_kernel_cu_cd24131915dequantize_q5_0EPKviiR7__half2EEN3c108BFloat16EEvS2_PT2_i)
        /*2774*/ 	.word	0x00000000


	//----- nvinfo : EIATTR_MIN_STACK_SIZE
	.align		4
.L_1721:
        /*2778*/ 	.byte	0x04, 0x12
        /*277a*/ 	.short	(.L_1723 - .L_1722)
	.align		4
.L_1722:
        /*277c*/ 	.word	index@(_Z16dequantize_blockILi32ELi2EXadL_ZN45_INTERNAL_8d5cb472_14_gguf_kernel_cu_cd24131915dequantize_q4_1EPKviiR7__half2EEN3c108BFloat16EEvS2_PT2_i)
        /*2780*/ 	.word	0x00000000


	//----- nvinfo : EIATTR_MIN_STACK_SIZE
	.align		4
.L_1723:
        /*2784*/ 	.byte	0x04, 0x12
        /*2786*/ 	.short	(.L_1725 - .L_1724)
	.align		4
.L_1724:
        /*2788*/ 	.word	index@(_Z16dequantize_blockILi32ELi2EXadL_ZN45_INTERNAL_8d5cb472_14_gguf_kernel_cu_cd24131915dequantize_q4_0EPKviiR7__half2EEN3c108BFloat16EEvS2_PT2_i)
        /*278c*/ 	.word	0x00000000


	//----- nvinfo : EIATTR_MIN_STACK_SIZE
	.align		4
.L_1725:
        /*2790*/ 	.byte	0x04, 0x12
        /*2792*/ 	.short	(.L_1727 - .L_1726)
	.align		4
.L_1726:
        /*2794*/ 	.word	index@(_Z22dequantize_block_iq1_mIN3c104HalfEEvPKvPT_)
        /*2798*/ 	.word	0x00000000


	//----- nvinfo : EIATTR_MIN_STACK_SIZE
	.align		4
.L_1727:
        /*279c*/ 	.byte	0x04, 0x12
        /*279e*/ 	.short	(.L_1729 - .L_1728)
	.align		4
.L_1728:
        /*27a0*/ 	.word	index@(_Z23dequantize_block_iq4_xsIN3c104HalfEEvPKvPT_)
        /*27a4*/ 	.word	0x00000000


	//----- nvinfo : EIATTR_MIN_STACK_SIZE
	.align		4
.L_1729:
        /*27a8*/ 	.byte	0x04, 0x12
        /*27aa*/ 	.short	(.L_1731 - .L_1730)
	.align		4
.L_1730:
        /*27ac*/ 	.word	index@(_Z22dequantize_block_iq2_sIN3c104HalfEEvPKvPT_)
        /*27b0*/ 	.word	0x00000000


	//----- nvinfo : EIATTR_MIN_STACK_SIZE
	.align		4
.L_1731:
        /*27b4*/ 	.byte	0x04, 0x12
        /*27b6*/ 	.short	(.L_1733 - .L_1732)
	.align		4
.L_1732:
        /*27b8*/ 	.word	index@(_Z22dequantize_block_iq3_sIN3c104HalfEEvPKvPT_)
        /*27bc*/ 	.word	0x00000000


	//----- nvinfo : EIATTR_MIN_STACK_SIZE
	.align		4
.L_1733:
        /*27c0*/ 	.byte	0x04, 0x12
        /*27c2*/ 	.short	(.L_1735 - .L_1734)
	.align		4
.L_1734:
        /*27c4*/ 	.word	index@(_Z23dequantize_block_iq4_nlIN3c104HalfEEvPKvPT_)
        /*27c8*/ 	.word	0x00000000


	//----- nvinfo : EIATTR_MIN_STACK_SIZE
	.align		4
.L_1735:
        /*27cc*/ 	.byte	0x04, 0x12
        /*27ce*/ 	.short	(.L_1737 - .L_1736)
	.align		4
.L_1736:
        /*27d0*/ 	.word	index@(_Z22dequantize_block_iq1_sIN3c104HalfEEvPKvPT_)
        /*27d4*/ 	.word	0x00000000


	//----- nvinfo : EIATTR_MIN_STACK_SIZE
	.align		4
.L_1737:
        /*27d8*/ 	.byte	0x04, 0x12
        /*27da*/ 	.short	(.L_1739 - .L_1738)
	.align		4
.L_1738:
        /*27dc*/ 	.word	index@(_Z24dequantize_block_iq3_xxsIN3c104HalfEEvPKvPT_)
        /*27e0*/ 	.word	0x00000000


	//----- nvinfo : EIATTR_MIN_STACK_SIZE
	.align		4
.L_1739:
        /*27e4*/ 	.byte	0x04, 0x12
        /*27e6*/ 	.short	(.L_1741 - .L_1740)
	.align		4
.L_1740:
        /*27e8*/ 	.word	index@(_Z23dequantize_block_iq2_xsIN3c104HalfEEvPKvPT_)
        /*27ec*/ 	.word	0x00000000


	//----- nvinfo : EIATTR_MIN_STACK_SIZE
	.align		4
.L_1741:
        /*27f0*/ 	.byte	0x04, 0x12
        /*27f2*/ 	.short	(.L_1743 - .L_1742)
	.align		4
.L_1742:
        /*27f4*/ 	.word	index@(_Z24dequantize_block_iq2_xxsIN3c104HalfEEvPKvPT_)
        /*27f8*/ 	.word	0x00000000


	//----- nvinfo : EIATTR_MIN_STACK_SIZE
	.align		4
.L_1743:
        /*27fc*/ 	.byte	0x04, 0x12
        /*27fe*/ 	.short	(.L_1745 - .L_1744)
	.align		4
.L_1744:
        /*2800*/ 	.word	index@(_Z21dequantize_block_q6_KIN3c104HalfEEvPKvPT_)
        /*2804*/ 	.word	0x00000000


	//----- nvinfo : EIATTR_MIN_STACK_SIZE
	.align		4
.L_1745:
        /*2808*/ 	.byte	0x04, 0x12
        /*280a*/ 	.short	(.L_1747 - .L_1746)
	.align		4
.L_1746:
        /*280c*/ 	.word	index@(_Z21dequantize_block_q5_KIN3c104HalfEEvPKvPT_)
        /*2810*/ 	.word	0x00000000


	//----- nvinfo : EIATTR_MIN_STACK_SIZE
	.align		4
.L_1747:
        /*2814*/ 	.byte	0x04, 0x12
        /*2816*/ 	.short	(.L_1749 - .L_1748)
	.align		4
.L_1748:
        /*2818*/ 	.word	index@(_Z21dequantize_block_q4_KIN3c104HalfEEvPKvPT_)
        /*281c*/ 	.word	0x00000000


	//----- nvinfo : EIATTR_MIN_STACK_SIZE
	.align		4
.L_1749:
        /*2820*/ 	.byte	0x04, 0x12
        /*2822*/ 	.short	(.L_1751 - .L_1750)
	.align		4
.L_1750:
        /*2824*/ 	.word	index@(_Z21dequantize_block_q3_KIN3c104HalfEEvPKvPT_)
        /*2828*/ 	.word	0x00000000


	//----- nvinfo : EIATTR_MIN_STACK_SIZE
	.align		4
.L_1751:
        /*282c*/ 	.byte	0x04, 0x12
        /*282e*/ 	.short	(.L_1753 - .L_1752)
	.align		4
.L_1752:
        /*2830*/ 	.word	index@(_Z21dequantize_block_q2_KIN3c104HalfEEvPKvPT_)
        /*2834*/ 	.word	0x00000000


	//----- nvinfo : EIATTR_MIN_STACK_SIZE
	.align		4
.L_1753:
        /*2838*/ 	.byte	0x04, 0x12
        /*283a*/ 	.short	(.L_1755 - .L_1754)
	.align		4
.L_1754:
        /*283c*/ 	.word	index@(_Z16dequantize_blockILi32ELi1EXadL_ZN45_INTERNAL_8d5cb472_14_gguf_kernel_cu_cd24131915dequantize_q8_0EPKviiR7__half2EEN3c104HalfEEvS2_PT2_i)
        /*2840*/ 	.word	0x00000000


	//----- nvinfo : EIATTR_MIN_STACK_SIZE
	.align		4
.L_1755:
        /*2844*/ 	.byte	0x04, 0x12
        /*2846*/ 	.short	(.L_1757 - .L_1756)
	.align		4
.L_1756:
        /*2848*/ 	.word	index@(_Z16dequantize_blockILi32ELi2EXadL_ZN45_INTERNAL_8d5cb472_14_gguf_kernel_cu_cd24131915dequantize_q5_1EPKviiR7__half2EEN3c104HalfEEvS2_PT2_i)
        /*284c*/ 	.word	0x00000000


	//----- nvinfo : EIATTR_MIN_STACK_SIZE
	.align		4
.L_1757:
        /*2850*/ 	.byte	0x04, 0x12
        /*2852*/ 	.short	(.L_1759 - .L_1758)
	.align		4
.L_1758:
        /*2854*/ 	.word	index@(_Z16dequantize_blockILi32ELi2EXadL_ZN45_INTERNAL_8d5cb472_14_gguf_kernel_cu_cd24131915dequantize_q5_0EPKviiR7__half2EEN3c104HalfEEvS2_PT2_i)
        /*2858*/ 	.word	0x00000000


	//----- nvinfo : EIATTR_MIN_STACK_SIZE
	.align		4
.L_1759:
        /*285c*/ 	.byte	0x04, 0x12
        /*285e*/ 	.short	(.L_1761 - .L_1760)
	.align		4
.L_1760:
        /*2860*/ 	.word	index@(_Z16dequantize_blockILi32ELi2EXadL_ZN45_INTERNAL_8d5cb472_14_gguf_kernel_cu_cd24131915dequantize_q4_1EPKviiR7__half2EEN3c104HalfEEvS2_PT2_i)
        /*2864*/ 	.word	0x00000000


	//----- nvinfo : EIATTR_MIN_STACK_SIZE
	.align		4
.L_1761:
        /*2868*/ 	.byte	0x04, 0x12
        /*286a*/ 	.short	(.L_1763 - .L_1762)
	.align		4
.L_1762:
        /*286c*/ 	.word	index@(_Z16dequantize_blockILi32ELi2EXadL_ZN45_INTERNAL_8d5cb472_14_gguf_kernel_cu_cd24131915dequantize_q4_0EPKviiR7__half2EEN3c104HalfEEvS2_PT2_i)
        /*2870*/ 	.word	0x00000000


	//----- nvinfo : EIATTR_MIN_STACK_SIZE
	.align		4
.L_1763:
        /*2874*/ 	.byte	0x04, 0x12
        /*2876*/ 	.short	(.L_1765 - .L_1764)
	.align		4
.L_1764:
        /*2878*/ 	.word	index@(_Z22dequantize_block_iq1_mIfEvPKvPT_)
        /*287c*/ 	.word	0x00000000


	//----- nvinfo : EIATTR_MIN_STACK_SIZE
	.align		4
.L_1765:
        /*2880*/ 	.byte	0x04, 0x12
        /*2882*/ 	.short	(.L_1767 - .L_1766)
	.align		4
.L_1766:
        /*2884*/ 	.word	index@(_Z23dequantize_block_iq4_xsIfEvPKvPT_)
        /*2888*/ 	.word	0x00000000


	//----- nvinfo : EIATTR_MIN_STACK_SIZE
	.align		4
.L_1767:
        /*288c*/ 	.byte	0x04, 0x12
        /*288e*/ 	.short	(.L_1769 - .L_1768)
	.align		4
.L_1768:
        /*2890*/ 	.word	index@(_Z22dequantize_block_iq2_sIfEvPKvPT_)
        /*2894*/ 	.word	0x00000000


	//----- nvinfo : EIATTR_MIN_STACK_SIZE
	.align		4
.L_1769:
        /*2898*/ 	.byte	0x04, 0x12
        /*289a*/ 	.short	(.L_1771 - .L_1770)
	.align		4
.L_1770:
        /*289c*/ 	.word	index@(_Z22dequantize_block_iq3_sIfEvPKvPT_)
        /*28a0*/ 	.word	0x00000000


	//----- nvinfo : EIATTR_MIN_STACK_SIZE
	.align		4
.L_1771:
        /*28a4*/ 	.byte	0x04, 0x12
        /*28a6*/ 	.short	(.L_1773 - .L_1772)
	.align		4
.L_1772:
        /*28a8*/ 	.word	index@(_Z23dequantize_block_iq4_nlIfEvPKvPT_)
        /*28ac*/ 	.word	0x00000000


	//----- nvinfo : EIATTR_MIN_STACK_SIZE
	.align		4
.L_1773:
        /*28b0*/ 	.byte	0x04, 0x12
        /*28b2*/ 	.short	(.L_1775 - .L_1774)
	.align		4
.L_1774:
        /*28b4*/ 	.word	index@(_Z22dequantize_block_iq1_sIfEvPKvPT_)
        /*28b8*/ 	.word	0x00000000


	//----- nvinfo : EIATTR_MIN_STACK_SIZE
	.align		4
.L_1775:
        /*28bc*/ 	.byte	0x04, 0x12
        /*28be*/ 	.short	(.L_1777 - .L_1776)
	.align		4
.L_1776:
        /*28c0*/ 	.word	index@(_Z24dequantize_block_iq3_xxsIfEvPKvPT_)
        /*28c4*/ 	.word	0x00000000


	//----- nvinfo : EIATTR_MIN_STACK_SIZE
	.align		4
.L_1777:
        /*28c8*/ 	.byte	0x04, 0x12
        /*28ca*/ 	.short	(.L_1779 - .L_1778)
	.align		4
.L_1778:
        /*28cc*/ 	.word	index@(_Z23dequantize_block_iq2_xsIfEvPKvPT_)
        /*28d0*/ 	.word	0x00000000


	//----- nvinfo : EIATTR_MIN_STACK_SIZE
	.align		4
.L_1779:
        /*28d4*/ 	.byte	0x04, 0x12
        /*28d6*/ 	.short	(.L_1781 - .L_1780)
	.align		4
.L_1780:
        /*28d8*/ 	.word	index@(_Z24dequantize_block_iq2_xxsIfEvPKvPT_)
        /*28dc*/ 	.word	0x00000000


	//----- nvinfo : EIATTR_MIN_STACK_SIZE
	.align		4
.L_1781:
        /*28e0*/ 	.byte	0x04, 0x12
        /*28e2*/ 	.short	(.L_1783 - .L_1782)
	.align		4
.L_1782:
        /*28e4*/ 	.word	index@(_Z21dequantize_block_q6_KIfEvPKvPT_)
        /*28e8*/ 	.word	0x00000000


	//----- nvinfo : EIATTR_MIN_STACK_SIZE
	.align		4
.L_1783:
        /*28ec*/ 	.byte	0x04, 0x12
        /*28ee*/ 	.short	(.L_1785 - .L_1784)
	.align		4
.L_1784:
        /*28f0*/ 	.word	index@(_Z21dequantize_block_q5_KIfEvPKvPT_)
        /*28f4*/ 	.word	0x00000000


	//----- nvinfo : EIATTR_MIN_STACK_SIZE
	.align		4
.L_1785:
        /*28f8*/ 	.byte	0x04, 0x12
        /*28fa*/ 	.short	(.L_1787 - .L_1786)
	.align		4
.L_1786:
        /*28fc*/ 	.word	index@(_Z21dequantize_block_q4_KIfEvPKvPT_)
        /*2900*/ 	.word	0x00000000


	//----- nvinfo : EIATTR_MIN_STACK_SIZE
	.align		4
.L_1787:
        /*2904*/ 	.byte	0x04, 0x12
        /*2906*/ 	.short	(.L_1789 - .L_1788)
	.align		4
.L_1788:
        /*2908*/ 	.word	index@(_Z21dequantize_block_q3_KIfEvPKvPT_)
        /*290c*/ 	.word	0x00000000


	//----- nvinfo : EIATTR_MIN_STACK_SIZE
	.align		4
.L_1789:
        /*2910*/ 	.byte	0x04, 0x12
        /*2912*/ 	.short	(.L_1791 - .L_1790)
	.align		4
.L_1790:
        /*2914*/ 	.word	index@(_Z21dequantize_block_q2_KIfEvPKvPT_)
        /*2918*/ 	.word	0x00000000


	//----- nvinfo : EIATTR_MIN_STACK_SIZE
	.align		4
.L_1791:
        /*291c*/ 	.byte	0x04, 0x12
        /*291e*/ 	.short	(.L_1793 - .L_1792)
	.align		4
.L_1792:
        /*2920*/ 	.word	index@(_Z16dequantize_blockILi32ELi1EXadL_ZN45_INTERNAL_8d5cb472_14_gguf_kernel_cu_cd24131915dequantize_q8_0EPKviiR7__half2EEfEvS2_PT2_i)
        /*2924*/ 	.word	0x00000000


	//----- nvinfo : EIATTR_MIN_STACK_SIZE
	.align		4
.L_1793:
        /*2928*/ 	.byte	0x04, 0x12
        /*292a*/ 	.short	(.L_1795 - .L_1794)
	.align		4
.L_1794:
        /*292c*/ 	.word	index@(_Z16dequantize_blockILi32ELi2EXadL_ZN45_INTERNAL_8d5cb472_14_gguf_kernel_cu_cd24131915dequantize_q5_1EPKviiR7__half2EEfEvS2_PT2_i)
        /*2930*/ 	.word	0x00000000


	//----- nvinfo : EIATTR_MIN_STACK_SIZE
	.align		4
.L_1795:
        /*2934*/ 	.byte	0x04, 0x12
        /*2936*/ 	.short	(.L_1797 - .L_1796)
	.align		4
.L_1796:
        /*2938*/ 	.word	index@(_Z16dequantize_blockILi32ELi2EXadL_ZN45_INTERNAL_8d5cb472_14_gguf_kernel_cu_cd24131915dequantize_q5_0EPKviiR7__half2EEfEvS2_PT2_i)
        /*293c*/ 	.word	0x00000000


	//----- nvinfo : EIATTR_MIN_STACK_SIZE
	.align		4
.L_1797:
        /*2940*/ 	.byte	0x04, 0x12
        /*2942*/ 	.short	(.L_1799 - .L_1798)
	.align		4
.L_1798:
        /*2944*/ 	.word	index@(_Z16dequantize_blockILi32ELi2EXadL_ZN45_INTERNAL_8d5cb472_14_gguf_kernel_cu_cd24131915dequantize_q4_1EPKviiR7__half2EEfEvS2_PT2_i)
        /*2948*/ 	.word	0x00000000


	//----- nvinfo : EIATTR_MIN_STACK_SIZE
	.align		4
.L_1799:
        /*294c*/ 	.byte	0x04, 0x12
        /*294e*/ 	.short	(.L_1801 - .L_1800)
	.align		4
.L_1800:
        /*2950*/ 	.word	index@(_Z16dequantize_blockILi32ELi2EXadL_ZN45_INTERNAL_8d5cb472_14_gguf_kernel_cu_cd24131915dequantize_q4_0EPKviiR7__half2EEfEvS2_PT2_i)
        /*2954*/ 	.word	0x00000000
.L_1801:


//--------------------- .nv.compat                --------------------------
	.section	.nv.compat,"",@"SHT_CUDA_COMPAT_INFO"
	.align	4
        /*0000*/ 	.byte	0x02, 0x09, 0x01, 0x00, 0x02, 0x02, 0x01, 0x00, 0x02, 0x05, 0x05, 0x00, 0x03, 0x07, 0x01, 0x01
        /*0010*/ 	.byte	0x02, 0x03, 0x00, 0x00, 0x02, 0x06, 0x01, 0x00, 0x04, 0x0b, 0x08, 0x00, 0x00, 0x00, 0x00, 0x00
        /*0020*/ 	.byte	0x00, 0x00, 0x00, 0x00


//--------------------- .nv.info._Z9moe_vec_qIN3c108BFloat16ELi256ELi8E11block_iq1_mLi1EXadL_ZN45_INTERNAL_8d5cb472_14_gguf_kernel_cu_cd24131918vec_dot_iq1_m_q8_1EPKvPK10block_q8_1RKiEEEvS5_S5_PT_PS9_iiii --------------------------
	.section	.nv.info._Z9moe_vec_qIN3c108BFloat16ELi256ELi8E11block_iq1_mLi1EXadL_ZN45_INTERNAL_8d5cb472_14_gguf_kernel_cu_cd24131918vec_dot_iq1_m_q8_1EPKvPK10block_q8_1RKiEEEvS5_S5_PT_PS9_iiii,"",@"SHT_CUDA_INFO"
	.sectionflags	@""
	.align	4


	//----- nvinfo : EIATTR_CUDA_API_VERSION
	.align		4
        /*0000*/ 	.byte	0x04, 0x37
        /*0002*/ 	.short	(.L_1803 - .L_1802)
.L_1802:
        /*0004*/ 	.word	0x00000082


	//----- nvinfo : EIATTR_KPARAM_INFO
	.align		4
.L_1803:
        /*0008*/ 	.byte	0x04, 0x17
        /*000a*/ 	.short	(.L_1805 - .L_1804)
.L_1804:
        /*000c*/ 	.word	0x00000000
        /*0010*/ 	.short	0x0007
        /*0012*/ 	.short	0x002c
        /*0014*/ 	.byte	0x00, 0xf0, 0x11, 0x00


	//----- nvinfo : EIATTR_KPARAM_INFO
	.align		4
.L_1805:
        /*0018*/ 	.byte	0x04, 0x17
        /*001a*/ 	.short	(.L_1807 - .L_1806)
.L_1806:
        /*001c*/ 	.word	0x00000000
        /*0020*/ 	.short	0x0006
        /*0022*/ 	.short	0x0028
        /*0024*/ 	.byte	0x00, 0xf0, 0x11, 0x00


	//----- nvinfo : EIATTR_KPARAM_INFO
	.align		4
.L_1807:
        /*0028*/ 	.byte	0x04, 0x17
        /*002a*/ 	.short	(.L_1809 - .L_1808)
.L_1808:
        /*002c*/ 	.word	0x00000000
        /*0030*/ 	.short	0x0005
        /*0032*/ 	.short	0x0024
        /*0034*/ 	.byte	0x00, 0xf0, 0x11, 0x00


	//----- nvinfo : EIATTR_KPARAM_INFO
	.align		4
.L_1809:
        /*0038*/ 	.byte	0x04, 0x17
        /*003a*/ 	.short	(.L_1811 - .L_1810)
.L_1810:
        /*003c*/ 	.word	0x00000000
        /*0040*/ 	.short	0x0004
        /*0042*/ 	.short	0x0020
        /*0044*/ 	.byte	0x00, 0xf0, 0x11, 0x00


	//----- nvinfo : EIATTR_KPARAM_INFO
	.align		4
.L_1811:
        /*0048*/ 	.byte	0x04, 0x17
        /*004a*/ 	.short	(.L_1813 - .L_1812)
.L_1812:
        /*004c*/ 	.word	0x00000000
        /*0050*/ 	.short	0x0003
        /*0052*/ 	.short	0x0018
        /*0054*/ 	.byte	0x00, 0xf0, 0x21, 0x00


	//----- nvinfo : EIATTR_KPARAM_INFO
	.align		4
.L_1813:
        /*0058*/ 	.byte	0x04, 0x17
        /*005a*/ 	.short	(.L_1815 - .L_1814)
.L_1814:
        /*005c*/ 	.word	0x00000000
        /*0060*/ 	.short	0x0002
        /*0062*/ 	.short	0x0010
        /*0064*/ 	.byte	0x00, 0xf0, 0x21, 0x00


	//----- nvinfo : EIATTR_KPARAM_INFO
	.align		4
.L_1815:
        /*0068*/ 	.byte	0x04, 0x17
        /*006a*/ 	.short	(.L_1817 - .L_1816)
.L_1816:
        /*006c*/ 	.word	0x00000000
        /*0070*/ 	.short	0x0001
        /*0072*/ 	.short	0x0008
        /*0074*/ 	.byte	0x00, 0xf0, 0x21, 0x00


	//----- nvinfo : EIATTR_KPARAM_INFO
	.align		4
.L_1817:
        /*0078*/ 	.byte	0x04, 0x17
        /*007a*/ 	.short	(.L_1819 - .L_1818)
.L_1818:
        /*007c*/ 	.word	0x00000000
        /*0080*/ 	.short	0x0000
        /*0082*/ 	.short	0x0000
        /*0084*/ 	.byte	0x00, 0xf0, 0x21, 0x00


	//----- nvinfo : EIATTR_SPARSE_MMA_MASK
	.align		4
.L_1819:
        /*0088*/ 	.byte	0x03, 0x50
        /*008a*/ 	.short	0x0000


	//----- nvinfo : EIATTR_MAXREG_COUNT
	.align		4
        /*008c*/ 	.byte	0x03, 0x1b
        /*008e*/ 	.short	0x00ff


	//----- nvinfo : EIATTR_MERCURY_ISA_VERSION
	.align		4
        /*0090*/ 	.byte	0x03, 0x5f
        /*0092*/ 	.short	0x0101


	//----- nvinfo : EIATTR_COOP_GROUP_MASK_REGIDS
	.align		4
        /*0094*/ 	.byte	0x04, 0x29
        /*0096*/ 	.short	(.L_1821 - .L_1820)


	//   ....[0]....
.L_1820:
        /*0098*/ 	.word	0xffffffff


	//   ....[1]....
        /*009c*/ 	.word	0xffffffff


	//   ....[2]....
        /*00a0*/ 	.word	0xffffffff


	//   ....[3]....
        /*00a4*/ 	.word	0xffffffff


	//   ....[4]....
        /*00a8*/ 	.word	0xffffffff


	//----- nvinfo : EIATTR_COOP_GROUP_INSTR_OFFSETS
	.align		4
.L_1821:
        /*00ac*/ 	.byte	0x04, 0x28
        /*00ae*/ 	.short	(.L_1823 - .L_1822)


	//   ....[0]....
.L_1822:
        /*00b0*/ 	.word	0x00000cb0


	//   ....[1]....
        /*00b4*/ 	.word	0x00000ce0


	//   ....[2]....
        /*00b8*/ 	.word	0x00000d10


	//   ....[3]....
        /*00bc*/ 	.word	0x00000d30


	//   ....[4]....
        /*00c0*/ 	.word	0x00000d50


	//----- nvinfo : EIATTR_EXIT_INSTR_OFFSETS
	.align		4
.L_1823:
        /*00c4*/ 	.byte	0x04, 0x1c
        /*00c6*/ 	.short	(.L_1825 - .L_1824)


	//   ....[0]....
.L_1824:
        /*00c8*/ 	.word	0x00000070


	//   ....[1]....
        /*00cc*/ 	.word	0x00000d60


	//   ....[2]....
        /*00d0*/ 	.word	0x00000de0


	//----- nvinfo : EIATTR_CRS_STACK_SIZE
	.align		4
.L_1825:
        /*00d4*/ 	.byte	0x04, 0x1e
        /*00d6*/ 	.short	(.L_1827 - .L_1826)
.L_1826:
        /*00d8*/ 	.word	0x00000000


	//----- nvinfo : EIATTR_CBANK_PARAM_SIZE
	.align		4
.L_1827:
        /*00dc*/ 	.byte	0x03, 0x19
        /*00de*/ 	.short	0x0030


	//----- nvinfo : EIATTR_PARAM_CBANK
	.align		4
        /*00e0*/ 	.byte	0x04, 0x0a
        /*00e2*/ 	.short	(.L_1829 - .L_1828)
	.align		4
.L_1828:
        /*00e4*/ 	.word	index@(.nv.constant0._Z9moe_vec_qIN3c108BFloat16ELi256ELi8E11block_iq1_mLi1EXadL_ZN45_INTERNAL_8d5cb472_14_gguf_kernel_cu_cd24131918vec_dot_iq1_m_q8_1EPKvPK10block_q8_1RKiEEEvS5_S5_PT_PS9_iiii)
        /*00e8*/ 	.short	0x0210
        /*00ea*/ 	.short	0x0030


	//----- nvinfo : EIATTR_SW_WAR
	.align		4
.L_1829:
        /*00ec*/ 	.byte	0x04, 0x36
        /*00ee*/ 	.short	(.L_1831 - .L_1830)
.L_1830:
        /*00f0*/ 	.word	0x00000008
.L_1831:


//--------------------- .nv.info._Z9moe_vec_qIN3c108BFloat16ELi256ELi8E12block_iq4_xsLi1EXadL_ZN45_INTERNAL_8d5cb472_14_gguf_kernel_cu_cd24131919vec_dot_iq4_xs_q8_1EPKvPK10block_q8_1RKiEEEvS5_S5_PT_PS9_iiii --------------------------
	.section	.nv.info._Z9moe_vec_qIN3c108BFloat16ELi256ELi8E12block_iq4_xsLi1EXadL_ZN45_INTERNAL_8d5cb472_14_gguf_kernel_cu_cd24131919vec_dot_iq4_xs_q8_1EPKvPK10block_q8_1RKiEEEvS5_S5_PT_PS9_iiii,"",@"SHT_CUDA_INFO"
	.sectionflags	@""
	.align	4


	//----- nvinfo : EIATTR_CUDA_API_VERSION
	.align		4
        /*0000*/ 	.byte	0x04, 0x37
        /*0002*/ 	.short	(.L_1833 - .L_1832)
.L_1832:
        /*0004*/ 	.word	0x00000082


	//----- nvinfo : EIATTR_KPARAM_INFO
	.align		4
.L_1833:
        /*0008*/ 	.byte	0x04, 0x17
        /*000a*/ 	.short	(.L_1835 - .L_1834)
.L_1834:
        /*000c*/ 	.word	0x00000000
        /*0010*/ 	.short	0x0007
        /*0012*/ 	.short	0x002c
        /*0014*/ 	.byte	0x00, 0xf0, 0x11, 0x00


	//----- nvinfo : EIATTR_KPARAM_INFO
	.align		4
.L_1835:
        /*0018*/ 	.byte	0x04, 0x17
        /*001a*/ 	.short	(.L_1837 - .L_1836)
.L_1836:
        /*001c*/ 	.word	0x00000000
        /*0020*/ 	.short	0x0006
        /*0022*/ 	.short	0x0028
        /*0024*/ 	.byte	0x00, 0xf0, 0x11, 0x00


	//----- nvinfo : EIATTR_KPARAM_INFO
	.align		4
.L_1837:
        /*0028*/ 	.byte	0x04, 0x17
        /*002a*/ 	.short	(.L_1839 - .L_1838)
.L_1838:
        /*002c*/ 	.word	0x00000000
        /*0030*/ 	.short	0x0005
        /*0032*/ 	.short	0x0024
        /*0034*/ 	.byte	0x00, 0xf0, 0x11, 0x00


	//----- nvinfo : EIATTR_KPARAM_INFO
	.align		4
.L_1839:
        /*0038*/ 	.byte	0x04, 0x17
        /*003a*/ 	.short	(.L_1841 - .L_1840)
.L_1840:
        /*003c*/ 	.word	0x00000000
        /*0040*/ 	.short	0x0004
        /*0042*/ 	.short	0x0020
        /*0044*/ 	.byte	0x00, 0xf0, 0x11, 0x00


	//----- nvinfo : EIATTR_KPARAM_INFO
	.align		4
.L_1841:
        /*0048*/ 	.byte	0x04, 0x17
        /*004a*/ 	.short	(.L_1843 - .L_1842)
.L_1842:
        /*004c*/ 	.word	0x00000000
        /*0050*/ 	.short	0x0003
        /*0052*/ 	.short	0x0018
        /*0054*/ 	.byte	0x00, 0xf0, 0x21, 0x00


	//----- nvinfo : EIATTR_KPARAM_INFO
	.align		4
.L_1843:
        /*0058*/ 	.byte	0x04, 0x17
        /*005a*/ 	.short	(.L_1845 - .L_1844)
.L_1844:
        /*005c*/ 	.word	0x00000000
        /*0060*/ 	.short	0x0002
        /*0062*/ 	.short	0x0010
        /*0064*/ 	.byte	0x00, 0xf0, 0x21, 0x00


	//----- nvinfo : EIATTR_KPARAM_INFO
	.align		4
.L_1845:
        /*0068*/ 	.byte	0x04, 0x17
        /*006a*/ 	.short	(.L_1847 - .L_1846)
.L_1846:
        /*006c*/ 	.word	0x00000000
        /*0070*/ 	.short	0x0001
        /*0072*/ 	.short	0x0008
        /*0074*/ 	.byte	0x00, 0xf0, 0x21, 0x00


	//----- nvinfo : EIATTR_KPARAM_INFO
	.align		4
.L_1847:
        /*0078*/ 	.byte	0x04, 0x17
        /*007a*/ 	.short	(.L_1849 - .L_1848)
.L_1848:
        /*007c*/ 	.word	0x00000000
        /*0080*/ 	.short	0x0000
        /*0082*/ 	.short	0x0000
        /*0084*/ 	.byte	0x00, 0xf0, 0x21, 0x00


	//----- nvinfo : EIATTR_SPARSE_MMA_MASK
	.align		4
.L_1849:
        /*0088*/ 	.byte	0x03, 0x50
        /*008a*/ 	.short	0x0000


	//----- nvinfo : EIATTR_MAXREG_COUNT
	.align		4
        /*008c*/ 	.byte	0x03, 0x1b
        /*008e*/ 	.short	0x00ff


	//----- nvinfo : EIATTR_MERCURY_ISA_VERSION
	.align		4
        /*0090*/ 	.byte	0x03, 0x5f
        /*0092*/ 	.short	0x0101


	//----- nvinfo : EIATTR_COOP_GROUP_MASK_REGIDS
	.align		4
        /*0094*/ 	.byte	0x04, 0x29
        /*0096*/ 	.short	(.L_1851 - .L_1850)


	//   ....[0]....
.L_1850:
        /*0098*/ 	.word	0xffffffff


	//   ....[1]....
        /*009c*/ 	.word	0xffffffff


	//   ....[2]....
        /*00a0*/ 	.word	0xffffffff


	//   ....[3]....
        /*00a4*/ 	.word	0xffffffff


	//   ....[4]....
        /*00a8*/ 	.word	0xffffffff


	//----- nvinfo : EIATTR_COOP_GROUP_INSTR_OFFSETS
	.align		4
.L_1851:
        /*00ac*/ 	.byte	0x04, 0x28
        /*00ae*/ 	.short	(.L_1853 - .L_1852)


	//   ....[0]....
.L_1852:
        /*00b0*/ 	.word	0x000011e0


	//   ....[1]....
        /*00b4*/ 	.word	0x00001210


	//   ....[2]....
        /*00b8*/ 	.word	0x00001230


	//   ....[3]....
        /*00bc*/ 	.word	0x00001250


	//   ....[4]....
        /*00c0*/ 	.word	0x00001270


	//----- nvinfo : EIATTR_EXIT_INSTR_OFFSETS
	.align		4
.L_1853:
        /*00c4*/ 	.byte	0x04, 0x1c
        /*00c6*/ 	.short	(.L_1855 - .L_1854)


	//   ....[0]....
.L_1854:
        /*00c8*/ 	.word	0x00000070


	//   ....[1]....
        /*00cc*/ 	.word	0x00001280


	//   ....[2]....
        /*00d0*/ 	.word	0x00001310


	//----- nvinfo : EIATTR_CRS_STACK_SIZE
	.align		4
.L_1855:
        /*00d4*/ 	.byte	0x04, 0x1e
        /*00d6*/ 	.short	(.L_1857 - .L_1856)
.L_1856:
        /*00d8*/ 	.word	0x00000000


	//----- nvinfo : EIATTR_CBANK_PARAM_SIZE
	.align		4
.L_1857:
        /*00dc*/ 	.byte	0x03, 0x19
        /*00de*/ 	.short	0x0030


	//----- nvinfo : EIATTR_PARAM_CBANK
	.align		4
        /*00e0*/ 	.byte	0x04, 0x0a
        /*00e2*/ 	.short	(.L_1859 - .L_1858)
	.align		4
.L_1858:
        /*00e4*/ 	.word	index@(.nv.constant0._Z9moe_vec_qIN3c108BFloat16ELi256ELi8E12block_iq4_xsLi1EXadL_ZN45_INTERNAL_8d5cb472_14_gguf_kernel_cu_cd24131919vec_dot_iq4_xs_q8_1EPKvPK10block_q8_1RKiEEEvS5_S5_PT_PS9_iiii)
        /*00e8*/ 	.short	0x0210
        /*00ea*/ 	.short	0x0030


	//----- nvinfo : EIATTR_SW_WAR
	.align		4
.L_1859:
        /*00ec*/ 	.byte	0x04, 0x36
        /*00ee*/ 	.short	(.L_1861 - .L_1860)
.L_1860:
        /*00f0*/ 	.word	0x00000008
.L_1861:


//--------------------- .nv.info._Z9moe_vec_qIN3c108BFloat16ELi256ELi8E11block_iq2_sLi1EXadL_ZN45_INTERNAL_8d5cb472_14_gguf_kernel_cu_cd24131918vec_dot_iq2_s_q8_1EPKvPK10block_q8_1RKiEEEvS5_S5_PT_PS9_iiii --------------------------
	.section	.nv.info._Z9moe_vec_qIN3c108BFloat16ELi256ELi8E11block_iq2_sLi1EXadL_ZN45_INTERNAL_8d5cb472_14_gguf_kernel_cu_cd24131918vec_dot_iq2_s_q8_1EPKvPK10block_q8_1RKiEEEvS5_S5_PT_PS9_iiii,"",@"SHT_CUDA_INFO"
	.sectionflags	@""
	.align	4


	//----- nvinfo : EIATTR_CUDA_API_VERSION
	.align		4
        /*0000*/ 	.byte	0x04, 0x37
        /*0002*/ 	.short	(.L_1863 - .L_1862)
.L_1862:
        /*0004*/ 	.word	0x00000082


	//----- nvinfo : EIATTR_KPARAM_INFO
	.align		4
.L_1863:
        /*0008*/ 	.byte	0x04, 0x17
        /*000a*/ 	.short	(.L_1865 - .L_1864)
.L_1864:
        /*000c*/ 	.word	0x00000000
        /*0010*/ 	.short	0x0007
        /*0012*/ 	.short	0x002c
        /*0014*/ 	.byte	0x00, 0xf0, 0x11, 0x00


	//----- nvinfo : EIATTR_KPARAM_INFO
	.align		4
.L_1865:
        /*0018*/ 	.byte	0x04, 0x17
        /*001a*/ 	.short	(.L_1867 - .L_1866)
.L_1866:
        /*001c*/ 	.word	0x00000000
        /*0020*/ 	.short	0x0006
        /*0022*/ 	.short	0x0028
        /*0024*/ 	.byte	0x00, 0xf0, 0x11, 0x00


	//----- nvinfo : EIATTR_KPARAM_INFO
	.align		4
.L_1867:
        /*0028*/ 	.byte	0x04, 0x17
        /*002a*/ 	.short	(.L_1869 - .L_1868)
.L_1868:
        /*002c*/ 	.word	0x00000000
        /*0030*/ 	.short	0x0005
        /*0032*/ 	.short	0x0024
        /*0034*/ 	.byte	0x00, 0xf0, 0x11, 0x00


	//----- nvinfo : EIATTR_KPARAM_INFO
	.align		4
.L_1869:
        /*0038*/ 	.byte	0x04, 0x17
        /*003a*/ 	.short	(.L_1871 - .L_1870)
.L_1870:
        /*003c*/ 	.word	0x00000000
        /*0040*/ 	.short	0x0004
        /*0042*/ 	.short	0x0020
        /*0044*/ 	.byte	0x00, 0xf0, 0x11, 0x00


	//----- nvinfo : EIATTR_KPARAM_INFO
	.align		4
.L_1871:
        /*0048*/ 	.byte	0x04, 0x17
        /*004a*/ 	.short	(.L_1873 - .L_1872)
.L_1872:
        /*004c*/ 	.word	0x00000000
        /*0050*/ 	.short	0x0003
        /*0052*/ 	.short	0x0018
        /*0054*/ 	.byte	0x00, 0xf0, 0x21, 0x00


	//----- nvinfo : EIATTR_KPARAM_INFO
	.align		4
.L_1873:
        /*0058*/ 	.byte	0x04, 0x17
        /*005a*/ 	.short	(.L_1875 - .L_1874)
.L_1874:
        /*005c*/ 	.word	0x00000000
        /*0060*/ 	.short	0x0002
        /*0062*/ 	.short	0x0010
        /*0064*/ 	.byte	0x00, 0xf0, 0x21, 0x00


	//----- nvinfo : EIATTR_KPARAM_INFO
	.align		4
.L_1875:
        /*0068*/ 	.byte	0x04, 0x17
        /*006a*/ 	.short	(.L_1877 - .L_1876)
.L_1876:
        /*006c*/ 	.word	0x00000000
        /*0070*/ 	.short	0x0001
        /*0072*/ 	.short	0x0008
        /*0074*/ 	.byte	0x00, 0xf0, 0x21, 0x00


	//----- nvinfo : EIATTR_KPARAM_INFO
	.align		4
.L_1877:
        /*0078*/ 	.byte	0x04, 0x17
        /*007a*/ 	.short	(.L_1879 - .L_1878)
.L_1878:
        /*007c*/ 	.word	0x00000000
        /*0080*/ 	.short	0x0000
        /*0082*/ 	.short	0x0000
        /*0084*/ 	.byte	0x00, 0xf0, 0x21, 0x00


	//----- nvinfo : EIATTR_SPARSE_MMA_MASK
	.align		4
.L_1879:
        /*0088*/ 	.byte	0x03, 0x50
        /*008a*/ 	.short	0x0000


	//----- nvinfo : EIATTR_MAXREG_COUNT
	.align		4
        /*008c*/ 	.byte	0x03, 0x1b
        /*008e*/ 	.short	0x00ff


	//----- nvinfo : EIATTR_MERCURY_ISA_VERSION
	.align		4
        /*0090*/ 	.byte	0x03, 0x5f
        /*0092*/ 	.short	0x0101


	//----- nvinfo : EIATTR_COOP_GROUP_MASK_REGIDS
	.align		4
        /*0094*/ 	.byte	0x04, 0x29
        /*0096*/ 	.short	(.L_1881 - .L_1880)


	//   ....[0]....
.L_1880:
        /*0098*/ 	.word	0xffffffff


	//   ....[1]....
        /*009c*/ 	.word	0xffffffff


	//   ....[2]....
        /*00a0*/ 	.word	0xffffffff


	//   ....[3]....
        /*00a4*/ 	.word	0xffffffff


	//   ....[4]....
        /*00a8*/ 	.word	0xffffffff


	//----- nvinfo : EIATTR_COOP_GROUP_INSTR_OFFSETS
	.align		4
.L_1881:
        /*00ac*/ 	.byte	0x04, 0x28
        /*00ae*/ 	.short	(.L_1883 - .L_1882)


	//   ....[0]....
.L_1882:
        /*00b0*/ 	.word	0x00000e50


	//   ....[1]....
        /*00b4*/ 	.word	0x00000e80


	//   ....[2]....
        /*00b8*/ 	.word	0x00000ea0


	//   ....[3]....
        /*00bc*/ 	.word	0x00000ec0


	//   ....[4]....
        /*00c0*/ 	.word	0x00000ee0


	//----- nvinfo : EIATTR_EXIT_INSTR_OFFSETS
	.align		4
.L_1883:
        /*00c4*/ 	.byte	0x04, 0x1c
        /*00c6*/ 	.short	(.L_1885 - .L_1884)


	//   ....[0]....
.L_1884:
        /*00c8*/ 	.word	0x00000070


	//   ....[1]....
        /*00cc*/ 	.word	0x00000ef0


	//   ....[2]....
        /*00d0*/ 	.word	0x00000f80


	//----- nvinfo : EIATTR_CRS_STACK_SIZE
	.align		4
.L_1885:
        /*00d4*/ 	.byte	0x04, 0x1e
        /*00d6*/ 	.short	(.L_1887 - .L_1886)
.L_1886:
        /*00d8*/ 	.word	0x00000000


	//----- nvinfo : EIATTR_CBANK_PARAM_SIZE
	.align		4
.L_1887:
        /*00dc*/ 	.byte	0x03, 0x19
        /*00de*/ 	.short	0x0030


	//----- nvinfo : EIATTR_PARAM_CBANK
	.align		4
        /*00e0*/ 	.byte	0x04, 0x0a
        /*00e2*/ 	.short	(.L_1889 - .L_1888)
	.align		4
.L_1888:
        /*00e4*/ 	.word	index@(.nv.constant0._Z9moe_vec_qIN3c108BFloat16ELi256ELi8E11block_iq2_sLi1EXadL_ZN45_INTERNAL_8d5cb472_14_gguf_kernel_cu_cd24131918vec_dot_iq2_s_q8_1EPKvPK10block_q8_1RKiEEEvS5_S5_PT_PS9_iiii)
        /*00e8*/ 	.short	0x0210
        /*00ea*/ 	.short	0x0030


	//----- nvinfo : EIATTR_SW_WAR
	.align		4
.L_1889:
        /*00ec*/ 	.byte	0x04, 0x36
        /*00ee*/ 	.short	(.L_1891 - .L_1890)
.L_1890:
        /*00f0*/ 	.word	0x00000008
.L_1891:


//--------------------- .nv.info._Z9moe_vec_qIN3c108BFloat16ELi256ELi8E11block_iq3_sLi1EXadL_ZN45_INTERNAL_8d5cb472_14_gguf_kernel_cu_cd24131918vec_dot_iq3_s_q8_1EPKvPK10block_q8_1RKiEEEvS5_S5_PT_PS9_iiii --------------------------
	.section	.nv.info._Z9moe_vec_qIN3c108BFloat16ELi256ELi8E11block_iq3_sLi1EXadL_ZN45_INTERNAL_8d5cb472_14_gguf_kernel_cu_cd24131918vec_dot_iq3_s_q8_1EPKvPK10block_q8_1RKiEEEvS5_S5_PT_PS9_iiii,"",@"SHT_CUDA_INFO"
	.sectionflags	@""
	.align	4


	//----- nvinfo : EIATTR_CUDA_API_VERSION
	.align		4
        /*0000*/ 	.byte	0x04, 0x37
        /*0002*/ 	.short	(.L_1893 - .L_1892)
.L_1892:
        /*0004*/ 	.word	0x00000082


	//----- nvinfo : EIATTR_KPARAM_INFO
	.align		4
.L_1893:
        /*0008*/ 	.byte	0x04, 0x17
        /*000a*/ 	.short	(.L_1895 - .L_1894)
.L_1894:
        /*000c*/ 	.word	0x00000000
        /*0010*/ 	.short	0x0007
        /*0012*/ 	.short	0x002c
        /*0014*/ 	.byte	0x00, 0xf0, 0x11, 0x00


	//----- nvinfo : EIATTR_KPARAM_INFO
	.align		4
.L_1895:
        /*0018*/ 	.byte	0x04, 0x17
        /*001a*/ 	.short	(.L_1897 - .L_1896)
.L_1896:
        /*001c*/ 	.word	0x00000000
        /*0020*/ 	.short	0x0006
        /*0022*/ 	.short	0x0028
        /*0024*/ 	.byte	0x00, 0xf0, 0x11, 0x00


	//----- nvinfo : EIATTR_KPARAM_INFO
	.align		4
.L_1897:
        /*0028*/ 	.byte	0x04, 0x17
        /*002a*/ 	.short	(.L_1899 - .L_1898)
.L_1898:
        /*002c*/ 	.word	0x00000000
        /*0030*/ 	.short	0x0005
        /*0032*/ 	.short	0x0024
        /*0034*/ 	.byte	0x00, 0xf0, 0x11, 0x00


	//----- nvinfo : EIATTR_KPARAM_INFO
	.align		4
.L_1899:
        /*0038*/ 	.byte	0x04, 0x17
        /*003a*/ 	.short	(.L_1901 - .L_1900)
.L_1900:
        /*003c*/ 	.word	0x00000000
        /*0040*/ 	.short	0x0004
        /*0042*/ 	.short	0x0020
        /*0044*/ 	.byte	0x00, 0xf0, 0x11, 0x00


	//----- nvinfo : EIATTR_KPARAM_INFO
	.align		4
.L_1901:
        /*0048*/ 	.byte	0x04, 0x17
        /*004a*/ 	.short	(.L_1903 - .L_1902)
.L_1902:
        /*004c*/ 	.word	0x00000000
        /*0050*/ 	.short	0x0003
        /*0052*/ 	.short	0x0018
        /*0054*/ 	.byte	0x00, 0xf0, 0x21, 0x00


	//----- nvinfo : EIATTR_KPARAM_INFO
	.align		4
.L_1903:
        /*0058*/ 	.byte	0x04, 0x17
        /*005a*/ 	.short	(.L_1905 - .L_1904)
.L_1904:
        /*005c*/ 	.word	0x00000000
        /*0060*/ 	.short	0x0002
        /*0062*/ 	.short	0x0010
        /*0064*/ 	.byte	0x00, 0xf0, 0x21, 0x00


	//----- nvinfo : EIATTR_KPARAM_INFO
	.align		4
.L_1905:
        /*0068*/ 	.byte	0x04, 0x17
        /*006a*/ 	.short	(.L_1907 - .L_1906)
.L_1906:
        /*006c*/ 	.word	0x00000000
        /*0070*/ 	.short	0x0001
        /*0072*/ 	.short	0x0008
        /*0074*/ 	.byte	0x00, 0xf0, 0x21, 0x00


	//----- nvinfo : EIATTR_KPARAM_INFO
	.align		4
.L_1907:
        /*0078*/ 	.byte	0x04, 0x17
        /*007a*/ 	.short	(.L_1909 - .L_1908)
.L_1908:
        /*007c*/ 	.word	0x00000000
        /*0080*/ 	.short	0x0000
        /*0082*/ 	.short	0x0000
        /*0084*/ 	.byte	0x00, 0xf0, 0x21, 0x00


	//----- nvinfo : EIATTR_SPARSE_MMA_MASK
	.align		4
.L_1909:
        /*0088*/ 	.byte	0x03, 0x50
        /*008a*/ 	.short	0x0000


	//----- nvinfo : EIATTR_MAXREG_COUNT
	.align		4
        /*008c*/ 	.byte	0x03, 0x1b
        /*008e*/ 	.short	0x00ff


	//----- nvinfo : EIATTR_MERCURY_ISA_VERSION
	.align		4
        /*0090*/ 	.byte	0x03, 0x5f
        /*0092*/ 	.short	0x0101


	//----- nvinfo : EIATTR_COOP_GROUP_MASK_REGIDS
	.align		4
        /*0094*/ 	.byte	0x04, 0x29
        /*0096*/ 	.short	(.L_1911 - .L_1910)


	//   ....[0]....
.L_1910:
        /*0098*/ 	.word	0xffffffff


	//   ....[1]....
        /*009c*/ 	.word	0xffffffff


	//   ....[2]....
        /*00a0*/ 	.word	0xffffffff


	//   ....[3]....
        /*00a4*/ 	.word	0xffffffff


	//   ....[4]....
        /*00a8*/ 	.word	0xffffffff


	//----- nvinfo : EIATTR_COOP_GROUP_INSTR_OFFSETS
	.align		4
.L_1911:
        /*00ac*/ 	.byte	0x04, 0x28
        /*00ae*/ 	.short	(.L_1913 - .L_1912)


	//   ....[0]....
.L_1912:
        /*00b0*/ 	.word	0x00000fe0


	//   ....[1]....
        /*00b4*/ 	.word	0x00001010


	//   ....[2]....
        /*00b8*/ 	.word	0x00001040


	//   ....[3]....
        /*00bc*/ 	.word	0x00001060


	//   ....[4]....
        /*00c0*/ 	.word	0x00001080


	//----- nvinfo : EIATTR_EXIT_INSTR_OFFSETS
	.align		4
.L_1913:
        /*00c4*/ 	.byte	0x04, 0x1c
        /*00c6*/ 	.short	(.L_1915 - .L_1914)


	//   ....[0]....
.L_1914:
        /*00c8*/ 	.word	0x00000070


	//   ....[1]....
        /*00cc*/ 	.word	0x00001090


	//   ....[2]....
        /*00d0*/ 	.word	0x00001120


	//----- nvinfo : EIATTR_CRS_STACK_SIZE
	.align		4
.L_1915:
        /*00d4*/ 	.byte	0x04, 0x1e
        /*00d6*/ 	.short	(.L_1917 - .L_1916)
.L_1916:
        /*00d8*/ 	.word	0x00000000


	//----- nvinfo : EIATTR_CBANK_PARAM_SIZE
	.align		4
.L_1917:
        /*00dc*/ 	.byte	0x03, 0x19
        /*00de*/ 	.short	0x0030


	//----- nvinfo : EIATTR_PARAM_CBANK
	.align		4
        /*00e0*/ 	.byte	0x04, 0x0a
        /*00e2*/ 	.short	(.L_1919 - .L_1918)
	.align		4
.L_1918:
        /*00e4*/ 	.word	index@(.nv.constant0._Z9moe_vec_qIN3c108BFloat16ELi256ELi8E11block_iq3_sLi1EXadL_ZN45_INTERNAL_8d5cb472_14_gguf_kernel_cu_cd24131918vec_dot_iq3_s_q8_1EPKvPK10block_q8_1RKiEEEvS5_S5_PT_PS9_iiii)
        /*00e8*/ 	.short	0x0210
        /*00ea*/ 	.short	0x0030


	//----- nvinfo : EIATTR_SW_WAR
	.align		4
.L_1919:
        /*00ec*/ 	.byte	0x04, 0x36
        /*00ee*/ 	.short	(.L_1921 - .L_1920)
.L_1920:
        /*00f0*/ 	.word	0x00000008
.L_1921:


//--------------------- .nv.info._Z9moe_vec_qIN3c108BFloat16ELi32ELi4E12block_iq4_nlLi2EXadL_ZN45_INTERNAL_8d5cb472_14_gguf_kernel_cu_cd24131919vec_dot_iq4_nl_q8_1EPKvPK10block_q8_1RKiEEEvS5_S5_PT_PS9_iiii --------------------------
	.section	.nv.info._Z9moe_vec_qIN3c108BFloat16ELi32ELi4E12block_iq4_nlLi2EXadL_ZN45_INTERNAL_8d5cb472_14_gguf_kernel_cu_cd24131919vec_dot_iq4_nl_q8_1EPKvPK10block_q8_1RKiEEEvS5_S5_PT_PS9_iiii,"",@"SHT_CUDA_INFO"
	.sectionflags	@""
	.align	4


	//----- nvinfo : EIATTR_CUDA_API_VERSION
	.align		4
        /*0000*/ 	.byte	0x04, 0x37
        /*0002*/ 	.short	(.L_1923 - .L_1922)
.L_1922:
        /*0004*/ 	.word	0x00000082


	//----- nvinfo : EIATTR_KPARAM_INFO
	.align		4
.L_1923:
        /*0008*/ 	.byte	0x04, 0x17
        /*000a*/ 	.short	(.L_1925 - .L_1924)
.L_1924:
        /*000c*/ 	.word	0x00000000
        /*0010*/ 	.short	0x0007
        /*0012*/ 	.short	0x002c
        /*0014*/ 	.byte	0x00, 0xf0, 0x11, 0x00


	//----- nvinfo : EIATTR_KPARAM_INFO
	.align		4
.L_1925:
        /*0018*/ 	.byte	0x04, 0x17
        /*001a*/ 	.short	(.L_1927 - .L_1926)
.L_1926:
        /*001c*/ 	.word	0x00000000
        /*0020*/ 	.short	0x0006
        /*0022*/ 	.short	0x0028
        /*0024*/ 	.byte	0x00, 0xf0, 0x11, 0x00


	//----- nvinfo : EIATTR_KPARAM_INFO
	.align		4
.L_1927:
        /*0028*/ 	.byte	0x04, 0x17
        /*002a*/ 	.short	(.L_1929 - .L_1928)
.L_1928:
        /*002c*/ 	.word	0x00000000
        /*0030*/ 	.short	0x0005
        /*0032*/ 	.short	0x0024
        /*0034*/ 	.byte	0x00, 0xf0, 0x11, 0x00


	//----- nvinfo : EIATTR_KPARAM_INFO
	.align		4
.L_1929:
        /*0038*/ 	.byte	0x04, 0x17
        /*003a*/ 	.short	(.L_1931 - .L_1930)
.L_1930:
        /*003c*/ 	.word	0x00000000
        /*0040*/ 	.short	0x0004
        /*0042*/ 	.short	0x0020
        /*0044*/ 	.byte	0x00, 0xf0, 0x11, 0x00


	//----- nvinfo : EIATTR_KPARAM_INFO
	.align		4
.L_1931:
        /*0048*/ 	.byte	0x04, 0x17
        /*004a*/ 	.short	(.L_1933 - .L_1932)
.L_1932:
        /*004c*/ 	.word	0x00000000
        /*0050*/ 	.short	0x0003
        /*0052*/ 	.short	0x0018
        /*0054*/ 	.byte	0x00, 0xf0, 0x21, 0x00


	//----- nvinfo : EIATTR_KPARAM_INFO
	.align		4
.L_1933:
        /*0058*/ 	.byte	0x04, 0x17
        /*005a*/ 	.short	(.L_1935 - .L_1934)
.L_1934:
        /*005c*/ 	.word	0x00000000
        /*0060*/ 	.short	0x0002
        /*0062*/ 	.short	0x0010
        /*0064*/ 	.byte	0x00, 0xf0, 0x21, 0x00


	//----- nvinfo : EIATTR_KPARAM_INFO
	.align		4
.L_1935:
        /*0068*/ 	.byte	0x04, 0x17
        /*006a*/ 	.short	(.L_1937 - .L_1936)
.L_1936:
        /*006c*/ 	.word	0x00000000
        /*0070*/ 	.short	0x0001
        /*0072*/ 	.short	0x0008
        /*0074*/ 	.byte	0x00, 0xf0, 0x21, 0x00


	//----- nvinfo : EIATTR_KPARAM_INFO
	.align		4
.L_1937:
        /*0078*/ 	.byte	0x04, 0x17
        /*007a*/ 	.short	(.L_1939 - .L_1938)
.L_1938:
        /*007c*/ 	.word	0x00000000
        /*0080*/ 	.short	0x0000
        /*0082*/ 	.short	0x0000
        /*0084*/ 	.byte	0x00, 0xf0, 0x21, 0x00


	//----- nvinfo : EIATTR_SPARSE_MMA_MASK
	.align		4
.L_1939:
        /*0088*/ 	.byte	0x03, 0x50
        /*008a*/ 	.short	0x0000


	//----- nvinfo : EIATTR_MAXREG_COUNT
	.align		4
        /*008c*/ 	.byte	0x03, 0x1b
        /*008e*/ 	.short	0x00ff


	//----- nvinfo : EIATTR_MERCURY_ISA_VERSION
	.align		4
        /*0090*/ 	.byte	0x03, 0x5f
        /*0092*/ 	.short	0x0101


	//----- nvinfo : EIATTR_COOP_GROUP_MASK_REGIDS
	.align		4
        /*0094*/ 	.byte	0x04, 0x29
        /*0096*/ 	.short	(.L_1941 - .L_1940)


	//   ....[0]....
.L_1940:
        /*0098*/ 	.word	0xffffffff


	//   ....[1]....
        /*009c*/ 	.word	0xffffffff


	//   ....[2]....
        /*00a0*/ 	.word	0xffffffff


	//   ....[3]....
        /*00a4*/ 	.word	0xffffffff


	//   ....[4]....
        /*00a8*/ 	.word	0xffffffff


	//----- nvinfo : EIATTR_COOP_GROUP_INSTR_OFFSETS
	.align		4
.L_1941:
        /*00ac*/ 	.byte	0x04, 0x28
        /*00ae*/ 	.short	(.L_1943 - .L_1942)


	//   ....[0]....
.L_1942:
        /*00b0*/ 	.word	0x00000b50


	//   ....[1]....
        /*00b4*/ 	.word	0x00000b80


	//   ....[2]....
        /*00b8*/ 	.word	0x00000ba0


	//   ....[3]....
        /*00bc*/ 	.word	0x00000bc0


	//   ....[4]....
        /*00c0*/ 	.word	0x00000be0


	//----- nvinfo : EIATTR_EXIT_INSTR_OFFSETS
	.align		4
.L_1943:
        /*00c4*/ 	.byte	0x04, 0x1c
        /*00c6*/ 	.short	(.L_1945 - .L_1944)


	//   ....[0]....
.L_1944:
        /*00c8*/ 	.word	0x00000070


	//   ....[1]....
        /*00cc*/ 	.word	0x00000bf0


	//   ....[2]....
        /*00d0*/ 	.word	0x00000c60


	//----- nvinfo : EIATTR_CRS_STACK_SIZE
	.align		4
.L_1945:
        /*00d4*/ 	.byte	0x04, 0x1e
        /*00d6*/ 	.short	(.L_1947 - .L_1946)
.L_1946:
        /*00d8*/ 	.word	0x00000000


	//----- nvinfo : EIATTR_CBANK_PARAM_SIZE
	.align		4
.L_1947:
        /*00dc*/ 	.byte	0x03, 0x19
        /*00de*/ 	.short	0x0030


	//----- nvinfo : EIATTR_PARAM_CBANK
	.align		4
        /*00e0*/ 	.byte	0x04, 0x0a
        /*00e2*/ 	.short	(.L_1949 - .L_1948)
	.align		4
.L_1948:
        /*00e4*/ 	.word	index@(.nv.constant0._Z9moe_vec_qIN3c108BFloat16ELi32ELi4E12block_iq4_nlLi2EXadL_ZN45_INTERNAL_8d5cb472_14_gguf_kernel_cu_cd24131919vec_dot_iq4_nl_q8_1EPKvPK10block_q8_1RKiEEEvS5_S5_PT_PS9_iiii)
        /*00e8*/ 	.short	0x0210
        /*00ea*/ 	.short	0x0030


	//----- nvinfo : EIATTR_SW_WAR
	.align		4
.L_1949:
        /*00ec*/ 	.byte	0x04, 0x36
        /*00ee*/ 	.short	(.L_1951 - .L_1950)
.L_1950:
        /*00f0*/ 	.word	0x00000008
.L_1951:


//--------------------- .nv.info._Z9moe_vec_qIN3c108BFloat16ELi256ELi8E11block_iq1_sLi1EXadL_ZN45_INTERNAL_8d5cb472_14_gguf_kernel_cu_cd24131918vec_dot_iq1_s_q8_1EPKvPK10block_q8_1RKiEEEvS5_S5_PT_PS9_iiii --------------------------
	.section	.nv.info._Z9moe_vec_qIN3c108BFloat16ELi256ELi8E11block_iq1_sLi1EXadL_ZN45_INTERNAL_8d5cb472_14_gguf_kernel_cu_cd24131918vec_dot_iq1_s_q8_1EPKvPK10block_q8_1RKiEEEvS5_S5_PT_PS9_iiii,"",@"SHT_CUDA_INFO"
	.sectionflags	@""
	.align	4


	//----- nvinfo : EIATTR_CUDA_API_VERSION
	.align		4
        /*0000*/ 	.byte	0x04, 0x37
        /*0002*/ 	.short	(.L_1953 - .L_1952)
.L_1952:
        /*0004*/ 	.word	0x00000082


	//----- nvinfo : EIATTR_KPARAM_INFO
	.align		4
.L_1953:
        /*0008*/ 	.byte	0x04, 0x17
        /*000a*/ 	.short	(.L_1955 - .L_1954)
.L_1954:
        /*000c*/ 	.word	0x00000000
        /*0010*/ 	.short	0x0007
        /*0012*/ 	.short	0x002c
        /*0014*/ 	.byte	0x00, 0xf0, 0x11, 0x00


	//----- nvinfo : EIATTR_KPARAM_INFO
	.align		4
.L_1955:
        /*0018*/ 	.byte	0x04, 0x17
        /*001a*/ 	.short	(.L_1957 - .L_1956)
.L_1956:
        /*001c*/ 	.word	0x00000000
        /*0020*/ 	.short	0x0006
        /*0022*/ 	.short	0x0028
        /*0024*/ 	.byte	0x00, 0xf0, 0x11, 0x00


	//----- nvinfo : EIATTR_KPARAM_INFO
	.align		4
.L_1957:
        /*0028*/ 	.byte	0x04, 0x17
        /*002a*/ 	.short	(.L_1959 - .L_1958)
.L_1958:
        /*002c*/ 	.word	0x00000000
        /*0030*/ 	.short	0x0005
        /*0032*/ 	.short	0x0024
        /*0034*/ 	.byte	0x00, 0xf0, 0x11, 0x00


	//----- nvinfo : EIATTR_KPARAM_INFO
	.align		4
.L_1959:
        /*0038*/ 	.byte	0x04, 0x17
        /*003a*/ 	.short	(.L_1961 - .L_1960)
.L_1960:
        /*003c*/ 	.word	0x00000000
        /*0040*/ 	.short	0x0004
        /*0042*/ 	.short	0x0020
        /*0044*/ 	.byte	0x00, 0xf0, 0x11, 0x00


	//----- nvinfo : EIATTR_KPARAM_INFO
	.align		4
.L_1961:
        /*0048*/ 	.byte	0x04, 0x17
        /*004a*/ 	.short	(.L_1963 - .L_1962)
.L_1962:
        /*004c*/ 	.word	0x00000000
        /*0050*/ 	.short	0x0003
        /*0052*/ 	.short	0x0018
        /*0054*/ 	.byte	0x00, 0xf0, 0x21, 0x00


	//----- nvinfo : EIATTR_KPARAM_INFO
	.align		4
.L_1963:
        /*0058*/ 	.byte	0x04, 0x17
        /*005a*/ 	.short	(.L_1965 - .L_1964)
.L_1964:
        /*005c*/ 	.word	0x00000000
        /*0060*/ 	.short	0x0002
        /*0062*/ 	.short	0x0010
        /*0064*/ 	.byte	0x00, 0xf0, 0x21, 0x00


	//----- nvinfo : EIATTR_KPARAM_INFO
	.align		4
.L_1965:
        /*0068*/ 	.byte	0x04, 0x17
        /*006a*/ 	.short	(.L_1967 - .L_1966)
.L_1966:
        /*006c*/ 	.word	0x00000000
        /*0070*/ 	.short	0x0001
        /*0072*/ 	.short	0x0008
        /*0074*/ 	.byte	0x00, 0xf0, 0x21, 0x00


	//----- nvinfo : EIATTR_KPARAM_INFO
	.align		4
.L_1967:
        /*0078*/ 	.byte	0x04, 0x17
        /*007a*/ 	.short	(.L_1969 - .L_1968)
.L_1968:
        /*007c*/ 	.word	0x00000000
        /*0080*/ 	.short	0x0000
        /*0082*/ 	.short	0x0000
        /*0084*/ 	.byte	0x00, 0xf0, 0x21, 0x00


	//----- nvinfo : EIATTR_SPARSE_MMA_MASK
	.align		4
.L_1969:
        /*0088*/ 	.byte	0x03, 0x50
        /*008a*/ 	.short	0x0000


	//----- nvinfo : EIATTR_MAXREG_COUNT
	.align		4
        /*008c*/ 	.byte	0x03, 0x1b
        /*008e*/ 	.short	0x00ff


	//----- nvinfo : EIATTR_MERCURY_ISA_VERSION
	.align		4
        /*0090*/ 	.byte	0x03, 0x5f
        /*0092*/ 	.short	0x0101


	//----- nvinfo : EIATTR_COOP_GROUP_MASK_REGIDS
	.align		4
        /*0094*/ 	.byte	0x04, 0x29
        /*0096*/ 	.short	(.L_1971 - .L_1970)


	//   ....[0]....
.L_1970:
        /*0098*/ 	.word	0xffffffff


	//   ....[1]....
        /*009c*/ 	.word	0xffffffff


	//   ....[2]....
        /*00a0*/ 	.word	0xffffffff


	//   ....[3]....
        /*00a4*/ 	.word	0xffffffff


	//   ....[4]....
        /*00a8*/ 	.word	0xffffffff


	//----- nvinfo : EIATTR_COOP_GROUP_INSTR_OFFSETS
	.align		4
.L_1971:
        /*00ac*/ 	.byte	0x04, 0x28
        /*00ae*/ 	.short	(.L_1973 - .L_1972)


	//   ....[0]....
.L_1972:
        /*00b0*/ 	.word	0x000008f0


	//   ....[1]....
        /*00b4*/ 	.word	0x00000920


	//   ....[2]....
        /*00b8*/ 	.word	0x00000940


	//   ....[3]....
        /*00bc*/ 	.word	0x00000960


	//   ....[4]....
        /*00c0*/ 	.word	0x00000980


	//----- nvinfo : EIATTR_EXIT_INSTR_OFFSETS
	.align		4
.L_1973:
        /*00c4*/ 	.byte	0x04, 0x1c
        /*00c6*/ 	.short	(.L_1975 - .L_1974)


	//   ....[0]....
.L_1974:
        /*00c8*/ 	.word	0x00000070


	//   ....[1]....
        /*00cc*/ 	.word	0x00000990


	//   ....[2]....
        /*00d0*/ 	.word	0x00000a00


	//----- nvinfo : EIATTR_CRS_STACK_SIZE
	.align		4
.L_1975:
        /*00d4*/ 	.byte	0x04, 0x1e
        /*00d6*/ 	.short	(.L_1977 - .L_1976)
.L_1976:
        /*00d8*/ 	.word	0x00000000


	//----- nvinfo : EIATTR_CBANK_PARAM_SIZE
	.align		4
.L_1977:
        /*00dc*/ 	.byte	0x03, 0x19
        /*00de*/ 	.short	0x0030


	//----- nvinfo : EIATTR_PARAM_CBANK
	.align		4
        /*00e0*/ 	.byte	0x04, 0x0a
        /*00e2*/ 	.short	(.L_1979 - .L_1978)
	.align		4
.L_1978:
        /*00e4*/ 	.word	index@(.nv.constant0._Z9moe_vec_qIN3c108BFloat16ELi256ELi8E11block_iq1_sLi1EXadL_ZN45_INTERNAL_8d5cb472_14_gguf_kernel_cu_cd24131918vec_dot_iq1_s_q8_1EPKvPK10block_q8_1RKiEEEvS5_S5_PT_PS9_iiii)
        /*00e8*/ 	.short	0x0210
        /*00ea*/ 	.short	0x0030


	//----- nvinfo : EIATTR_SW_WAR
	.align		4
.L_1979:
        /*00ec*/ 	.byte	0x04, 0x36
        /*00ee*/ 	.short	(.L_1981 - .L_1980)
.L_1980:
        /*00f0*/ 	.word	0x00000008
.L_1981:


//--------------------- .nv.info._Z9moe_vec_qIN3c108BFloat16ELi256ELi8E13block_iq3_xxsLi1EXadL_ZN45_INTERNAL_8d5cb472_14_gguf_kernel_cu_cd24131920vec_dot_iq3_xxs_q8_1EPKvPK10block_q8_1RKiEEEvS5_S5_PT_PS9_iiii --------------------------
	.section	.nv.info._Z9moe_vec_qIN3c108BFloat16ELi256ELi8E13block_iq3_xxsLi1EXadL_ZN45_INTERNAL_8d5cb472_14_gguf_kernel_cu_cd24131920vec_dot_iq3_xxs_q8_1EPKvPK10block_q8_1RKiEEEvS5_S5_PT_PS9_iiii,"",@"SHT_CUDA_INFO"
	.sectionflags	@""
	.align	4


	//----- nvinfo : EIATTR_CUDA_API_VERSION
	.align		4
        /*0000*/ 	.byte	0x04, 0x37
        /*0002*/ 	.short	(.L_1983 - .L_1982)
.L_1982:
        /*0004*/ 	.word	0x00000082


	//----- nvinfo : EIATTR_KPARAM_INFO
	.align		4
.L_1983:
        /*0008*/ 	.byte	0x04, 0x17
        /*000a*/ 	.short	(.L_1985 - .L_1984)
.L_1984:
        /*000c*/ 	.word	0x00000000
        /*0010*/ 	.short	0x0007
        /*0012*/ 	.short	0x002c
        /*0014*/ 	.byte	0x00, 0xf0, 0x11, 0x00


	//----- nvinfo : EIATTR_KPARAM_INFO
	.align		4
.L_1985:
        /*0018*/ 	.byte	0x04, 0x17
        /*001a*/ 	.short	(.L_1987 - .L_1986)
.L_1986:
        /*001c*/ 	.word	0x00000000
        /*0020*/ 	.short	0x0006
        /*0022*/ 	.short	0x0028
        /*0024*/ 	.byte	0x00, 0xf0, 0x11, 0x00


	//----- nvinfo : EIATTR_KPARAM_INFO
	.align		4
.L_1987:
        /*0028*/ 	.byte	0x04, 0x17
        /*002a*/ 	.short	(.L_1989 - .L_1988)
.L_1988:
        /*002c*/ 	.word	0x00000000
        /*0030*/ 	.short	0x0005
        /*0032*/ 	.short	0x0024
        /*0034*/ 	.byte	0x00, 0xf0, 0x11, 0x00


	//----- nvinfo : EIATTR_KPARAM_INFO
	.align		4
.L_1989:
        /*0038*/ 	.byte	0x04, 0x17
        /*003a*/ 	.short	(.L_1991 - .L_1990)
.L_1990:
        /*003c*/ 	.word	0x00000000
        /*0040*/ 	.short	0x0004
        /*0042*/ 	.short	0x0020
        /*0044*/ 	.byte	0x00, 0xf0, 0x11, 0x00


	//----- nvinfo : EIATTR_KPARAM_INFO
	.align		4
.L_1991:
        /*0048*/ 	.byte	0x04, 0x17
        /*004a*/ 	.short	(.L_1993 - .L_1992)
.L_1992:
        /*004c*/ 	.word	0x00000000
        /*0050*/ 	.short	0x0003
        /*0052*/ 	.short	0x0018
        /*0054*/ 	.byte	0x00, 0xf0, 0x21, 0x00


	//----- nvinfo : EIATTR_KPARAM_INFO
	.align		4
.L_1993:
        /*0058*/ 	.byte	0x04, 0x17
        /*005a*/ 	.short	(.L_1995 - .L_1994)
.L_1994:
        /*005c*/ 	.word	0x00000000
        /*0060*/ 	.short	0x0002
        /*0062*/ 	.short	0x0010
        /*0064*/ 	.byte	0x00, 0xf0, 0x21, 0x00


	//----- nvinfo : EIATTR_KPARAM_INFO
	.align		4
.L_1995:
        /*0068*/ 	.byte	0x04, 0x17
        /*006a*/ 	.short	(.L_1997 - .L_1996)
.L_1996:
        /*006c*/ 	.word	0x00000000
        /*0070*/ 	.short	0x0001
        /*0072*/ 	.short	0x0008
        /*0074*/ 	.byte	0x00, 0xf0, 0x21, 0x00


	//----- nvinfo : EIATTR_KPARAM_INFO
	.align		4
.L_1997:
        /*0078*/ 	.byte	0x04, 0x17
        /*007a*/ 	.short	(.L_1999 - .L_1998)
.L_1998:
        /*007c*/ 	.word	0x00000000
        /*0080*/ 	.short	0x0000
        /*0082*/ 	.short	0x0000
        /*0084*/ 	.byte	0x00, 0xf0, 0x21, 0x00


	//----- nvinfo : EIATTR_SPARSE_MMA_MASK
	.align		4
.L_1999:
        /*0088*/ 	.byte	0x03, 0x50
        /*008a*/ 	.short	0x0000


	//----- nvinfo : EIATTR_MAXREG_COUNT
	.align		4
        /*008c*/ 	.byte	0x03, 0x1b
        /*008e*/ 	.short	0x00ff


	//----- nvinfo : EIATTR_MERCURY_ISA_VERSION
	.align		4
        /*0090*/ 	.byte	0x03, 0x5f
        /*0092*/ 	.short	0x0101


	//----- nvinfo : EIATTR_COOP_GROUP_MASK_REGIDS
	.align		4
        /*0094*/ 	.byte	0x04, 0x29
        /*0096*/ 	.short	(.L_2001 - .L_2000)


	//   ....[0]....
.L_2000:
        /*0098*/ 	.word	0xffffffff


	//   ....[1]....
        /*009c*/ 	.word	0xffffffff


	//   ....[2]....
        /*00a0*/ 	.word	0xffffffff


	//   ....[3]....
        /*00a4*/ 	.word	0xffffffff


	//   ....[4]....
        /*00a8*/ 	.word	0xffffffff


	//----- nvinfo : EIATTR_COOP_GROUP_INSTR_OFFSETS
	.align		4
.L_2001:
        /*00ac*/ 	.byte	0x04, 0x28
        /*00ae*/ 	.short	(.L_2003 - .L_2002)


	//   ....[0]....
.L_2002:
        /*00b0*/ 	.word	0x00000bc0


	//   ....[1]....
        /*00b4*/ 	.word	0x00000bf0


	//   ....[2]....
        /*00b8*/ 	.word	0x00000c10


	//   ....[3]....
        /*00bc*/ 	.word	0x00000c30


	//   ....[4]....
        /*00c0*/ 	.word	0x00000c50


	//----- nvinfo : EIATTR_EXIT_INSTR_OFFSETS
	.align		4
.L_2003:
        /*00c4*/ 	.byte	0x04, 0x1c
        /*00c6*/ 	.short	(.L_2005 - .L_2004)


	//   ....[0]....
.L_2004:
        /*00c8*/ 	.word	0x00000070


	//   ....[1]....
        /*00cc*/ 	.word	0x00000c60


	//   ....[2]....
        /*00d0*/ 	.word	0x00000cf0


	//----- nvinfo : EIATTR_CRS_STACK_SIZE
	.align		4
.L_2005:
        /*00d4*/ 	.byte	0x04, 0x1e
        /*00d6*/ 	.short	(.L_2007 - .L_2006)
.L_2006:
        /*00d8*/ 	.word	0x00000000


	//----- nvinfo : EIATTR_CBANK_PARAM_SIZE
	.align		4
.L_2007:
        /*00dc*/ 	.byte	0x03, 0x19
        /*00de*/ 	.short	0x0030


	//----- nvinfo : EIATTR_PARAM_CBANK
	.align		4
        /*00e0*/ 	.byte	0x04, 0x0a
        /*00e2*/ 	.short	(.L_2009 - .L_2008)
	.align		4
.L_2008:
        /*00e4*/ 	.word	index@(.nv.constant0._Z9moe_vec_qIN3c108BFloat16ELi256ELi8E13block_iq3_xxsLi1EXadL_ZN45_INTERNAL_8d5cb472_14_gguf_kernel_cu_cd24131920vec_dot_iq3_xxs_q8_1EPKvPK10block_q8_1RKiEEEvS5_S5_PT_PS9_iiii)
        /*00e8*/ 	.short	0x0210
        /*00ea*/ 	.short	0x0030


	//----- nvinfo : EIATTR_SW_WAR
	.align		4
.L_2009:
        /*00ec*/ 	.byte	0x04, 0x36
        /*00ee*/ 	.short	(.L_2011 - .L_2010)
.L_2010:
        /*00f0*/ 	.word	0x00000008
.L_2011:


//--------------------- .nv.info._Z9moe_vec_qIN3c108BFloat16ELi256ELi8E12block_iq2_xsLi1EXadL_ZN45_INTERNAL_8d5cb472_14_gguf_kernel_cu_cd24131919vec_dot_iq2_xs_q8_1EPKvPK10block_q8_1RKiEEEvS5_S5_PT_PS9_iiii --------------------------
	.section	.nv.info._Z9moe_vec_qIN3c108BFloat16ELi256ELi8E12block_iq2_xsLi1EXadL_ZN45_INTERNAL_8d5cb472_14_gguf_kernel_cu_cd24131919vec_dot_iq2_xs_q8_1EPKvPK10block_q8_1RKiEEEvS5_S5_PT_PS9_iiii,"",@"SHT_CUDA_INFO"
	.sectionflags	@""
	.align	4


	//----- nvinfo : EIATTR_CUDA_API_VERSION
	.align		4
        /*0000*/ 	.byte	0x04, 0x37
        /*0002*/ 	.short	(.L_2013 - .L_2012)
.L_2012:
        /*0004*/ 	.word	0x00000082


	//----- nvinfo : EIATTR_KPARAM_INFO
	.align		4
.L_2013:
        /*0008*/ 	.byte	0x04, 0x17
        /*000a*/ 	.short	(.L_2015 - .L_2014)
.L_2014:
        /*000c*/ 	.word	0x00000000
        /*0010*/ 	.short	0x0007
        /*0012*/ 	.short	0x002c
        /*0014*/ 	.byte	0x00, 0xf0, 0x11, 0x00


	//----- nvinfo : EIATTR_KPARAM_INFO
	.align		4
.L_2015:
        /*0018*/ 	.byte	0x04, 0x17
        /*001a*/ 	.short	(.L_2017 - .L_2016)
.L_2016:
        /*001c*/ 	.word	0x00000000
        /*0020*/ 	.short	0x0006
        /*0022*/ 	.short	0x0028
        /*0024*/ 	.byte	0x00, 0xf0, 0x11, 0x00


	//----- nvinfo : EIATTR_KPARAM_INFO
	.align		4
.L_2017:
        /*0028*/ 	.byte	0x04, 0x17
        /*002a*/ 	.short	(.L_2019 - .L_2018)
.L_2018:
        /*002c*/ 	.word	0x00000000
        /*0030*/ 	.short	0x0005
        /*0032*/ 	.short	0x0024
        /*0034*/ 	.byte	0x00, 0xf0, 0x11, 0x00


	//----- nvinfo : EIATTR_KPARAM_INFO
	.align		4
.L_2019:
        /*0038*/ 	.byte	0x04, 0x17
        /*003a*/ 	.short	(.L_2021 - .L_2020)
.L_2020:
        /*003c*/ 	.word	0x00000000
        /*0040*/ 	.short	0x0004
        /*0042*/ 	.short	0x0020
        /*0044*/ 	.byte	0x00, 0xf0, 0x11, 0x00


	//----- nvinfo : EIATTR_KPARAM_INFO
	.align		4
.L_2021:
        /*0048*/ 	.byte	0x04, 0x17
        /*004a*/ 	.short	(.L_2023 - .L_2022)
.L_2022:
        /*004c*/ 	.word	0x00000000
        /*0050*/ 	.short	0x0003
        /*0052*/ 	.short	0x0018
        /*0054*/ 	.byte	0x00, 0xf0, 0x21, 0x00


	//----- nvinfo : EIATTR_KPARAM_INFO
	.align		4
.L_2023:
        /*0058*/ 	.byte	0x04, 0x17
        /*005a*/ 	.short	(.L_2025 - .L_2024)
.L_2024:
        /*005c*/ 	.word	0x00000000
        /*0060*/ 	.short	0x0002
        /*0062*/ 	.short	0x0010
        /*0064*/ 	.byte	0x00, 0xf0, 0x21, 0x00


	//----- nvinfo : EIATTR_KPARAM_INFO
	.align		4
.L_2025:
        /*0068*/ 	.byte	0x04, 0x17
        /*006a*/ 	.short	(.L_2027 - .L_2026)
.L_2026:
        /*006c*/ 	.word	0x00000000
        /*0070*/ 	.short	0x0001
        /*0072*/ 	.short	0x0008
        /*0074*/ 	.byte	0x00, 0xf0, 0x21, 0x00


	//----- nvinfo : EIATTR_KPARAM_INFO
	.align		4
.L_2027:
        /*0078*/ 	.byte	0x04, 0x17
        /*007a*/ 	.short	(.L_2029 - .L_2028)
.L_2028:
        /*007c*/ 	.word	0x00000000
        /*0080*/ 	.short	0x0000
        /*0082*/ 	.short	0x0000
        /*0084*/ 	.byte	0x00, 0xf0, 0x21, 0x00


	//----- nvinfo : EIATTR_SPARSE_MMA_MASK
	.align		4
.L_2029:
        /*0088*/ 	.byte	0x03, 0x50
        /*008a*/ 	.short	0x0000


	//----- nvinfo : EIATTR_MAXREG_COUNT
	.align		4
        /*008c*/ 	.byte	0x03, 0x1b
        /*008e*/ 	.short	0x00ff


	//----- nvinfo : EIATTR_MERCURY_ISA_VERSION
	.align		4
        /*0090*/ 	.byte	0x03, 0x5f
        /*0092*/ 	.short	0x0101


	//----- nvinfo : EIATTR_COOP_GROUP_MASK_REGIDS
	.align		4
        /*0094*/ 	.byte	0x04, 0x29
        /*0096*/ 	.short	(.L_2031 - .L_2030)


	//   ....[0]....
.L_2030:
        /*0098*/ 	.word	0xffffffff


	//   ....[1]....
        /*009c*/ 	.word	0xffffffff


	//   ....[2]....
        /*00a0*/ 	.word	0xffffffff


	//   ....[3]....
        /*00a4*/ 	.word	0xffffffff


	//   ....[4]....
        /*00a8*/ 	.word	0xffffffff


	//----- nvinfo : EIATTR_COOP_GROUP_INSTR_OFFSETS
	.align		4
.L_2031:
        /*00ac*/ 	.byte	0x04, 0x28
        /*00ae*/ 	.short	(.L_2033 - .L_2032)


	//   ....[0]....
.L_2032:
        /*00b0*/ 	.word	0x00001940


	//   ....[1]....
        /*00b4*/ 	.word	0x00001970


	//   ....[2]....
        /*00b8*/ 	.word	0x000019a0


	//   ....[3]....
        /*00bc*/ 	.word	0x000019c0


	//   ....[4]....
        /*00c0*/ 	.word	0x000019e0


	//----- nvinfo : EIATTR_EXIT_INSTR_OFFSETS
	.align		4
.L_2033:
        /*00c4*/ 	.byte	0x04, 0x1c
        /*00c6*/ 	.short	(.L_2035 - .L_2034)


	//   ....[0]....
.L_2034:
        /*00c8*/ 	.word	0x00000070


	//   ....[1]....
        /*00cc*/ 	.word	0x000019f0


	//   ....[2]....
        /*00d0*/ 	.word	0x00001a60


	//----- nvinfo : EIATTR_CRS_STACK_SIZE
	.align		4
.L_2035:
        /*00d4*/ 	.byte	0x04, 0x1e
        /*00d6*/ 	.short	(.L_2037 - .L_2036)
.L_2036:
        /*00d8*/ 	.word	0x00000000


	//----- nvinfo : EIATTR_CBANK_PARAM_SIZE
	.align		4
.L_2037:
        /*00dc*/ 	.byte	0x03, 0x19
        /*00de*/ 	.short	0x0030


	//----- nvinfo : EIATTR_PARAM_CBANK
	.align		4
        /*00e0*/ 	.byte	0x04, 0x0a
        /*00e2*/ 	.short	(.L_2039 - .L_2038)
	.align		4
.L_2038:
        /*00e4*/ 	.word	index@(.nv.constant0._Z9moe_vec_qIN3c108BFloat16ELi256ELi8E12block_iq2_xsLi1EXadL_ZN45_INTERNAL_8d5cb472_14_gguf_kernel_cu_cd24131919vec_dot_iq2_xs_q8_1EPKvPK10block_q8_1RKiEEEvS5_S5_PT_PS9_iiii)
        /*00e8*/ 	.short	0x0210
        /*00ea*/ 	.short	0x0030


	//----- nvinfo : EIATTR_SW_WAR
	.align		4
.L_2039:
        /*00ec*/ 	.byte	0x04, 0x36
        /*00ee*/ 	.short	(.L_2041 - .L_2040)
.L_2040:
        /*00f0*/ 	.word	0x00000008
.L_2041:


//--------------------- .nv.info._Z9moe_vec_qIN3c108BFloat16ELi256ELi8E13block_iq2_xxsLi1EXadL_ZN45_INTERNAL_8d5cb472_14_gguf_kernel_cu_cd24131920vec_dot_iq2_xxs_q8_1EPKvPK10block_q8_1RKiEEEvS5_S5_PT_PS9_iiii --------------------------
	.section	.nv.info._Z9moe_vec_qIN3c108BFloat16ELi256ELi8E13block_iq2_xxsLi1EXadL_ZN45_INTERNAL_8d5cb472_14_gguf_kernel_cu_cd24131920vec_dot_iq2_xxs_q8_1EPKvPK10block_q8_1RKiEEEvS5_S5_PT_PS9_iiii,"",@"SHT_CUDA_INFO"
	.sectionflags	@""
	.align	4


	//----- nvinfo : EIATTR_CUDA_API_VERSION
	.align		4
        /*0000*/ 	.byte	0x04, 0x37
        /*0002*/ 	.short	(.L_2043 - .L_2042)
.L_2042:
        /*0004*/ 	.word	0x00000082


	//----- nvinfo : EIATTR_KPARAM_INFO
	.align		4
.L_2043:
        /*0008*/ 	.byte	0x04, 0x17
        /*000a*/ 	.short	(.L_2045 - .L_2044)
.L_2044:
        /*000c*/ 	.word	0x00000000
        /*0010*/ 	.short	0x0007
        /*0012*/ 	.short	0x002c
        /*0014*/ 	.byte	0x00, 0xf0, 0x11, 0x00


	//----- nvinfo : EIATTR_KPARAM_INFO
	.align		4
.L_2045:
        /*0018*/ 	.byte	0x04, 0x17
        /*001a*/ 	.short	(.L_2047 - .L_2046)
.L_2046:
        /*001c*/ 	.word	0x00000000
        /*0020*/ 	.short	0x0006
        /*0022*/ 	.short	0x0028
        /*0024*/ 	.byte	0x00, 0xf0, 0x11, 0x00


	//----- nvinfo : EIATTR_KPARAM_INFO
	.align		4
.L_2047:
        /*0028*/ 	.byte	0x04, 0x17
        /*002a*/ 	.short	(.L_2049 - .L_2048)
.L_2048:
        /*002c*/ 	.word	0x00000000
        /*0030*/ 	.short	0x0005
        /*0032*/ 	.short	0x0024
        /*0034*/ 	.byte	0x00, 0xf0, 0x11, 0x00


	//----- nvinfo : EIATTR_KPARAM_INFO
	.align		4
.L_2049:
        /*0038*/ 	.byte	0x04, 0x17
        /*003a*/ 	.short	(.L_2051 - .L_2050)
.L_2050:
        /*003c*/ 	.word	0x00000000
        /*0040*/ 	.short	0x0004
        /*0042*/ 	.short	0x0020
        /*0044*/ 	.byte	0x00, 0xf0, 0x11, 0x00


	//----- nvinfo : EIATTR_KPARAM_INFO
	.align		4
.L_2051:
        /*0048*/ 	.byte	0x04, 0x17
        /*004a*/ 	.short	(.L_2053 - .L_2052)
.L_2052:
        /*004c*/ 	.word	0x00000000
        /*0050*/ 	.short	0x0003
        /*0052*/ 	.short	0x0018
        /*0054*/ 	.byte	0x00, 0xf0, 0x21, 0x00


	//----- nvinfo : EIATTR_KPARAM_INFO
	.align		4
.L_2053:
        /*0058*/ 	.byte	0x04, 0x17
        /*005a*/ 	.short	(.L_2055 - .L_2054)
.L_2054:
        /*005c*/ 	.word	0x00000000
        /*0060*/ 	.short	0x0002
        /*0062*/ 	.short	0x0010
        /*0064*/ 	.byte	0x00, 0xf0, 0x21, 0x00


	//----- nvinfo : EIATTR_KPARAM_INFO
	.align		4
.L_2055:
        /*0068*/ 	.byte	0x04, 0x17
        /*006a*/ 	.short	(.L_2057 - .L_2056)
.L_2056:
        /*006c*/ 	.word	0x00000000
        /*0070*/ 	.short	0x0001
        /*0072*/ 	.short	0x0008
        /*0074*/ 	.byte	0x00, 0xf0, 0x21, 0x00


	//----- nvinfo : EIATTR_KPARAM_INFO
	.align		4
.L_2057:
        /*0078*/ 	.byte	0x04, 0x17
        /*007a*/ 	.short	(.L_2059 - .L_2058)
.L_2058:
        /*007c*/ 	.word	0x00000000
        /*0080*/ 	.short	0x0000
        /*0082*/ 	.short	0x0000
        /*0084*/ 	.byte	0x00, 0xf0, 0x21, 0x00


	//----- nvinfo : EIATTR_SPARSE_MMA_MASK
	.align		4
.L_2059:
        /*0088*/ 	.byte	0x03, 0x50
        /*008a*/ 	.short	0x0000


	//----- nvinfo : EIATTR_MAXREG_COUNT
	.align		4
        /*008c*/ 	.byte	0x03, 0x1b
        /*008e*/ 	.short	0x00ff


	//----- nvinfo : EIATTR_MERCURY_ISA_VERSION
	.align		4
        /*0090*/ 	.byte	0x03, 0x5f
        /*0092*/ 	.short	0x0101


	//----- nvinfo : EIATTR_COOP_GROUP_MASK_REGIDS
	.align		4
        /*0094*/ 	.byte	0x04, 0x29
        /*0096*/ 	.short	(.L_2061 - .L_2060)


	//   ....[0]....
.L_2060:
        /*0098*/ 	.word	0xffffffff


	//   ....[1]....
        /*009c*/ 	.word	0xffffffff


	//   ....[2]....
        /*00a0*/ 	.word	0xffffffff


	//   ....[3]....
        /*00a4*/ 	.word	0xffffffff


	//   ....[4]....
        /*00a8*/ 	.word	0xffffffff


	//----- nvinfo : EIATTR_COOP_GROUP_INSTR_OFFSETS
	.align		4
.L_2061:
        /*00ac*/ 	.byte	0x04, 0x28
        /*00ae*/ 	.short	(.L_2063 - .L_2062)


	//   ....[0]....
.L_2062:
        /*00b0*/ 	.word	0x00001810


	//   ....[1]....
        /*00b4*/ 	.word	0x00001840


	//   ....[2]....
        /*00b8*/ 	.word	0x00001870


	//   ....[3]....
        /*00bc*/ 	.word	0x00001890


	//   ....[4]....
        /*00c0*/ 	.word	0x000018b0


	//----- nvinfo : EIATTR_EXIT_INSTR_OFFSETS
	.align		4
.L_2063:
        /*00c4*/ 	.byte	0x04, 0x1c
        /*00c6*/ 	.short	(.L_2065 - .L_2064)


	//   ....[0]....
.L_2064:
        /*00c8*/ 	.word	0x00000070


	//   ....[1]....
        /*00cc*/ 	.word	0x000018c0


	//   ....[2]....
        /*00d0*/ 	.word	0x00001940


	//----- nvinfo : EIATTR_CRS_STACK_SIZE
	.align		4
.L_2065:
        /*00d4*/ 	.byte	0x04, 0x1e
        /*00d6*/ 	.short	(.L_2067 - .L_2066)
.L_2066:
        /*00d8*/ 	.word	0x00000000


	//----- nvinfo : EIATTR_CBANK_PARAM_SIZE
	.align		4
.L_2067:
        /*00dc*/ 	.byte	0x03, 0x19
        /*00de*/ 	.short	0x0030


	//----- nvinfo : EIATTR_PARAM_CBANK
	.align		4
        /*00e0*/ 	.byte	0x04, 0x0a
        /*00e2*/ 	.short	(.L_2069 - .L_2068)
	.align		4
.L_2068:
        /*00e4*/ 	.word	index@(.nv.constant0._Z9moe_vec_qIN3c108BFloat16ELi256ELi8E13block_iq2_xxsLi1EXadL_ZN45_INTERNAL_8d5cb472_14_gguf_kernel_cu_cd24131920vec_dot_iq2_xxs_q8_1EPKvPK10block_q8_1RKiEEEvS5_S5_PT_PS9_iiii)
        /*00e8*/ 	.short	0x0210
        /*00ea*/ 	.short	0x0030


	//----- nvinfo : EIATTR_SW_WAR
	.align		4
.L_2069:
        /*00ec*/ 	.byte	0x04, 0x36
        /*00ee*/ 	.short	(.L_2071 - .L_2070)
.L_2070:
        /*00f0*/ 	.word	0x00000008
.L_2071:


//--------------------- .nv.info._Z9moe_vec_qIN3c108BFloat16ELi256ELi32E10block_q6_KLi1EXadL_ZN45_INTERNAL_8d5cb472_14_gguf_kernel_cu_cd24131917vec_dot_q6_K_q8_1EPKvPK10block_q8_1RKiEEEvS5_S5_PT_PS9_iiii --------------------------
	.section	.nv.info._Z9moe_vec_qIN3c108BFloat16ELi256ELi32E10block_q6_KLi1EXadL_ZN45_INTERNAL_8d5cb472_14_gguf_kernel_cu_cd24131917vec_dot_q6_K_q8_1EPKvPK10block_q8_1RKiEEEvS5_S5_PT_PS9_iiii,"",@"SHT_CUDA_INFO"
	.sectionflags	@""
	.align	4


	//----- nvinfo : EIATTR_CUDA_API_VERSION
	.align		4
        /*0000*/ 	.byte	0x04, 0x37
        /*0002*/ 	.short	(.L_2073 - .L_2072)
.L_2072:
        /*0004*/ 	.word	0x00000082


	//----- nvinfo : EIATTR_KPARAM_INFO
	.align		4
.L_2073:
        /*0008*/ 	.byte	0x04, 0x17
        /*000a*/ 	.short	(.L_2075 - .L_2074)
.L_2074:
        /*000c*/ 	.word	0x00000000
        /*0010*/ 	.short	0x0007
        /*0012*/ 	.short	0x002c
        /*0014*/ 	.byte	0x00, 0xf0, 0x11, 0x00


	//----- nvinfo : EIATTR_KPARAM_INFO
	.align		4
.L_2075:
        /*0018*/ 	.byte	0x04, 0x17
        /*001a*/ 	.short	(.L_2077 - .L_2076)
.L_2076:
        /*001c*/ 	.word	0x00000000
        /*0020*/ 	.short	0x0006
        /*0022*/ 	.short	0x0028
        /*0024*/ 	.byte	0x00, 0xf0, 0x11, 0x00


	//----- nvinfo : EIATTR_KPARAM_INFO
	.align		4
.L_2077:
        /*0028*/ 	.byte	0x04, 0x17
        /*002a*/ 	.short	(.L_2079 - .L_2078)
.L_2078:
        /*002c*/ 	.word	0x00000000
        /*0030*/ 	.short	0x0005
        /*0032*/ 	.short	0x0024
        /*0034*/ 	.byte	0x00, 0xf0, 0x11, 0x00


	//----- nvinfo : EIATTR_KPARAM_INFO
	.align		4
.L_2079:
        /*0038*/ 	.byte	0x04, 0x17
        /*003a*/ 	.short	(.L_2081 - .L_2080)
.L_2080:
        /*003c*/ 	.word	0x00000000
        /*0040*/ 	.short	0x0004
        /*0042*/ 	.short	0x0020
        /*0044*/ 	.byte	0x00, 0xf0, 0x11, 0x00


	//----- nvinfo : EIATTR_KPARAM_INFO
	.align		4
.L_2081:
        /*0048*/ 	.byte	0x04, 0x17
        /*004a*/ 	.short	(.L_2083 - .L_2082)
.L_2082:
        /*004c*/ 	.word	0x00000000
        /*0050*/ 	.short	0x0003
        /*0052*/ 	.short	0x0018
        /*0054*/ 	.byte	0x00, 0xf0, 0x21, 0x00


	//----- nvinfo : EIATTR_KPARAM_INFO
	.align		4
.L_2083:
        /*0058*/ 	.byte	0x04, 0x17
        /*005a*/ 	.short	(.L_2085 - .L_2084)
.L_2084:
        /*005c*/ 	.word	0x00000000
        /*0060*/ 	.short	0x0002
        /*0062*/ 	.short	0x0010
        /*0064*/ 	.byte	0x00, 0xf0, 0x21, 0x00


	//----- nvinfo : EIATTR_KPARAM_INFO
	.align		4
.L_2085:
        /*0068*/ 	.byte	0x04, 0x17
        /*006a*/ 	.short	(.L_2087 - .L_2086)
.L_2086:
        /*006c*/ 	.word	0x00000000
        /*0070*/ 	.short	0x0001
        /*0072*/ 	.short	0x0008
        /*0074*/ 	.byte	0x00, 0xf0, 0x21, 0x00


	//----- nvinfo : EIATTR_KPARAM_INFO
	.align		4
.L_2087:
        /*0078*/ 	.byte	0x04, 0x17
        /*007a*/ 	.short	(.L_2089 - .L_2088)
.L_2088:
        /*007c*/ 	.word	0x00000000
        /*0080*/ 	.short	0x0000
        /*0082*/ 	.short	0x0000
        /*0084*/ 	.byte	0x00, 0xf0, 0x21, 0x00


	//----- nvinfo : EIATTR_SPARSE_MMA_MASK
	.align		4
.L_2089:
        /*0088*/ 	.byte	0x03, 0x50
        /*008a*/ 	.short	0x0000


	//----- nvinfo : EIATTR_MAXREG_COUNT
	.align		4
        /*008c*/ 	.byte	0x03, 0x1b
        /*008e*/ 	.short	0x00ff


	//----- nvinfo : EIATTR_MERCURY_ISA_VERSION
	.align		4
        /*0090*/ 	.byte	0x03, 0x5f
        /*0092*/ 	.short	0x0101


	//----- nvinfo : EIATTR_COOP_GROUP_MASK_REGIDS
	.align		4
        /*0094*/ 	.byte	0x04, 0x29
        /*0096*/ 	.short	(.L_2091 - .L_2090)


	//   ....[0]....
.L_2090:
        /*0098*/ 	.word	0xffffffff


	//   ....[1]....
        /*009c*/ 	.word	0xffffffff


	//   ....[2]....
        /*00a0*/ 	.word	0xffffffff


	//   ....[3]....
        /*00a4*/ 	.word	0xffffffff


	//   ....[4]....
        /*00a8*/ 	.word	0xffffffff


	//----- nvinfo : EIATTR_COOP_GROUP_INSTR_OFFSETS
	.align		4
.L_2091:
        /*00ac*/ 	.byte	0x04, 0x28
        /*00ae*/ 	.short	(.L_2093 - .L_2092)


	//   ....[0]....
.L_2092:
        /*00b0*/ 	.word	0x00001160


	//   ....[1]....
        /*00b4*/ 	.word	0x00001190


	//   ....[2]....
        /*00b8*/ 	.word	0x000011c0


	//   ....[3]....
        /*00bc*/ 	.word	0x000011e0


	//   ....[4]....
        /*00c0*/ 	.word	0x00001200


	//----- nvinfo : EIATTR_EXIT_INSTR_OFFSETS
	.align		4
.L_2093:
        /*00c4*/ 	.byte	0x04, 0x1c
        /*00c6*/ 	.short	(.L_2095 - .L_2094)


	//   ....[0]....
.L_2094:
        /*00c8*/ 	.word	0x00000070


	//   ....[1]....
        /*00cc*/ 	.word	0x00001210


	//   ....[2]....
        /*00d0*/ 	.word	0x00001290


	//----- nvinfo : EIATTR_CRS_STACK_SIZE
	.align		4
.L_2095:
        /*00d4*/ 	.byte	0x04, 0x1e
        /*00d6*/ 	.short	(.L_2097 - .L_2096)
.L_2096:
        /*00d8*/ 	.word	0x00000000


	//----- nvinfo : EIATTR_CBANK_PARAM_SIZE
	.align		4
.L_2097:
        /*00dc*/ 	.byte	0x03, 0x19
        /*00de*/ 	.short	0x0030


	//----- nvinfo : EIATTR_PARAM_CBANK
	.align		4
        /*00e0*/ 	.byte	0x04, 0x0a
        /*00e2*/ 	.short	(.L_2099 - .L_2098)
	.align		4
.L_2098:
        /*00e4*/ 	.word	index@(.nv.constant0._Z9moe_vec_qIN3c108BFloat16ELi256ELi32E10block_q6_KLi1EXadL_ZN45_INTERNAL_8d5cb472_14_gguf_kernel_cu_cd24131917vec_dot_q6_K_q8_1EPKvPK10block_q8_1RKiEEEvS5_S5_PT_PS9_iiii)
        /*00e8*/ 	.short	0x0210
        /*00ea*/ 	.short	0x0030


	//----- nvinfo : EIATTR_SW_WAR
	.align		4
.L_2099:
        /*00ec*/ 	.byte	0x04, 0x36
        /*00ee*/ 	.short	(.L_2101 - .L_2100)
.L_2100:
        /*00f0*/ 	.word	0x00000008
.L_2101:


//--------------------- .nv.info._Z9moe_vec_qIN3c108BFloat16ELi256ELi32E10block_q5_KLi2EXadL_ZN45_INTERNAL_8d5cb472_14_gguf_kernel_cu_cd24131917vec_dot_q5_K_q8_1EPKvPK10block_q8_1RKiEEEvS5_S5_PT_PS9_iiii --------------------------
	.section	.nv.info._Z9moe_vec_qIN3c108BFloat16ELi256ELi32E10block_q5_KLi2EXadL_ZN45_INTERNAL_8d5cb472_14_gguf_kernel_cu_cd24131917vec_dot_q5_K_q8_1EPKvPK10block_q8_1RKiEEEvS5_S5_PT_PS9_iiii,"",@"SHT_CUDA_INFO"
	.sectionflags	@""
	.align	4


	//----- nvinfo : EIATTR_CUDA_API_VERSION
	.align		4
        /*0000*/ 	.byte	0x04, 0x37
        /*0002*/ 	.short	(.L_2103 - .L_2102)
.L_2102:
        /*0004*/ 	.word	0x00000082


	//----- nvinfo : EIATTR_KPARAM_INFO
	.align		4
.L_2103:
        /*0008*/ 	.byte	0x04, 0x17
        /*000a*/ 	.short	(.L_2105 - .L_2104)
.L_2104:
        /*000c*/ 	.word	0x00000000
        /*0010*/ 	.short	0x0007
        /*0012*/ 	.short	0x002c
        /*0014*/ 	.byte	0x00, 0xf0, 0x11, 0x00


	//----- nvinfo : EIATTR_KPARAM_INFO
	.align		4
.L_2105:
        /*0018*/ 	.byte	0x04, 0x17
        /*001a*/ 	.short	(.L_2107 - .L_2106)
.L_2106:
        /*001c*/ 	.word	0x00000000
        /*0020*/ 	.short	0x0006
        /*0022*/ 	.short	0x0028
        /*0024*/ 	.byte	0x00, 0xf0, 0x11, 0x00


	//----- nvinfo : EIATTR_KPARAM_INFO
	.align		4
.L_2107:
        /*0028*/ 	.byte	0x04, 0x17
        /*002a*/ 	.short	(.L_2109 - .L_2108)
.L_2108:
        /*002c*/ 	.word	0x00000000
        /*0030*/ 	.short	0x0005
        /*0032*/ 	.short	0x0024
        /*0034*/ 	.byte	0x00, 0xf0, 0x11, 0x00


	//----- nvinfo : EIATTR_KPARAM_INFO
	.align		4
.L_2109:
        /*0038*/ 	.byte	0x04, 0x17
        /*003a*/ 	.short	(.L_2111 - .L_2110)
.L_2110:
        /*003c*/ 	.word	0x00000000
        /*0040*/ 	.short	0x0004
        /*0042*/ 	.short	0x0020
        /*0044*/ 	.byte	0x00, 0xf0, 0x11, 0x00


	//----- nvinfo : EIATTR_KPARAM_INFO
	.align		4
.L_2111:
        /*0048*/ 	.byte	0x04, 0x17
        /*004a*/ 	.short	(.L_2113 - .L_2112)
.L_2112:
        /*004c*/ 	.word	0x00000000
        /*0050*/ 	.short	0x0003
        /*0052*/ 	.short	0x0018
        /*0054*/ 	.byte	0x00, 0xf0, 0x21, 0x00


	//----- nvinfo : EIATTR_KPARAM_INFO
	.align		4
.L_2113:
        /*0058*/ 	.byte	0x04, 0x17
        /*005a*/ 	.short	(.L_2115 - .L_2114)
.L_2114:
        /*005c*/ 	.word	0x00000000
        /*0060*/ 	.short	0x0002
        /*0062*/ 	.short	0x0010
        /*0064*/ 	.byte	0x00, 0xf0, 0x21, 0x00


	//----- nvinfo : EIATTR_KPARAM_INFO
	.align		4
.L_2115:
        /*0068*/ 	.byte	0x04, 0x17
        /*006a*/ 	.short	(.L_2117 - .L_2116)
.L_2116:
        /*006c*/ 	.word	0x00000000
        /*0070*/ 	.short	0x0001
        /*0072*/ 	.short	0x0008
        /*0074*/ 	.byte	0x00, 0xf0, 0x21, 0x00


	//----- nvinfo : EIATTR_KPARAM_INFO
	.align		4
.L_2117:
        /*0078*/ 	.byte	0x04, 0x17
        /*007a*/ 	.short	(.L_2119 - .L_2118)
.L_2118:
        /*007c*/ 	.word	0x00000000
        /*0080*/ 	.short	0x0000
        /*0082*/ 	.short	0x0000
        /*0084*/ 	.byte	0x00, 0xf0, 0x21, 0x00


	//----- nvinfo : EIATTR_SPARSE_MMA_MASK
	.align		4
.L_2119:
        /*0088*/ 	.byte	0x03, 0x50
        /*008a*/ 	.short	0x0000


	//----- nvinfo : EIATTR_MAXREG_COUNT
	.align		4
        /*008c*/ 	.byte	0x03, 0x1b
        /*008e*/ 	.short	0x00ff


	//----- nvinfo : EIATTR_MERCURY_ISA_VERSION
	.align		4
        /*0090*/ 	.byte	0x03, 0x5f
        /*0092*/ 	.short	0x0101


	//----- nvinfo : EIATTR_COOP_GROUP_MASK_REGIDS
	.align		4
        /*0094*/ 	.byte	0x04, 0x29
        /*0096*/ 	.short	(.L_2121 - .L_2120)


	//   ....[0]....
.L_2120:
        /*0098*/ 	.word	0xffffffff


	//   ....[1]....
        /*009c*/ 	.word	0xffffffff


	//   ....[2]....
        /*00a0*/ 	.word	0xffffffff


	//   ....[3]....
        /*00a4*/ 	.word	0xffffffff


	//   ....[4]....
        /*00a8*/ 	.word	0xffffffff


	//----- nvinfo : EIATTR_COOP_GROUP_INSTR_OFFSETS
	.align		4
.L_2121:
        /*00ac*/ 	.byte	0x04, 0x28
        /*00ae*/ 	.short	(.L_2123 - .L_2122)


	//   ....[0]....
.L_2122:
        /*00b0*/ 	.word	0x00000a20


	//   ....[1]....
        /*00b4*/ 	.word	0x00000a50


	//   ....[2]....
        /*00b8*/ 	.word	0x00000a80


	//   ....[3]....
        /*00bc*/ 	.word	0x00000aa0


	//   ....[4]....
        /*00c0*/ 	.word	0x00000ac0


	//----- nvinfo : EIATTR_EXIT_INSTR_OFFSETS
	.align		4
.L_2123:
        /*00c4*/ 	.byte	0x04, 0x1c
        /*00c6*/ 	.short	(.L_2125 - .L_2124)


	//   ....[0]....
.L_2124:
        /*00c8*/ 	.word	0x00000070


	//   ....[1]....
        /*00cc*/ 	.word	0x00000ad0


	//   ....[2]....
        /*00d0*/ 	.word	0x00000b50


	//----- nvinfo : EIATTR_CRS_STACK_SIZE
	.align		4
.L_2125:
        /*00d4*/ 	.byte	0x04, 0x1e
        /*00d6*/ 	.short	(.L_2127 - .L_2126)
.L_2126:
        /*00d8*/ 	.word	0x00000000


	//----- nvinfo : EIATTR_CBANK_PARAM_SIZE
	.align		4
.L_2127:
        /*00dc*/ 	.byte	0x03, 0x19
        /*00de*/ 	.short	0x0030


	//----- nvinfo : EIATTR_PARAM_CBANK
	.align		4
        /*00e0*/ 	.byte	0x04, 0x0a
        /*00e2*/ 	.short	(.L_2129 - .L_2128)
	.align		4
.L_2128:
        /*00e4*/ 	.word	index@(.nv.constant0._Z9moe_vec_qIN3c108BFloat16ELi256ELi32E10block_q5_KLi2EXadL_ZN45_INTERNAL_8d5cb472_14_gguf_kernel_cu_cd24131917vec_dot_q5_K_q8_1EPKvPK10block_q8_1RKiEEEvS5_S5_PT_PS9_iiii)
        /*00e8*/ 	.short	0x0210
        /*00ea*/ 	.short	0x0030


	//----- nvinfo : EIATTR_SW_WAR
	.align		4
.L_2129:
        /*00ec*/ 	.byte	0x04, 0x36
        /*00ee*/ 	.short	(.L_2131 - .L_2130)
.L_2130:
        /*00f0*/ 	.word	0x00000008
.L_2131:


//--------------------- .nv.info._Z9moe_vec_qIN3c108BFloat16ELi256ELi32E10block_q4_KLi2EXadL_ZN45_INTERNAL_8d5cb472_14_gguf_kernel_cu_cd24131917vec_dot_q4_K_q8_1EPKvPK10block_q8_1RKiEEEvS5_S5_PT_PS9_iiii --------------------------
	.section	.nv.info._Z9moe_vec_qIN3c108BFloat16ELi256ELi32E10block_q4_KLi2EXadL_ZN45_INTERNAL_8d5cb472_14_gguf_kernel_cu_cd24131917vec_dot_q4_K_q8_1EPKvPK10block_q8_1RKiEEEvS5_S5_PT_PS9_iiii,"",@"SHT_CUDA_INFO"
	.sectionflags	@""
	.align	4


	//----- nvinfo : EIATTR_CUDA_API_VERSION
	.align		4
        /*0000*/ 	.byte	0x04, 0x37
        /*0002*/ 	.short	(.L_2133 - .L_2132)
.L_2132:
        /*0004*/ 	.word	0x00000082


	//----- nvinfo : EIATTR_KPARAM_INFO
	.align		4
.L_2133:
        /*0008*/ 	.byte	0x04, 0x17
        /*000a*/ 	.short	(.L_2135 - .L_2134)
.L_2134:
        /*000c*/ 	.word	0x00000000
        /*0010*/ 	.short	0x0007
        /*0012*/ 	.short	0x002c
        /*0014*/ 	.byte	0x00, 0xf0, 0x11, 0x00


	//----- nvinfo : EIATTR_KPARAM_INFO
	.align		4
.L_2135:
        /*0018*/ 	.byte	0x04, 0x17
        /*001a*/ 	.short	(.L_2137 - .L_2136)
.L_2136:
        /*001c*/ 	.word	0x00000000
        /*0020*/ 	.short	0x0006
        /*0022*/ 	.short	0x0028
        /*0024*/ 	.byte	0x00, 0xf0, 0x11, 0x00


	//----- nvinfo : EIATTR_KPARAM_INFO
	.align		4
.L_2137:
        /*0028*/ 	.byte	0x04, 0x17
        /*002a*/ 	.short	(.L_2139 - .L_2138)
.L_2138:
        /*002c*/ 	.word	0x00000000
        /*0030*/ 	.short	0x0005
        /*0032*/ 	.short	0x0024
        /*0034*/ 	.byte	0x00, 0xf0, 0x11, 0x00


	//----- nvinfo : EIATTR_KPARAM_INFO
	.align		4
.L_2139:
        /*0038*/ 	.byte	0x04, 0x17
        /*003a*/ 	.short	(.L_2141 - .L_2140)
.L_2140:
        /*003c*/ 	.word	0x00000000
        /*0040*/ 	.short	0x0004
        /*0042*/ 	.short	0x0020
        /*0044*/ 	.byte	0x00, 0xf0, 0x11, 0x00


	//----- nvinfo : EIATTR_KPARAM_INFO
	.align		4
.L_2141:
        /*0048*/ 	.byte	0x04, 0x17
        /*004a*/ 	.short	(.L_2143 - .L_2142)
.L_2142:
        /*004c*/ 	.word	0x00000000
        /*0050*/ 	.short	0x0003
        /*0052*/ 	.short	0x0018
        /*0054*/ 	.byte	0x00, 0xf0, 0x21, 0x00


	//----- nvinfo : EIATTR_KPARAM_INFO
	.align		4
.L_2143:
        /*0058*/ 	.byte	0x04, 0x17
        /*005a*/ 	.short	(.L_2145 - .L_2144)
.L_2144:
        /*005c*/ 	.word	0x00000000
        /*0060*/ 	.short	0x0002
        /*0062*/ 	.short	0x0010
        /*0064*/ 	.byte	0x00, 0xf0, 0x21, 0x00


	//----- nvinfo : EIATTR_KPARAM_INFO
	.align		4
.L_2145:
        /*0068*/ 	.byte	0x04, 0x17
        /*006a*/ 	.short	(.L_2147 - .L_2146)
.L_2146:
        /*006c*/ 	.word	0x00000000
        /*0070*/ 	.short	0x0001
        /*0072*/ 	.short	0x0008
        /*0074*/ 	.byte	0x00, 0xf0, 0x21, 0x00


	//----- nvinfo : EIATTR_KPARAM_INFO
	.align		4
.L_2147:
        /*0078*/ 	.byte	0x04, 0x17
        /*007a*/ 	.short	(.L_2149 - .L_2148)
.L_2148:
        /*007c*/ 	.word	0x00000000
        /*0080*/ 	.short	0x0000
        /*0082*/ 	.short	0x0000
        /*0084*/ 	.byte	0x00, 0xf0, 0x21, 0x00


	//----- nvinfo : EIATTR_SPARSE_MMA_MASK
	.align		4
.L_2149:
        /*0088*/ 	.byte	0x03, 0x50
        /*008a*/ 	.short	0x0000


	//----- nvinfo : EIATTR_MAXREG_COUNT
	.align		4
        /*008c*/ 	.byte	0x03, 0x1b
        /*008e*/ 	.short	0x00ff


	//----- nvinfo : EIATTR_MERCURY_ISA_VERSION
	.align		4
        /*0090*/ 	.byte	0x03, 0x5f
        /*0092*/ 	.short	0x0101


	//----- nvinfo : EIATTR_COOP_GROUP_MASK_REGIDS
	.align		4
        /*0094*/ 	.byte	0x04, 0x29
        /*0096*/ 	.short	(.L_2151 - .L_2150)


	//   ....[0]....
.L_2150:
        /*0098*/ 	.word	0xffffffff


	//   ....[1]....
        /*009c*/ 	.word	0xffffffff


	//   ....[2]....
        /*00a0*/ 	.word	0xffffffff


	//   ....[3]....
        /*00a4*/ 	.word	0xffffffff


	//   ....[4]....
        /*00a8*/ 	.word	0xffffffff


	//----- nvinfo : EIATTR_COOP_GROUP_INSTR_OFFSETS
	.align		4
.L_2151:
        /*00ac*/ 	.byte	0x04, 0x28
        /*00ae*/ 	.short	(.L_2153 - .L_2152)


	//   ....[0]....
.L_2152:
        /*00b0*/ 	.word	0x000008f0


	//   ....[1]....
        /*00b4*/ 	.word	0x00000920


	//   ....[2]....
        /*00b8*/ 	.word	0x00000940


	//   ....[3]....
        /*00bc*/ 	.word	0x00000960


	//   ....[4]....
        /*00c0*/ 	.word	0x00000980


	//----- nvinfo : EIATTR_EXIT_INSTR_OFFSETS
	.align		4
.L_2153:
        /*00c4*/ 	.byte	0x04, 0x1c
        /*00c6*/ 	.short	(.L_2155 - .L_2154)


	//   ....[0]....
.L_2154:
        /*00c8*/ 	.word	0x00000070


	//   ....[1]....
        /*00cc*/ 	.word	0x00000990


	//   ....[2]....
        /*00d0*/ 	.word	0x00000a10


	//----- nvinfo : EIATTR_CRS_STACK_SIZE
	.align		4
.L_2155:
        /*00d4*/ 	.byte	0x04, 0x1e
        /*00d6*/ 	.short	(.L_2157 - .L_2156)
.L_2156:
        /*00d8*/ 	.word	0x00000000


	//----- nvinfo : EIATTR_CBANK_PARAM_SIZE
	.align		4
.L_2157:
        /*00dc*/ 	.byte	0x03, 0x19
        /*00de*/ 	.short	0x0030


	//----- nvinfo : EIATTR_PARAM_CBANK
	.align		4
        /*00e0*/ 	.byte	0x04, 0x0a
        /*00e2*/ 	.short	(.L_2159 - .L_2158)
	.align		4
.L_2158:
        /*00e4*/ 	.word	index@(.nv.constant0._Z9moe_vec_qIN3c108BFloat16ELi256ELi32E10block_q4_KLi2EXadL_ZN45_INTERNAL_8d5cb472_14_gguf_kernel_cu_cd24131917vec_dot_q4_K_q8_1EPKvPK10block_q8_1RKiEEEvS5_S5_PT_PS9_iiii)
        /*00e8*/ 	.short	0x0210
        /*00ea*/ 	.short	0x0030


	//----- nvinfo : EIATTR_SW_WAR
	.align		4
.L_2159:
        /*00ec*/ 	.byte	0x04, 0x36
        /*00ee*/ 	.short	(.L_2161 - .L_2160)
.L_2160:
        /*00f0*/ 	.word	0x00000008
.L_2161:


//--------------------- .nv.info._Z9moe_vec_qIN3c108BFloat16ELi256ELi16E10block_q3_KLi1EXadL_ZN45_INTERNAL_8d5cb472_14_gguf_kernel_cu_cd24131917vec_dot_q3_K_q8_1EPKvPK10block_q8_1RKiEEEvS5_S5_PT_PS9_iiii --------------------------
	.section	.nv.info._Z9moe_vec_qIN3c108BFloat16ELi256ELi16E10block_q3_KLi1EXadL_ZN45_INTERNAL_8d5cb472_14_gguf_kernel_cu_cd24131917vec_dot_q3_K_q8_1EPKvPK10block_q8_1RKiEEEvS5_S5_PT_PS9_iiii,"",@"SHT_CUDA_INFO"
	.sectionflags	@""
	.align	4


	//----- nvinfo : EIATTR_CUDA_API_VERSION
	.align		4
        /*0000*/ 	.byte	0x04, 0x37
        /*0002*/ 	.short	(.L_2163 - .L_2162)
.L_2162:
        /*0004*/ 	.word	0x00000082


	//----- nvinfo : EIATTR_KPARAM_INFO
	.align		4
.L_2163:
        /*0008*/ 	.byte	0x04, 0x17
        /*000a*/ 	.short	(.L_2165 - .L_2164)
.L_2164:
        /*000c*/ 	.word	0x00000000
        /*0010*/ 	.short	0x0007
        /*0012*/ 	.short	0x002c
        /*0014*/ 	.byte	0x00, 0xf0, 0x11, 0x00


	//----- nvinfo : EIATTR_KPARAM_INFO
	.align		4
.L_2165:
        /*0018*/ 	.byte	0x04, 0x17
        /*001a*/ 	.short	(.L_2167 - .L_2166)
.L_2166:
        /*001c*/ 	.word	0x00000000
        /*0020*/ 	.short	0x0006
        /*0022*/ 	.short	0x0028
        /*0024*/ 	.byte	0x00, 0xf0, 0x11, 0x00


	//----- nvinfo : EIATTR_KPARAM_INFO
	.align		4
.L_2167:
        /*0028*/ 	.byte	0x04, 0x17
        /*002a*/ 	.short	(.L_2169 - .L_2168)
.L_2168:
        /*002c*/ 	.word	0x00000000
        /*0030*/ 	.short	0x0005
        /*0032*/ 	.short	0x0024
        /*0034*/ 	.byte	0x00, 0xf0, 0x11, 0x00


	//----- nvinfo : EIATTR_KPARAM_INFO
	.align		4
.L_2169:
        /*0038*/ 	.byte	0x04, 0x17
        /*003a*/ 	.short	(.L_2171 - .L_2170)
.L_2170:
        /*003c*/ 	.word	0x00000000
        /*0040*/ 	.short	0x0004
        /*0042*/ 	.short	0x0020
        /*0044*/ 	.byte	0x00, 0xf0, 0x11, 0x00


	//----- nvinfo : EIATTR_KPARAM_INFO
	.align		4
.L_2171:
        /*0048*/ 	.byte	0x04, 0x17
        /*004a*/ 	.short	(.L_2173 - .L_2172)
.L_2172:
        /*004c*/ 	.word	0x00000000
        /*0050*/ 	.short	0x0003
        /*0052*/ 	.short	0x0018
        /*0054*/ 	.byte	0x00, 0xf0, 0x21, 0x00


	//----- nvinfo : EIATTR_KPARAM_INFO
	.align		4
.L_2173:
        /*0058*/ 	.byte	0x04, 0x17
        /*005a*/ 	.short	(.L_2175 - .L_2174)
.L_2174:
        /*005c*/ 	.word	0x00000000
        /*0060*/ 	.short	0x0002
        /*0062*/ 	.short	0x0010
        /*0064*/ 	.byte	0x00, 0xf0, 0x21, 0x00


	//----- nvinfo : EIATTR_KPARAM_INFO
	.align		4
.L_2175:
        /*0068*/ 	.byte	0x04, 0x17
        /*006a*/ 	.short	(.L_2177 - .L_2176)
.L_2176:
        /*006c*/ 	.word	0x00000000
        /*0070*/ 	.short	0x0001
        /*0072*/ 	.short	0x0008
        /*0074*/ 	.byte	0x00, 0xf0, 0x21, 0x00


	//----- nvinfo : EIATTR_KPARAM_INFO
	.align		4
.L_2177:
        /*0078*/ 	.byte	0x04, 0x17
        /*007a*/ 	.short	(.L_2179 - .L_2178)
.L_2178:
        /*007c*/ 	.word	0x00000000
        /*0080*/ 	.short	0x0000
        /*0082*/ 	.short	0x0000
        /*0084*/ 	.byte	0x00, 0xf0, 0x21, 0x00


	//----- nvinfo : EIATTR_SPARSE_MMA_MASK
	.align		4
.L_2179:
        /*0088*/ 	.byte	0x03, 0x50
        /*008a*/ 	.short	0x0000


	//----- nvinfo : EIATTR_MAXREG_COUNT
	.align		4
        /*008c*/ 	.byte	0x03, 0x1b
        /*008e*/ 	.short	0x00ff


	//----- nvinfo : EIATTR_MERCURY_ISA_VERSION
	.align		4
        /*0090*/ 	.byte	0x03, 0x5f
        /*0092*/ 	.short	0x0101


	//----- nvinfo : EIATTR_COOP_GROUP_MASK_REGIDS
	.align		4
        /*0094*/ 	.byte	0x04, 0x29
        /*0096*/ 	.short	(.L_2181 - .L_2180)


	//   ....[0]....
.L_2180:
        /*0098*/ 	.word	0xffffffff


	//   ....[1]....
        /*009c*/ 	.word	0xffffffff


	//   ....[2]....
        /*00a0*/ 	.word	0xffffffff


	//   ....[3]....
        /*00a4*/ 	.word	0xffffffff


	//   ....[4]....
        /*00a8*/ 	.word	0xffffffff


	//----- nvinfo : EIATTR_COOP_GROUP_INSTR_OFFSETS
	.align		4
.L_2181:
        /*00ac*/ 	.byte	0x04, 0x28
        /*00ae*/ 	.short	(.L_2183 - .L_2182)


	//   ....[0]....
.L_2182:
        /*00b0*/ 	.word	0x000010a0


	//   ....[1]....
        /*00b4*/ 	.word	0x000010d0


	//   ....[2]....
        /*00b8*/ 	.word	0x00001100


	//   ....[3]....
        /*00bc*/ 	.word	0x00001120


	//   ....[4]....
        /*00c0*/ 	.word	0x00001140


	//----- nvinfo : EIATTR_EXIT_INSTR_OFFSETS
	.align		4
.L_2183:
        /*00c4*/ 	.byte	0x04, 0x1c
        /*00c6*/ 	.short	(.L_2185 - .L_2184)


	//   ....[0]....
.L_2184:
        /*00c8*/ 	.word	0x00000070


	//   ....[1]....
        /*00cc*/ 	.word	0x00001150


	//   ....[2]....
        /*00d0*/ 	.word	0x000011e0


	//----- nvinfo : EIATTR_CRS_STACK_SIZE
	.align		4
.L_2185:
        /*00d4*/ 	.byte	0x04, 0x1e
        /*00d6*/ 	.short	(.L_2187 - .L_2186)
.L_2186:
        /*00d8*/ 	.word	0x00000000


	//----- nvinfo : EIATTR_CBANK_PARAM_SIZE
	.align		4
.L_2187:
        /*00dc*/ 	.byte	0x03, 0x19
        /*00de*/ 	.short	0x0030


	//----- nvinfo : EIATTR_PARAM_CBANK
	.align		4
        /*00e0*/ 	.byte	0x04, 0x0a
        /*00e2*/ 	.short	(.L_2189 - .L_2188)
	.align		4
.L_2188:
        /*00e4*/ 	.word	index@(.nv.constant0._Z9moe_vec_qIN3c108BFloat16ELi256ELi16E10block_q3_KLi1EXadL_ZN45_INTERNAL_8d5cb472_14_gguf_kernel_cu_cd24131917vec_dot_q3_K_q8_1EPKvPK10block_q8_1RKiEEEvS5_S5_PT_PS9_iiii)
        /*00e8*/ 	.short	0x0210
        /*00ea*/ 	.short	0x0030


	//----- nvinfo : EIATTR_SW_WAR
	.align		4
.L_2189:
        /*00ec*/ 	.byte	0x04, 0x36
        /*00ee*/ 	.short	(.L_2191 - .L_2190)
.L_2190:
        /*00f0*/ 	.word	0x00000008
.L_2191:


//--------------------- .nv.info._Z9moe_vec_qIN3c108BFloat16ELi256ELi16E10block_q2_KLi1EXadL_ZN45_INTERNAL_8d5cb472_14_gguf_kernel_cu_cd24131917vec_dot_q2_K_q8_1EPKvPK10block_q8_1RKiEEEvS5_S5_PT_PS9_iiii --------------------------
	.section	.nv.info._Z9moe_vec_qIN3c108BFloat16ELi256ELi16E10block_q2_KLi1EXadL_ZN45_INTERNAL_8d5cb472_14_gguf_kernel_cu_cd24131917vec_dot_q2_K_q8_1EPKvPK10block_q8_1RKiEEEvS5_S5_PT_PS9_iiii,"",@"SHT_CUDA_INFO"
	.sectionflags	@""
	.align	4


	//----- nvinfo : EIATTR_CUDA_API_VERSION
	.align		4
        /*0000*/ 	.byte	0x04, 0x37
        /*0002*/ 	.short	(.L_2193 - .L_2192)
.L_2192:
        /*0004*/ 	.word	0x00000082


	//----- nvinfo : EIATTR_KPARAM_INFO
	.align		4
.L_2193:
        /*0008*/ 	.byte	0x04, 0x17
        /*000a*/ 	.short	(.L_2195 - .L_2194)
.L_2194:
        /*000c*/ 	.word	0x00000000
        /*0010*/ 	.short	0x0007
        /*0012*/ 	.short	0x002c
        /*0014*/ 	.byte	0x00, 0xf0, 0x11, 0x00


	//----- nvinfo : EIATTR_KPARAM_INFO
	.align		4
.L_2195:
        /*0018*/ 	.byte	0x04, 0x17
        /*001a*/ 	.short	(.L_2197 - .L_2196)
.L_2196:
        /*001c*/ 	.word	0x00000000
        /*0020*/ 	.short	0x0006
        /*0022*/ 	.short	0x0028
        /*0024*/ 	.byte	0x00, 0xf0, 0x11, 0x00


	//----- nvinfo : EIATTR_KPARAM_INFO
	.align		4
.L_2197:
        /*0028*/ 	.byte	0x04, 0x17
        /*002a*/ 	.short	(.L_2199 - .L_2198)
.L_2198:
        /*002c*/ 	.word	0x00000000
        /*0030*/ 	.short	0x0005
        /*0032*/ 	.short	0x0024
        /*0034*/ 	.byte	0x00, 0xf0, 0x11, 0x00


	//----- nvinfo : EIATTR_KPARAM_INFO
	.align		4
.L_2199:
        /*0038*/ 	.byte	0x04, 0x17
        /*003a*/ 	.short	(.L_2201 - .L_2200)
.L_2200:
        /*003c*/ 	.word	0x00000000
        /*0040*/ 	.short	0x0004
        /*0042*/ 	.short	0x0020
        /*0044*/ 	.byte	0x00, 0xf0, 0x11, 0x00


	//----- nvinfo : EIATTR_KPARAM_INFO
	.align		4
.L_2201:
        /*0048*/ 	.byte	0x04, 0x17
        /*004a*/ 	.short	(.L_2203 - .L_2202)
.L_2202:
        /*004c*/ 	.word	0x00000000
        /*0050*/ 	.short	0x0003
        /*0052*/ 	.short	0x0018
        /*0054*/ 	.byte	0x00, 0xf0, 0x21, 0x00


	//----- nvinfo : EIATTR_KPARAM_INFO
	.align		4
.L_2203:
        /*0058*/ 	.byte	0x04, 0x17
        /*005a*/ 	.short	(.L_2205 - .L_2204)
.L_2204:
        /*005c*/ 	.word	0x00000000
        /*0060*/ 	.short	0x0002
        /*0062*/ 	.short	0x0010
        /*0064*/ 	.byte	0x00, 0xf0, 0x21, 0x00


	//----- nvinfo : EIATTR_KPARAM_INFO
	.align		4
.L_2205:
        /*0068*/ 	.byte	0x04, 0x17
        /*006a*/ 	.short	(.L_2207 - .L_2206)
.L_2206:
        /*006c*/ 	.word	0x00000000
        /*0070*/ 	.short	0x0001
        /*0072*/ 	.short	0x0008
        /*0074*/ 	.byte	0x00, 0xf0, 0x21, 0x00


	//----- nvinfo : EIATTR_KPARAM_INFO
	.align		4
.L_2207:
        /*0078*/ 	.byte	0x04, 0x17
        /*007a*/ 	.short	(.L_2209 - .L_2208)
.L_2208:
        /*007c*/ 	.word	0x00000000
        /*0080*/ 	.short	0x0000
        /*0082*/ 	.short	0x0000
        /*0084*/ 	.byte	0x00, 0xf0, 0x21, 0x00


	//----- nvinfo : EIATTR_SPARSE_MMA_MASK
	.align		4
.L_2209:
        /*0088*/ 	.byte	0x03, 0x50
        /*008a*/ 	.short	0x0000


	//----- nvinfo : EIATTR_MAXREG_COUNT
	.align		4
        /*008c*/ 	.byte	0x03, 0x1b
        /*008e*/ 	.short	0x00ff


	//----- nvinfo : EIATTR_MERCURY_ISA_VERSION
	.align		4
        /*0090*/ 	.byte	0x03, 0x5f
        /*0092*/ 	.short	0x0101


	//----- nvinfo : EIATTR_COOP_GROUP_MASK_REGIDS
	.align		4
        /*0094*/ 	.byte	0x04, 0x29
        /*0096*/ 	.short	(.L_2211 - .L_2210)


	//   ....[0]....
.L_2210:
        /*0098*/ 	.word	0xffffffff


	//   ....[1]....
        /*009c*/ 	.word	0xffffffff


	//   ....[2]....
        /*00a0*/ 	.word	0xffffffff


	//   ....[3]....
        /*00a4*/ 	.word	0xffffffff


	//   ....[4]....
        /*00a8*/ 	.word	0xffffffff


	//----- nvinfo : EIATTR_COOP_GROUP_INSTR_OFFSETS
	.align		4
.L_2211:
        /*00ac*/ 	.byte	0x04, 0x28
        /*00ae*/ 	.short	(.L_2213 - .L_2212)


	//   ....[0]....
.L_2212:
        /*00b0*/ 	.word	0x000009f0


	//   ....[1]....
        /*00b4*/ 	.word	0x00000a20


	//   ....[2]....
        /*00b8*/ 	.word	0x00000a40


	//   ....[3]....
        /*00bc*/ 	.word	0x00000a60


	//   ....[4]....
        /*00c0*/ 	.word	0x00000a80


	//----- nvinfo : EIATTR_EXIT_INSTR_OFFSETS
	.align		4
.L_2213:
        /*00c4*/ 	.byte	0x04, 0x1c
        /*00c6*/ 	.short	(.L_2215 - .L_2214)


	//   ....[0]....
.L_2214:
        /*00c8*/ 	.word	0x00000070


	//   ....[1]....
        /*00cc*/ 	.word	0x00000a90


	//   ....[2]....
        /*00d0*/ 	.word	0x00000b20


	//----- nvinfo : EIATTR_CRS_STACK_SIZE
	.align		4
.L_2215:
        /*00d4*/ 	.byte	0x04, 0x1e
        /*00d6*/ 	.short	(.L_2217 - .L_2216)
.L_2216:
        /*00d8*/ 	.word	0x00000000


	//----- nvinfo : EIATTR_CBANK_PARAM_SIZE
	.align		4
.L_2217:
        /*00dc*/ 	.byte	0x03, 0x19
        /*00de*/ 	.short	0x0030


	//----- nvinfo : EIATTR_PARAM_CBANK
	.align		4
        /*00e0*/ 	.byte	0x04, 0x0a
        /*00e2*/ 	.short	(.L_2219 - .L_2218)
	.align		4
.L_2218:
        /*00e4*/ 	.word	index@(.nv.constant0._Z9moe_vec_qIN3c108BFloat16ELi256ELi16E10block_q2_KLi1EXadL_ZN45_INTERNAL_8d5cb472_14_gguf_kernel_cu_cd24131917vec_dot_q2_K_q8_1EPKvPK10block_q8_1RKiEEEvS5_S5_PT_PS9_iiii)
        /*00e8*/ 	.short	0x0210
        /*00ea*/ 	.short	0x0030


	//----- nvinfo : EIATTR_SW_WAR
	.align		4
.L_2219:
        /*00ec*/ 	.byte	0x04, 0x36
        /*00ee*/ 	.short	(.L_2221 - .L_2220)
.L_2220:
        /*00f0*/ 	.word	0x00000008
.L_2221:


//--------------------- .nv.info._Z9moe_vec_qIN3c108BFloat16ELi32ELi8E10block_q8_0Li2EXadL_ZN45_INTERNAL_8d5cb472_14_gguf_kernel_cu_cd24131917vec_dot_q8_0_q8_1EPKvPK10block_q8_1RKiEEEvS5_S5_PT_PS9_iiii --------------------------
	.section	.nv.info._Z9moe_vec_qIN3c108BFloat16ELi32ELi8E10block_q8_0Li2EXadL_ZN45_INTERNAL_8d5cb472_14_gguf_kernel_cu_cd24131917vec_dot_q8_0_q8_1EPKvPK10block_q8_1RKiEEEvS5_S5_PT_PS9_iiii,"",@"SHT_CUDA_INFO"
	.sectionflags	@""
	.align	4


	//----- nvinfo : EIATTR_CUDA_API_VERSION
	.align		4
        /*0000*/ 	.byte	0x04, 0x37
        /*0002*/ 	.short	(.L_2223 - .L_2222)
.L_2222:
        /*0004*/ 	.word	0x00000082


	//----- nvinfo : EIATTR_KPARAM_INFO
	.align		4
.L_2223:
        /*0008*/ 	.byte	0x04, 0x17
        /*000a*/ 	.short	(.L_2225 - .L_2224)
.L_2224:
        /*000c*/ 	.word	0x00000000
        /*0010*/ 	.short	0x0007
        /*0012*/ 	.short	0x002c
        /*0014*/ 	.byte	0x00, 0xf0, 0x11, 0x00


	//----- nvinfo : EIATTR_KPARAM_INFO
	.align		4
.L_2225:
        /*0018*/ 	.byte	0x04, 0x17
        /*001a*/ 	.short	(.L_2227 - .L_2226)
.L_2226:
        /*001c*/ 	.word	0x00000000
        /*0020*/ 	.short	0x0006
        /*0022*/ 	.short	0x0028
        /*0024*/ 	.byte	0x00, 0xf0, 0x11, 0x00


	//----- nvinfo : EIATTR_KPARAM_INFO
	.align		4
.L_2227:
        /*0028*/ 	.byte	0x04, 0x17
        /*002a*/ 	.short	(.L_2229 - .L_2228)
.L_2228:
        /*002c*/ 	.word	0x00000000
        /*0030*/ 	.short	0x0005
        /*0032*/ 	.short	0x0024
        /*0034*/ 	.byte	0x00, 0xf0, 0x11, 0x00


	//----- nvinfo : EIATTR_KPARAM_INFO
	.align		4
.L_2229:
        /*0038*/ 	.byte	0x04, 0x17
        /*003a*/ 	.short	(.L_2231 - .L_2230)
.L_2230:
        /*003c*/ 	.word	0x00000000
        /*0040*/ 	.short	0x0004
        /*0042*/ 	.short	0x0020
        /*0044*/ 	.byte	0x00, 0xf0, 0x11, 0x00


	//----- nvinfo : EIATTR_KPARAM_INFO
	.align		4
.L_2231:
        /*0048*/ 	.byte	0x04, 0x17
        /*004a*/ 	.short	(.L_2233 - .L_2232)
.L_2232:
        /*004c*/ 	.word	0x00000000
        /*0050*/ 	.short	0x0003
        /*0052*/ 	.short	0x0018
        /*0054*/ 	.byte	0x00, 0xf0, 0x21, 0x00


	//----- nvinfo : EIATTR_KPARAM_INFO
	.align		4
.L_2233:
        /*0058*/ 	.byte	0x04, 0x17
        /*005a*/ 	.short	(.L_2235 - .L_2234)
.L_2234:
        /*005c*/ 	.word	0x00000000
        /*0060*/ 	.short	0x0002
        /*0062*/ 	.short	0x0010
        /*0064*/ 	.byte	0x00, 0xf0, 0x21, 0x00


	//----- nvinfo : EIATTR_KPARAM_INFO
	.align		4
.L_2235:
        /*0068*/ 	.byte	0x04, 0x17
        /*006a*/ 	.short	(.L_2237 - .L_2236)
.L_2236:
        /*006c*/ 	.word	0x00000000
        /*0070*/ 	.short	0x0001
        /*0072*/ 	.short	0x0008
        /*0074*/ 	.byte	0x00, 0xf0, 0x21, 0x00


	//----- nvinfo : EIATTR_KPARAM_INFO
	.align		4
.L_2237:
        /*0078*/ 	.byte	0x04, 0x17
        /*007a*/ 	.short	(.L_2239 - .L_2238)
.L_2238:
        /*007c*/ 	.word	0x00000000
        /*0080*/ 	.short	0x0000
        /*0082*/ 	.short	0x0000
        /*0084*/ 	.byte	0x00, 0xf0, 0x21, 0x00


	//----- nvinfo : EIATTR_SPARSE_MMA_MASK
	.align		4
.L_2239:
        /*0088*/ 	.byte	0x03, 0x50
        /*008a*/ 	.short	0x0000


	//----- nvinfo : EIATTR_MAXREG_COUNT
	.align		4
        /*008c*/ 	.byte	0x03, 0x1b
        /*008e*/ 	.short	0x00ff


	//----- nvinfo : EIATTR_MERCURY_ISA_VERSION
	.align		4
        /*0090*/ 	.byte	0x03, 0x5f
        /*0092*/ 	.short	0x0101


	//----- nvinfo : EIATTR_COOP_GROUP_MASK_REGIDS
	.align		4
        /*0094*/ 	.byte	0x04, 0x29
        /*0096*/ 	.short	(.L_2241 - .L_2240)


	//   ....[0]....
.L_2240:
        /*0098*/ 	.word	0xffffffff


	//   ....[1]....
        /*009c*/ 	.word	0xffffffff


	//   ....[2]....
        /*00a0*/ 	.word	0xffffffff


	//   ....[3]....
        /*00a4*/ 	.word	0xffffffff


	//   ....[4]....
        /*00a8*/ 	.word	0xffffffff


	//----- nvinfo : EIATTR_COOP_GROUP_INSTR_OFFSETS
	.align		4
.L_2241:
        /*00ac*/ 	.byte	0x04, 0x28
        /*00ae*/ 	.short	(.L_2243 - .L_2242)


	//   ....[0]....
.L_2242:
        /*00b0*/ 	.word	0x00001390


	//   ....[1]....
        /*00b4*/ 	.word	0x000013c0


	//   ....[2]....
        /*00b8*/ 	.word	0x000013e0


	//   ....[3]....
        /*00bc*/ 	.word	0x00001400


	//   ....[4]....
        /*00c0*/ 	.word	0x00001420


	//----- nvinfo : EIATTR_EXIT_INSTR_OFFSETS
	.align		4
.L_2243:
        /*00c4*/ 	.byte	0x04, 0x1c
        /*00c6*/ 	.short	(.L_2245 - .L_2244)


	//   ....[0]....
.L_2244:
        /*00c8*/ 	.word	0x00000070


	//   ....[1]....
        /*00cc*/ 	.word	0x00001430


	//   ....[2]....
        /*00d0*/ 	.word	0x000014a0


	//----- nvinfo : EIATTR_CRS_STACK_SIZE
	.align		4
.L_2245:
        /*00d4*/ 	.byte	0x04, 0x1e
        /*00d6*/ 	.short	(.L_2247 - .L_2246)
.L_2246:
        /*00d8*/ 	.word	0x00000000


	//----- nvinfo : EIATTR_CBANK_PARAM_SIZE
	.align		4
.L_2247:
        /*00dc*/ 	.byte	0x03, 0x19
        /*00de*/ 	.short	0x0030


	//----- nvinfo : EIATTR_PARAM_CBANK
	.align		4
        /*00e0*/ 	.byte	0x04, 0x0a
        /*00e2*/ 	.short	(.L_2249 - .L_2248)
	.align		4
.L_2248:
        /*00e4*/ 	.word	index@(.nv.constant0._Z9moe_vec_qIN3c108BFloat16ELi32ELi8E10block_q8_0Li2EXadL_ZN45_INTERNAL_8d5cb472_14_gguf_kernel_cu_cd24131917vec_dot_q8_0_q8_1EPKvPK10block_q8_1RKiEEEvS5_S5_PT_PS9_iiii)
        /*00e8*/ 	.short	0x0210
        /*00ea*/ 	.short	0x0030


	//----- nvinfo : EIATTR_SW_WAR
	.align		4
.L_2249:
        /*00ec*/ 	.byte	0x04, 0x36
        /*00ee*/ 	.short	(.L_2251 - .L_2250)
.L_2250:
        /*00f0*/ 	.word	0x00000008
.L_2251:


//--------------------- .nv.info._Z9moe_vec_qIN3c108BFloat16ELi32ELi4E10block_q5_1Li2EXadL_ZN45_INTERNAL_8d5cb472_14_gguf_kernel_cu_cd24131917vec_dot_q5_1_q8_1EPKvPK10block_q8_1RKiEEEvS5_S5_PT_PS9_iiii --------------------------
	.section	.nv.info._Z9moe_vec_qIN3c108BFloat16ELi32ELi4E10block_q5_1Li2EXadL_ZN45_INTERNAL_8d5cb472_14_gguf_kernel_cu_cd24131917vec_dot_q5_1_q8_1EPKvPK10block_q8_1RKiEEEvS5_S5_PT_PS9_iiii,"",@"SHT_CUDA_INFO"
	.sectionflags	@""
	.align	4


	//----- nvinfo : EIATTR_CUDA_API_VERSION
	.align		4
        /*0000*/ 	.byte	0x04, 0x37
        /*0002*/ 	.short	(.L_2253 - .L_2252)
.L_2252:
        /*0004*/ 	.word	0x00000082


	//----- nvinfo : EIATTR_KPARAM_INFO
	.align		4
.L_2253:
        /*0008*/ 	.byte	0x04, 0x17
        /*000a*/ 	.short	(.L_2255 - .L_2254)
.L_2254:
        /*000c*/ 	.word	0x00000000
        /*0010*/ 	.short	0x0007
        /*0012*/ 	.short	0x002c
        /*0014*/ 	.byte	0x00, 0xf0, 0x11, 0x00


	//----- nvinfo : EIATTR_KPARAM_INFO
	.align		4
.L_2255:
        /*0018*/ 	.byte	0x04, 0x17
        /*001a*/ 	.short	(.L_2257 - .L_2256)
.L_2256:
        /*001c*/ 	.word	0x00000000
        /*0020*/ 	.short	0x0006
        /*0022*/ 	.short	0x0028
        /*0024*/ 	.byte	0x00, 0xf0, 0x11, 0x00


	//----- nvinfo : EIATTR_KPARAM_INFO
	.align		4
.L_2257:
        /*0028*/ 	.byte	0x04, 0x17
        /*002a*/ 	.short	(.L_2259 - .L_2258)
.L_2258:
        /*002c*/ 	.word	0x00000000
        /*0030*/ 	.short	0x0005
        /*0032*/ 	.short	0x0024
        /*0034*/ 	.byte	0x00, 0xf0, 0x11, 0x00


	//----- nvinfo : EIATTR_KPARAM_INFO
	.align		4
.L_2259:
        /*0038*/ 	.byte	0x04, 0x17
        /*003a*/ 	.short	(.L_2261 - .L_2260)
.L_2260:
        /*003c*/ 	.word	0x00000000
        /*0040*/ 	.short	0x0004
        /*0042*/ 	.short	0x0020
        /*0044*/ 	.byte	0x00, 0xf0, 0x11, 0x00


	//----- nvinfo : EIATTR_KPARAM_INFO
	.align		4
.L_2261:
        /*0048*/ 	.byte	0x04, 0x17
        /*004a*/ 	.short	(.L_2263 - .L_2262)
.L_2262:
        /*004c*/ 	.word	0x00000000
        /*0050*/ 	.short	0x0003
        /*0052*/ 	.short	0x0018
        /*0054*/ 	.byte	0x00, 0xf0, 0x21, 0x00


	//----- nvinfo : EIATTR_KPARAM_INFO
	.align		4
.L_2263:
        /*0058*/ 	.byte	0x04, 0x17
        /*005a*/ 	.short	(.L_2265 - .L_2264)
.L_2264:
        /*005c*/ 	.word	0x00000000
        /*0060*/ 	.short	0x0002
        /*0062*/ 	.short	0x0010
        /*0064*/ 	.byte	0x00, 0xf0, 0x21, 0x00


	//----- nvinfo : EIATTR_KPARAM_INFO
	.align		4
.L_2265:
        /*0068*/ 	.byte	0x04, 0x17
        /*006a*/ 	.short	(.L_2267 - .L_2266)
.L_2266:
        /*006c*/ 	.word	0x00000000
        /*0070*/ 	.short	0x0001
        /*0072*/ 	.short	0x0008
        /*0074*/ 	.byte	0x00, 0xf0, 0x21, 0x00


	//----- nvinfo : EIATTR_KPARAM_INFO
	.align		4
.L_2267:
        /*0078*/ 	.byte	0x04, 0x17
        /*007a*/ 	.short	(.L_2269 - .L_2268)
.L_2268:
        /*007c*/ 	.word	0x00000000
        /*0080*/ 	.short	0x0000
        /*0082*/ 	.short	0x0000
        /*0084*/ 	.byte	0x00, 0xf0, 0x21, 0x00


	//----- nvinfo : EIATTR_SPARSE_MMA_MASK
	.align		4
.L_2269:
        /*0088*/ 	.byte	0x03, 0x50
        /*008a*/ 	.short	0x0000


	//----- nvinfo : EIATTR_MAXREG_COUNT
	.align		4
        /*008c*/ 	.byte	0x03, 0x1b
        /*008e*/ 	.short	0x00ff


	//----- nvinfo : EIATTR_MERCURY_ISA_VERSION
	.align		4
        /*0090*/ 	.byte	0x03, 0x5f
        /*0092*/ 	.short	0x0101


	//----- nvinfo : EIATTR_COOP_GROUP_MASK_REGIDS
	.align		4
        /*0094*/ 	.byte	0x04, 0x29
        /*0096*/ 	.short	(.L_2271 - .L_2270)


	//   ....[0]....
.L_2270:
        /*0098*/ 	.word	0xffffffff


	//   ....[1]....
        /*009c*/ 	.word	0xffffffff


	//   ....[2]....
        /*00a0*/ 	.word	0xffffffff


	//   ....[3]....
        /*00a4*/ 	.word	0xffffffff


	//   ....[4]....
        /*00a8*/ 	.word	0xffffffff


	//----- nvinfo : EIATTR_COOP_GROUP_INSTR_OFFSETS
	.align		4
.L_2271:
        /*00ac*/ 	.byte	0x04, 0x28
        /*00ae*/ 	.short	(.L_2273 - .L_2272)


	//   ....[0]....
.L_2272:
        /*00b0*/ 	.word	0x00000820


	//   ....[1]....
        /*00b4*/ 	.word	0x00000850


	//   ....[2]....
        /*00b8*/ 	.word	0x00000870


	//   ....[3]....
        /*00bc*/ 	.word	0x00000890


	//   ....[4]....
        /*00c0*/ 	.word	0x000008b0


	//----- nvinfo : EIATTR_EXIT_INSTR_OFFSETS
	.align		4
.L_2273:
        /*00c4*/ 	.byte	0x04, 0x1c
        /*00c6*/ 	.short	(.L_2275 - .L_2274)


	//   ....[0]....
.L_2274:
        /*00c8*/ 	.word	0x00000070


	//   ....[1]....
        /*00cc*/ 	.word	0x000008c0


	//   ....[2]....
        /*00d0*/ 	.word	0x00000930


	//----- nvinfo : EIATTR_CRS_STACK_SIZE
	.align		4
.L_2275:
        /*00d4*/ 	.byte	0x04, 0x1e
        /*00d6*/ 	.short	(.L_2277 - .L_2276)
.L_2276:
        /*00d8*/ 	.word	0x00000000


	//----- nvinfo : EIATTR_CBANK_PARAM_SIZE
	.align		4
.L_2277:
        /*00dc*/ 	.byte	0x03, 0x19
        /*00de*/ 	.short	0x0030


	//----- nvinfo : EIATTR_PARAM_CBANK
	.align		4
        /*00e0*/ 	.byte	0x04, 0x0a
        /*00e2*/ 	.short	(.L_2279 - .L_2278)
	.align		4
.L_2278:
        /*00e4*/ 	.word	index@(.nv.constant0._Z9moe_vec_qIN3c108BFloat16ELi32ELi4E10block_q5_1Li2EXadL_ZN45_INTERNAL_8d5cb472_14_gguf_kernel_cu_cd24131917vec_dot_q5_1_q8_1EPKvPK10block_q8_1RKiEEEvS5_S5_PT_PS9_iiii)
        /*00e8*/ 	.short	0x0210
        /*00ea*/ 	.short	0x0030


	//----- nvinfo : EIATTR_SW_WAR
	.align		4
.L_2279:
        /*00ec*/ 	.byte	0x04, 0x36
        /*00ee*/ 	.short	(.L_2281 - .L_2280)
.L_2280:
        /*00f0*/ 	.word	0x00000008
.L_2281:


//--------------------- .nv.info._Z9moe_vec_qIN3c108BFloat16ELi32ELi4E10block_q5_0Li2EXadL_ZN45_INTERNAL_8d5cb472_14_gguf_kernel_cu_cd24131917vec_dot_q5_0_q8_1EPKvPK10block_q8_1RKiEEEvS5_S5_PT_PS9_iiii --------------------------
	.section	.nv.info._Z9moe_vec_qIN3c108BFloat16ELi32ELi4E10block_q5_0Li2EXadL_ZN45_INTERNAL_8d5cb472_14_gguf_kernel_cu_cd24131917vec_dot_q5_0_q8_1EPKvPK10block_q8_1RKiEEEvS5_S5_PT_PS9_iiii,"",@"SHT_CUDA_INFO"
	.sectionflags	@""
	.align	4


	//----- nvinfo : EIATTR_CUDA_API_VERSION
	.align		4
        /*0000*/ 	.byte	0x04, 0x37
        /*0002*/ 	.short	(.L_2283 - .L_2282)
.L_2282:
        /*0004*/ 	.word	0x00000082


	//----- nvinfo : EIATTR_KPARAM_INFO
	.align		4
.L_2283:
        /*0008*/ 	.byte	0x04, 0x17
        /*000a*/ 	.short	(.L_2285 - .L_2284)
.L_2284:
        /*000c*/ 	.word	0x00000000
        /*0010*/ 	.short	0x0007
        /*0012*/ 	.short	0x002c
        /*0014*/ 	.byte	0x00, 0xf0, 0x11, 0x00


	//----- nvinfo : EIATTR_KPARAM_INFO
	.align		4
.L_2285:
        /*0018*/ 	.byte	0x04, 0x17
        /*001a*/ 	.short	(.L_2287 - .L_2286)
.L_2286:
        /*001c*/ 	.word	0x00000000
        /*0020*/ 	.short	0x0006
        /*0022*/ 	.short	0x0028
        /*0024*/ 	.byte	0x00, 0xf0, 0x11, 0x00


	//----- nvinfo : EIATTR_KPARAM_INFO
	.align		4
.L_2287:
        /*0028*/ 	.byte	0x04, 0x17
        /*002a*/ 	.short	(.L_2289 - .L_2288)
.L_2288:
        /*002c*/ 	.word	0x00000000
        /*0030*/ 	.short	0x0005
        /*0032*/ 	.short	0x0024
        /*0034*/ 	.byte	0x00, 0xf0, 0x11, 0x00


	//----- nvinfo : EIATTR_KPARAM_INFO
	.align		4
.L_2289:
        /*0038*/ 	.byte	0x04, 0x17
        /*003a*/ 	.short	(.L_2291 - .L_2290)
.L_2290:
        /*003c*/ 	.word	0x00000000
        /*0040*/ 	.short	0x0004
        /*0042*/ 	.short	0x0020
        /*0044*/ 	.byte	0x00, 0xf0, 0x11, 0x00


	//----- nvinfo : EIATTR_KPARAM_INFO
	.align		4
.L_2291:
        /*0048*/ 	.byte	0x04, 0x17
        /*004a*/ 	.short	(.L_2293 - .L_2292)
.L_2292:
        /*004c*/ 	.word	0x00000000
        /*0050*/ 	.short	0x0003
        /*0052*/ 	.short	0x0018
        /*0054*/ 	.byte	0x00, 0xf0, 0x21, 0x00


	//----- nvinfo : EIATTR_KPARAM_INFO
	.align		4
.L_2293:
        /*0058*/ 	.byte	0x04, 0x17
        /*005a*/ 	.short	(.L_2295 - .L_2294)
.L_2294:
        /*005c*/ 	.word	0x00000000
        /*0060*/ 	.short	0x0002
        /*0062*/ 	.short	0x0010
        /*0064*/ 	.byte	0x00, 0xf0, 0x21, 0x00


	//----- nvinfo : EIATTR_KPARAM_INFO
	.align		4
.L_2295:
        /*0068*/ 	.byte	0x04, 0x17
        /*006a*/ 	.short	(.L_2297 - .L_2296)
.L_2296:
        /*006c*/ 	.word	0x00000000
        /*0070*/ 	.short	0x0001
        /*0072*/ 	.short	0x0008
        /*0074*/ 	.byte	0x00, 0xf0, 0x21, 0x00


	//----- nvinfo : EIATTR_KPARAM_INFO
	.align		4
.L_2297:
        /*0078*/ 	.byte	0x04, 0x17
        /*007a*/ 	.short	(.L_2299 - .L_2298)
.L_2298:
        /*007c*/ 	.word	0x00000000
        /*0080*/ 	.short	0x0000
        /*0082*/ 	.short	0x0000
        /*0084*/ 	.byte	0x00, 0xf0, 0x21, 0x00


	//----- nvinfo : EIATTR_SPARSE_MMA_MASK
	.align		4
.L_2299:
        /*0088*/ 	.byte	0x03, 0x50
        /*008a*/ 	.short	0x0000


	//----- nvinfo : EIATTR_MAXREG_COUNT
	.align		4
        /*008c*/ 	.byte	0x03, 0x1b
        /*008e*/ 	.short	0x00ff


	//----- nvinfo : EIATTR_MERCURY_ISA_VERSION
	.align		4
        /*0090*/ 	.byte	0x03, 0x5f
        /*0092*/ 	.short	0x0101


	//----- nvinfo : EIATTR_COOP_GROUP_MASK_REGIDS
	.align		4
        /*0094*/ 	.byte	0x04, 0x29
        /*0096*/ 	.short	(.L_2301 - .L_2300)


	//   ....[0]....
.L_2300:
        /*0098*/ 	.word	0xffffffff


	//   ....[1]....
        /*009c*/ 	.word	0xffffffff


	//   ....[2]....
        /*00a0*/ 	.word	0xffffffff


	//   ....[3]....
        /*00a4*/ 	.word	0xffffffff


	//   ....[4]....
        /*00a8*/ 	.word	0xffffffff


	//----- nvinfo : EIATTR_COOP_GROUP_INSTR_OFFSETS
	.align		4
.L_2301:
        /*00ac*/ 	.byte	0x04, 0x28
        /*00ae*/ 	.short	(.L_2303 - .L_2302)


	//   ....[0]....
.L_2302:
        /*00b0*/ 	.word	0x00000880


	//   ....[1]....
        /*00b4*/ 	.word	0x000008b0


	//   ....[2]....
        /*00b8*/ 	.word	0x000008d0


	//   ....[3]....
        /*00bc*/ 	.word	0x000008f0


	//   ....[4]....
        /*00c0*/ 	.word	0x00000910


	//----- nvinfo : EIATTR_EXIT_INSTR_OFFSETS
	.align		4
.L_2303:
        /*00c4*/ 	.byte	0x04, 0x1c
        /*00c6*/ 	.short	(.L_2305 - .L_2304)


	//   ....[0]....
.L_2304:
        /*00c8*/ 	.word	0x00000070


	//   ....[1]....
        /*00cc*/ 	.word	0x00000920


	//   ....[2]....
        /*00d0*/ 	.word	0x00000990


	//----- nvinfo : EIATTR_CRS_STACK_SIZE
	.align		4
.L_2305:
        /*00d4*/ 	.byte	0x04, 0x1e
        /*00d6*/ 	.short	(.L_2307 - .L_2306)
.L_2306:
        /*00d8*/ 	.word	0x00000000


	//----- nvinfo : EIATTR_CBANK_PARAM_SIZE
	.align		4
.L_2307:
        /*00dc*/ 	.byte	0x03, 0x19
        /*00de*/ 	.short	0x0030


	//----- nvinfo : EIATTR_PARAM_CBANK
	.align		4
        /*00e0*/ 	.byte	0x04, 0x0a
        /*00e2*/ 	.short	(.L_2309 - .L_2308)
	.align		4
.L_2308:
        /*00e4*/ 	.word	index@(.nv.constant0._Z9moe_vec_qIN3c108BFloat16ELi32ELi4E10block_q5_0Li2EXadL_ZN45_INTERNAL_8d5cb472_14_gguf_kernel_cu_cd24131917vec_dot_q5_0_q8_1EPKvPK10block_q8_1RKiEEEvS5_S5_PT_PS9_iiii)
        /*00e8*/ 	.short	0x0210
        /*00ea*/ 	.short	0x0030


	//----- nvinfo : EIATTR_SW_WAR
	.align		4
.L_2309:
        /*00ec*/ 	.byte	0x04, 0x36
        /*00ee*/ 	.short	(.L_2311 - .L_2310)
.L_2310:
        /*00f0*/ 	.word	0x00000008
.L_2311:


//--------------------- .nv.info._Z9moe_vec_qIN3c108BFloat16ELi32ELi4E10block_q4_1Li2EXadL_ZN45_INTERNAL_8d5cb472_14_gguf_kernel_cu_cd24131917vec_dot_q4_1_q8_1EPKvPK10block_q8_1RKiEEEvS5_S5_PT_PS9_iiii --------------------------
	.section	.nv.info._Z9moe_vec_qIN3c108BFloat16ELi32ELi4E10block_q4_1Li2EXadL_ZN45_INTERNAL_8d5cb472_14_gguf_kernel_cu_cd24131917vec_dot_q4_1_q8_1EPKvPK10block_q8_1RKiEEEvS5_S5_PT_PS9_iiii,"",@"SHT_CUDA_INFO"
	.sectionflags	@""
	.align	4


	//----- nvinfo : EIATTR_CUDA_API_VERSION
	.align		4
        /*0000*/ 	.byte	0x04, 0x37
        /*0002*/ 	.short	(.L_2313 - .L_2312)
.L_2312:
        /*0004*/ 	.word	0x00000082


	//----- nvinfo : EIATTR_KPARAM_INFO
	.align		4
.L_2313:
        /*0008*/ 	.byte	0x04, 0x17
        /*000a*/ 	.short	(.L_2315 - .L_2314)
.L_2314:
        /*000c*/ 	.word	0x00000000
        /*0010*/ 	.short	0x0007
        /*0012*/ 	.short	0x002c
        /*0014*/ 	.byte	0x00, 0xf0, 0x11, 0x00


	//----- nvinfo : EIATTR_KPARAM_INFO
	.align		4
.L_2315:
        /*0018*/ 	.byte	0x04, 0x17
        /*001a*/ 	.short	(.L_2317 - .L_2316)
.L_2316:
        /*001c*/ 	.word	0x00000000
        /*0020*/ 	.short	0x0006
        /*0022*/ 	.short	0x0028
        /*0024*/ 	.byte	0x00, 0xf0, 0x11, 0x00


	//----- nvinfo : EIATTR_KPARAM_INFO
	.align		4
.L_2317:
        /*0028*/ 	.byte	0x04, 0x17
        /*002a*/ 	.short	(.L_2319 - .L_2318)
.L_2318:
        /*002c*/ 	.word	0x00000000
        /*0030*/ 	.short	0x0005
        /*0032*/ 	.short	0x0024
        /*0034*/ 	.byte	0x00, 0xf0, 0x11, 0x00


	//----- nvinfo : EIATTR_KPARAM_INFO
	.align		4
.L_2319:
        /*0038*/ 	.byte	0x04, 0x17
        /*003a*/ 	.short	(.L_2321 - .L_2320)
.L_2320:
        /*003c*/ 	.word	0x00000000
        /*0040*/ 	.short	0x0004
        /*0042*/ 	.short	0x0020
        /*0044*/ 	.byte	0x00, 0xf0, 0x11, 0x00


	//----- nvinfo : EIATTR_KPARAM_INFO
	.align		4
.L_2321:
        /*0048*/ 	.byte	0x04, 0x17
        /*004a*/ 	.short	(.L_2323 - .L_2322)
.L_2322:
        /*004c*/ 	.word	0x00000000
        /*0050*/ 	.short	0x0003
        /*0052*/ 	.short	0x0018
        /*0054*/ 	.byte	0x00, 0xf0, 0x21, 0x00


	//----- nvinfo : EIATTR_KPARAM_INFO
	.align		4
.L_2323:
        /*0058*/ 	.byte	0x04, 0x17
        /*005a*/ 	.short	(.L_2325 - .L_2324)
.L_2324:
        /*005c*/ 	.word	0x00000000
        /*0060*/ 	.short	0x0002
        /*0062*/ 	.short	0x0010
        /*0064*/ 	.byte	0x00, 0xf0, 0x21, 0x00


	//----- nvinfo : EIATTR_KPARAM_INFO
	.align		4
.L_2325:
        /*0068*/ 	.byte	0x04, 0x17
        /*006a*/ 	.short	(.L_2327 - .L_2326)
.L_2326:
        /*006c*/ 	.word	0x00000000
        /*0070*/ 	.short	0x0001
        /*0072*/ 	.short	0x0008
        /*0074*/ 	.byte	0x00, 0xf0, 0x21, 0x00


	//----- nvinfo : EIATTR_KPARAM_INFO
	.align		4
.L_2327:
        /*0078*/ 	.byte	0x04, 0x17
        /*007a*/ 	.short	(.L_2329 - .L_2328)
.L_2328:
        /*007c*/ 	.word	0x00000000
        /*0080*/ 	.short	0x0000
        /*0082*/ 	.short	0x0000
        /*0084*/ 	.byte	0x00, 0xf0, 0x21, 0x00


	//----- nvinfo : EIATTR_SPARSE_MMA_MASK
	.align		4
.L_2329:
        /*0088*/ 	.byte	0x03, 0x50
        /*008a*/ 	.short	0x0000


	//----- nvinfo : EIATTR_MAXREG_COUNT
	.align		4
        /*008c*/ 	.byte	0x03, 0x1b
        /*008e*/ 	.short	0x00ff


	//----- nvinfo : EIATTR_MERCURY_ISA_VERSION
	.align		4
        /*0090*/ 	.byte	0x03, 0x5f
        /*0092*/ 	.short	0x0101


	//----- nvinfo : EIATTR_COOP_GROUP_MASK_REGIDS
	.align		4
        /*0094*/ 	.byte	0x04, 0x29
        /*0096*/ 	.short	(.L_2331 - .L_2330)


	//   ....[0]....
.L_2330:
        /*0098*/ 	.word	0xffffffff


	//   ....[1]....
        /*009c*/ 	.word	0xffffffff


	//   ....[2]....
        /*00a0*/ 	.word	0xffffffff


	//   ....[3]....
        /*00a4*/ 	.word	0xffffffff


	//   ....[4]....
        /*00a8*/ 	.word	0xffffffff


	//----- nvinfo : EIATTR_COOP_GROUP_INSTR_OFFSETS
	.align		4
.L_2331:
        /*00ac*/ 	.byte	0x04, 0x28
        /*00ae*/ 	.short	(.L_2333 - .L_2332)


	//   ....[0]....
.L_2332:
        /*00b0*/ 	.word	0x000017a0


	//   ....[1]....
        /*00b4*/ 	.word	0x000017d0


	//   ....[2]....
        /*00b8*/ 	.word	0x000017f0


	//   ....[3]....
        /*00bc*/ 	.word	0x00001810


	//   ....[4]....
        /*00c0*/ 	.word	0x00001830


	//----- nvinfo : EIATTR_EXIT_INSTR_OFFSETS
	.align		4
.L_2333:
        /*00c4*/ 	.byte	0x04, 0x1c
        /*00c6*/ 	.short	(.L_2335 - .L_2334)


	//   ....[0]....
.L_2334:
        /*00c8*/ 	.word	0x00000070


	//   ....[1]....
        /*00cc*/ 	.word	0x00001840


	//   ....[2]....
        /*00d0*/ 	.word	0x000018b0


	//----- nvinfo : EIATTR_CRS_STACK_SIZE
	.align		4
.L_2335:
        /*00d4*/ 	.byte	0x04, 0x1e
        /*00d6*/ 	.short	(.L_2337 - .L_2336)
.L_2336:
        /*00d8*/ 	.word	0x00000000


	//----- nvinfo : EIATTR_CBANK_PARAM_SIZE
	.align		4
.L_2337:
        /*00dc*/ 	.byte	0x03, 0x19
        /*00de*/ 	.short	0x0030


	//----- nvinfo : EIATTR_PARAM_CBANK
	.align		4
        /*00e0*/ 	.byte	0x04, 0x0a
        /*00e2*/ 	.short	(.L_2339 - .L_2338)
	.align		4
.L_2338:
        /*00e4*/ 	.word	index@(.nv.constant0._Z9moe_vec_qIN3c108BFloat16ELi32ELi4E10block_q4_1Li2EXadL_ZN45_INTERNAL_8d5cb472_14_gguf_kernel_cu_cd24131917vec_dot_q4_1_q8_1EPKvPK10block_q8_1RKiEEEvS5_S5_PT_PS9_iiii)
        /*00e8*/ 	.short	0x0210
        /*00ea*/ 	.short	0x0030


	//----- nvinfo : EIATTR_SW_WAR
	.align		4
.L_2339:
        /*00ec*/ 	.byte	0x04, 0x36
        /*00ee*/ 	.short	(.L_2341 - .L_2340)
.L_2340:
        /*00f0*/ 	.word	0x00000008
.L_2341:


//--------------------- .nv.info._Z9moe_vec_qIN3c108BFloat16ELi32ELi4E10block_q4_0Li2EXadL_ZN45_INTERNAL_8d5cb472_14_gguf_kernel_cu_cd24131917vec_dot_q4_0_q8_1EPKvPK10block_q8_1RKiEEEvS5_S5_PT_PS9_iiii --------------------------
	.section	.nv.info._Z9moe_vec_qIN3c108BFloat16ELi32ELi4E10block_q4_0Li2EXadL_ZN45_INTERNAL_8d5cb472_14_gguf_kernel_cu_cd24131917vec_dot_q4_0_q8_1EPKvPK10block_q8_1RKiEEEvS5_S5_PT_PS9_iiii,"",@"SHT_CUDA_INFO"
	.sectionflags	@""
	.align	4


	//----- nvinfo : EIATTR_CUDA_API_VERSION
	.align		4
        /*0000*/ 	.byte	0x04, 0x37
        /*0002*/ 	.short	(.L_2343 - .L_2342)
.L_2342:
        /*0004*/ 	.word	0x00000082


	//----- nvinfo : EIATTR_KPARAM_INFO
	.align		4
.L_2343:
        /*0008*/ 	.byte	0x04, 0x17
        /*000a*/ 	.short	(.L_2345 - .L_2344)
.L_2344:
        /*000c*/ 	.word	0x00000000
        /*0010*/ 	.short	0x0007
        /*0012*/ 	.short	0x002c
        /*0014*/ 	.byte	0x00, 0xf0, 0x11, 0x00


	//----- nvinfo : EIATTR_KPARAM_INFO
	.align		4
.L_2345:
        /*0018*/ 	.byte	0x04, 0x17
        /*001a*/ 	.short	(.L_2347 - .L_2346)
.L_2346:
        /*001c*/ 	.word	0x00000000
        /*0020*/ 	.short	0x0006
        /*0022*/ 	.short	0x0028
        /*0024*/ 	.byte	0x00, 0xf0, 0x11, 0x00


	//----- nvinfo : EIATTR_KPARAM_INFO
	.align		4
.L_2347:
        /*0028*/ 	.byte	0x04, 0x17
        /*002a*/ 	.short	(.L_2349 - .L_2348)
.L_2348:
        /*002c*/ 	.word	0x00000000
        /*0030*/ 	.short	0x0005
        /*0032*/ 	.short	0x0024
        /*0034*/ 	.byte	0x00, 0xf0, 0x11, 0x00


	//----- nvinfo : EIATTR_KPARAM_INFO
	.align		4
.L_2349:
        /*0038*/ 	.byte	0x04, 0x17
        /*003a*/ 	.short	(.L_2351 - .L_2350)
.L_2350:
        /*003c*/ 	.word	0x00000000
        /*0040*/ 	.short	0x0004
        /*0042*/ 	.short	0x0020
        /*0044*/ 	.byte	0x00, 0xf0, 0x11, 0x00


	//----- nvinfo : EIATTR_KPARAM_INFO
	.align		4
.L_2351:
        /*0048*/ 	.byte	0x04, 0x17
        /*004a*/ 	.short	(.L_2353 - .L_2352)
.L_2352:
        /*004c*/ 	.word	0x00000000
        /*0050*/ 	.short	0x0003
        /*0052*/ 	.short	0x0018
        /*0054*/ 	.byte	0x00, 0xf0, 0x21, 0x00


	//----- nvinfo : EIATTR_KPARAM_INFO
	.align		4
.L_2353:
        /*0058*/ 	.byte	0x04, 0x17
        /*005a*/ 	.short	(.L_2355 - .L_2354)
.L_2354:
        /*005c*/ 	.word	0x00000000
        /*0060*/ 	.short	0x0002
        /*0062*/ 	.short	0x0010
        /*0064*/ 	.byte	0x00, 0xf0, 0x21, 0x00


	//----- nvinfo : EIATTR_KPARAM_INFO
	.align		4
.L_2355:
        /*0068*/ 	.byte	0x04, 0x17
        /*006a*/ 	.short	(.L_2357 - .L_2356)
.L_2356:
        /*006c*/ 	.word	0x00000000
        /*0070*/ 	.short	0x0001
        /*0072*/ 	.short	0x0008
        /*0074*/ 	.byte	0x00, 0xf0, 0x21, 0x00


	//----- nvinfo : EIATTR_KPARAM_INFO
	.align		4
.L_2357:
        /*0078*/ 	.byte	0x04, 0x17
        /*007a*/ 	.short	(.L_2359 - .L_2358)
.L_2358:
        /*007c*/ 	.word	0x00000000
        /*0080*/ 	.short	0x0000
        /*0082*/ 	.short	0x0000
        /*0084*/ 	.byte	0x00, 0xf0, 0x21, 0x00


	//----- nvinfo : EIATTR_SPARSE_MMA_MASK
	.align		4
.L_2359:
        /*0088*/ 	.byte	0x03, 0x50
        /*008a*/ 	.short	0x0000


	//----- nvinfo : EIATTR_MAXREG_COUNT
	.align		4
        /*008c*/ 	.byte	0x03, 0x1b
        /*008e*/ 	.short	0x00ff


	//----- nvinfo : EIATTR_MERCURY_ISA_VERSION
	.align		4
        /*0090*/ 	.byte	0x03, 0x5f
        /*0092*/ 	.short	0x0101


	//----- nvinfo : EIATTR_COOP_GROUP_MASK_REGIDS
	.align		4
        /*0094*/ 	.byte	0x04, 0x29
        /*0096*/ 	.short	(.L_2361 - .L_2360)


	//   ....[0]....
.L_2360:
        /*0098*/ 	.word	0xffffffff


	//   ....[1]....
        /*009c*/ 	.word	0xffffffff


	//   ....[2]....
        /*00a0*/ 	.word	0xffffffff


	//   ....[3]....
        /*00a4*/ 	.word	0xffffffff


	//   ....[4]....
        /*00a8*/ 	.word	0xffffffff


	//----- nvinfo : EIATTR_COOP_GROUP_INSTR_OFFSETS
	.align		4
.L_2361:
        /*00ac*/ 	.byte	0x04, 0x28
        /*00ae*/ 	.short	(.L_2363 - .L_2362)


	//   ....[0]....
.L_2362:
        /*00b0*/ 	.word	0x000019a0


	//   ....[1]....
        /*00b4*/ 	.word	0x000019d0


	//   ....[2]....
        /*00b8*/ 	.word	0x000019f0


	//   ....[3]....
        /*00bc*/ 	.word	0x00001a10


	//   ....[4]....
        /*00c0*/ 	.word	0x00001a30


	//----- nvinfo : EIATTR_EXIT_INSTR_OFFSETS
	.align		4
.L_2363:
        /*00c4*/ 	.byte	0x04, 0x1c
        /*00c6*/ 	.short	(.L_2365 - .L_2364)


	//   ....[0]....
.L_2364:
        /*00c8*/ 	.word	0x00000070


	//   ....[1]....
        /*00cc*/ 	.word	0x00001a40


	//   ....[2]....
        /*00d0*/ 	.word	0x00001ab0


	//----- nvinfo : EIATTR_CRS_STACK_SIZE
	.align		4
.L_2365:
        /*00d4*/ 	.byte	0x04, 0x1e
        /*00d6*/ 	.short	(.L_2367 - .L_2366)
.L_2366:
        /*00d8*/ 	.word	0x00000000


	//----- nvinfo : EIATTR_CBANK_PARAM_SIZE
	.align		4
.L_2367:
        /*00dc*/ 	.byte	0x03, 0x19
        /*00de*/ 	.short	0x0030


	//----- nvinfo : EIATTR_PARAM_CBANK
	.align		4
        /*00e0*/ 	.byte	0x04, 0x0a
        /*00e2*/ 	.short	(.L_2369 - .L_2368)
	.align		4
.L_2368:
        /*00e4*/ 	.word	index@(.nv.constant0._Z9moe_vec_qIN3c108BFloat16ELi32ELi4E10block_q4_0Li2EXadL_ZN45_INTERNAL_8d5cb472_14_gguf_kernel_cu_cd24131917vec_dot_q4_0_q8_1EPKvPK10block_q8_1RKiEEEvS5_S5_PT_PS9_iiii)
        /*00e8*/ 	.short	0x0210
        /*00ea*/ 	.short	0x0030


	//----- nvinfo : EIATTR_SW_WAR
	.align		4
.L_2369:
        /*00ec*/ 	.byte	0x04, 0x36
        /*00ee*/ 	.short	(.L_2371 - .L_2370)
.L_2370:
        /*00f0*/ 	.word	0x00000008
.L_2371:


//--------------------- .nv.info._Z9moe_vec_qIN3c104HalfELi256ELi8E11block_iq1_mLi1EXadL_ZN45_INTERNAL_8d5cb472_14_gguf_kernel_cu_cd24131918vec_dot_iq1_m_q8_1EPKvPK10block_q8_1RKiEEEvS5_S5_PT_PS9_iiii --------------------------
	.section	.nv.info._Z9moe_vec_qIN3c104HalfELi256ELi8E11block_iq1_mLi1EXadL_ZN45_INTERNAL_8d5cb472_14_gguf_kernel_cu_cd24131918vec_dot_iq1_m_q8_1EPKvPK10block_q8_1RKiEEEvS5_S5_PT_PS9_iiii,"",@"SHT_CUDA_INFO"
	.sectionflags	@""
	.align	4


	//----- nvinfo : EIATTR_CUDA_API_VERSION
	.align		4
        /*0000*/ 	.byte	0x04, 0x37
        /*0002*/ 	.short	(.L_2373 - .L_2372)
.L_2372:
        /*0004*/ 	.word	0x00000082


	//----- nvinfo : EIATTR_KPARAM_INFO
	.align		4
.L_2373:
        /*0008*/ 	.byte	0x04, 0x17
        /*000a*/ 	.short	(.L_2375 - .L_2374)
.L_2374:
        /*000c*/ 	.word	0x00000000
        /*0010*/ 	.short	0x0007
        /*0012*/ 	.short	0x002c
        /*0014*/ 	.byte	0x00, 0xf0, 0x11, 0x00


	//----- nvinfo : EIATTR_KPARAM_INFO
	.align		4
.L_2375:
        /*0018*/ 	.byte	0x04, 0x17
        /*001a*/ 	.short	(.L_2377 - .L_2376)
.L_2376:
        /*001c*/ 	.word	0x00000000
        /*0020*/ 	.short	0x0006
        /*0022*/ 	.short	0x0028
        /*0024*/ 	.byte	0x00, 0xf0, 0x11, 0x00


	//----- nvinfo : EIATTR_KPARAM_INFO
	.align		4
.L_2377:
        /*0028*/ 	.byte	0x04, 0x17
        /*002a*/ 	.short	(.L_2379 - .L_2378)
.L_2378:
        /*002c*/ 	.word	0x00000000
        /*0030*/ 	.short	0x0005
        /*0032*/ 	.short	0x0024
        /*0034*/ 	.byte	0x00, 0xf0, 0x11, 0x00


	//----- nvinfo : EIATTR_KPARAM_INFO
	.align		4
.L_2379:
        /*0038*/ 	.byte	0x04, 0x17
        /*003a*/ 	.short	(.L_2381 - .L_2380)
.L_2380:
        /*003c*/ 	.word	0x00000000
        /*0040*/ 	.short	0x0004
        /*0042*/ 	.short	0x0020
        /*0044*/ 	.byte	0x00, 0xf0, 0x11, 0x00


	//----- nvinfo : EIATTR_KPARAM_INFO
	.align		4
.L_2381:
        /*0048*/ 	.byte	0x04, 0x17
        /*004a*/ 	.short	(.L_2383 - .L_2382)
.L_2382:
        /*004c*/ 	.word	0x00000000
        /*0050*/ 	.short	0x0003
        /*0052*/ 	.short	0x0018
        /*0054*/ 	.byte	0x00, 0xf0, 0x21, 0x00


	//----- nvinfo : EIATTR_KPARAM_INFO
	.align		4
.L_2383:
        /*0058*/ 	.byte	0x04, 0x17
        /*005a*/ 	.short	(.L_2385 - .L_2384)
.L_2384:
        /*005c*/ 	.word	0x00000000
        /*0060*/ 	.short	0x0002
        /*0062*/ 	.short	0x0010
        /*0064*/ 	.byte	0x00, 0xf0, 0x21, 0x00


	//----- nvinfo : EIATTR_KPARAM_INFO
	.align		4
.L_2385:
        /*0068*/ 	.byte	0x04, 0x17
        /*006a*/ 	.short	(.L_2387 - .L_2386)
.L_2386:
        /*006c*/ 	.word	0x00000000
        /*0070*/ 	.short	0x0001
        /*0072*/ 	.short	0x0008
        /*0074*/ 	.byte	0x00, 0xf0, 0x21, 0x00


	//----- nvinfo : EIATTR_KPARAM_INFO
	.align		4
.L_2387:
        /*0078*/ 	.byte	0x04, 0x17
        /*007a*/ 	.short	(.L_2389 - .L_2388)
.L_2388:
        /*007c*/ 	.word	0x00000000
        /*0080*/ 	.short	0x0000
        /*0082*/ 	.short	0x0000
        /*0084*/ 	.byte	0x00, 0xf0, 0x21, 0x00


	//----- nvinfo : EIATTR_SPARSE_MMA_MASK
	.align		4
.L_2389:
        /*0088*/ 	.byte	0x03, 0x50
        /*008a*/ 	.short	0x0000


	//----- nvinfo : EIATTR_MAXREG_COUNT
	.align		4
        /*008c*/ 	.byte	0x03, 0x1b
        /*008e*/ 	.short	0x00ff


	//----- nvinfo : EIATTR_MERCURY_ISA_VERSION
	.align		4
        /*0090*/ 	.byte	0x03, 0x5f
        /*0092*/ 	.short	0x0101


	//----- nvinfo : EIATTR_COOP_GROUP_MASK_REGIDS
	.align		4
        /*0094*/ 	.byte	0x04, 0x29
        /*0096*/ 	.short	(.L_2391 - .L_2390)


	//   ....[0]....
.L_2390:
        /*0098*/ 	.word	0xffffffff


	//   ....[1]....
        /*009c*/ 	.word	0xffffffff


	//   ....[2]....
        /*00a0*/ 	.word	0xffffffff


	//   ....[3]....
        /*00a4*/ 	.word	0xffffffff


	//   ....[4]....
        /*00a8*/ 	.word	0xffffffff


	//----- nvinfo : EIATTR_COOP_GROUP_INSTR_OFFSETS
	.align		4
.L_2391:
        /*00ac*/ 	.byte	0x04, 0x28
        /*00ae*/ 	.short	(.L_2393 - .L_2392)


	//   ....[0]....
.L_2392:
        /*00b0*/ 	.word	0x00000cb0


	//   ....[1]....
        /*00b4*/ 	.word	0x00000ce0


	//   ....[2]....
        /*00b8*/ 	.word	0x00000d10


	//   ....[3]....
        /*00bc*/ 	.word	0x00000d30


	//   ....[4]....
        /*00c0*/ 	.word	0x00000d50


	//----- nvinfo : EIATTR_EXIT_INSTR_OFFSETS
	.align		4
.L_2393:
        /*00c4*/ 	.byte	0x04, 0x1c
        /*00c6*/ 	.short	(.L_2395 - .L_2394)


	//   ....[0]....
.L_2394:
        /*00c8*/ 	.word	0x00000070


	//   ....[1]....
        /*00cc*/ 	.word	0x00000d60


	//   ....[2]....
        /*00d0*/ 	.word	0x00000de0


	//----- nvinfo : EIATTR_CRS_STACK_SIZE
	.align		4
.L_2395:
        /*00d4*/ 	.byte	0x04, 0x1e
        /*00d6*/ 	.short	(.L_2397 - .L_2396)
.L_2396:
        /*00d8*/ 	.word	0x00000000


	//----- nvinfo : EIATTR_CBANK_PARAM_SIZE
	.align		4
.L_2397:
        /*00dc*/ 	.byte	0x03, 0x19
        /*00de*/ 	.short	0x0030


	//----- nvinfo : EIATTR_PARAM_CBANK
	.align		4
        /*00e0*/ 	.byte	0x04, 0x0a
        /*00e2*/ 	.short	(.L_2399 - .L_2398)
	.align		4
.L_2398:
        /*00e4*/ 	.word	index@(.nv.constant0._Z9moe_vec_qIN3c104HalfELi256ELi8E11block_iq1_mLi1EXadL_ZN45_INTERNAL_8d5cb472_14_gguf_kernel_cu_cd24131918vec_dot_iq1_m_q8_1EPKvPK10block_q8_1RKiEEEvS5_S5_PT_PS9_iiii)
        /*00e8*/ 	.short	0x0210
        /*00ea*/ 	.short	0x0030


	//----- nvinfo : EIATTR_SW_WAR
	.align		4
.L_2399:
        /*00ec*/ 	.byte	0x04, 0x36
        /*00ee*/ 	.short	(.L_2401 - .L_2400)
.L_2400:
        /*00f0*/ 	.word	0x00000008
.L_2401:


//--------------------- .nv.info._Z9moe_vec_qIN3c104HalfELi256ELi8E12block_iq4_xsLi1EXadL_ZN45_INTERNAL_8d5cb472_14_gguf_kernel_cu_cd24131919vec_dot_iq4_xs_q8_1EPKvPK10block_q8_1RKiEEEvS5_S5_PT_PS9_iiii --------------------------
	.section	.nv.info._Z9moe_vec_qIN3c104HalfELi256ELi8E12block_iq4_xsLi1EXadL_ZN45_INTERNAL_8d5cb472_14_gguf_kernel_cu_cd24131919vec_dot_iq4_xs_q8_1EPKvPK10block_q8_1RKiEEEvS5_S5_PT_PS9_iiii,"",@"SHT_CUDA_INFO"
	.sectionflags	@""
	.align	4


	//----- nvinfo : EIATTR_CUDA_API_VERSION
	.align		4
        /*0000*/ 	.byte	0x04, 0x37
        /*0002*/ 	.short	(.L_2403 - .L_2402)
.L_2402:
        /*0004*/ 	.word	0x00000082


	//----- nvinfo : EIATTR_KPARAM_INFO
	.align		4
.L_2403:
        /*0008*/ 	.byte	0x04, 0x17
        /*000a*/ 	.short	(.L_2405 - .L_2404)
.L_2404:
        /*000c*/ 	.word	0x00000000
        /*0010*/ 	.short	0x0007
        /*0012*/ 	.short	0x002c
        /*0014*/ 	.byte	0x00, 0xf0, 0x11, 0x00


	//----- nvinfo : EIATTR_KPARAM_INFO
	.align		4
.L_2405:
        /*0018*/ 	.byte	0x04, 0x17
        /*001a*/ 	.short	(.L_2407 - .L_2406)
.L_2406:
        /*001c*/ 	.word	0x00000000
        /*0020*/ 	.short	0x0006
        /*0022*/ 	.short	0x0028
        /*0024*/ 	.byte	0x00, 0xf0, 0x11, 0x00


	//----- nvinfo : EIATTR_KPARAM_INFO
	.align		4
.L_2407:
        /*0028*/ 	.byte	0x04, 0x17
        /*002a*/ 	.short	(.L_2409 - .L_2408)
.L_2408:
        /*002c*/ 	.word	0x00000000
        /*0030*/ 	.short	0x0005
        /*0032*/ 	.short	0x0024
        /*0034*/ 	.byte	0x00, 0xf0, 0x11, 0x00


	//----- nvinfo : EIATTR_KPARAM_INFO
	.align		4
.L_2409:
        /*0038*/ 	.byte	0x04, 0x17
        /*003a*/ 	.short	(.L_2411 - .L_2410)
.L_2410:
        /*003c*/ 	.word	0x00000000
        /*0040*/ 	.short	0x0004
        /*0042*/ 	.short	0x0020
        /*0044*/ 	.byte	0x00, 0xf0, 0x11, 0x00


	//----- nvinfo : EIATTR_KPARAM_INFO
	.align		4
.L_2411:
        /*0048*/ 	.byte	0x04, 0x17
        /*004a*/ 	.short	(.L_2413 - .L_2412)
.L_2412:
        /*004c*/ 	.word	0x00000000
        /*0050*/ 	.short	0x0003
        /*0052*/ 	.short	0x0018
        /*0054*/ 	.byte	0x00, 0xf0, 0x21, 0x00


	//----- nvinfo : EIATTR_KPARAM_INFO
	.align		4
.L_2413:
        /*0058*/ 	.byte	0x04, 0x17
        /*005a*/ 	.short	(.L_2415 - .L_2414)
.L_2414:
        /*005c*/ 	.word	0x00000000
        /*0060*/ 	.short	0x0002
        /*0062*/ 	.short	0x0010
        /*0064*/ 	.byte	0x00, 0xf0, 0x21, 0x00


	//----- nvinfo : EIATTR_KPARAM_INFO
	.align		4
.L_2415:
        /*0068*/ 	.byte	0x04, 0x17
        /*006a*/ 	.short	(.L_2417 - .L_2416)
.L_2416:
        /*006c*/ 	.word	0x00000000
        /*0070*/ 	.short	0x0001
        /*0072*/ 	.short	0x0008
        /*0074*/ 	.byte	0x00, 0xf0, 0x21, 0x00


	//----- nvinfo : EIATTR_KPARAM_INFO
	.align		4
.L_2417:
        /*0078*/ 	.byte	0x04, 0x17
        /*007a*/ 	.short	(.L_2419 - .L_2418)
.L_2418:
        /*007c*/ 	.word	0x00000000
        /*0080*/ 	.short	0x0000
        /*0082*/ 	.short	0x0000
        /*0084*/ 	.byte	0x00, 0xf0, 0x21, 0x00


	//----- nvinfo : EIATTR_SPARSE_MMA_MASK
	.align		4
.L_2419:
        /*0088*/ 	.byte	0x03, 0x50
        /*008a*/ 	.short	0x0000


	//----- nvinfo : EIATTR_MAXREG_COUNT
	.align		4
        /*008c*/ 	.byte	0x03, 0x1b
        /*008e*/ 	.short	0x00ff


	//----- nvinfo : EIATTR_MERCURY_ISA_VERSION
	.align		4
        /*0090*/ 	.byte	0x03, 0x5f
        /*0092*/ 	.short	0x0101


	//----- nvinfo : EIATTR_COOP_GROUP_MASK_REGIDS
	.align		4
        /*0094*/ 	.byte	0x04, 0x29
        /*0096*/ 	.short	(.L_2421 - .L_2420)


	//   ....[0]....
.L_2420:
        /*0098*/ 	.word	0xffffffff


	//   ....[1]....
        /*009c*/ 	.word	0xffffffff


	//   ....[2]....
        /*00a0*/ 	.word	0xffffffff


	//   ....[3]....
        /*00a4*/ 	.word	0xffffffff


	//   ....[4]....
        /*00a8*/ 	.word	0xffffffff


	//----- nvinfo : EIATTR_COOP_GROUP_INSTR_OFFSETS
	.align		4
.L_2421:
        /*00ac*/ 	.byte	0x04, 0x28
        /*00ae*/ 	.short	(.L_2423 - .L_2422)


	//   ....[0]....
.L_2422:
        /*00b0*/ 	.word	0x000011e0


	//   ....[1]....
        /*00b4*/ 	.word	0x00001210


	//   ....[2]....
        /*00b8*/ 	.word	0x00001230


	//   ....[3]....
        /*00bc*/ 	.word	0x00001250


	//   ....[4]....
        /*00c0*/ 	.word	0x00001270


	//----- nvinfo : EIATTR_EXIT_INSTR_OFFSETS
	.align		4
.L_2423:
        /*00c4*/ 	.byte	0x04, 0x1c
        /*00c6*/ 	.short	(.L_2425 - .L_2424)


	//   ....[0]....
.L_2424:
        /*00c8*/ 	.word	0x00000070


	//   ....[1]....
        /*00cc*/ 	.word	0x00001280


	//   ....[2]....
        /*00d0*/ 	.word	0x00001310


	//----- nvinfo : EIATTR_CRS_STACK_SIZE
	.align		4
.L_2425:
        /*00d4*/ 	.byte	0x04, 0x1e
        /*00d6*/ 	.short	(.L_2427 - .L_2426)
.L_2426:
        /*00d8*/ 	.word	0x00000000


	//----- nvinfo : EIATTR_CBANK_PARAM_SIZE
	.align		4
.L_2427:
        /*00dc*/ 	.byte	0x03, 0x19
        /*00de*/ 	.short	0x0030


	//----- nvinfo : EIATTR_PARAM_CBANK
	.align		4
        /*00e0*/ 	.byte	0x04, 0x0a
        /*00e2*/ 	.short	(.L_2429 - .L_2428)
	.align		4
.L_2428:
        /*00e4*/ 	.word	index@(.nv.constant0._Z9moe_vec_qIN3c104HalfELi256ELi8E12block_iq4_xsLi1EXadL_ZN45_INTERNAL_8d5cb472_14_gguf_kernel_cu_cd24131919vec_dot_iq4_xs_q8_1EPKvPK10block_q8_1RKiEEEvS5_S5_PT_PS9_iiii)
        /*00e8*/ 	.short	0x0210
        /*00ea*/ 	.short	0x0030


	//----- nvinfo : EIATTR_SW_WAR
	.align		4
.L_2429:
        /*00ec*/ 	.byte	0x04, 0x36
        /*00ee*/ 	.short	(.L_2431 - .L_2430)
.L_2430:
        /*00f0*/ 	.word	0x00000008
.L_2431:


//--------------------- .nv.info._Z9moe_vec_qIN3c104HalfELi256ELi8E11block_iq2_sLi1EXadL_ZN45_INTERNAL_8d5cb472_14_gguf_kernel_cu_cd24131918vec_dot_iq2_s_q8_1EPKvPK10block_q8_1RKiEEEvS5_S5_PT_PS9_iiii --------------------------
	.section	.nv.info._Z9moe_vec_qIN3c104HalfELi256ELi8E11block_iq2_sLi1EXadL_ZN45_INTERNAL_8d5cb472_14_gguf_kernel_cu_cd24131918vec_dot_iq2_s_q8_1EPKvPK10block_q8_1RKiEEEvS5_S5_PT_PS9_iiii,"",@"SHT_CUDA_INFO"
	.sectionflags	@""
	.align	4


	//----- nvinfo : EIATTR_CUDA_API_VERSION
	.align		4
        /*0000*/ 	.byte	0x04, 0x37
        /*0002*/ 	.short	(.L_2433 - .L_2432)
.L_2432:
        /*0004*/ 	.word	0x00000082


	//----- nvinfo : EIATTR_KPARAM_INFO
	.align		4
.L_2433:
        /*0008*/ 	.byte	0x04, 0x17
        /*000a*/ 	.short	(.L_2435 - .L_2434)
.L_2434:
        /*000c*/ 	.word	0x00000000
        /*0010*/ 	.short	0x0007
        /*0012*/ 	.short	0x002c
        /*0014*/ 	.byte	0x00, 0xf0, 0x11, 0x00


	//----- nvinfo : EIATTR_KPARAM_INFO
	.align		4
.L_2435:
        /*0018*/ 	.byte	0x04, 0x17
        /*001a*/ 	.short	(.L_2437 - .L_2436)
.L_2436:
        /*001c*/ 	.word	0x00000000
        /*0020*/ 	.short	0x0006
        /*0022*/ 	.short	0x0028
        /*0024*/ 	.byte	0x00, 0xf0, 0x11, 0x00


	//----- nvinfo : EIATTR_KPARAM_INFO
	.align		4
.L_2437:
        /*0028*/ 	.byte	0x04, 0x17
        /*002a*/ 	.short	(.L_2439 - .L_2438)
.L_2438:
        /*002c*/ 	.word	0x00000000
        /*0030*/ 	.short	0x0005
        /*0032*/ 	.short	0x0024
        /*0034*/ 	.byte	0x00, 0xf0, 0x11, 0x00


	//----- nvinfo : EIATTR_KPARAM_INFO
	.align		4
.L_2439:
        /*0038*/ 	.byte	0x04, 0x17
        /*003a*/ 	.short	(.L_2441 - .L_2440)
.L_2440:
        /*003c*/ 	.word	0x00000000
        /*0040*/ 	.short	0x0004
        /*0042*/ 	.short	0x0020
        /*0044*/ 	.byte	0x00, 0xf0, 0x11, 0x00


	//----- nvinfo : EIATTR_KPARAM_INFO
	.align		4
.L_2441:
        /*0048*/ 	.byte	0x04, 0x17
        /*004a*/ 	.short	(.L_2443 - .L_2442)
.L_2442:
        /*004c*/ 	.word	0x00000000
        /*0050*/ 	.short	0x0003
        /*0052*/ 	.short	0x0018
        /*0054*/ 	.byte	0x00, 0xf0, 0x21, 0x00


	//----- nvinfo : EIATTR_KPARAM_INFO
	.align		4
.L_2443:
        /*0058*/ 	.byte	0x04, 0x17
        /*005a*/ 	.short	(.L_2445 - .L_2444)
.L_2444:
        /*005c*/ 	.word	0x00000000
        /*0060*/ 	.short	0x0002
        /*0062*/ 	.short	0x0010
        /*0064*/ 	.byte	0x00, 0xf0, 0x21, 0x00


	//----- nvinfo : EIATTR_KPARAM_INFO
	.align		4
.L_2445:
        /*0068*/ 	.byte	0x04, 0x17
        /*006a*/ 	.short	(.L_2447 - .L_2446)
.L_2446:
        /*006c*/ 	.word	0x00000000
        /*0070*/ 	.short	0x0001
        /*0072*/ 	.short	0x0008
        /*0074*/ 	.byte	0x00, 0xf0, 0x21, 0x00


	//----- nvinfo : EIATTR_KPARAM_INFO
	.align		4
.L_2447:
        /*0078*/ 	.byte	0x04, 0x17
        /*007a*/ 	.short	(.L_2449 - .L_2448)
.L_2448:
        /*007c*/ 	.word	0x00000000
        /*0080*/ 	.short	0x0000
        /*0082*/ 	.short	0x0000
        /*0084*/ 	.byte	0x00, 0xf0, 0x21, 0x00


	//----- nvinfo : EIATTR_SPARSE_MMA_MASK
	.align		4
.L_2449:
        /*0088*/ 	.byte	0x03, 0x50
        /*008a*/ 	.short	0x0000


	//----- nvinfo : EIATTR_MAXREG_COUNT
	.align		4
        /*008c*/ 	.byte	0x03, 0x1b
        /*008e*/ 	.short	0x00ff


	//----- nvinfo : EIATTR_MERCURY_ISA_VERSION
	.align		4
        /*0090*/ 	.byte	0x03, 0x5f
        /*0092*/ 	.short	0x0101


	//----- nvinfo : EIATTR_COOP_GROUP_MASK_REGIDS
	.align		4
        /*0094*/ 	.byte	0x04, 0x29
        /*0096*/ 	.short	(.L_2451 - .L_2450)


	//   ....[0]....
.L_2450:
        /*0098*/ 	.word	0xffffffff


	//   ....[1]....
        /*009c*/ 	.word	0xffffffff


	//   ....[2]....
        /*00a0*/ 	.word	0xffffffff


	//   ....[3]....
        /*00a4*/ 	.word	0xffffffff


	//   ....[4]....
        /*00a8*/ 	.word	0xffffffff


	//----- nvinfo : EIATTR_COOP_GROUP_INSTR_OFFSETS
	.align		4
.L_2451:
        /*00ac*/ 	.byte	0x04, 0x28
        /*00ae*/ 	.short	(.L_2453 - .L_2452)


	//   ....[0]....
.L_2452:
        /*00b0*/ 	.word	0x00000e50


	//   ....[1]....
        /*00b4*/ 	.word	0x00000e80


	//   ....[2]....
        /*00b8*/ 	.word	0x00000ea0


	//   ....[3]....
        /*00bc*/ 	.word	0x00000ec0


	//   ....[4]....
        /*00c0*/ 	.word	0x00000ee0


	//----- nvinfo : EIATTR_EXIT_INSTR_OFFSETS
	.align		4
.L_2453:
        /*00c4*/ 	.byte	0x04, 0x1c
        /*00c6*/ 	.short	(.L_2455 - .L_2454)


	//   ....[0]....
.L_2454:
        /*00c8*/ 	.word	0x00000070


	//   ....[1]....
        /*00cc*/ 	.word	0x00000ef0


	//   ....[2]....
        /*00d0*/ 	.word	0x00000f80


	//----- nvinfo : EIATTR_CRS_STACK_SIZE
	.align		4
.L_2455:
        /*00d4*/ 	.byte	0x04, 0x1e
        /*00d6*/ 	.short	(.L_2457 - .L_2456)
.L_2456:
        /*00d8*/ 	.word	0x00000000


	//----- nvinfo : EIATTR_CBANK_PARAM_SIZE
	.align		4
.L_2457:
        /*00dc*/ 	.byte	0x03, 0x19
        /*00de*/ 	.short	0x0030


	//----- nvinfo : EIATTR_PARAM_CBANK
	.align		4
        /*00e0*/ 	.byte	0x04, 0x0a
        /*00e2*/ 	.short	(.L_2459 - .L_2458)
	.align		4
.L_2458:
        /*00e4*/ 	.word	index@(.nv.constant0._Z9moe_vec_qIN3c104HalfELi256ELi8E11block_iq2_sLi1EXadL_ZN45_INTERNAL_8d5cb472_14_gguf_kernel_cu_cd24131918vec_dot_iq2_s_q8_1EPKvPK10block_q8_1RKiEEEvS5_S5_PT_PS9_iiii)
        /*00e8*/ 	.short	0x0210
        /*00ea*/ 	.short	0x0030


	//----- nvinfo : EIATTR_SW_WAR
	.align		4
.L_2459:
        /*00ec*/ 	.byte	0x04, 0x36
        /*00ee*/ 	.short	(.L_2461 - .L_2460)
.L_2460:
        /*00f0*/ 	.word	0x00000008
.L_2461:


//--------------------- .nv.info._Z9moe_vec_qIN3c104HalfELi256ELi8E11block_iq3_sLi1EXadL_ZN45_INTERNAL_8d5cb472_14_gguf_kernel_cu_cd24131918vec_dot_iq3_s_q8_1EPKvPK10block_q8_1RKiEEEvS5_S5_PT_PS9_iiii --------------------------
	.section	.nv.info._Z9moe_vec_qIN3c104HalfELi256ELi8E11block_iq3_sLi1EXadL_ZN45_INTERNAL_8d5cb472_14_gguf_kernel_cu_cd24131918vec_dot_iq3_s_q8_1EPKvPK10block_q8_1RKiEEEvS5_S5_PT_PS9_iiii,"",@"SHT_CUDA_INFO"
	.sectionflags	@""
	.align	4


	//----- nvinfo : EIATTR_CUDA_API_VERSION
	.align		4
        /*0000*/ 	.byte	0x04, 0x37
        /*0002*/ 	.short	(.L_2463 - .L_2462)
.L_2462:
        /*0004*/ 	.word	0x00000082


	//----- nvinfo : EIATTR_KPARAM_INFO
	.align		4
.L_2463:
        /*0008*/ 	.byte	0x04, 0x17
        /*000a*/ 	.short	(.L_2465 - .L_2464)
.L_2464:
        /*000c*/ 	.word	0x00000000
        /*0010*/ 	.short	0x0007
        /*0012*/ 	.short	0x002c
        /*0014*/ 	.byte	0x00, 0xf0, 0x11, 0x00


	//----- nvinfo : EIATTR_KPARAM_INFO
	.align		4
.L_2465:
        /*0018*/ 	.byte	0x04, 0x17
        /*001a*/ 	.short	(.L_2467 - .L_2466)
.L_2466:
        /*001c*/ 	.word	0x00000000
        /*0020*/ 	.short	0x0006
        /*0022*/ 	.short	0x0028
        /*0024*/ 	.byte	0x00, 0xf0, 0x11, 0x00


	//----- nvinfo : EIATTR_KPARAM_INFO
	.align		4
.L_2467:
        /*0028*/ 	.byte	0x04, 0x17
        /*002a*/ 	.short	(.L_2469 - .L_2468)
.L_2468:
        /*002c*/ 	.word	0x00000000
        /*0030*/ 	.short	0x0005
        /*0032*/ 	.short	0x0024
        /*0034*/ 	.byte	0x00, 0xf0, 0x11, 0x00


	//----- nvinfo : EIATTR_KPARAM_INFO
	.align		4
.L_2469:
        /*0038*/ 	.byte	0x04, 0x17
        /*003a*/ 	.short	(.L_2471 - .L_2470)
.L_2470:
        /*003c*/ 	.word	0x00000000
        /*0040*/ 	.short	0x0004
        /*0042*/ 	.short	0x0020
        /*0044*/ 	.byte	0x00, 0xf0, 0x11, 0x00


	//----- nvinfo : EIATTR_KPARAM_INFO
	.align		4
.L_2471:
        /*0048*/ 	.byte	0x04, 0x17
        /*004a*/ 	.short	(.L_2473 - .L_2472)
.L_2472:
        /*004c*/ 	.word	0x00000000
        /*0050*/ 	.short	0x0003
        /*0052*/ 	.short	0x0018
        /*0054*/ 	.byte	0x00, 0xf0, 0x21, 0x00


	//----- nvinfo : EIATTR_KPARAM_INFO
	.align		4
.L_2473:
        /*0058*/ 	.byte	0x04, 0x17
        /*005a*/ 	.short	(.L_2475 - .L_2474)
.L_2474:
        /*005c*/ 	.word	0x00000000
        /*0060*/ 	.short	0x0002
        /*0062*/ 	.short	0x0010
        /*0064*/ 	.byte	0x00, 0xf0, 0x21, 0x00


	//----- nvinfo : EIATTR_KPARAM_INFO
	.align		4
.L_2475:
        /*0068*/ 	.byte	0x04, 0x17
        /*006a*/ 	.short	(.L_2477 - .L_2476)
.L_2476:
        /*006c*/ 	.word	0x00000000
        /*0070*/ 	.short	0x0001
        /*0072*/ 	.short	0x0008
        /*0074*/ 	.byte	0x00, 0xf0, 0x21, 0x00


	//----- nvinfo : EIATTR_KPARAM_INFO
	.align		4
.L_2477:
        /*0078*/ 	.byte	0x04, 0x17
        /*007a*/ 	.short	(.L_2479 - .L_2478)
.L_2478:
        /*007c*/ 	.word	0x00000000
        /*0080*/ 	.short	0x0000
        /*0082*/ 	.short	0x0000
        /*0084*/ 	.byte	0x00, 0xf0, 0x21, 0x00


	//----- nvinfo : EIATTR_SPARSE_MMA_MASK
	.align		4
.L_2479:
        /*0088*/ 	.byte	0x03, 0x50
        /*008a*/ 	.short	0x0000


	//----- nvinfo : EIATTR_MAXREG_COUNT
	.align		4
        /*008c*/ 	.byte	0x03, 0x1b
        /*008e*/ 	.short	0x00ff


	//----- nvinfo : EIATTR_MERCURY_ISA_VERSION
	.align		4
        /*0090*/ 	.byte	0x03, 0x5f
        /*0092*/ 	.short	0x0101


	//----- nvinfo : EIATTR_COOP_GROUP_MASK_REGIDS
	.align		4
        /*0094*/ 	.byte	0x04, 0x29
        /*0096*/ 	.short	(.L_2481 - .L_2480)


	//   ....[0]....
.L_2480:
        /*0098*/ 	.word	0xffffffff


	//   ....[1]....
        /*009c*/ 	.word	0xffffffff


	//   ....[2]....
        /*00a0*/ 	.word	0xffffffff


	//   ....[3]....
        /*00a4*/ 	.word	0xffffffff


	//   ....[4]....
        /*00a8*/ 	.word	0xffffffff


	//----- nvinfo : EIATTR_COOP_GROUP_INSTR_OFFSETS
	.align		4
.L_2481:
        /*00ac*/ 	.byte	0x04, 0x28
        /*00ae*/ 	.short	(.L_2483 - .L_2482)


	//   ....[0]....
.L_2482:
        /*00b0*/ 	.word	0x00000fe0


	//   ....[1]....
        /*00b4*/ 	.word	0x00001010


	//   ....[2]....
        /*00b8*/ 	.word	0x00001040


	//   ....[3]....
        /*00bc*/ 	.word	0x00001060


	//   ....[4]....
        /*00c0*/ 	.word	0x00001080


	//----- nvinfo : EIATTR_EXIT_INSTR_OFFSETS
	.align		4
.L_2483:
        /*00c4*/ 	.byte	0x04, 0x1c
        /*00c6*/ 	.short	(.L_2485 - .L_2484)


	//   ....[0]....
.L_2484:
        /*00c8*/ 	.word	0x00000070


	//   ....[1]....
        /*00cc*/ 	.word	0x00001090


	//   ....[2]....
        /*00d0*/ 	.word	0x00001120


	//----- nvinfo : EIATTR_CRS_STACK_SIZE
	.align		4
.L_2485:
        /*00d4*/ 	.byte	0x04, 0x1e
        /*00d6*/ 	.short	(.L_2487 - .L_2486)
.L_2486:
        /*00d8*/ 	.word	0x00000000


	//----- nvinfo : EIATTR_CBANK_PARAM_SIZE
	.align		4
.L_2487:
        /*00dc*/ 	.byte	0x03, 0x19
        /*00de*/ 	.short	0x0030


	//----- nvinfo : EIATTR_PARAM_CBANK
	.align		4
        /*00e0*/ 	.byte	0x04, 0x0a
        /*00e2*/ 	.short	(.L_2489 - .L_2488)
	.align		4
.L_2488:
        /*00e4*/ 	.word	index@(.nv.constant0._Z9moe_vec_qIN3c104HalfELi256ELi8E11block_iq3_sLi1EXadL_ZN45_INTERNAL_8d5cb472_14_gguf_kernel_cu_cd24131918vec_dot_iq3_s_q8_1EPKvPK10block_q8_1RKiEEEvS5_S5_PT_PS9_iiii)
        /*00e8*/ 	.short	0x0210
        /*00ea*/ 	.short	0x0030


	//----- nvinfo : EIATTR_SW_WAR
	.align		4
.L_2489:
        /*00ec*/ 	.byte	0x04, 0x36
        /*00ee*/ 	.short	(.L_2491 - .L_2490)
.L_2490:
        /*00f0*/ 	.word	0x00000008
.L_2491:


//--------------------- .nv.info._Z9moe_vec_qIN3c104HalfELi32ELi4E12block_iq4_nlLi2EXadL_ZN45_INTERNAL_8d5cb472_14_gguf_kernel_cu_cd24131919vec_dot_iq4_nl_q8_1EPKvPK10block_q8_1RKiEEEvS5_S5_PT_PS9_iiii --------------------------
	.section	.nv.info._Z9moe_vec_qIN3c104HalfELi32ELi4E12block_iq4_nlLi2EXadL_ZN45_INTERNAL_8d5cb472_14_gguf_kernel_cu_cd24131919vec_dot_iq4_nl_q8_1EPKvPK10block_q8_1RKiEEEvS5_S5_PT_PS9_iiii,"",@"SHT_CUDA_INFO"
	.sectionflags	@""
	.align	4


	//----- nvinfo : EIATTR_CUDA_API_VERSION
	.align		4
        /*0000*/ 	.byte	0x04, 0x37
        /*0002*/ 	.short	(.L_2493 - .L_2492)
.L_2492:
        /*0004*/ 	.word	0x00000082


	//----- nvinfo : EIATTR_KPARAM_INFO
	.align		4
.L_2493:
        /*0008*/ 	.byte	0x04, 0x17
        /*000a*/ 	.short	(.L_2495 - .L_2494)
.L_2494:
        /*000c*/ 	.word	0x00000000
        /*0010*/ 	.short	0x0007
        /*0012*/ 	.short	0x002c
        /*0014*/ 	.byte	0x00, 0xf0, 0x11, 0x00


	//----- nvinfo : EIATTR_KPARAM_INFO
	.align		4
.L_2495:
        /*0018*/ 	.byte	0x04, 0x17
        /*001a*/ 	.short	(.L_2497 - .L_2496)
.L_2496:
        /*001c*/ 	.word	0x00000000
        /*0020*/ 	.short	0x0006
        /*0022*/ 	.short	0x0028
        /*0024*/ 	.byte	0x00, 0xf0, 0x11, 0x00


	//----- nvinfo : EIATTR_KPARAM_INFO
	.align		4
.L_2497:
        /*0028*/ 	.byte	0x04, 0x17
        /*002a*/ 	.short	(.L_2499 - .L_2498)
.L_2498:
        /*002c*/ 	.word	0x00000000
        /*0030*/ 	.short	0x0005
        /*0032*/ 	.short	0x0024
        /*0034*/ 	.byte	0x00, 0xf0, 0x11, 0x00


	//----- nvinfo : EIATTR_KPARAM_INFO
	.align		4
.L_2499:
        /*0038*/ 	.byte	0x04, 0x17
        /*003a*/ 	.short	(.L_2501 - .L_2500)
.L_2500:
        /*003c*/ 	.word	0x00000000
        /*0040*/ 	.short	0x0004
        /*0042*/ 	.short	0x0020
        /*0044*/ 	.byte	0x00, 0xf0, 0x11, 0x00


	//----- nvinfo : EIATTR_KPARAM_INFO
	.align		4
.L_2501:
        /*0048*/ 	.byte	0x04, 0x17
        /*004a*/ 	.short	(.L_2503 - .L_2502)
.L_2502:
        /*004c*/ 	.word	0x00000000
        /*0050*/ 	.short	0x0003
        /*0052*/ 	.short	0x0018
        /*0054*/ 	.byte	0x00, 0xf0, 0x21, 0x00


	//----- nvinfo : EIATTR_KPARAM_INFO
	.align		4
.L_2503:
        /*0058*/ 	.byte	0x04, 0x17
        /*005a*/ 	.short	(.L_2505 - .L_2504)
.L_2504:
        /*005c*/ 	.word	0x00000000
        /*0060*/ 	.short	0x0002
        /*0062*/ 	.short	0x0010
        /*0064*/ 	.byte	0x00, 0xf0, 0x21, 0x00


	//----- nvinfo : EIATTR_KPARAM_INFO
	.align		4
.L_2505:
        /*0068*/ 	.byte	0x04, 0x17
        /*006a*/ 	.short	(.L_2507 - .L_2506)
.L_2506:
        /*006c*/ 	.word	0x00000000
        /*0070*/ 	.short	0x0001
        /*0072*/ 	.short	0x0008
        /*0074*/ 	.byte	0x00, 0xf0, 0x21, 0x00


	//----- nvinfo : EIATTR_KPARAM_INFO
	.align		4
.L_2507:
        /*0078*/ 	.byte	0x04, 0x17
        /*007a*/ 	.short	(.L_2509 - .L_2508)
.L_2508:
        /*007c*/ 	.word	0x00000000
        /*0080*/ 	.short	0x0000
        /*0082*/ 	.short	0x0000
        /*0084*/ 	.byte	0x00, 0xf0, 0x21, 0x00


	//----- nvinfo : EIATTR_SPARSE_MMA_MASK
	.align		4
.L_2509:
        /*0088*/ 	.byte	0x03, 0x50
        /*008a*/ 	.short	0x0000


	//----- nvinfo : EIATTR_MAXREG_COUNT
	.align		4
        /*008c*/ 	.byte	0x03, 0x1b
        /*008e*/ 	.short	0x00ff


	//----- nvinfo : EIATTR_MERCURY_ISA_VERSION
	.align		4
        /*0090*/ 	.byte	0x03, 0x5f
        /*0092*/ 	.short	0x0101


	//----- nvinfo : EIATTR_COOP_GROUP_MASK_REGIDS
	.align		4
        /*0094*/ 	.byte	0x04, 0x29
        /*0096*/ 	.short	(.L_2511 - .L_2510)


	//   ....[0]....
.L_2510:
        /*0098*/ 	.word	0xffffffff


	//   ....[1]....
        /*009c*/ 	.word	0xffffffff


	//   ....[2]....
        /*00a0*/ 	.word	0xffffffff


	//   ....[3]....
        /*00a4*/ 	.word	0xffffffff


	//   ....[4]....
        /*00a8*/ 	.word	0xffffffff


	//----- nvinfo : EIATTR_COOP_GROUP_INSTR_OFFSETS
	.align		4
.L_2511:
        /*00ac*/ 	.byte	0x04, 0x28
        /*00ae*/ 	.short	(.L_2513 - .L_2512)


	//   ....[0]....
.L_2512:
        /*00b0*/ 	.word	0x00000b50


	//   ....[1]....
        /*00b4*/ 	.word	0x00000b80


	//   ....[2]....
        /*00b8*/ 	.word	0x00000ba0


	//   ....[3]....
        /*00bc*/ 	.word	0x00000bc0


	//   ....[4]....
        /*00c0*/ 	.word	0x00000be0


	//----- nvinfo : EIATTR_EXIT_INSTR_OFFSETS
	.align		4
.L_2513:
        /*00c4*/ 	.byte	0x04, 0x1c
        /*00c6*/ 	.short	(.L_2515 - .L_2514)


	//   ....[0]....
.L_2514:
        /*00c8*/ 	.word	0x00000070


	//   ....[1]....
        /*00cc*/ 	.word	0x00000bf0


	//   ....[2]....
        /*00d0*/ 	.word	0x00000c60


	//----- nvinfo : EIATTR_CRS_STACK_SIZE
	.align		4
.L_2515:
        /*00d4*/ 	.byte	0x04, 0x1e
        /*00d6*/ 	.short	(.L_2517 - .L_2516)
.L_2516:
        /*00d8*/ 	.word	0x00000000


	//----- nvinfo : EIATTR_CBANK_PARAM_SIZE
	.align		4
.L_2517:
        /*00dc*/ 	.byte	0x03, 0x19
        /*00de*/ 	.short	0x0030


	//----- nvinfo : EIATTR_PARAM_CBANK
	.align		4
        /*00e0*/ 	.byte	0x04, 0x0a
        /*00e2*/ 	.short	(.L_2519 - .L_2518)
	.align		4
.L_2518:
        /*00e4*/ 	.word	index@(.nv.constant0._Z9moe_vec_qIN3c104HalfELi32ELi4E12block_iq4_nlLi2EXadL_ZN45_INTERNAL_8d5cb472_14_gguf_kernel_cu_cd24131919vec_dot_iq4_nl_q8_1EPKvPK10block_q8_1RKiEEEvS5_S5_PT_PS9_iiii)
        /*00e8*/ 	.short	0x0210
        /*00ea*/ 	.short	0x0030


	//----- nvinfo : EIATTR_SW_WAR
	.align		4
.L_2519:
        /*00ec*/ 	.byte	0x04, 0x36
        /*00ee*/ 	.short	(.L_2521 - .L_2520)
.L_2520:
        /*00f0*/ 	.word	0x00000008
.L_2521:


//--------------------- .nv.info._Z9moe_vec_qIN3c104HalfELi256ELi8E11block_iq1_sLi1EXadL_ZN45_INTERNAL_8d5cb472_14_gguf_kernel_cu_cd24131918vec_dot_iq1_s_q8_1EPKvPK10block_q8_1RKiEEEvS5_S5_PT_PS9_iiii --------------------------
	.section	.nv.info._Z9moe_vec_qIN3c104HalfELi256ELi8E11block_iq1_sLi1EXadL_ZN45_INTERNAL_8d5cb472_14_gguf_kernel_cu_cd24131918vec_dot_iq1_s_q8_1EPKvPK10block_q8_1RKiEEEvS5_S5_PT_PS9_iiii,"",@"SHT_CUDA_INFO"
	.sectionflags	@""
	.align	4


	//----- nvinfo : EIATTR_CUDA_API_VERSION
	.align		4
        /*0000*/ 	.byte	0x04, 0x37
        /*0002*/ 	.short	(.L_2523 - .L_2522)
.L_2522:
        /*0004*/ 	.word	0x00000082


	//----- nvinfo : EIATTR_KPARAM_INFO
	.align		4
.L_2523:
        /*0008*/ 	.byte	0x04, 0x17
        /*000a*/ 	.short	(.L_2525 - .L_2524)
.L_2524:
        /*000c*/ 	.word	0x00000000
        /*0010*/ 	.short	0x0007
        /*0012*/ 	.short	0x002c
        /*0014*/ 	.byte	0x00, 0xf0, 0x11, 0x00


	//----- nvinfo : EIATTR_KPARAM_INFO
	.align		4
.L_2525:
        /*0018*/ 	.byte	0x04, 0x17
        /*001a*/ 	.short	(.L_2527 - .L_2526)
.L_2526:
        /*001c*/ 	.word	0x00000000
        /*0020*/ 	.short	0x0006
        /*0022*/ 	.short	0x0028
        /*0024*/ 	.byte	0x00, 0xf0, 0x11, 0x00


	//----- nvinfo : EIATTR_KPARAM_INFO
	.align		4
.L_2527:
        /*0028*/ 	.byte	0x04, 0x17
        /*002a*/ 	.short	(.L_2529 - .L_2528)
.L_2528:
        /*002c*/ 	.word	0x00000000
        /*0030*/ 	.short	0x0005
        /*0032*/ 	.short	0x0024
        /*0034*/ 	.byte	0x00, 0xf0, 0x11, 0x00


	//----- nvinfo : EIATTR_KPARAM_INFO
	.align		4
.L_2529:
        /*0038*/ 	.byte	0x04, 0x17
        /*003a*/ 	.short	(.L_2531 - .L_2530)
.L_2530:
        /*003c*/ 	.word	0x00000000
        /*0040*/ 	.short	0x0004
        /*0042*/ 	.short	0x0020
        /*0044*/ 	.byte	0x00, 0xf0, 0x11, 0x00


	//----- nvinfo : EIATTR_KPARAM_INFO
	.align		4
.L_2531:
        /*0048*/ 	.byte	0x04, 0x17
        /*004a*/ 	.short	(.L_2533 - .L_2532)
.L_2532:
        /*004c*/ 	.word	0x00000000
        /*0050*/ 	.short	0x0003
        /*0052*/ 	.short	0x0018
        /*0054*/ 	.byte	0x00, 0xf0, 0x21, 0x00


	//----- nvinfo : EIATTR_KPARAM_INFO
	.align		4
.L_2533:
        /*0058*/ 	.byte	0x04, 0x17
        /*005a*/ 	.short	(.L_2535 - .L_2534)
.L_2534:
        /*005c*/ 	.word	0x00000000
        /*0060*/ 	.short	0x0002
        /*0062*/ 	.short	0x0010
        /*0064*/ 	.byte	0x00, 0xf0, 0x21, 0x00


	//----- nvinfo : EIATTR_KPARAM_INFO
	.align		4
.L_2535:
        /*0068*/ 	.byte	0x04, 0x17
        /*006a*/ 	.short	(.L_2537 - .L_2536)
.L_2536:
        /*006c*/ 	.word	0x00000000
        /*0070*/ 	.short	0x0001
        /*0072*/ 	.short	0x0008
        /*0074*/ 	.byte	0x00, 0xf0, 0x21, 0x00


	//----- nvinfo : EIATTR_KPARAM_INFO
	.align		4
.L_2537:
        /*0078*/ 	.byte	0x04, 0x17
        /*007a*/ 	.short	(.L_2539 - .L_2538)
.L_2538:
        /*007c*/ 	.word	0x00000000
        /*0080*/ 	.short	0x0000
        /*0082*/ 	.short	0x0000
        /*0084*/ 	.byte	0x00, 0xf0, 0x21, 0x00


	//----- nvinfo : EIATTR_SPARSE_MMA_MASK
	.align		4
.L_2539:
        /*0088*/ 	.byte	0x03, 0x50
        /*008a*/ 	.short	0x0000


	//----- nvinfo : EIATTR_MAXREG_COUNT
	.align		4
        /*008c*/ 	.byte	0x03, 0x1b
        /*008e*/ 	.short	0x00ff


	//----- nvinfo : EIATTR_MERCURY_ISA_VERSION
	.align		4
        /*0090*/ 	.byte	0x03, 0x5f
        /*0092*/ 	.short	0x0101


	//----- nvinfo : EIATTR_COOP_GROUP_MASK_REGIDS
	.align		4
        /*0094*/ 	.byte	0x04, 0x29
        /*0096*/ 	.short	(.L_2541 - .L_2540)


	//   ....[0]....
.L_2540:
        /*0098*/ 	.word	0xffffffff


	//   ....[1]....
        /*009c*/ 	.word	0xffffffff


	//   ....[2]....
        /*00a0*/ 	.word	0xffffffff


	//   ....[3]....
        /*00a4*/ 	.word	0xffffffff


	//   ....[4]....
        /*00a8*/ 	.word	0xffffffff


	//----- nvinfo : EIATTR_COOP_GROUP_INSTR_OFFSETS
	.align		4
.L_2541:
        /*00ac*/ 	.byte	0x04, 0x28
        /*00ae*/ 	.short	(.L_2543 - .L_2542)


	//   ....[0]....
.L_2542:
        /*00b0*/ 	.word	0x000008f0


	//   ....[1]....
        /*00b4*/ 	.word	0x00000920


	//   ....[2]....
        /*00b8*/ 	.word	0x00000940


	//   ....[3]....
        /*00bc*/ 	.word	0x00000960


	//   ....[4]....
        /*00c0*/ 	.word	0x00000980


	//----- nvinfo : EIATTR_EXIT_INSTR_OFFSETS
	.align		4
.L_2543:
        /*00c4*/ 	.byte	0x04, 0x1c
        /*00c6*/ 	.short	(.L_2545 - .L_2544)


	//   ....[0]....
.L_2544:
        /*00c8*/ 	.word	0x00000070


	//   ....[1]....
        /*00cc*/ 	.word	0x00000990


	//   ....[2]....
        /*00d0*/ 	.word	0x00000a00


	//----- nvinfo : EIATTR_CRS_STACK_SIZE
	.align		4
.L_2545:
        /*00d4*/ 	.byte	0x04, 0x1e
        /*00d6*/ 	.short	(.L_2547 - .L_2546)
.L_2546:
        /*00d8*/ 	.word	0x00000000


	//----- nvinfo : EIATTR_CBANK_PARAM_SIZE
	.align		4
.L_2547:
        /*00dc*/ 	.byte	0x03, 0x19
        /*00de*/ 	.short	0x0030


	//----- nvinfo : EIATTR_PARAM_CBANK
	.align		4
        /*00e0*/ 	.byte	0x04, 0x0a
        /*00e2*/ 	.short	(.L_2549 - .L_2548)
	.align		4
.L_2548:
        /*00e4*/ 	.word	index@(.nv.constant0._Z9moe_vec_qIN3c104HalfELi256ELi8E11block_iq1_sLi1EXadL_ZN45_INTERNAL_8d5cb472_14_gguf_kernel_cu_cd24131918vec_dot_iq1_s_q8_1EPKvPK10block_q8_1RKiEEEvS5_S5_PT_PS9_iiii)
        /*00e8*/ 	.short	0x0210
        /*00ea*/ 	.short	0x0030


	//----- nvinfo : EIATTR_SW_WAR
	.align		4
.L_2549:
        /*00ec*/ 	.byte	0x04, 0x36
        /*00ee*/ 	.short	(.L_2551 - .L_2550)
.L_2550:
        /*00f0*/ 	.word	0x00000008
.L_2551:


//--------------------- .nv.info._Z9moe_vec_qIN3c104HalfELi256ELi8E13block_iq3_xxsLi1EXadL_ZN45_INTERNAL_8d5cb472_14_gguf_kernel_cu_cd24131920vec_dot_iq3_xxs_q8_1EPKvPK10block_q8_1RKiEEEvS5_S5_PT_PS9_iiii --------------------------
	.section	.nv.info._Z9moe_vec_qIN3c104HalfELi256ELi8E13block_iq3_xxsLi1EXadL_ZN45_INTERNAL_8d5cb472_14_gguf_kernel_cu_cd24131920vec_dot_iq3_xxs_q8_1EPKvPK10block_q8_1RKiEEEvS5_S5_PT_PS9_iiii,"",@"SHT_CUDA_INFO"
	.sectionflags	@""
	.align	4


	//----- nvinfo : EIATTR_CUDA_API_VERSION
	.align		4
        /*0000*/ 	.byte	0x04, 0x37
        /*0002*/ 	.short	(.L_2553 - .L_2552)
.L_2552:
        /*0004*/ 	.word	0x00000082


	//----- nvinfo : EIATTR_KPARAM_INFO
	.align		4
.L_2553:
        /*0008*/ 	.byte	0x04, 0x17
        /*000a*/ 	.short	(.L_2555 - .L_2554)
.L_2554:
        /*000c*/ 	.word	0x00000000
        /*0010*/ 	.short	0x0007
        /*0012*/ 	.short	0x002c
        /*0014*/ 	.byte	0x00, 0xf0, 0x11, 0x00


	//----- nvinfo : EIATTR_KPARAM_INFO
	.align		4
.L_2555:
        /*0018*/ 	.byte	0x04, 0x17
        /*001a*/ 	.short	(.L_2557 - .L_2556)
.L_2556:
        /*001c*/ 	.word	0x00000000
        /*0020*/ 	.short	0x0006
        /*0022*/ 	.short	0x0028
        /*0024*/ 	.byte	0x00, 0xf0, 0x11, 0x00


	//----- nvinfo : EIATTR_KPARAM_INFO
	.align		4
.L_2557:
        /*0028*/ 	.byte	0x04, 0x17
        /*002a*/ 	.short	(.L_2559 - .L_2558)
.L_2558:
        /*002c*/ 	.word	0x00000000
        /*0030*/ 	.short	0x0005
        /*0032*/ 	.short	0x0024
        /*0034*/ 	.byte	0x00, 0xf0, 0x11, 0x00


	//----- nvinfo : EIATTR_KPARAM_INFO
	.align		4
.L_2559:
        /*0038*/ 	.byte	0x04, 0x17
        /*003a*/ 	.short	(.L_2561 - .L_2560)
.L_2560:
        /*003c*/ 	.word	0x00000000
        /*0040*/ 	.short	0x0004
        /*0042*/ 	.short	0x0020
        /*0044*/ 	.byte	0x00, 0xf0, 0x11, 0x00


	//----- nvinfo : EIATTR_KPARAM_INFO
	.align		4
.L_2561:
        /*0048*/ 	.byte	0x04, 0x17
        /*004a*/ 	.short	(.L_2563 - .L_2562)
.L_2562:
        /*004c*/ 	.word	0x00000000
        /*0050*/ 	.short	0x0003
        /*0052*/ 	.short	0x0018
        /*0054*/ 	.byte	0x00, 0xf0, 0x21, 0x00


	//----- nvinfo : EIATTR_KPARAM_INFO
	.align		4
.L_2563:
        /*0058*/ 	.byte	0x04, 0x17
        /*005a*/ 	.short	(.L_2565 - .L_2564)
.L_2564:
        /*005c*/ 	.word	0x00000000
        /*0060*/ 	.short	0x0002
        /*0062*/ 	.short	0x0010
        /*0064*/ 	.byte	0x00, 0xf0, 0x21, 0x00


	//----- nvinfo : EIATTR_KPARAM_INFO
	.align		4
.L_2565:
        /*0068*/ 	.byte	0x04, 0x17
        /*006a*/ 	.short	(.L_2567 - .L_2566)
.L_2566:
        /*006c*/ 	.word	0x00000000
        /*0070*/ 	.short	0x0001
        /*0072*/ 	.short	0x0008
        /*0074*/ 	.byte	0x00, 0xf0, 0x21, 0x00


	//----- nvinfo : EIATTR_KPARAM_INFO
	.align		4
.L_2567:
        /*0078*/ 	.byte	0x04, 0x17
        /*007a*/ 	.short	(.L_2569 - .L_2568)
.L_2568:
        /*007c*/ 	.word	0x00000000
        /*0080*/ 	.short	0x0000
        /*0082*/ 	.short	0x0000
        /*0084*/ 	.byte	0x00, 0xf0, 0x21, 0x00


	//----- nvinfo : EIATTR_SPARSE_MMA_MASK
	.align		4
.L_2569:
        /*0088*/ 	.byte	0x03, 0x50
        /*008a*/ 	.short	0x0000


	//----- nvinfo : EIATTR_MAXREG_COUNT
	.align		4
        /*008c*/ 	.byte	0x03, 0x1b
        /*008e*/ 	.short	0x00ff


	//----- nvinfo : EIATTR_MERCURY_ISA_VERSION
	.align		4
        /*0090*/ 	.byte	0x03, 0x5f
        /*0092*/ 	.short	0x0101


	//----- nvinfo : EIATTR_COOP_GROUP_MASK_REGIDS
	.align		4
        /*0094*/ 	.byte	0x04, 0x29
        /*0096*/ 	.short	(.L_2571 - .L_2570)


	//   ....[0]....
.L_2570:
        /*0098*/ 	.word	0xffffffff


	//   ....[1]....
        /*009c*/ 	.word	0xffffffff


	//   ....[2]....
        /*00a0*/ 	.word	0xffffffff


	//   ....[3]....
        /*00a4*/ 	.word	0xffffffff


	//   ....[4]....
        /*00a8*/ 	.word	0xffffffff


	//----- nvinfo : EIATTR_COOP_GROUP_INSTR_OFFSETS
	.align		4
.L_2571:
        /*00ac*/ 	.byte	0x04, 0x28
        /*00ae*/ 	.short	(.L_2573 - .L_2572)


	//   ....[0]....
.L_2572:
        /*00b0*/ 	.word	0x00000bc0


	//   ....[1]....
        /*00b4*/ 	.word	0x00000bf0


	//   ....[2]....
        /*00b8*/ 	.word	0x00000c10


	//   ....[3]....
        /*00bc*/ 	.word	0x00000c30


	//   ....[4]....
        /*00c0*/ 	.word	0x00000c50


	//----- nvinfo : EIATTR_EXIT_INSTR_OFFSETS
	.align		4
.L_2573:
        /*00c4*/ 	.byte	0x04, 0x1c
        /*00c6*/ 	.short	(.L_2575 - .L_2574)


	//   ....[0]....
.L_2574:
        /*00c8*/ 	.word	0x00000070


	//   ....[1]....
        /*00cc*/ 	.word	0x00000c60


	//   ....[2]....
        /*00d0*/ 	.word	0x00000cf0


	//----- nvinfo : EIATTR_CRS_STACK_SIZE
	.align		4
.L_2575:
        /*00d4*/ 	.byte	0x04, 0x1e
        /*00d6*/ 	.short	(.L_2577 - .L_2576)
.L_2576:
        /*00d8*/ 	.word	0x00000000


	//----- nvinfo : EIATTR_CBANK_PARAM_SIZE
	.align		4
.L_2577:
        /*00dc*/ 	.byte	0x03, 0x19
        /*00de*/ 	.short	0x0030


	//----- nvinfo : EIATTR_PARAM_CBANK
	.align		4
        /*00e0*/ 	.byte	0x04, 0x0a
        /*00e2*/ 	.short	(.L_2579 - .L_2578)
	.align		4
.L_2578:
        /*00e4*/ 	.word	index@(.nv.constant0._Z9moe_vec_qIN3c104HalfELi256ELi8E13block_iq3_xxsLi1EXadL_ZN45_INTERNAL_8d5cb472_14_gguf_kernel_cu_cd24131920vec_dot_iq3_xxs_q8_1EPKvPK10block_q8_1RKiEEEvS5_S5_PT_PS9_iiii)
        /*00e8*/ 	.short	0x0210
        /*00ea*/ 	.short	0x0030


	//----- nvinfo : EIATTR_SW_WAR
	.align		4
.L_2579:
        /*00ec*/ 	.byte	0x04, 0x36
        /*00ee*/ 	.short	(.L_2581 - .L_2580)
.L_2580:
        /*00f0*/ 	.word	0x00000008
.L_2581:


//--------------------- .nv.info._Z9moe_vec_qIN3c104HalfELi256ELi8E12block_iq2_xsLi1EXadL_ZN45_INTERNAL_8d5cb472_14_gguf_kernel_cu_cd24131919vec_dot_iq2_xs_q8_1EPKvPK10block_q8_1RKiEEEvS5_S5_PT_PS9_iiii --------------------------
	.section	.nv.info._Z9moe_vec_qIN3c104HalfELi256ELi8E12block_iq2_xsLi1EXadL_ZN45_INTERNAL_8d5cb472_14_gguf_kernel_cu_cd24131919vec_dot_iq2_xs_q8_1EPKvPK10block_q8_1RKiEEEvS5_S5_PT_PS9_iiii,"",@"SHT_CUDA_INFO"
	.sectionflags	@""
	.align	4


	//----- nvinfo : EIATTR_CUDA_API_VERSION
	.align		4
        /*0000*/ 	.byte	0x04, 0x37
        /*0002*/ 	.short	(.L_2583 - .L_2582)
.L_2582:
        /*0004*/ 	.word	0x00000082


	//----- nvinfo : EIATTR_KPARAM_INFO
	.align		4
.L_2583:
        /*0008*/ 	.byte	0x04, 0x17
        /*000a*/ 	.short	(.L_2585 - .L_2584)
.L_2584:
        /*000c*/ 	.word	0x00000000
        /*0010*/ 	.short	0x0007
        /*0012*/ 	.short	0x002c
        /*0014*/ 	.byte	0x00, 0xf0, 0x11, 0x00


	//----- nvinfo : EIATTR_KPARAM_INFO
	.align		4
.L_2585:
        /*0018*/ 	.byte	0x04, 0x17
        /*001a*/ 	.short	(.L_2587 - .L_2586)
.L_2586:
        /*001c*/ 	.word	0x00000000
        /*0020*/ 	.short	0x0006
        /*0022*/ 	.short	0x0028
        /*0024*/ 	.byte	0x00, 0xf0, 0x11, 0x00


	//----- nvinfo : EIATTR_KPARAM_INFO
	.align		4
.L_2587:
        /*0028*/ 	.byte	0x04, 0x17
        /*002a*/ 	.short	(.L_2589 - .L_2588)
.L_2588:
        /*002c*/ 	.word	0x00000000
        /*0030*/ 	.short	0x0005
        /*0032*/ 	.short	0x0024
        /*0034*/ 	.byte	0x00, 0xf0, 0x11, 0x00


	//----- nvinfo : EIATTR_KPARAM_INFO
	.align		4
.L_2589:
        /*0038*/ 	.byte	0x04, 0x17
        /*003a*/ 	.short	(.L_2591 - .L_2590)
.L_2590:
        /*003c*/ 	.word	0x00000000
        /*0040*/ 	.short	0x0004
        /*0042*/ 	.short	0x0020
        /*0044*/ 	.byte	0x00, 0xf0, 0x11, 0x00


	//----- nvinfo : EIATTR_KPARAM_INFO
	.align		4
.L_2591:
        /*0048*/ 	.byte	0x04, 0x17
        /*004a*/ 	.short	(.L_2593 - .L_2592)
.L_2592:
        /*004c*/ 	.word	0x00000000
        /*0050*/ 	.short	0x0003
        /*0052*/ 	.short	0x0018
        /*0054*/ 	.byte	0x00, 0xf0, 0x21, 0x00


	//----- nvinfo : EIATTR_KPARAM_INFO
	.align		4
.L_2593:
        /*0058*/ 	.byte	0x04, 0x17
        /*005a*/ 	.short	(.L_2595 - .L_2594)
.L_2594:
        /*005c*/ 	.word	0x00000000
        /*0060*/ 	.short	0x0002
        /*0062*/ 	.short	0x0010
        /*0064*/ 	.byte	0x00, 0xf0, 0x21, 0x00


	//----- nvinfo : EIATTR_KPARAM_INFO
	.align		4
.L_2595:
        /*0068*/ 	.byte	0x04, 0x17
        /*006a*/ 	.short	(.L_2597 - .L_2596)
.L_2596:
        /*006c*/ 	.word	0x00000000
        /*0070*/ 	.short	0x0001
        /*0072*/ 	.short	0x0008
        /*0074*/ 	.byte	0x00, 0xf0, 0x21, 0x00


	//----- nvinfo : EIATTR_KPARAM_INFO
	.align		4
.L_2597:
        /*0078*/ 	.byte	0x04, 0x17
        /*007a*/ 	.short	(.L_2599 - .L_2598)
.L_2598:
        /*007c*/ 	.word	0x00000000
        /*0080*/ 	.short	0x0000
        /*0082*/ 	.short	0x0000
        /*0084*/ 	.byte	0x00, 0xf0, 0x21, 0x00


	//----- nvinfo : EIATTR_SPARSE_MMA_MASK
	.align		4
.L_2599:
        /*0088*/ 	.byte	0x03, 0x50
        /*008a*/ 	.short	0x0000


	//----- nvinfo : EIATTR_MAXREG_COUNT
	.align		4
        /*008c*/ 	.byte	0x03, 0x1b
        /*008e*/ 	.short	0x00ff


	//----- nvinfo : EIATTR_MERCURY_ISA_VERSION
	.align		4
        /*0090*/ 	.byte	0x03, 0x5f
        /*0092*/ 	.short	0x0101


	//----- nvinfo : EIATTR_COOP_GROUP_MASK_REGIDS
	.align		4
        /*0094*/ 	.byte	0x04, 0x29
        /*0096*/ 	.short	(.L_2601 - .L_2600)


	//   ....[0]....
.L_2600:
        /*0098*/ 	.word	0xffffffff


	//   ....[1]....
        /*009c*/ 	.word	0xffffffff


	//   ....[2]....
        /*00a0*/ 	.word	0xffffffff


	//   ....[3]....
        /*00a4*/ 	.word	0xffffffff


	//   ....[4]....
        /*00a8*/ 	.word	0xffffffff


	//----- nvinfo : EIATTR_COOP_GROUP_INSTR_OFFSETS
	.align		4
.L_2601:
        /*00ac*/ 	.byte	0x04, 0x28
        /*00ae*/ 	.short	(.L_2603 - .L_2602)


	//   ....[0]....
.L_2602:
        /*00b0*/ 	.word	0x00001940


	//   ....[1]....
        /*00b4*/ 	.word	0x00001970


	//   ....[2]....
        /*00b8*/ 	.word	0x000019a0


	//   ....[3]....
        /*00bc*/ 	.word	0x000019c0


	//   ....[4]....
        /*00c0*/ 	.word	0x000019e0


	//----- nvinfo : EIATTR_EXIT_INSTR_OFFSETS
	.align		4
.L_2603:
        /*00c4*/ 	.byte	0x04, 0x1c
        /*00c6*/ 	.short	(.L_2605 - .L_2604)


	//   ....[0]....
.L_2604:
        /*00c8*/ 	.word	0x00000070


	//   ....[1]....
        /*00cc*/ 	.word	0x000019f0


	//   ....[2]....
        /*00d0*/ 	.word	0x00001a60


	//----- nvinfo : EIATTR_CRS_STACK_SIZE
	.align		4
.L_2605:
        /*00d4*/ 	.byte	0x04, 0x1e
        /*00d6*/ 	.short	(.L_2607 - .L_2606)
.L_2606:
        /*00d8*/ 	.word	0x00000000


	//----- nvinfo : EIATTR_CBANK_PARAM_SIZE
	.align		4
.L_2607:
        /*00dc*/ 	.byte	0x03, 0x19
        /*00de*/ 	.short	0x0030


	//----- nvinfo : EIATTR_PARAM_CBANK
	.align		4
        /*00e0*/ 	.byte	0x04, 0x0a
        /*00e2*/ 	.short	(.L_2609 - .L_2608)
	.align		4
.L_2608:
        /*00e4*/ 	.word	index@(.nv.constant0._Z9moe_vec_qIN3c104HalfELi256ELi8E12block_iq2_xsLi1EXadL_ZN45_INTERNAL_8d5cb472_14_gguf_kernel_cu_cd24131919vec_dot_iq2_xs_q8_1EPKvPK10block_q8_1RKiEEEvS5_S5_PT_PS9_iiii)
        /*00e8*/ 	.short	0x0210
        /*00ea*/ 	.short	0x0030


	//----- nvinfo : EIATTR_SW_WAR
	.align		4
.L_2609:
        /*00ec*/ 	.byte	0x04, 0x36
        /*00ee*/ 	.short	(.L_2611 - .L_2610)
.L_2610:
        /*00f0*/ 	.word	0x00000008
.L_2611:


//--------------------- .nv.info._Z9moe_vec_qIN3c104HalfELi256ELi8E13block_iq2_xxsLi1EXadL_ZN45_INTERNAL_8d5cb472_14_gguf_kernel_cu_cd24131920vec_dot_iq2_xxs_q8_1EPKvPK10block_q8_1RKiEEEvS5_S5_PT_PS9_iiii --------------------------
	.section	.nv.info._Z9moe_vec_qIN3c104HalfELi256ELi8E13block_iq2_xxsLi1EXadL_ZN45_INTERNAL_8d5cb472_14_gguf_kernel_cu_cd24131920vec_dot_iq2_xxs_q8_1EPKvPK10block_q8_1RKiEEEvS5_S5_PT_PS9_iiii,"",@"SHT_CUDA_INFO"
	.sectionflags	@""
	.align	4


	//----- nvinfo : EIATTR_CUDA_API_VERSION
	.align		4
        /*0000*/ 	.byte	0x04, 0x37
        /*0002*/ 	.short	(.L_2613 - .L_2612)
.L_2612:
        /*0004*/ 	.word	0x00000082


	//----- nvinfo : EIATTR_KPARAM_INFO
	.align		4
.L_2613:
        /*0008*/ 	.byte	0x04, 0x17
        /*000a*/ 	.short	(.L_2615 - .L_2614)
.L_2614:
        /*000c*/ 	.word	0x00000000
        /*0010*/ 	.short	0x0007
        /*0012*/ 	.short	0x002c
        /*0014*/ 	.byte	0x00, 0xf0, 0x11, 0x00


	//----- nvinfo : EIATTR_KPARAM_INFO
	.align		4
.L_2615:
        /*0018*/ 	.byte	0x04, 0x17
        /*001a*/ 	.short	(.L_2617 - .L_2616)
.L_2616:
        /*001c*/ 	.word	0x00000000
        /*0020*/ 	.short	0x0006
        /*0022*/ 	.short	0x0028
        /*0024*/ 	.byte	0x00, 0xf0, 0x11, 0x00


	//----- nvinfo : EIATTR_KPARAM_INFO
	.align		4
.L_2617:
        /*0028*/ 	.byte	0x04, 0x17
        /*002a*/ 	.short	(.L_2619 - .L_2618)
.L_2618:
        /*002c*/ 	.word	0x00000000
        /*0030*/ 	.short	0x0005
        /*0032*/ 	.short	0x0024
        /*0034*/ 	.byte	0x00, 0xf0, 0x11, 0x00


	//----- nvinfo : EIATTR_KPARAM_INFO
	.align		4
.L_2619:
        /*0038*/ 	.byte	0x04, 0x17
        /*003a*/ 	.short	(.L_2621 - .L_2620)
.L_2620:
        /*003c*/ 	.word	0x00000000
        /*0040*/ 	.short	0x0004
        /*0042*/ 	.short	0x0020
        /*0044*/ 	.byte	0x00, 0xf0, 0x11, 0x00


	//----- nvinfo : EIATTR_KPARAM_INFO
	.align		4
.L_2621:
        /*0048*/ 	.byte	0x04, 0x17
        /*004a*/ 	.short	(.L_2623 - .L_2622)
.L_2622:
        /*004c*/ 	.word	0x00000000
        /*0050*/ 	.short	0x0003
        /*0052*/ 	.short	0x0018
        /*0054*/ 	.byte	0x00, 0xf0, 0x21, 0x00


	//----- nvinfo : EIATTR_KPARAM_INFO
	.align		4
.L_2623:
        /*0058*/ 	.byte	0x04, 0x17
        /*005a*/ 	.short	(.L_2625 - .L_2624)
.L_2624:
        /*005c*/ 	.word	0x00000000
        /*0060*/ 	.short	0x0002
        /*0062*/ 	.short	0x0010
        /*0064*/ 	.byte	0x00, 0xf0, 0x21, 0x00


	//----- nvinfo : EIATTR_KPARAM_INFO
	.align		4
.L_2625:
        /*0068*/ 	.byte	0x04, 0x17
        /*006a*/ 	.short	(.L_2627 - .L_2626)
.L_2626:
        /*006c*/ 	.word	0x00000000
        /*0070*/ 	.short	0x0001
        /*0072*/ 	.short	0x0008
        /*0074*/ 	.byte	0x00, 0xf0, 0x21, 0x00


	//----- nvinfo : EIATTR_KPARAM_INFO
	.align		4
.L_2627:
        /*0078*/ 	.byte	0x04, 0x17
        /*007a*/ 	.short	(.L_2629 - .L_2628)
.L_2628:
        /*007c*/ 	.word	0x00000000
        /*0080*/ 	.short	0x0000
        /*0082*/ 	.short	0x0000
        /*0084*/ 	.byte	0x00, 0xf0, 0x21, 0x00


	//----- nvinfo : EIATTR_SPARSE_MMA_MASK
	.align		4
.L_2629:
        /*0088*/ 	.byte	0x03, 0x50
        /*008a*/ 	.short	0x0000


	//----- nvinfo : EIATTR_MAXREG_COUNT
	.align		4
        /*008c*/ 	.byte	0x03, 0x1b
        /*008e*/ 	.short	0x00ff


	//----- nvinfo : EIATTR_MERCURY_ISA_VERSION
	.align		4
        /*0090*/ 	.byte	0x03, 0x5f
        /*0092*/ 	.short	0x0101


	//----- nvinfo : EIATTR_COOP_GROUP_MASK_REGIDS
	.align		4
        /*0094*/ 	.byte	0x04, 0x29
        /*0096*/ 	.short	(.L_2631 - .L_2630)


	//   ....[0]....
.L_2630:
        /*0098*/ 	.word	0xffffffff


	//   ....[1]....
        /*009c*/ 	.word	0xffffffff


	//   ....[2]....
        /*00a0*/ 	.word	0xffffffff


	//   ....[3]....
        /*00a4*/ 	.word	0xffffffff


	//   ....[4]....
        /*00a8*/ 	.word	0xffffffff


	//----- nvinfo : EIATTR_COOP_GROUP_INSTR_OFFSETS
	.align		4
.L_2631:
        /*00ac*/ 	.byte	0x04, 0x28
        /*00ae*/ 	.short	(.L_2633 - .L_2632)


	//   ....[0]....
.L_2632:
        /*00b0*/ 	.word	0x00001810


	//   ....[1]....
        /*00b4*/ 	.word	0x00001840


	//   ....[2]....
        /*00b8*/ 	.word	0x00001870


	//   ....[3]....
        /*00bc*/ 	.word	0x00001890


	//   ....[4]....
        /*00c0*/ 	.word	0x000018b0


	//----- nvinfo : EIATTR_EXIT_INSTR_OFFSETS
	.align		4
.L_2633:
        /*00c4*/ 	.byte	0x04, 0x1c
        /*00c6*/ 	.short	(.L_2635 - .L_2634)


	//   ....[0]....
.L_2634:
        /*00c8*/ 	.word	0x00000070


	//   ....[1]....
        /*00cc*/ 	.word	0x000018c0


	//   ....[2]....
        /*00d0*/ 	.word	0x00001940


	//----- nvinfo : EIATTR_CRS_STACK_SIZE
	.align		4
.L_2635:
        /*00d4*/ 	.byte	0x04, 0x1e
        /*00d6*/ 	.short	(.L_2637 - .L_2636)
.L_2636:
        /*00d8*/ 	.word	0x00000000


	//----- nvinfo : EIATTR_CBANK_PARAM_SIZE
	.align		4
.L_2637:
        /*00dc*/ 	.byte	0x03, 0x19
        /*00de*/ 	.short	0x0030


	//----- nvinfo : EIATTR_PARAM_CBANK
	.align		4
        /*00e0*/ 	.byte	0x04, 0x0a
        /*00e2*/ 	.short	(.L_2639 - .L_2638)
	.align		4
.L_2638:
        /*00e4*/ 	.word	index@(.nv.constant0._Z9moe_vec_qIN3c104HalfELi256ELi8E13block_iq2_xxsLi1EXadL_ZN45_INTERNAL_8d5cb472_14_gguf_kernel_cu_cd24131920vec_dot_iq2_xxs_q8_1EPKvPK10block_q8_1RKiEEEvS5_S5_PT_PS9_iiii)
        /*00e8*/ 	.short	0x0210
        /*00ea*/ 	.short	0x0030


	//----- nvinfo : EIATTR_SW_WAR
	.align		4
.L_2639:
        /*00ec*/ 	.byte	0x04, 0x36
        /*00ee*/ 	.short	(.L_2641 - .L_2640)
.L_2640:
        /*00f0*/ 	.word	0x00000008
.L_2641:


//--------------------- .nv.info._Z9moe_vec_qIN3c104HalfELi256ELi32E10block_q6_KLi1EXadL_ZN45_INTERNAL_8d5cb472_14_gguf_kernel_cu_cd24131917vec_dot_q6_K_q8_1EPKvPK10block_q8_1RKiEEEvS5_S5_PT_PS9_iiii --------------------------
	.section	.nv.info._Z9moe_vec_qIN3c104HalfELi256ELi32E10block_q6_KLi1EXadL_ZN45_INTERNAL_8d5cb472_14_gguf_kernel_cu_cd24131917vec_dot_q6_K_q8_1EPKvPK10block_q8_1RKiEEEvS5_S5_PT_PS9_iiii,"",@"SHT_CUDA_INFO"
	.sectionflags	@""
	.align	4


	//----- nvinfo : EIATTR_CUDA_API_VERSION
	.align		4
        /*0000*/ 	.byte	0x04, 0x37
        /*0002*/ 	.short	(.L_2643 - .L_2642)
.L_2642:
        /*0004*/ 	.word	0x00000082


	//----- nvinfo : EIATTR_KPARAM_INFO
	.align		4
.L_2643:
        /*0008*/ 	.byte	0x04, 0x17
        /*000a*/ 	.short	(.L_2645 - .L_2644)
.L_2644:
        /*000c*/ 	.word	0x00000000
        /*0010*/ 	.short	0x0007
        /*0012*/ 	.short	0x002c
        /*0014*/ 	.byte	0x00, 0xf0, 0x11, 0x00


	//----- nvinfo : EIATTR_KPARAM_INFO
	.align		4
.L_2645:
        /*0018*/ 	.byte	0x04, 0x17
        /*001a*/ 	.short	(.L_2647 - .L_2646)
.L_2646:
        /*001c*/ 	.word	0x00000000
        /*0020*/ 	.short	0x0006
        /*0022*/ 	.short	0x0028
        /*0024*/ 	.byte	0x00, 0xf0, 0x11, 0x00


	//----- nvinfo : EIATTR_KPARAM_INFO
	.align		4
.L_2647:
        /*0028*/ 	.byte	0x04, 0x17
        /*002a*/ 	.short	(.L_2649 - .L_2648)
.L_2648:
        /*002c*/ 	.word	0x00000000
        /*0030*/ 	.short	0x0005
        /*0032*/ 	.short	0x0024
        /*0034*/ 	.byte	0x00, 0xf0, 0x11, 0x00


	//----- nvinfo : EIATTR_KPARAM_INFO
	.align		4
.L_2649:
        /*0038*/ 	.byte	0x04, 0x17
        /*003a*/ 	.short	(.L_2651 - .L_2650)
.L_2650:
        /*003c*/ 	.word	0x00000000
        /*0040*/ 	.short	0x0004
        /*0042*/ 	.short	0x0020
        /*0044*/ 	.byte	0x00, 0xf0, 0x11, 0x00


	//----- nvinfo : EIATTR_KPARAM_INFO
	.align		4
.L_2651:
        /*0048*/ 	.byte	0x04, 0x17
        /*004a*/ 	.short	(.L_2653 - .L_2652)
.L_2652:
        /*004c*/ 	.word	0x00000000
        /*0050*/ 	.short	0x0003
        /*0052*/ 	.short	0x0018
        /*0054*/ 	.byte	0x00, 0xf0, 0x21, 0x00


	//----- nvinfo : EIATTR_KPARAM_INFO
	.align		4
.L_2653:
        /*0058*/ 	.byte	0x04, 0x17
        /*005a*/ 	.short	(.L_2655 - .L_2654)
.L_2654:
        /*005c*/ 	.word	0x00000000
        /*0060*/ 	.short	0x0002
        /*0062*/ 	.short	0x0010
        /*0064*/ 	.byte	0x00, 0xf0, 0x21, 0x00


	//----- nvinfo : EIATTR_KPARAM_INFO
	.align		4
.L_2655:
        /*0068*/ 	.byte	0x04, 0x17
        /*006a*/ 	.short	(.L_2657 - .L_2656)
.L_2656:
        /*006c*/ 	.word	0x00000000
        /*0070*/ 	.short	0x0001
        /*0072*/ 	.short	0x0008
        /*0074*/ 	.byte	0x00, 0xf0, 0x21, 0x00


	//----- nvinfo : EIATTR_KPARAM_INFO
	.align		4
.L_2657:
        /*0078*/ 	.byte	0x04, 0x17
        /*007a*/ 	.short	(.L_2659 - .L_2658)
.L_2658:
        /*007c*/ 	.word	0x00000000
        /*0080*/ 	.short	0x0000
        /*0082*/ 	.short	0x0000
        /*0084*/ 	.byte	0x00, 0xf0, 0x21, 0x00


	//----- nvinfo : EIATTR_SPARSE_MMA_MASK
	.align		4
.L_2659:
        /*0088*/ 	.byte	0x03, 0x50
        /*008a*/ 	.short	0x0000


	//----- nvinfo : EIATTR_MAXREG_COUNT
	.align		4
        /*008c*/ 	.byte	0x03, 0x1b
        /*008e*/ 	.short	0x00ff


	//----- nvinfo : EIATTR_MERCURY_ISA_VERSION
	.align		4
        /*0090*/ 	.byte	0x03, 0x5f
        /*0092*/ 	.short	0x0101


	//----- nvinfo : EIATTR_COOP_GROUP_MASK_REGIDS
	.align		4
        /*0094*/ 	.byte	0x04, 0x29
        /*0096*/ 	.short	(.L_2661 - .L_2660)


	//   ....[0]....
.L_2660:
        /*0098*/ 	.word	0xffffffff


	//   ....[1]....
        /*009c*/ 	.word	0xffffffff


	//   ....[2]....
        /*00a0*/ 	.word	0xffffffff


	//   ....[3]....
        /*00a4*/ 	.word	0xffffffff


	//   ....[4]....
        /*00a8*/ 	.word	0xffffffff


	//----- nvinfo : EIATTR_COOP_GROUP_INSTR_OFFSETS
	.align		4
.L_2661:
        /*00ac*/ 	.byte	0x04, 0x28
        /*00ae*/ 	.short	(.L_2663 - .L_2662)


	//   ....[0]....
.L_2662:
        /*00b0*/ 	.word	0x00001160


	//   ....[1]....
        /*00b4*/ 	.word	0x00001190


	//   ....[2]....
        /*00b8*/ 	.word	0x000011c0


	//   ....[3]....
        /*00bc*/ 	.word	0x000011e0


	//   ....[4]....
        /*00c0*/ 	.word	0x00001200


	//----- nvinfo : EIATTR_EXIT_INSTR_OFFSETS
	.align		4
.L_2663:
        /*00c4*/ 	.byte	0x04, 0x1c
        /*00c6*/ 	.short	(.L_2665 - .L_2664)


	//   ....[0]....
.L_2664:
        /*00c8*/ 	.word	0x00000070


	//   ....[1]....
        /*00cc*/ 	.word	0x00001210


	//   ....[2]....
        /*00d0*/ 	.word	0x00001290


	//----- nvinfo : EIATTR_CRS_STACK_SIZE
	.align		4
.L_2665:
        /*00d4*/ 	.byte	0x04, 0x1e
        /*00d6*/ 	.short	(.L_2667 - .L_2666)
.L_2666:
        /*00d8*/ 	.word	0x00000000


	//----- nvinfo : EIATTR_CBANK_PARAM_SIZE
	.align		4
.L_2667:
        /*00dc*/ 	.byte	0x03, 0x19
        /*00de*/ 	.short	0x0030


	//----- nvinfo : EIATTR_PARAM_CBANK
	.align		4
        /*00e0*/ 	.byte	0x04, 0x0a
        /*00e2*/ 	.short	(.L_2669 - .L_2668)
	.align		4
.L_2668:
        /*00e4*/ 	.word	index@(.nv.constant0._Z9moe_vec_qIN3c104HalfELi256ELi32E10block_q6_KLi1EXadL_ZN45_INTERNAL_8d5cb472_14_gguf_kernel_cu_cd24131917vec_dot_q6_K_q8_1EPKvPK10block_q8_1RKiEEEvS5_S5_PT_PS9_iiii)
        /*00e8*/ 	.short	0x0210
        /*00ea*/ 	.short	0x0030


	//----- nvinfo : EIATTR_SW_WAR
	.align		4
.L_2669:
        /*00ec*/ 	.byte	0x04, 0x36
        /*00ee*/ 	.short	(.L_2671 - .L_2670)
.L_2670:
        /*00f0*/ 	.word	0x00000008
.L_2671:


//--------------------- .nv.info._Z9moe_vec_qIN3c104HalfELi256ELi32E10block_q5_KLi2EXadL_ZN45_INTERNAL_8d5cb472_14_gguf_kernel_cu_cd24131917vec_dot_q5_K_q8_1EPKvPK10block_q8_1RKiEEEvS5_S5_PT_PS9_iiii --------------------------
	.section	.nv.info._Z9moe_vec_qIN3c104HalfELi256ELi32E10block_q5_KLi2EXadL_ZN45_INTERNAL_8d5cb472_14_gguf_kernel_cu_cd24131917vec_dot_q5_K_q8_1EPKvPK10block_q8_1RKiEEEvS5_S5_PT_PS9_iiii,"",@"SHT_CUDA_INFO"
	.sectionflags	@""
	.align	4


	//----- nvinfo : EIATTR_CUDA_API_VERSION
	.align		4
        /*0000*/ 	.byte	0x04, 0x37
        /*0002*/ 	.short	(.L_2673 - .L_2672)
.L_2672:
        /*0004*/ 	.word	0x00000082


	//----- nvinfo : EIATTR_KPARAM_INFO
	.align		4
.L_2673:
        /*0008*/ 	.byte	0x04, 0x17
        /*000a*/ 	.short	(.L_2675 - .L_2674)
.L_2674:
        /*000c*/ 	.word	0x00000000
        /*0010*/ 	.short	0x0007
        /*0012*/ 	.short	0x002c
        /*0014*/ 	.byte	0x00, 0xf0, 0x11, 0x00


	//----- nvinfo : EIATTR_KPARAM_INFO
	.align		4
.L_2675:
        /*0018*/ 	.byte	0x04, 0x17
        /*001a*/ 	.short	(.L_2677 - .L_2676)
.L_2676:
        /*001c*/ 	.word	0x00000000
        /*0020*/ 	.short	0x0006
        /*0022*/ 	.short	0x0028
        /*0024*/ 	.byte	0x00, 0xf0, 0x11, 0x00


	//----- nvinfo : EIATTR_KPARAM_INFO
	.align		4
.L_2677:
        /*0028*/ 	.byte	0x04, 0x17
        /*002a*/ 	.short	(.L_2679 - .L_2678)
.L_2678:
        /*002c*/ 	.word	0x00000000
        /*0030*/ 	.short	0x0005
        /*0032*/ 	.short	0x0024
        /*0034*/ 	.byte	0x00, 0xf0, 0x11, 0x00


	//----- nvinfo : EIATTR_KPARAM_INFO
	.align		4
.L_2679:
        /*0038*/ 	.byte	0x04, 0x17
        /*003a*/ 	.short	(.L_2681 - .L_2680)
.L_2680:
        /*003c*/ 	.word	0x00000000
        /*0040*/ 	.short	0x0004
        /*0042*/ 	.short	0x0020
        /*0044*/ 	.byte	0x00, 0xf0, 0x11, 0x00


	//----- nvinfo : EIATTR_KPARAM_INFO
	.align		4
.L_2681:
        /*0048*/ 	.byte	0x04, 0x17
        /*004a*/ 	.short	(.L_2683 - .L_2682)
.L_2682:
        /*004c*/ 	.word	0x00000000
        /*0050*/ 	.short	0x0003
        /*0052*/ 	.short	0x0018
        /*0054*/ 	.byte	0x00, 0xf0, 0x21, 0x00


	//----- nvinfo : EIATTR_KPARAM_INFO
	.align		4
.L_2683:
        /*0058*/ 	.byte	0x04, 0x17
        /*005a*/ 	.short	(.L_2685 - .L_2684)
.L_2684:
        /*005c*/ 	.word	0x00000000
        /*0060*/ 	.short	0x0002
        /*0062*/ 	.short	0x0010
        /*0064*/ 	.byte	0x00, 0xf0, 0x21, 0x00


	//----- nvinfo : EIATTR_KPARAM_INFO
	.align		4
.L_2685:
        /*0068*/ 	.byte	0x04, 0x17
        /*006a*/ 	.short	(.L_2687 - .L_2686)
.L_2686:
        /*006c*/ 	.word	0x00000000
        /*0070*/ 	.short	0x0001
        /*0072*/ 	.short	0x0008
        /*0074*/ 	.byte	0x00, 0xf0, 0x21, 0x00


	//----- nvinfo : EIATTR_KPARAM_INFO
	.align		4
.L_2687:
        /*0078*/ 	.byte	0x04, 0x17
        /*007a*/ 	.short	(.L_2689 - .L_2688)
.L_2688:
        /*007c*/ 	.word	0x00000000
        /*0080*/ 	.short	0x0000
        /*0082*/ 	.short	0x0000
        /*0084*/ 	.byte	0x00, 0xf0, 0x21, 0x00


	//----- nvinfo : EIATTR_SPARSE_MMA_MASK
	.align		4
.L_2689:
        /*0088*/ 	.byte	0x03, 0x50
        /*008a*/ 	.short	0x0000


	//----- nvinfo : EIATTR_MAXREG_COUNT
	.align		4
        /*008c*/ 	.byte	0x03, 0x1b
        /*008e*/ 	.short	0x00ff


	//----- nvinfo : EIATTR_MERCURY_ISA_VERSION
	.align		4
        /*0090*/ 	.byte	0x03, 0x5f
        /*0092*/ 	.short	0x0101


	//----- nvinfo : EIATTR_COOP_GROUP_MASK_REGIDS
	.align		4
        /*0094*/ 	.byte	0x04, 0x29
        /*0096*/ 	.short	(.L_2691 - .L_2690)


	//   ....[0]....
.L_2690:
        /*0098*/ 	.word	0xffffffff


	//   ....[1]....
        /*009c*/ 	.word	0xffffffff


	//   ....[2]....
        /*00a0*/ 	.word	0xffffffff


	//   ....[3]....
        /*00a4*/ 	.word	0xffffffff


	//   ....[4]....
        /*00a8*/ 	.word	0xffffffff


	//----- nvinfo : EIATTR_COOP_GROUP_INSTR_OFFSETS
	.align		4
.L_2691:
        /*00ac*/ 	.byte	0x04, 0x28
        /*00ae*/ 	.short	(.L_2693 - .L_2692)


	//   ....[0]....
.L_2692:
        /*00b0*/ 	.word	0x00000a20


	//   ....[1]....
        /*00b4*/ 	.word	0x00000a50


	//   ....[2]....
        /*00b8*/ 	.word	0x00000a80


	//   ....[3]....
        /*00bc*/ 	.word	0x00000aa0


	//   ....[4]....
        /*00c0*/ 	.word	0x00000ac0


	//----- nvinfo : EIATTR_EXIT_INSTR_OFFSETS
	.align		4
.L_2693:
        /*00c4*/ 	.byte	0x04, 0x1c
        /*00c6*/ 	.short	(.L_2695 - .L_2694)


	//   ....[0]....
.L_2694:
        /*00c8*/ 	.word	0x00000070


	//   ....[1]....
        /*00cc*/ 	.word	0x00000ad0


	//   ....[2]....
        /*00d0*/ 	.word	0x00000b50


	//----- nvinfo : EIATTR_CRS_STACK_SIZE
	.align		4
.L_2695:
        /*00d4*/ 	.byte	0x04, 0x1e
        /*00d6*/ 	.short	(.L_2697 - .L_2696)
.L_2696:
        /*00d8*/ 	.word	0x00000000


	//----- nvinfo : EIATTR_CBANK_PARAM_SIZE
	.align		4
.L_2697:
        /*00dc*/ 	.byte	0x03, 0x19
        /*00de*/ 	.short	0x0030


	//----- nvinfo : EIATTR_PARAM_CBANK
	.align		4
        /*00e0*/ 	.byte	0x04, 0x0a
        /*00e2*/ 	.short	(.L_2699 - .L_2698)
	.align		4
.L_2698:
        /*00e4*/ 	.word	index@(.nv.constant0._Z9moe_vec_qIN3c104HalfELi256ELi32E10block_q5_KLi2EXadL_ZN45_INTERNAL_8d5cb472_14_gguf_kernel_cu_cd24131917vec_dot_q5_K_q8_1EPKvPK10block_q8_1RKiEEEvS5_S5_PT_PS9_iiii)
        /*00e8*/ 	.short	0x0210
        /*00ea*/ 	.short	0x0030


	//----- nvinfo : EIATTR_SW_WAR
	.align		4
.L_2699:
        /*00ec*/ 	.byte	0x04, 0x36
        /*00ee*/ 	.short	(.L_2701 - .L_2700)
.L_2700:
        /*00f0*/ 	.word	0x00000008
.L_2701:


//--------------------- .nv.info._Z9moe_vec_qIN3c104HalfELi256ELi32E10block_q4_KLi2EXadL_ZN45_INTERNAL_8d5cb472_14_gguf_kernel_cu_cd24131917vec_dot_q4_K_q8_1EPKvPK10block_q8_1RKiEEEvS5_S5_PT_PS9_iiii --------------------------
	.section	.nv.info._Z9moe_vec_qIN3c104HalfELi256ELi32E10block_q4_KLi2EXadL_ZN45_INTERNAL_8d5cb472_14_gguf_kernel_cu_cd24131917vec_dot_q4_K_q8_1EPKvPK10block_q8_1RKiEEEvS5_S5_PT_PS9_iiii,"",@"SHT_CUDA_INFO"
	.sectionflags	@""
	.align	4


	//----- nvinfo : EIATTR_CUDA_API_VERSION
	.align		4
        /*0000*/ 	.byte	0x04, 0x37
        /*0002*/ 	.short	(.L_2703 - .L_2702)
.L_2702:
        /*0004*/ 	.word	0x00000082


	//----- nvinfo : EIATTR_KPARAM_INFO
	.align		4
.L_2703:
        /*0008*/ 	.byte	0x04, 0x17
        /*000a*/ 	.short	(.L_2705 - .L_2704)
.L_2704:
        /*000c*/ 	.word	0x00000000
        /*0010*/ 	.short	0x0007
        /*0012*/ 	.short	0x002c
        /*0014*/ 	.byte	0x00, 0xf0, 0x11, 0x00


	//----- nvinfo : EIATTR_KPARAM_INFO
	.align		4
.L_2705:
        /*0018*/ 	.byte	0x04, 0x17
        /*001a*/ 	.short	(.L_2707 - .L_2706)
.L_2706:
        /*001c*/ 	.word	0x00000000
        /*0020*/ 	.short	0x0006
        /*0022*/ 	.short	0x0028
        /*0024*/ 	.byte	0x00, 0xf0, 0x11, 0x00


	//----- nvinfo : EIATTR_KPARAM_INFO
	.align		4
.L_2707:
        /*0028*/ 	.byte	0x04, 0x17
        /*002a*/ 	.short	(.L_2709 - .L_2708)
.L_2708:
        /*002c*/ 	.word	0x00000000
        /*0030*/ 	.short	0x0005
        /*0032*/ 	.short	0x0024
        /*0034*/ 	.byte	0x00, 0xf0, 0x11, 0x00


	//----- nvinfo : EIATTR_KPARAM_INFO
	.align		4
.L_2709:
        /*0038*/ 	.byte	0x04, 0x17
        /*003a*/ 	.short	(.L_2711 - .L_2710)
.L_2710:
        /*003c*/ 	.word	0x00000000
        /*0040*/ 	.short	0x0004
        /*0042*/ 	.short	0x0020
        /*0044*/ 	.byte	0x00, 0xf0, 0x11, 0x00


	//----- nvinfo : EIATTR_KPARAM_INFO
	.align		4
.L_2711:
        /*0048*/ 	.byte	0x04, 0x17
        /*004a*/ 	.short	(.L_2713 - .L_2712)
.L_2712:
        /*004c*/ 	.word	0x00000000
        /*0050*/ 	.short	0x0003
        /*0052*/ 	.short	0x0018
        /*0054*/ 	.byte	0x00, 0xf0, 0x21, 0x00


	//----- nvinfo : EIATTR_KPARAM_INFO
	.align		4
.L_2713:
        /*0058*/ 	.byte	0x04, 0x17
        /*005a*/ 	.short	(.L_2715 - .L_2714)
.L_2714:
        /*005c*/ 	.word	0x00000000
        /*0060*/ 	.short	0x0002
        /*0062*/ 	.short	0x0010
        /*0064*/ 	.byte	0x00, 0xf0, 0x21, 0x00


	//----- nvinfo : EIATTR_KPARAM_INFO
	.align		4
.L_2715:
        /*0068*/ 	.byte	0x04, 0x17
        /*006a*/ 	.short	(.L_2717 - .L_2716)
.L_2716:
        /*006c*/ 	.word	0x00000000
        /*0070*/ 	.short	0x0001
        /*0072*/ 	.short	0x0008
        /*0074*/ 	.byte	0x00, 0xf0, 0x21, 0x00


	//----- nvinfo : EIATTR_KPARAM_INFO
	.align		4
.L_2717:
        /*0078*/ 	.byte	0x04, 0x17
        /*007a*/ 	.short	(.L_2719 - .L_2718)
.L_2718:
        /*007c*/ 	.word	0x00000000
        /*0080*/ 	.short	0x0000
        /*0082*/ 	.short	0x0000
        /*0084*/ 	.byte	0x00, 0xf0, 0x21, 0x00


	//----- nvinfo : EIATTR_SPARSE_MMA_MASK
	.align		4
.L_2719:
        /*0088*/ 	.byte	0x03, 0x50
        /*008a*/ 	.short	0x0000


	//----- nvinfo : EIATTR_MAXREG_COUNT
	.align		4
        /*008c*/ 	.byte	0x03, 0x1b
        /*008e*/ 	.short	0x00ff


	//----- nvinfo : EIATTR_MERCURY_ISA_VERSION
	.align		4
        /*0090*/ 	.byte	0x03, 0x5f
        /*0092*/ 	.short	0x0101


	//----- nvinfo : EIATTR_COOP_GROUP_MASK_REGIDS
	.align		4
        /*0094*/ 	.byte	0x04, 0x29
        /*0096*/ 	.short	(.L_2721 - .L_2720)


	//   ....[0]....
.L_2720:
        /*0098*/ 	.word	0xffffffff


	//   ....[1]....
        /*009c*/ 	.word	0xffffffff


	//   ....[2]....
        /*00a0*/ 	.word	0xffffffff


	//   ....[3]....
        /*00a4*/ 	.word	0xffffffff


	//   ....[4]....
        /*00a8*/ 	.word	0xffffffff


	//----- nvinfo : EIATTR_COOP_GROUP_INSTR_OFFSETS
	.align		4
.L_2721:
        /*00ac*/ 	.byte	0x04, 0x28
        /*00ae*/ 	.short	(.L_2723 - .L_2722)


	//   ....[0]....
.L_2722:
        /*00b0*/ 	.word	0x000008f0


	//   ....[1]....
        /*00b4*/ 	.word	0x00000920


	//   ....[2]....
        /*00b8*/ 	.word	0x00000940


	//   ....[3]....
        /*00bc*/ 	.word	0x00000960


	//   ....[4]....
        /*00c0*/ 	.word	0x00000980


	//----- nvinfo : EIATTR_EXIT_INSTR_OFFSETS
	.align		4
.L_2723:
        /*00c4*/ 	.byte	0x04, 0x1c
        /*00c6*/ 	.short	(.L_2725 - .L_2724)


	//   ....[0]....
.L_2724:
        /*00c8*/ 	.word	0x00000070


	//   ....[1]....
        /*00cc*/ 	.word	0x00000990


	//   ....[2]....
        /*00d0*/ 	.word	0x00000a10


	//----- nvinfo : EIATTR_CRS_STACK_SIZE
	.align		4
.L_2725:
        /*00d4*/ 	.byte	0x04, 0x1e
        /*00d6*/ 	.short	(.L_2727 - .L_2726)
.L_2726:
        /*00d8*/ 	.word	0x00000000


	//----- nvinfo : EIATTR_CBANK_PARAM_SIZE
	.align		4
.L_2727:
        /*00dc*/ 	.byte	0x03, 0x19
        /*00de*/ 	.short	0x0030


	//----- nvinfo : EIATTR_PARAM_CBANK
	.align		4
        /*00e0*/ 	.byte	0x04, 0x0a
        /*00e2*/ 	.short	(.L_2729 - .L_2728)
	.align		4
.L_2728:
        /*00e4*/ 	.word	index@(.nv.constant0._Z9moe_vec_qIN3c104HalfELi256ELi32E10block_q4_KLi2EXadL_ZN45_INTERNAL_8d5cb472_14_gguf_kernel_cu_cd24131917vec_dot_q4_K_q8_1EPKvPK10block_q8_1RKiEEEvS5_S5_PT_PS9_iiii)
        /*00e8*/ 	.short	0x0210
        /*00ea*/ 	.short	0x0030


	//----- nvinfo : EIATTR_SW_WAR
	.align		4
.L_2729:
        /*00ec*/ 	.byte	0x04, 0x36
        /*00ee*/ 	.short	(.L_2731 - .L_2730)
.L_2730:
        /*00f0*/ 	.word	0x00000008
.L_2731:


//--------------------- .nv.info._Z9moe_vec_qIN3c104HalfELi256ELi16E10block_q3_KLi1EXadL_ZN45_INTERNAL_8d5cb472_14_gguf_kernel_cu_cd24131917vec_dot_q3_K_q8_1EPKvPK10block_q8_1RKiEEEvS5_S5_PT_PS9_iiii --------------------------
	.section	.nv.info._Z9moe_vec_qIN3c104HalfELi256ELi16E10block_q3_KLi1EXadL_ZN45_INTERNAL_8d5cb472_14_gguf_kernel_cu_cd24131917vec_dot_q3_K_q8_1EPKvPK10block_q8_1RKiEEEvS5_S5_PT_PS9_iiii,"",@"SHT_CUDA_INFO"
	.sectionflags	@""
	.align	4


	//----- nvinfo : EIATTR_CUDA_API_VERSION
	.align		4
        /*0000*/ 	.byte	0x04, 0x37
        /*0002*/ 	.short	(.L_2733 - .L_2732)
.L_2732:
        /*0004*/ 	.word	0x00000082


	//----- nvinfo : EIATTR_KPARAM_INFO
	.align		4
.L_2733:
        /*0008*/ 	.byte	0x04, 0x17
        /*000a*/ 	.short	(.L_2735 - .L_2734)
.L_2734:
        /*000c*/ 	.word	0x00000000
        /*0010*/ 	.short	0x0007
        /*0012*/ 	.short	0x002c
        /*0014*/ 	.byte	0x00, 0xf0, 0x11, 0x00


	//----- nvinfo : EIATTR_KPARAM_INFO
	.align		4
.L_2735:
        /*0018*/ 	.byte	0x04, 0x17
        /*001a*/ 	.short	(.L_2737 - .L_2736)
.L_2736:
        /*001c*/ 	.word	0x00000000
        /*0020*/ 	.short	0x0006
        /*0022*/ 	.short	0x0028
        /*0024*/ 	.byte	0x00, 0xf0, 0x11, 0x00


	//----- nvinfo : EIATTR_KPARAM_INFO
	.align		4
.L_2737:
        /*0028*/ 	.byte	0x04, 0x17
        /*002a*/ 	.short	(.L_2739 - .L_2738)
.L_2738:
        /*002c*/ 	.word	0x00000000
        /*0030*/ 	.short	0x0005
        /*0032*/ 	.short	0x0024
        /*0034*/ 	.byte	0x00, 0xf0, 0x11, 0x00


	//----- nvinfo : EIATTR_KPARAM_INFO
	.align		4
.L_2739:
        /*0038*/ 	.byte	0x04, 0x17
        /*003a*/ 	.short	(.L_2741 - .L_2740)
.L_2740:
        /*003c*/ 	.word	0x00000000
        /*0040*/ 	.short	0x0004
        /*0042*/ 	.short	0x0020
        /*0044*/ 	.byte	0x00, 0xf0, 0x11, 0x00


	//----- nvinfo : EIATTR_KPARAM_INFO
	.align		4
.L_2741:
        /*0048*/ 	.byte	0x04, 0x17
        /*004a*/ 	.short	(.L_2743 - .L_2742)
.L_2742:
        /*004c*/ 	.word	0x00000000
        /*0050*/ 	.short	0x0003
        /*0052*/ 	.short	0x0018
        /*0054*/ 	.byte	0x00, 0xf0, 0x21, 0x00


	//----- nvinfo : EIATTR_KPARAM_INFO
	.align		4
.L_2743:
        /*0058*/ 	.byte	0x04, 0x17
        /*005a*/ 	.short	(.L_2745 - .L_2744)
.L_2744:
        /*005c*/ 	.word	0x00000000
        /*0060*/ 	.short	0x0002
        /*0062*/ 	.short	0x0010
        /*0064*/ 	.byte	0x00, 0xf0, 0x21, 0x00


	//----- nvinfo : EIATTR_KPARAM_INFO
	.align		4
.L_2745:
        /*0068*/ 	.byte	0x04, 0x17
        /*006a*/ 	.short	(.L_2747 - .L_2746)
.L_2746:
        /*006c*/ 	.word	0x00000000
        /*0070*/ 	.short	0x0001
        /*0072*/ 	.short	0x0008
        /*0074*/ 	.byte	0x00, 0xf0, 0x21, 0x00


	//----- nvinfo : EIATTR_KPARAM_INFO
	.align		4
.L_2747:
        /*0078*/ 	.byte	0x04, 0x17
        /*007a*/ 	.short	(.L_2749 - .L_2748)
.L_2748:
        /*007c*/ 	.word	0x00000000
        /*0080*/ 	.short	0x0000
        /*0082*/ 	.short	0x0000
        /*0084*/ 	.byte	0x00, 0xf0, 0x21, 0x00


	//----- nvinfo : EIATTR_SPARSE_MMA_MASK
	.align		4
.L_2749:
        /*0088*/ 	.byte	0x03, 0x50
        /*008a*/ 	.short	0x0000


	//----- nvinfo : EIATTR_MAXREG_COUNT
	.align		4
        /*008c*/ 	.byte	0x03, 0x1b
        /*008e*/ 	.short	0x00ff


	//----- nvinfo : EIATTR_MERCURY_ISA_VERSION
	.align		4
        /*0090*/ 	.byte	0x03, 0x5f
        /*0092*/ 	.short	0x0101


	//----- nvinfo : EIATTR_COOP_GROUP_MASK_REGIDS
	.align		4
        /*0094*/ 	.byte	0x04, 0x29
        /*0096*/ 	.short	(.L_2751 - .L_2750)


	//   ....[0]....
.L_2750:
        /*0098*/ 	.word	0xffffffff


	//   ....[1]....
        /*009c*/ 	.word	0xffffffff


	//   ....[2]....
        /*00a0*/ 	.word	0xffffffff


	//   ....[3]....
        /*00a4*/ 	.word	0xffffffff


	//   ....[4]....
        /*00a8*/ 	.word	0xffffffff


	//----- nvinfo : EIATTR_COOP_GROUP_INSTR_OFFSETS
	.align		4
.L_2751:
        /*00ac*/ 	.byte	0x04, 0x28
        /*00ae*/ 	.short	(.L_2753 - .L_2752)


	//   ....[0]....
.L_2752:
        /*00b0*/ 	.word	0x000010a0


	//   ....[1]....
        /*00b4*/ 	.word	0x000010d0


	//   ....[2]....
        /*00b8*/ 	.word	0x00001100


	//   ....[3]....
        /*00bc*/ 	.word	0x00001120


	//   ....[4]....
        /*00c0*/ 	.word	0x00001140


	//----- nvinfo : EIATTR_EXIT_INSTR_OFFSETS
	.align		4
.L_2753:
        /*00c4*/ 	.byte	0x04, 0x1c
        /*00c6*/ 	.short	(.L_2755 - .L_2754)


	//   ....[0]....
.L_2754:
        /*00c8*/ 	.word	0x00000070


	//   ....[1]....
        /*00cc*/ 	.word	0x00001150


	//   ....[2]....
        /*00d0*/ 	.word	0x000011e0


	//----- nvinfo : EIATTR_CRS_STACK_SIZE
	.align		4
.L_2755:
        /*00d4*/ 	.byte	0x04, 0x1e
        /*00d6*/ 	.short	(.L_2757 - .L_2756)
.L_2756:
        /*00d8*/ 	.word	0x00000000


	//----- nvinfo : EIATTR_CBANK_PARAM_SIZE
	.align		4
.L_2757:
        /*00dc*/ 	.byte	0x03, 0x19
        /*00de*/ 	.short	0x0030


	//----- nvinfo : EIATTR_PARAM_CBANK
	.align		4
        /*00e0*/ 	.byte	0x04, 0x0a
        /*00e2*/ 	.short	(.L_2759 - .L_2758)
	.align		4
.L_2758:
        /*00e4*/ 	.word	index@(.nv.constant0._Z9moe_vec_qIN3c104HalfELi256ELi16E10block_q3_KLi1EXadL_ZN45_INTERNAL_8d5cb472_14_gguf_kernel_cu_cd24131917vec_dot_q3_K_q8_1EPKvPK10block_q8_1RKiEEEvS5_S5_PT_PS9_iiii)
        /*00e8*/ 	.short	0x0210
        /*00ea*/ 	.short	0x0030


	//----- nvinfo : EIATTR_SW_WAR
	.align		4
.L_2759:
        /*00ec*/ 	.byte	0x04, 0x36
        /*00ee*/ 	.short	(.L_2761 - .L_2760)
.L_2760:
        /*00f0*/ 	.word	0x00000008
.L_2761:


//--------------------- .nv.info._Z9moe_vec_qIN3c104HalfELi256ELi16E10block_q2_KLi1EXadL_ZN45_INTERNAL_8d5cb472_14_gguf_kernel_cu_cd24131917vec_dot_q2_K_q8_1EPKvPK10block_q8_1RKiEEEvS5_S5_PT_PS9_iiii --------------------------
	.section	.nv.info._Z9moe_vec_qIN3c104HalfELi256ELi16E10block_q2_KLi1EXadL_ZN45_INTERNAL_8d5cb472_14_gguf_kernel_cu_cd24131917vec_dot_q2_K_q8_1EPKvPK10block_q8_1RKiEEEvS5_S5_PT_PS9_iiii,"",@"SHT_CUDA_INFO"
	.sectionflags	@""
	.align	4


	//----- nvinfo : EIATTR_CUDA_API_VERSION
	.align		4
        /*0000*/ 	.byte	0x04, 0x37
        /*0002*/ 	.short	(.L_2763 - .L_2762)
.L_2762:
        /*0004*/ 	.word	0x00000082


	//----- nvinfo : EIATTR_KPARAM_INFO
	.align		4
.L_2763:
        /*0008*/ 	.byte	0x04, 0x17
        /*000a*/ 	.short	(.L_2765 - .L_2764)
.L_2764:
        /*000c*/ 	.word	0x00000000
        /*0010*/ 	.short	0x0007
        /*0012*/ 	.short	0x002c
        /*0014*/ 	.byte	0x00, 0xf0, 0x11, 0x00


	//----- nvinfo : EIATTR_KPARAM_INFO
	.align		4
.L_2765:
        /*0018*/ 	.byte	0x04, 0x17
        /*001a*/ 	.short	(.L_2767 - .L_2766)
.L_2766:
        /*001c*/ 	.word	0x00000000
        /*0020*/ 	.short	0x0006
        /*0022*/ 	.short	0x0028
        /*0024*/ 	.byte	0x00, 0xf0, 0x11, 0x00


	//----- nvinfo : EIATTR_KPARAM_INFO
	.align		4
.L_2767:
        /*0028*/ 	.byte	0x04, 0x17
        /*002a*/ 	.short	(.L_2769 - .L_2768)
.L_2768:
        /*002c*/ 	.word	0x00000000
        /*0030*/ 	.short	0x0005
        /*0032*/ 	.short	0x0024
        /*0034*/ 	.byte	0x00, 0xf0, 0x11, 0x00


	//----- nvinfo : EIATTR_KPARAM_INFO
	.align		4
.L_2769:
        /*0038*/ 	.byte	0x04, 0x17
        /*003a*/ 	.short	(.L_2771 - .L_2770)
.L_2770:
        /*003c*/ 	.word	0x00000000
        /*0040*/ 	.short	0x0004
        /*0042*/ 	.short	0x0020
        /*0044*/ 	.byte	0x00, 0xf0, 0x11, 0x00


	//----- nvinfo : EIATTR_KPARAM_INFO
	.align		4
.L_2771:
        /*0048*/ 	.byte	0x04, 0x17
        /*004a*/ 	.short	(.L_2773 - .L_2772)
.L_2772:
        /*004c*/ 	.word	0x00000000
        /*0050*/ 	.short	0x0003
        /*0052*/ 	.short	0x0018
        /*0054*/ 	.byte	0x00, 0xf0, 0x21, 0x00


	//----- nvinfo : EIATTR_KPARAM_INFO
	.align		4
.L_2773:
        /*0058*/ 	.byte	0x04, 0x17
        /*005a*/ 	.short	(.L_2775 - .L_2774)
.L_2774:
        /*005c*/ 	.word	0x00000000
        /*0060*/ 	.short	0x0002
        /*0062*/ 	.short	0x0010
        /*0064*/ 	.byte	0x00, 0xf0, 0x21, 0x00


	//----- nvinfo : EIATTR_KPARAM_INFO
	.align		4
.L_2775:
        /*0068*/ 	.byte	0x04, 0x17
        /*006a*/ 	.short	(.L_2777 - .L_2776)
.L_2776:
        /*006c*/ 	.word	0x00000000
        /*0070*/ 	.short	0x0001
        /*0072*/ 	.short	0x0008
        /*0074*/ 	.byte	0x00, 0xf0, 0x21, 0x00


	//----- nvinfo : EIATTR_KPARAM_INFO
	.align		4
.L_2777:
        /*0078*/ 	.byte	0x04, 0x17
        /*007a*/ 	.short	(.L_2779 - .L_2778)
.L_2778:
        /*007c*/ 	.word	0x00000000
        /*0080*/ 	.short	0x0000
        /*0082*/ 	.short	0x0000
        /*0084*/ 	.byte	0x00, 0xf0, 0x21, 0x00


	//----- nvinfo : EIATTR_SPARSE_MMA_MASK
	.align		4
.L_2779:
        /*0088*/ 	.byte	0x03, 0x50
        /*008a*/ 	.short	0x0000


	//----- nvinfo : EIATTR_MAXREG_COUNT
	.align		4
        /*008c*/ 	.byte	0x03, 0x1b
        /*008e*/ 	.short	0x00ff


	//----- nvinfo : EIATTR_MERCURY_ISA_VERSION
	.align		4
        /*0090*/ 	.byte	0x03, 0x5f
        /*0092*/ 	.short	0x0101


	//----- nvinfo : EIATTR_COOP_GROUP_MASK_REGIDS
	.align		4
        /*0094*/ 	.byte	0x04, 0x29
        /*0096*/ 	.short	(.L_2781 - .L_2780)


	//   ....[0]....
.L_2780:
        /*0098*/ 	.word	0xffffffff


	//   ....[1]....
        /*009c*/ 	.word	0xffffffff


	//   ....[2]....
        /*00a0*/ 	.word	0xffffffff


	//   ....[3]....
        /*00a4*/ 	.word	0xffffffff


	//   ....[4]....
        /*00a8*/ 	.word	0xffffffff


	//----- nvinfo : EIATTR_COOP_GROUP_INSTR_OFFSETS
	.align		4
.L_2781:
        /*00ac*/ 	.byte	0x04, 0x28
        /*00ae*/ 	.short	(.L_2783 - .L_2782)


	//   ....[0]....
.L_2782:
        /*00b0*/ 	.word	0x000009f0


	//   ....[1]....
        /*00b4*/ 	.word	0x00000a20


	//   ....[2]....
        /*00b8*/ 	.word	0x00000a40


	//   ....[3]....
        /*00bc*/ 	.word	0x00000a60


	//   ....[4]....
        /*00c0*/ 	.word	0x00000a80


	//----- nvinfo : EIATTR_EXIT_INSTR_OFFSETS
	.align		4
.L_2783:
        /*00c4*/ 	.byte	0x04, 0x1c
        /*00c6*/ 	.short	(.L_2785 - .L_2784)


	//   ....[0]....
.L_2784:
        /*00c8*/ 	.word	0x00000070


	//   ....[1]....
        /*00cc*/ 	.word	0x00000a90


	//   ....[2]....
        /*00d0*/ 	.word	0x00000b20


	//----- nvinfo : EIATTR_CRS_STACK_SIZE
	.align		4
.L_2785:
        /*00d4*/ 	.byte	0x04, 0x1e
        /*00d6*/ 	.short	(.L_2787 - .L_2786)
.L_2786:
        /*00d8*/ 	.word	0x00000000


	//----- nvinfo : EIATTR_CBANK_PARAM_SIZE
	.align		4
.L_2787:
        /*00dc*/ 	.byte	0x03, 0x19
        /*00de*/ 	.short	0x0030


	//----- nvinfo : EIATTR_PARAM_CBANK
	.align		4
        /*00e0*/ 	.byte	0x04, 0x0a
        /*00e2*/ 	.short	(.L_2789 - .L_2788)
	.align		4
.L_2788:
        /*00e4*/ 	.word	index@(.nv.constant0._Z9moe_vec_qIN3c104HalfELi256ELi16E10block_q2_KLi1EXadL_ZN45_INTERNAL_8d5cb472_14_gguf_kernel_cu_cd24131917vec_dot_q2_K_q8_1EPKvPK10block_q8_1RKiEEEvS5_S5_PT_PS9_iiii)
        /*00e8*/ 	.short	0x0210
        /*00ea*/ 	.short	0x0030


	//----- nvinfo : EIATTR_SW_WAR
	.align		4
.L_2789:
        /*00ec*/ 	.byte	0x04, 0x36
        /*00ee*/ 	.short	(.L_2791 - .L_2790)
.L_2790:
        /*00f0*/ 	.word	0x00000008
.L_2791:


//--------------------- .nv.info._Z9moe_vec_qIN3c104HalfELi32ELi8E10block_q8_0Li2EXadL_ZN45_INTERNAL_8d5cb472_14_gguf_kernel_cu_cd24131917vec_dot_q8_0_q8_1EPKvPK10block_q8_1RKiEEEvS5_S5_PT_PS9_iiii --------------------------
	.section	.nv.info._Z9moe_vec_qIN3c104HalfELi32ELi8E10block_q8_0Li2EXadL_ZN45_INTERNAL_8d5cb472_14_gguf_kernel_cu_cd24131917vec_dot_q8_0_q8_1EPKvPK10block_q8_1RKiEEEvS5_S5_PT_PS9_iiii,"",@"SHT_CUDA_INFO"
	.sectionflags	@""
	.align	4


	//----- nvinfo : EIATTR_CUDA_API_VERSION
	.align		4
        /*0000*/ 	.byte	0x04, 0x37
        /*0002*/ 	.short	(.L_2793 - .L_2792)
.L_2792:
        /*0004*/ 	.word	0x00000082


	//----- nvinfo : EIATTR_KPARAM_INFO
	.align		4
.L_2793:
        /*0008*/ 	.byte	0x04, 0x17
        /*000a*/ 	.short	(.L_2795 - .L_2794)
.L_2794:
        /*000c*/ 	.word	0x00000000
        /*0010*/ 	.short	0x0007
        /*0012*/ 	.short	0x002c
        /*0014*/ 	.byte	0x00, 0xf0, 0x11, 0x00


	//----- nvinfo : EIATTR_KPARAM_INFO
	.align		4
.L_2795:
        /*0018*/ 	.byte	0x04, 0x17
        /*001a*/ 	.short	(.L_2797 - .L_2796)
.L_2796:
        /*001c*/ 	.word	0x00000000
        /*0020*/ 	.short	0x0006
        /*0022*/ 	.short	0x0028
        /*0024*/ 	.byte	0x00, 0xf0, 0x11, 0x00


	//----- nvinfo : EIATTR_KPARAM_INFO
	.align		4
.L_2797:
        /*0028*/ 	.byte	0x04, 0x17
        /*002a*/ 	.short	(.L_2799 - .L_2798)
.L_2798:
        /*002c*/ 	.word	0x00000000
        /*0030*/ 	.short	0x0005
        /*0032*/ 	.short	0x0024
        /*0034*/ 	.byte	0x00, 0xf0, 0x11, 0x00


	//----- nvinfo : EIATTR_KPARAM_INFO
	.align		4
.L_2799:
        /*0038*/ 	.byte	0x04, 0x17
        /*003a*/ 	.short	(.L_2801 - .L_2800)
.L_2800:
        /*003c*/ 	.word	0x00000000
        /*0040*/ 	.short	0x0004
        /*0042*/ 	.short	0x0020
        /*0044*/ 	.byte	0x00, 0xf0, 0x11, 0x00


	//----- nvinfo : EIATTR_KPARAM_INFO
	.align		4
.L_2801:
        /*0048*/ 	.byte	0x04, 0x17
        /*004a*/ 	.short	(.L_2803 - .L_2802)
.L_2802:
        /*004c*/ 	.word	0x00000000
        /*0050*/ 	.short	0x0003
        /*0052*/ 	.short	0x0018
        /*0054*/ 	.byte	0x00, 0xf0, 0x21, 0x00


	//----- nvinfo : EIATTR_KPARAM_INFO
	.align		4
.L_2803:
        /*0058*/ 	.byte	0x04, 0x17
        /*005a*/ 	.short	(.L_2805 - .L_2804)
.L_2804:
        /*005c*/ 	.word	0x00000000
        /*0060*/ 	.short	0x0002
        /*0062*/ 	.short	0x0010
        /*0064*/ 	.byte	0x00, 0xf0, 0x21, 0x00


	//----- nvinfo : EIATTR_KPARAM_INFO
	.align		4
.L_2805:
        /*0068*/ 	.byte	0x04, 0x17
        /*006a*/ 	.short	(.L_2807 - .L_2806)
.L_2806:
        /*006c*/ 	.word	0x00000000
        /*0070*/ 	.short	0x0001
        /*0072*/ 	.short	0x0008
        /*0074*/ 	.byte	0x00, 0xf0, 0x21, 0x00


	//----- nvinfo : EIATTR_KPARAM_INFO
	.align		4
.L_2807:
        /*0078*/ 	.byte	0x04, 0x17
        /*007a*/ 	.short	(.L_2809 - .L_2808)
.L_2808:
        /*007c*/ 	.word	0x00000000
        /*0080*/ 	.short	0x0000
        /*0082*/ 	.short	0x0000
        /*0084*/ 	.byte	0x00, 0xf0, 0x21, 0x00


	//----- nvinfo : EIATTR_SPARSE_MMA_MASK
	.align		4
.L_2809:
        /*0088*/ 	.byte	0x03, 0x50
        /*008a*/ 	.short	0x0000


	//----- nvinfo : EIATTR_MAXREG_COUNT
	.align		4
        /*008c*/ 	.byte	0x03, 0x1b
        /*008e*/ 	.short	0x00ff


	//----- nvinfo : EIATTR_MERCURY_ISA_VERSION
	.align		4
        /*0090*/ 	.byte	0x03, 0x5f
        /*0092*/ 	.short	0x0101


	//----- nvinfo : EIATTR_COOP_GROUP_MASK_REGIDS
	.align		4
        /*0094*/ 	.byte	0x04, 0x29
        /*0096*/ 	.short	(.L_2811 - .L_2810)


	//   ....[0]....
.L_2810:
        /*0098*/ 	.word	0xffffffff


	//   ....[1]....
        /*009c*/ 	.word	0xffffffff


	//   ....[2]....
        /*00a0*/ 	.word	0xffffffff


	//   ....[3]....
        /*00a4*/ 	.word	0xffffffff


	//   ....[4]....
        /*00a8*/ 	.word	0xffffffff


	//----- nvinfo : EIATTR_COOP_GROUP_INSTR_OFFSETS
	.align		4
.L_2811:
        /*00ac*/ 	.byte	0x04, 0x28
        /*00ae*/ 	.short	(.L_2813 - .L_2812)


	//   ....[0]....
.L_2812:
        /*00b0*/ 	.word	0x00001390


	//   ....[1]....
        /*00b4*/ 	.word	0x000013c0


	//   ....[2]....
        /*00b8*/ 	.word	0x000013e0


	//   ....[3]....
        /*00bc*/ 	.word	0x00001400


	//   ....[4]....
        /*00c0*/ 	.word	0x00001420


	//----- nvinfo : EIATTR_EXIT_INSTR_OFFSETS
	.align		4
.L_2813:
        /*00c4*/ 	.byte	0x04, 0x1c
        /*00c6*/ 	.short	(.L_2815 - .L_2814)


	//   ....[0]....
.L_2814:
        /*00c8*/ 	.word	0x00000070


	//   ....[1]....
        /*00cc*/ 	.word	0x00001430


	//   ....[2]....
        /*00d0*/ 	.word	0x000014a0


	//----- nvinfo : EIATTR_CRS_STACK_SIZE
	.align		4
.L_2815:
        /*00d4*/ 	.byte	0x04, 0x1e
        /*00d6*/ 	.short	(.L_2817 - .L_2816)
.L_2816:
        /*00d8*/ 	.word	0x00000000


	//----- nvinfo : EIATTR_CBANK_PARAM_SIZE
	.align		4
.L_2817:
        /*00dc*/ 	.byte	0x03, 0x19
        /*00de*/ 	.short	0x0030


	//----- nvinfo : EIATTR_PARAM_CBANK
	.align		4
        /*00e0*/ 	.byte	0x04, 0x0a
        /*00e2*/ 	.short	(.L_2819 - .L_2818)
	.align		4
.L_2818:
        /*00e4*/ 	.word	index@(.nv.constant0._Z9moe_vec_qIN3c104HalfELi32ELi8E10block_q8_0Li2EXadL_ZN45_INTERNAL_8d5cb472_14_gguf_kernel_cu_cd24131917vec_dot_q8_0_q8_1EPKvPK10block_q8_1RKiEEEvS5_S5_PT_PS9_iiii)
        /*00e8*/ 	.short	0x0210
        /*00ea*/ 	.short	0x0030


	//----- nvinfo : EIATTR_SW_WAR
	.align		4
.L_2819:
        /*00ec*/ 	.byte	0x04, 0x36
        /*00ee*/ 	.short	(.L_2821 - .L_2820)
.L_2820:
        /*00f0*/ 	.word	0x00000008
.L_2821:


//--------------------- .nv.info._Z9moe_vec_qIN3c104HalfELi32ELi4E10block_q5_1Li2EXadL_ZN45_INTERNAL_8d5cb472_14_gguf_kernel_cu_cd24131917vec_dot_q5_1_q8_1EPKvPK10block_q8_1RKiEEEvS5_S5_PT_PS9_iiii --------------------------
	.section	.nv.info._Z9moe_vec_qIN3c104HalfELi32ELi4E10block_q5_1Li2EXadL_ZN45_INTERNAL_8d5cb472_14_gguf_kernel_cu_cd24131917vec_dot_q5_1_q8_1EPKvPK10block_q8_1RKiEEEvS5_S5_PT_PS9_iiii,"",@"SHT_CUDA_INFO"
	.sectionflags	@""
	.align	4


	//----- nvinfo : EIATTR_CUDA_API_VERSION
	.align		4
        /*0000*/ 	.byte	0x04, 0x37
        /*0002*/ 	.short	(.L_2823 - .L_2822)
.L_2822:
        /*0004*/ 	.word	0x00000082


	//----- nvinfo : EIATTR_KPARAM_INFO
	.align		4
.L_2823:
        /*0008*/ 	.byte	0x04, 0x17
        /*000a*/ 	.short	(.L_2825 - .L_2824)
.L_2824:
        /*000c*/ 	.word	0x00000000
        /*0010*/ 	.short	0x0007
        /*0012*/ 	.short	0x002c
        /*0014*/ 	.byte	0x00, 0xf0, 0x11, 0x00


	//----- nvinfo : EIATTR_KPARAM_INFO
	.align		4
.L_2825:
        /*0018*/ 	.byte	0x04, 0x17
        /*001a*/ 	.short	(.L_2827 - .L_2826)
.L_2826:
        /*001c*/ 	.word	0x00000000
        /*0020*/ 	.short	0x0006
        /*0022*/ 	.short	0x0028
        /*0024*/ 	.byte	0x00, 0xf0, 0x11, 0x00


	//----- nvinfo : EIATTR_KPARAM_INFO
	.align		4
.L_2827:
        /*0028*/ 	.byte	0x04, 0x17
        /*002a*/ 	.short	(.L_2829 - .L_2828)
.L_2828:
        /*002c*/ 	.word	0x00000000
        /*0030*/ 	.short	0x0005
        /*0032*/ 	.short	0x0024
        /*0034*/ 	.byte	0x00, 0xf0, 0x11, 0x00


	//----- nvinfo : EIATTR_KPARAM_INFO
	.align		4
.L_2829:
        /*0038*/ 	.byte	0x04, 0x17
        /*003a*/ 	.short	(.L_2831 - .L_2830)
.L_2830:
        /*003c*/ 	.word	0x00000000
        /*0040*/ 	.short	0x0004
        /*0042*/ 	.short	0x0020
        /*0044*/ 	.byte	0x00, 0xf0, 0x11, 0x00


	//----- nvinfo : EIATTR_KPARAM_INFO
	.align		4
.L_2831:
        /*0048*/ 	.byte	0x04, 0x17
        /*004a*/ 	.short	(.L_2833 - .L_2832)
.L_2832:
        /*004c*/ 	.word	0x00000000
        /*0050*/ 	.short	0x0003
        /*0052*/ 	.short	0x0018
        /*0054*/ 	.byte	0x00, 0xf0, 0x21, 0x00


	//----- nvinfo : EIATTR_KPARAM_INFO
	.align		4
.L_2833:
        /*0058*/ 	.byte	0x04, 0x17
        /*005a*/ 	.short	(.L_2835 - .L_2834)
.L_2834:
        /*005c*/ 	.word	0x00000000
        /*0060*/ 	.short	0x0002
        /*0062*/ 	.short	0x0010
        /*0064*/ 	.byte	0x00, 0xf0, 0x21, 0x00


	//----- nvinfo : EIATTR_KPARAM_INFO
	.align		4
.L_2835:
        /*0068*/ 	.byte	0x04, 0x17
        /*006a*/ 	.short	(.L_2837 - .L_2836)
.L_2836:
        /*006c*/ 	.word	0x00000000
        /*0070*/ 	.short	0x0001
        /*0072*/ 	.short	0x0008
        /*0074*/ 	.byte	0x00, 0xf0, 0x21, 0x00


	//----- nvinfo : EIATTR_KPARAM_INFO
	.align		4
.L_2837:
        /*0078*/ 	.byte	0x04, 0x17
        /*007a*/ 	.short	(.L_2839 - .L_2838)
.L_2838:
        /*007c*/ 	.word	0x00000000
        /*0080*/ 	.short	0x0000
        /*0082*/ 	.short	0x0000
        /*0084*/ 	.byte	0x00, 0xf0, 0x21, 0x00


	//----- nvinfo : EIATTR_SPARSE_MMA_MASK
	.align		4
.L_2839:
        /*0088*/ 	.byte	0x03, 0x50
        /*008a*/ 	.short	0x0000


	//----- nvinfo : EIATTR_MAXREG_COUNT
	.align		4
        /*008c*/ 	.byte	0x03, 0x1b
        /*008e*/ 	.short	0x00ff


	//----- nvinfo : EIATTR_MERCURY_ISA_VERSION
	.align		4
        /*0090*/ 	.byte	0x03, 0x5f
        /*0092*/ 	.short	0x0101


	//----- nvinfo : EIATTR_COOP_GROUP_MASK_REGIDS
	.align		4
        /*0094*/ 	.byte	0x04, 0x29
        /*0096*/ 	.short	(.L_2841 - .L_2840)


	//   ....[0]....
.L_2840:
        /*0098*/ 	.word	0xffffffff


	//   ....[1]....
        /*009c*/ 	.word	0xffffffff


	//   ....[2]....
        /*00a0*/ 	.word	0xffffffff


	//   ....[3]....
        /*00a4*/ 	.word	0xffffffff


	//   ....[4]....
        /*00a8*/ 	.word	0xffffffff


	//----- nvinfo : EIATTR_COOP_GROUP_INSTR_OFFSETS
	.align		4
.L_2841:
        /*00ac*/ 	.byte	0x04, 0x28
        /*00ae*/ 	.short	(.L_2843 - .L_2842)


	//   ....[0]....
.L_2842:
        /*00b0*/ 	.word	0x00000820


	//   ....[1]....
        /*00b4*/ 	.word	0x00000850


	//   ....[2]....
        /*00b8*/ 	.word	0x00000870


	//   ....[3]....
        /*00bc*/ 	.word	0x00000890


	//   ....[4]....
        /*00c0*/ 	.word	0x000008b0


	//----- nvinfo : EIATTR_EXIT_INSTR_OFFSETS
	.align		4
.L_2843:
        /*00c4*/ 	.byte	0x04, 0x1c
        /*00c6*/ 	.short	(.L_2845 - .L_2844)


	//   ....[0]....
.L_2844:
        /*00c8*/ 	.word	0x00000070


	//   ....[1]....
        /*00cc*/ 	.word	0x000008c0


	//   ....[2]....
        /*00d0*/ 	.word	0x00000930


	//----- nvinfo : EIATTR_CRS_STACK_SIZE
	.align		4
.L_2845:
        /*00d4*/ 	.byte	0x04, 0x1e
        /*00d6*/ 	.short	(.L_2847 - .L_2846)
.L_2846:
        /*00d8*/ 	.word	0x00000000


	//----- nvinfo : EIATTR_CBANK_PARAM_SIZE
	.align		4
.L_2847:
        /*00dc*/ 	.byte	0x03, 0x19
        /*00de*/ 	.short	0x0030


	//----- nvinfo : EIATTR_PARAM_CBANK
	.align		4
        /*00e0*/ 	.byte	0x04, 0x0a
        /*00e2*/ 	.short	(.L_2849 - .L_2848)
	.align		4
.L_2848:
        /*00e4*/ 	.word	index@(.nv.constant0._Z9moe_vec_qIN3c104HalfELi32ELi4E10block_q5_1Li2EXadL_ZN45_INTERNAL_8d5cb472_14_gguf_kernel_cu_cd24131917vec_dot_q5_1_q8_1EPKvPK10block_q8_1RKiEEEvS5_S5_PT_PS9_iiii)
        /*00e8*/ 	.short	0x0210
        /*00ea*/ 	.short	0x0030


	//----- nvinfo : EIATTR_SW_WAR
	.align		4
.L_2849:
        /*00ec*/ 	.byte	0x04, 0x36
        /*00ee*/ 	.short	(.L_2851 - .L_2850)
.L_2850:
        /*00f0*/ 	.word	0x00000008
.L_2851:


//--------------------- .nv.info._Z9moe_vec_qIN3c104HalfELi32ELi4E10block_q5_0Li2EXadL_ZN45_INTERNAL_8d5cb472_14_gguf_kernel_cu_cd24131917vec_dot_q5_0_q8_1EPKvPK10block_q8_1RKiEEEvS5_S5_PT_PS9_iiii --------------------------
	.section	.nv.info._Z9moe_vec_qIN3c104HalfELi32ELi4E10block_q5_0Li2EXadL_ZN45_INTERNAL_8d5cb472_14_gguf_kernel_cu_cd24131917vec_dot_q5_0_q8_1EPKvPK10block_q8_1RKiEEEvS5_S5_PT_PS9_iiii,"",@"SHT_CUDA_INFO"
	.sectionflags	@""
	.align	4


	//----- nvinfo : EIATTR_CUDA_API_VERSION
	.align		4
        /*0000*/ 	.byte	0x04, 0x37
        /*0002*/ 	.short	(.L_2853 - .L_2852)
.L_2852:
        /*0004*/ 	.word	0x00000082


	//----- nvinfo : EIATTR_KPARAM_INFO
	.align		4
.L_2853:
        /*0008*/ 	.byte	0x04, 0x17
        /*000a*/ 	.short	(.L_2855 - .L_2854)
.L_2854:
        /*000c*/ 	.word	0x00000000
        /*0010*/ 	.short	0x0007
        /*0012*/ 	.short	0x002c
        /*0014*/ 	.byte	0x00, 0xf0, 0x11, 0x00


	//----- nvinfo : EIATTR_KPARAM_INFO
	.align		4
.L_2855:
        /*0018*/ 	.byte	0x04, 0x17
        /*001a*/ 	.short	(.L_2857 - .L_2856)
.L_2856:
        /*001c*/ 	.word	0x00000000
        /*0020*/ 	.short	0x0006
        /*0022*/ 	.short	0x0028
        /*0024*/ 	.byte	0x00, 0xf0, 0x11, 0x00


	//----- nvinfo : EIATTR_KPARAM_INFO
	.align		4
.L_2857:
        /*0028*/ 	.byte	0x04, 0x17
        /*002a*/ 	.short	(.L_2859 - .L_2858)
.L_2858:
        /*002c*/ 	.word	0x00000000
        /*0030*/ 	.short	0x0005
        /*0032*/ 	.short	0x0024
        /*0034*/ 	.byte	0x00, 0xf0, 0x11, 0x00


	//----- nvinfo : EIATTR_KPARAM_INFO
	.align		4
.L_2859:
        /*0038*/ 	.byte	0x04, 0x17
        /*003a*/ 	.short	(.L_2861 - .L_2860)
.L_2860:
        /*003c*/ 	.word	0x00000000
        /*0040*/ 	.short	0x0004
        /*0042*/ 	.short	0x0020
        /*0044*/ 	.byte	0x00, 0xf0, 0x11, 0x00


	//----- nvinfo : EIATTR_KPARAM_INFO
	.align		4
.L_2861:
        /*0048*/ 	.byte	0x04, 0x17
        /*004a*/ 	.short	(.L_2863 - .L_2862)
.L_2862:
        /*004c*/ 	.word	0x00000000
        /*0050*/ 	.short	0x0003
        /*0052*/ 	.short	0x0018
        /*0054*/ 	.byte	0x00, 0xf0, 0x21, 0x00


	//----- nvinfo : EIATTR_KPARAM_INFO
	.align		4
.L_2863:
        /*0058*/ 	.byte	0x04, 0x17
        /*005a*/ 	.short	(.L_2865 - .L_2864)
.L_2864:
        /*005c*/ 	.word	0x00000000
        /*0060*/ 	.short	0x0002
        /*0062*/ 	.short	0x0010
        /*0064*/ 	.byte	0x00, 0xf0, 0x21, 0x00


	//----- nvinfo : EIATTR_KPARAM_INFO
	.align		4
.L_2865:
        /*0068*/ 	.byte	0x04, 0x17
        /*006a*/ 	.short	(.L_2867 - .L_2866)
.L_2866:
        /*006c*/ 	.word	0x00000000
        /*0070*/ 	.short	0x0001
        /*0072*/ 	.short	0x0008
        /*0074*/ 	.byte	0x00, 0xf0, 0x21, 0x00


	//----- nvinfo : EIATTR_KPARAM_INFO
	.align		4
.L_2867:
        /*0078*/ 	.byte	0x04, 0x17
        /*007a*/ 	.short	(.L_2869 - .L_2868)
.L_2868:
        /*007c*/ 	.word	0x00000000
        /*0080*/ 	.short	0x0000
        /*0082*/ 	.short	0x0000
        /*0084*/ 	.byte	0x00, 0xf0, 0x21, 0x00


	//----- nvinfo : EIATTR_SPARSE_MMA_MASK
	.align		4
.L_2869:
        /*0088*/ 	.byte	0x03, 0x50
        /*008a*/ 	.short	0x0000


	//----- nvinfo : EIATTR_MAXREG_COUNT
	.align		4
        /*008c*/ 	.byte	0x03, 0x1b
        /*008e*/ 	.short	0x00ff


	//----- nvinfo : EIATTR_MERCURY_ISA_VERSION
	.align		4
        /*0090*/ 	.byte	0x03, 0x5f
        /*0092*/ 	.short	0x0101


	//----- nvinfo : EIATTR_COOP_GROUP_MASK_REGIDS
	.align		4
        /*0094*/ 	.byte	0x04, 0x29
        /*0096*/ 	.short	(.L_2871 - .L_2870)


	//   ....[0]....
.L_2870:
        /*0098*/ 	.word	0xffffffff


	//   ....[1]....
        /*009c*/ 	.word	0xffffffff


	//   ....[2]....
        /*00a0*/ 	.word	0xffffffff


	//   ....[3]....
        /*00a4*/ 	.word	0xffffffff


	//   ....[4]....
        /*00a8*/ 	.word	0xffffffff


	//----- nvinfo : EIATTR_COOP_GROUP_INSTR_OFFSETS
	.align		4
.L_2871:
        /*00ac*/ 	.byte	0x04, 0x28
        /*00ae*/ 	.short	(.L_2873 - .L_2872)


	//   ....[0]....
.L_2872:
        /*00b0*/ 	.word	0x00000880


	//   ....[1]....
        /*00b4*/ 	.word	0x000008b0


	//   ....[2]....
        /*00b8*/ 	.word	0x000008d0


	//   ....[3]....
        /*00bc*/ 	.word	0x000008f0


	//   ....[4]....
        /*00c0*/ 	.word	0x00000910


	//----- nvinfo : EIATTR_EXIT_INSTR_OFFSETS
	.align		4
.L_2873:
        /*00c4*/ 	.byte	0x04, 0x1c
        /*00c6*/ 	.short	(.L_2875 - .L_2874)


	//   ....[0]....
.L_2874:
        /*00c8*/ 	.word	0x00000070


	//   ....[1]....
        /*00cc*/ 	.word	0x00000920


	//   ....[2]....
        /*00d0*/ 	.word	0x00000990


	//----- nvinfo : EIATTR_CRS_STACK_SIZE
	.align		4
.L_2875:
        /*00d4*/ 	.byte	0x04, 0x1e
        /*00d6*/ 	.short	(.L_2877 - .L_2876)
.L_2876:
        /*00d8*/ 	.word	0x00000000


	//----- nvinfo : EIATTR_CBANK_PARAM_SIZE
	.align		4
.L_2877:
        /*00dc*/ 	.byte	0x03, 0x19
        /*00de*/ 	.short	0x0030


	//----- nvinfo : EIATTR_PARAM_CBANK
	.align		4
        /*00e0*/ 	.byte	0x04, 0x0a
        /*00e2*/ 	.short	(.L_2879 - .L_2878)
	.align		4
.L_2878:
        /*00e4*/ 	.word	index@(.nv.constant0._Z9moe_vec_qIN3c104HalfELi32ELi4E10block_q5_0Li2EXadL_ZN45_INTERNAL_8d5cb472_14_gguf_kernel_cu_cd24131917vec_dot_q5_0_q8_1EPKvPK10block_q8_1RKiEEEvS5_S5_PT_PS9_iiii)
        /*00e8*/ 	.short	0x0210
        /*00ea*/ 	.short	0x0030


	//----- nvinfo : EIATTR_SW_WAR
	.align		4
.L_2879:
        /*00ec*/ 	.byte	0x04, 0x36
        /*00ee*/ 	.short	(.L_2881 - .L_2880)
.L_2880:
        /*00f0*/ 	.word	0x00000008
.L_2881:


//--------------------- .nv.info._Z9moe_vec_qIN3c104HalfELi32ELi4E10block_q4_1Li2EXadL_ZN45_INTERNAL_8d5cb472_14_gguf_kernel_cu_cd24131917vec_dot_q4_1_q8_1EPKvPK10block_q8_1RKiEEEvS5_S5_PT_PS9_iiii --------------------------
	.section	.nv.info._Z9moe_vec_qIN3c104HalfELi32ELi4E10block_q4_1Li2EXadL_ZN45_INTERNAL_8d5cb472_14_gguf_kernel_cu_cd24131917vec_dot_q4_1_q8_1EPKvPK10block_q8_1RKiEEEvS5_S5_PT_PS9_iiii,"",@"SHT_CUDA_INFO"
	.sectionflags	@""
	.align	4


	//----- nvinfo : EIATTR_CUDA_API_VERSION
	.align		4
        /*0000*/ 	.byte	0x04, 0x37
        /*0002*/ 	.short	(.L_2883 - .L_2882)
.L_2882:
        /*0004*/ 	.word	0x00000082


	//----- nvinfo : EIATTR_KPARAM_INFO
	.align		4
.L_2883:
        /*0008*/ 	.byte	0x04, 0x17
        /*000a*/ 	.short	(.L_2885 - .L_2884)
.L_2884:
        /*000c*/ 	.word	0x00000000
        /*0010*/ 	.short	0x0007
        /*0012*/ 	.short	0x002c
        /*0014*/ 	.byte	0x00, 0xf0, 0x11, 0x00


	//----- nvinfo : EIATTR_KPARAM_INFO
	.align		4
.L_2885:
        /*0018*/ 	.byte	0x04, 0x17
        /*001a*/ 	.short	(.L_2887 - .L_2886)
.L_2886:
        /*001c*/ 	.word	0x00000000
        /*0020*/ 	.short	0x0006
        /*0022*/ 	.short	0x0028
        /*0024*/ 	.byte	0x00, 0xf0, 0x11, 0x00


	//----- nvinfo : EIATTR_KPARAM_INFO
	.align		4
.L_2887:
        /*0028*/ 	.byte	0x04, 0x17
        /*002a*/ 	.short	(.L_2889 - .L_2888)
.L_2888:
        /*002c*/ 	.word	0x00000000
        /*0030*/ 	.short	0x0005
        /*0032*/ 	.short	0x0024
        /*0034*/ 	.byte	0x00, 0xf0, 0x11, 0x00


	//----- nvinfo : EIATTR_KPARAM_INFO
	.align		4
.L_2889:
        /*0038*/ 	.byte	0x04, 0x17
        /*003a*/ 	.short	(.L_2891 - .L_2890)
.L_2890:
        /*003c*/ 	.word	0x00000000
        /*0040*/ 	.short	0x0004
        /*0042*/ 	.short	0x0020
        /*0044*/ 	.byte	0x00, 0xf0, 0x11, 0x00


	//----- nvinfo : EIATTR_KPARAM_INFO
	.align		4
.L_2891:
        /*0048*/ 	.byte	0x04, 0x17
        /*004a*/ 	.short	(.L_2893 - .L_2892)
.L_2892:
        /*004c*/ 	.word	0x00000000
        /*0050*/ 	.short	0x0003
        /*0052*/ 	.short	0x0018
        /*0054*/ 	.byte	0x00, 0xf0, 0x21, 0x00


	//----- nvinfo : EIATTR_KPARAM_INFO
	.align		4
.L_2893:
        /*0058*/ 	.byte	0x04, 0x17
        /*005a*/ 	.short	(.L_2895 - .L_2894)
.L_2894:
        /*005c*/ 	.word	0x00000000
        /*0060*/ 	.short	0x0002
        /*0062*/ 	.short	0x0010
        /*0064*/ 	.byte	0x00, 0xf0, 0x21, 0x00


	//----- nvinfo : EIATTR_KPARAM_INFO
	.align		4
.L_2895:
        /*0068*/ 	.byte	0x04, 0x17
        /*006a*/ 	.short	(.L_2897 - .L_2896)
.L_2896:
        /*006c*/ 	.word	0x00000000
        /*0070*/ 	.short	0x0001
        /*0072*/ 	.short	0x0008
        /*0074*/ 	.byte	0x00, 0xf0, 0x21, 0x00


	//----- nvinfo : EIATTR_KPARAM_INFO
	.align		4
.L_2897:
        /*0078*/ 	.byte	0x04, 0x17
        /*007a*/ 	.short	(.L_2899 - .L_2898)
.L_2898:
        /*007c*/ 	.word	0x00000000
        /*0080*/ 	.short	0x0000
        /*0082*/ 	.short	0x0000
        /*0084*/ 	.byte	0x00, 0xf0, 0x21, 0x00


	//----- nvinfo : EIATTR_SPARSE_MMA_MASK
	.align		4
.L_2899:
        /*0088*/ 	.byte	0x03, 0x50
        /*008a*/ 	.short	0x0000


	//----- nvinfo : EIATTR_MAXREG_COUNT
	.align		4
        /*008c*/ 	.byte	0x03, 0x1b
        /*008e*/ 	.short	0x00ff


	//----- nvinfo : EIATTR_MERCURY_ISA_VERSION
	.align		4
        /*0090*/ 	.byte	0x03, 0x5f
        /*0092*/ 	.short	0x0101


	//----- nvinfo : EIATTR_COOP_GROUP_MASK_REGIDS
	.align		4
        /*0094*/ 	.byte	0x04, 0x29
        /*0096*/ 	.short	(.L_2901 - .L_2900)


	//   ....[0]....
.L_2900:
        /*0098*/ 	.word	0xffffffff


	//   ....[1]....
        /*009c*/ 	.word	0xffffffff


	//   ....[2]....
        /*00a0*/ 	.word	0xffffffff


	//   ....[3]....
        /*00a4*/ 	.word	0xffffffff


	//   ....[4]....
        /*00a8*/ 	.word	0xffffffff


	//----- nvinfo : EIATTR_COOP_GROUP_INSTR_OFFSETS
	.align		4
.L_2901:
        /*00ac*/ 	.byte	0x04, 0x28
        /*00ae*/ 	.short	(.L_2903 - .L_2902)


	//   ....[0]....
.L_2902:
        /*00b0*/ 	.word	0x000017a0


	//   ....[1]....
        /*00b4*/ 	.word	0x000017d0


	//   ....[2]....
        /*00b8*/ 	.word	0x000017f0


	//   ....[3]....
        /*00bc*/ 	.word	0x00001810


	//   ....[4]....
        /*00c0*/ 	.word	0x00001830


	//----- nvinfo : EIATTR_EXIT_INSTR_OFFSETS
	.align		4
.L_2903:
        /*00c4*/ 	.byte	0x04, 0x1c
        /*00c6*/ 	.short	(.L_2905 - .L_2904)


	//   ....[0]....
.L_2904:
        /*00c8*/ 	.word	0x00000070


	//   ....[1]....
        /*00cc*/ 	.word	0x00001840


	//   ....[2]....
        /*00d0*/ 	.word	0x000018b0


	//----- nvinfo : EIATTR_CRS_STACK_SIZE
	.align		4
.L_2905:
        /*00d4*/ 	.byte	0x04, 0x1e
        /*00d6*/ 	.short	(.L_2907 - .L_2906)
.L_2906:
        /*00d8*/ 	.word	0x00000000


	//----- nvinfo : EIATTR_CBANK_PARAM_SIZE
	.align		4
.L_2907:
        /*00dc*/ 	.byte	0x03, 0x19
        /*00de*/ 	.short	0x0030


	//----- nvinfo : EIATTR_PARAM_CBANK
	.align		4
        /*00e0*/ 	.byte	0x04, 0x0a
        /*00e2*/ 	.short	(.L_2909 - .L_2908)
	.align		4
.L_2908:
        /*00e4*/ 	.word	index@(.nv.constant0._Z9moe_vec_qIN3c104HalfELi32ELi4E10block_q4_1Li2EXadL_ZN45_INTERNAL_8d5cb472_14_gguf_kernel_cu_cd24131917vec_dot_q4_1_q8_1EPKvPK10block_q8_1RKiEEEvS5_S5_PT_PS9_iiii)
        /*00e8*/ 	.short	0x0210
        /*00ea*/ 	.short	0x0030


	//----- nvinfo : EIATTR_SW_WAR
	.align		4
.L_2909:
        /*00ec*/ 	.byte	0x04, 0x36
        /*00ee*/ 	.short	(.L_2911 - .L_2910)
.L_2910:
        /*00f0*/ 	.word	0x00000008
.L_2911:


//--------------------- .nv.info._Z9moe_vec_qIN3c104HalfELi32ELi4E10block_q4_0Li2EXadL_ZN45_INTERNAL_8d5cb472_14_gguf_kernel_cu_cd24131917vec_dot_q4_0_q8_1EPKvPK10block_q8_1RKiEEEvS5_S5_PT_PS9_iiii --------------------------
	.section	.nv.info._Z9moe_vec_qIN3c104HalfELi32ELi4E10block_q4_0Li2EXadL_ZN45_INTERNAL_8d5cb472_14_gguf_kernel_cu_cd24131917vec_dot_q4_0_q8_1EPKvPK10block_q8_1RKiEEEvS5_S5_PT_PS9_iiii,"",@"SHT_CUDA_INFO"
	.sectionflags	@""
	.align	4


	//----- nvinfo : EIATTR_CUDA_API_VERSION
	.align		4
        /*0000*/ 	.byte	0x04, 0x37
        /*0002*/ 	.short	(.L_2913 - .L_2912)
.L_2912:
        /*0004*/ 	.word	0x00000082


	//----- nvinfo : EIATTR_KPARAM_INFO
	.align		4
.L_2913:
        /*0008*/ 	.byte	0x04, 0x17
        /*000a*/ 	.short	(.L_2915 - .L_2914)
.L_2914:
        /*000c*/ 	.word	0x00000000
        /*0010*/ 	.short	0x0007
        /*0012*/ 	.short	0x002c
        /*0014*/ 	.byte	0x00, 0xf0, 0x11, 0x00


	//----- nvinfo : EIATTR_KPARAM_INFO
	.align		4
.L_2915:
        /*0018*/ 	.byte	0x04, 0x17
        /*001a*/ 	.short	(.L_2917 - .L_2916)
.L_2916:
        /*001c*/ 	.word	0x00000000
        /*0020*/ 	.short	0x0006
        /*0022*/ 	.short	0x0028
        /*0024*/ 	.byte	0x00, 0xf0, 0x11, 0x00


	//----- nvinfo : EIATTR_KPARAM_INFO
	.align		4
.L_2917:
        /*0028*/ 	.byte	0x04, 0x17
        /*002a*/ 	.short	(.L_2919 - .L_2918)
.L_2918:
        /*002c*/ 	.word	0x00000000
        /*0030*/ 	.short	0x0005
        /*0032*/ 	.short	0x0024
        /*0034*/ 	.byte	0x00, 0xf0, 0x11, 0x00


	//----- nvinfo : EIATTR_KPARAM_INFO
	.align		4
.L_2919:
        /*0038*/ 	.byte	0x04, 0x17
        /*003a*/ 	.short	(.L_2921 - .L_2920)
.L_2920:
        /*003c*/ 	.word	0x00000000
        /*0040*/ 	.short	0x0004
        /*0042*/ 	.short	0x0020
        /*0044*/ 	.byte	0x00, 0xf0, 0x11, 0x00


	//----- nvinfo : EIATTR_KPARAM_INFO
	.align		4
.L_2921:
        /*0048*/ 	.byte	0x04, 0x17
        /*004a*/ 	.short	(.L_2923 - .L_2922)
.L_2922:
        /*004c*/ 	.word	0x00000000
        /*0050*/ 	.short	0x0003
        /*0052*/ 	.short	0x0018
        /*0054*/ 	.byte	0x00, 0xf0, 0x21, 0x00


	//----- nvinfo : EIATTR_KPARAM_INFO
	.align		4
.L_2923:
        /*0058*/ 	.byte	0x04, 0x17
        /*005a*/ 	.short	(.L_2925 - .L_2924)
.L_2924:
        /*005c*/ 	.word	0x00000000
        /*0060*/ 	.short	0x0002
        /*0062*/ 	.short	0x0010
        /*0064*/ 	.byte	0x00, 0xf0, 0x21, 0x00


	//----- nvinfo : EIATTR_KPARAM_INFO
	.align		4
.L_2925:
        /*0068*/ 	.byte	0x04, 0x17
        /*006a*/ 	.short	(.L_2927 - .L_2926)
.L_2926:
        /*006c*/ 	.word	0x00000000
        /*0070*/ 	.short	0x0001
        /*0072*/ 	.short	0x0008
        /*0074*/ 	.byte	0x00, 0xf0, 0x21, 0x00


	//----- nvinfo : EIATTR_KPARAM_INFO
	.align		4
.L_2927:
        /*0078*/ 	.byte	0x04, 0x17
        /*007a*/ 	.short	(.L_2929 - .L_2928)
.L_2928:
        /*007c*/ 	.word	0x00000000
        /*0080*/ 	.short	0x0000
        /*0082*/ 	.short	0x0000
        /*0084*/ 	.byte	0x00, 0xf0, 0x21, 0x00


	//----- nvinfo : EIATTR_SPARSE_MMA_MASK
	.align		4
.L_2929:
        /*0088*/ 	.byte	0x03, 0x50
        /*008a*/ 	.short	0x0000


	//----- nvinfo : EIATTR_MAXREG_COUNT
	.align		4
        /*008c*/ 	.byte	0x03, 0x1b
        /*008e*/ 	.short	0x00ff


	//----- nvinfo : EIATTR_MERCURY_ISA_VERSION
	.align		4
        /*0090*/ 	.byte	0x03, 0x5f
        /*0092*/ 	.short	0x0101


	//----- nvinfo : EIATTR_COOP_GROUP_MASK_REGIDS
	.align		4
        /*0094*/ 	.byte	0x04, 0x29
        /*0096*/ 	.short	(.L_2931 - .L_2930)


	//   ....[0]....
.L_2930:
        /*0098*/ 	.word	0xffffffff


	//   ....[1]....
        /*009c*/ 	.word	0xffffffff


	//   ....[2]....
        /*00a0*/ 	.word	0xffffffff


	//   ....[3]....
        /*00a4*/ 	.word	0xffffffff


	//   ....[4]....
        /*00a8*/ 	.word	0xffffffff


	//----- nvinfo : EIATTR_COOP_GROUP_INSTR_OFFSETS
	.align		4
.L_2931:
        /*00ac*/ 	.byte	0x04, 0x28
        /*00ae*/ 	.short	(.L_2933 - .L_2932)


	//   ....[0]....
.L_2932:
        /*00b0*/ 	.word	0x000019a0


	//   ....[1]....
        /*00b4*/ 	.word	0x000019d0


	//   ....[2]....
        /*00b8*/ 	.word	0x000019f0


	//   ....[3]....
        /*00bc*/ 	.word	0x00001a10


	//   ....[4]....
        /*00c0*/ 	.word	0x00001a30


	//----- nvinfo : EIATTR_EXIT_INSTR_OFFSETS
	.align		4
.L_2933:
        /*00c4*/ 	.byte	0x04, 0x1c
        /*00c6*/ 	.short	(.L_2935 - .L_2934)


	//   ....[0]....
.L_2934:
        /*00c8*/ 	.word	0x00000070


	//   ....[1]....
        /*00cc*/ 	.word	0x00001a40


	//   ....[2]....
        /*00d0*/ 	.word	0x00001ab0


	//----- nvinfo : EIATTR_CRS_STACK_SIZE
	.align		4
.L_2935:
        /*00d4*/ 	.byte	0x04, 0x1e
        /*00d6*/ 	.short	(.L_2937 - .L_2936)
.L_2936:
        /*00d8*/ 	.word	0x00000000


	//----- nvinfo : EIATTR_CBANK_PARAM_SIZE
	.align		4
.L_2937:
        /*00dc*/ 	.byte	0x03, 0x19
        /*00de*/ 	.short	0x0030


	//----- nvinfo : EIATTR_PARAM_CBANK
	.align		4
        /*00e0*/ 	.byte	0x04, 0x0a
        /*00e2*/ 	.short	(.L_2939 - .L_2938)
	.align		4
.L_2938:
        /*00e4*/ 	.word	index@(.nv.constant0._Z9moe_vec_qIN3c104HalfELi32ELi4E10block_q4_0Li2EXadL_ZN45_INTERNAL_8d5cb472_14_gguf_kernel_cu_cd24131917vec_dot_q4_0_q8_1EPKvPK10block_q8_1RKiEEEvS5_S5_PT_PS9_iiii)
        /*00e8*/ 	.short	0x0210
        /*00ea*/ 	.short	0x0030


	//----- nvinfo : EIATTR_SW_WAR
	.align		4
.L_2939:
        /*00ec*/ 	.byte	0x04, 0x36
        /*00ee*/ 	.short	(.L_2941 - .L_2940)
.L_2940:
        /*00f0*/ 	.word	0x00000008
.L_2941:


//--------------------- .nv.info._Z9moe_vec_qIfLi256ELi8E11block_iq1_mLi1EXadL_ZN45_INTERNAL_8d5cb472_14_gguf_kernel_cu_cd24131918vec_dot_iq1_m_q8_1EPKvPK10block_q8_1RKiEEEvS3_S3_PT_PS7_iiii --------------------------
	.section	.nv.info._Z9moe_vec_qIfLi256ELi8E11block_iq1_mLi1EXadL_ZN45_INTERNAL_8d5cb472_14_gguf_kernel_cu_cd24131918vec_dot_iq1_m_q8_1EPKvPK10block_q8_1RKiEEEvS3_S3_PT_PS7_iiii,"",@"SHT_CUDA_INFO"
	.sectionflags	@""
	.align	4


	//----- nvinfo : EIATTR_CUDA_API_VERSION
	.align		4
        /*0000*/ 	.byte	0x04, 0x37
        /*0002*/ 	.short	(.L_2943 - .L_2942)
.L_2942:
        /*0004*/ 	.word	0x00000082


	//----- nvinfo : EIATTR_KPARAM_INFO
	.align		4
.L_2943:
        /*0008*/ 	.byte	0x04, 0x17
        /*000a*/ 	.short	(.L_2945 - .L_2944)
.L_2944:
        /*000c*/ 	.word	0x00000000
        /*0010*/ 	.short	0x0007
        /*0012*/ 	.short	0x002c
        /*0014*/ 	.byte	0x00, 0xf0, 0x11, 0x00


	//----- nvinfo : EIATTR_KPARAM_INFO
	.align		4
.L_2945:
        /*0018*/ 	.byte	0x04, 0x17
        /*001a*/ 	.short	(.L_2947 - .L_2946)
.L_2946:
        /*001c*/ 	.word	0x00000000
        /*0020*/ 	.short	0x0006
        /*0022*/ 	.short	0x0028
        /*0024*/ 	.byte	0x00, 0xf0, 0x11, 0x00


	//----- nvinfo : EIATTR_KPARAM_INFO
	.align		4
.L_2947:
        /*0028*/ 	.byte	0x04, 0x17
        /*002a*/ 	.short	(.L_2949 - .L_2948)
.L_2948:
        /*002c*/ 	.word	0x00000000
        /*0030*/ 	.short	0x0005
        /*0032*/ 	.short	0x0024
        /*0034*/ 	.byte	0x00, 0xf0, 0x11, 0x00


	//----- nvinfo : EIATTR_KPARAM_INFO
	.align		4
.L_2949:
        /*0038*/ 	.byte	0x04, 0x17
        /*003a*/ 	.short	(.L_2951 - .L_2950)
.L_2950:
        /*003c*/ 	.word	0x00000000
        /*0040*/ 	.short	0x0004
        /*0042*/ 	.short	0x0020
        /*0044*/ 	.byte	0x00, 0xf0, 0x11, 0x00


	//----- nvinfo : EIATTR_KPARAM_INFO
	.align		4
.L_2951:
        /*0048*/ 	.byte	0x04, 0x17
        /*004a*/ 	.short	(.L_2953 - .L_2952)
.L_2952:
        /*004c*/ 	.word	0x00000000
        /*0050*/ 	.short	0x0003
        /*0052*/ 	.short	0x0018
        /*0054*/ 	.byte	0x00, 0xf0, 0x21, 0x00


	//----- nvinfo : EIATTR_KPARAM_INFO
	.align		4
.L_2953:
        /*0058*/ 	.byte	0x04, 0x17
        /*005a*/ 	.short	(.L_2955 - .L_2954)
.L_2954:
        /*005c*/ 	.word	0x00000000
        /*0060*/ 	.short	0x0002
        /*0062*/ 	.short	0x0010
        /*0064*/ 	.byte	0x00, 0xf0, 0x21, 0x00


	//----- nvinfo : EIATTR_KPARAM_INFO
	.align		4
.L_2955:
        /*0068*/ 	.byte	0x04, 0x17
        /*006a*/ 	.short	(.L_2957 - .L_2956)
.L_2956:
        /*006c*/ 	.word	0x00000000
        /*0070*/ 	.short	0x0001
        /*0072*/ 	.short	0x0008
        /*0074*/ 	.byte	0x00, 0xf0, 0x21, 0x00


	//----- nvinfo : EIATTR_KPARAM_INFO
	.align		4
.L_2957:
        /*0078*/ 	.byte	0x04, 0x17
        /*007a*/ 	.short	(.L_2959 - .L_2958)
.L_2958:
        /*007c*/ 	.word	0x00000000
        /*0080*/ 	.short	0x0000
        /*0082*/ 	.short	0x0000
        /*0084*/ 	.byte	0x00, 0xf0, 0x21, 0x00


	//----- nvinfo : EIATTR_SPARSE_MMA_MASK
	.align		4
.L_2959:
        /*0088*/ 	.byte	0x03, 0x50
        /*008a*/ 	.short	0x0000


	//----- nvinfo : EIATTR_MAXREG_COUNT
	.align		4
        /*008c*/ 	.byte	0x03, 0x1b
        /*008e*/ 	.short	0x00ff


	//----- nvinfo : EIATTR_MERCURY_ISA_VERSION
	.align		4
        /*0090*/ 	.byte	0x03, 0x5f
        /*0092*/ 	.short	0x0101


	//----- nvinfo : EIATTR_COOP_GROUP_MASK_REGIDS
	.align		4
        /*0094*/ 	.byte	0x04, 0x29
        /*0096*/ 	.short	(.L_2961 - .L_2960)


	//   ....[0]....
.L_2960:
        /*0098*/ 	.word	0xffffffff


	//   ....[1]....
        /*009c*/ 	.word	0xffffffff


	//   ....[2]....
        /*00a0*/ 	.word	0xffffffff


	//   ....[3]....
        /*00a4*/ 	.word	0xffffffff


	//   ....[4]....
        /*00a8*/ 	.word	0xffffffff


	//----- nvinfo : EIATTR_COOP_GROUP_INSTR_OFFSETS
	.align		4
.L_2961:
        /*00ac*/ 	.byte	0x04, 0x28
        /*00ae*/ 	.short	(.L_2963 - .L_2962)


	//   ....[0]....
.L_2962:
        /*00b0*/ 	.word	0x00000cb0


	//   ....[1]....
        /*00b4*/ 	.word	0x00000ce0


	//   ....[2]....
        /*00b8*/ 	.word	0x00000d10


	//   ....[3]....
        /*00bc*/ 	.word	0x00000d30


	//   ....[4]....
        /*00c0*/ 	.word	0x00000d50


	//----- nvinfo : EIATTR_EXIT_INSTR_OFFSETS
	.align		4
.L_2963:
        /*00c4*/ 	.byte	0x04, 0x1c
        /*00c6*/ 	.short	(.L_2965 - .L_2964)


	//   ....[0]....
.L_2964:
        /*00c8*/ 	.word	0x00000070


	//   ....[1]....
        /*00cc*/ 	.word	0x00000d60


	//   ....[2]....
        /*00d0*/ 	.word	0x00000dd0


	//----- nvinfo : EIATTR_CRS_STACK_SIZE
	.align		4
.L_2965:
        /*00d4*/ 	.byte	0x04, 0x1e
        /*00d6*/ 	.short	(.L_2967 - .L_2966)
.L_2966:
        /*00d8*/ 	.word	0x00000000


	//----- nvinfo : EIATTR_CBANK_PARAM_SIZE
	.align		4
.L_2967:
        /*00dc*/ 	.byte	0x03, 0x19
        /*00de*/ 	.short	0x0030


	//----- nvinfo : EIATTR_PARAM_CBANK
	.align		4
        /*00e0*/ 	.byte	0x04, 0x0a
        /*00e2*/ 	.short	(.L_2969 - .L_2968)
	.align		4
.L_2968:
        /*00e4*/ 	.word	index@(.nv.constant0._Z9moe_vec_qIfLi256ELi8E11block_iq1_mLi1EXadL_ZN45_INTERNAL_8d5cb472_14_gguf_kernel_cu_cd24131918vec_dot_iq1_m_q8_1EPKvPK10block_q8_1RKiEEEvS3_S3_PT_PS7_iiii)
        /*00e8*/ 	.short	0x0210
        /*00ea*/ 	.short	0x0030


	//----- nvinfo : EIATTR_SW_WAR
	.align		4
.L_2969:
        /*00ec*/ 	.byte	0x04, 0x36
        /*00ee*/ 	.short	(.L_2971 - .L_2970)
.L_2970:
        /*00f0*/ 	.word	0x00000008
.L_2971:


//--------------------- .nv.info._Z9moe_vec_qIfLi256ELi8E12block_iq4_xsLi1EXadL_ZN45_INTERNAL_8d5cb472_14_gguf_kernel_cu_cd24131919vec_dot_iq4_xs_q8_1EPKvPK10block_q8_1RKiEEEvS3_S3_PT_PS7_iiii --------------------------
	.section	.nv.info._Z9moe_vec_qIfLi256ELi8E12block_iq4_xsLi1EXadL_ZN45_INTERNAL_8d5cb472_14_gguf_kernel_cu_cd24131919vec_dot_iq4_xs_q8_1EPKvPK10block_q8_1RKiEEEvS3_S3_PT_PS7_iiii,"",@"SHT_CUDA_INFO"
	.sectionflags	@""
	.align	4


	//----- nvinfo : EIATTR_CUDA_API_VERSION
	.align		4
        /*0000*/ 	.byte	0x04, 0x37
        /*0002*/ 	.short	(.L_2973 - .L_2972)
.L_2972:
        /*0004*/ 	.word	0x00000082


	//----- nvinfo : EIATTR_KPARAM_INFO
	.align		4
.L_2973:
        /*0008*/ 	.byte	0x04, 0x17
        /*000a*/ 	.short	(.L_2975 - .L_2974)
.L_2974:
        /*000c*/ 	.word	0x00000000
        /*0010*/ 	.short	0x0007
        /*0012*/ 	.short	0x002c
        /*0014*/ 	.byte	0x00, 0xf0, 0x11, 0x00


	//----- nvinfo : EIATTR_KPARAM_INFO
	.align		4
.L_2975:
        /*0018*/ 	.byte	0x04, 0x17
        /*001a*/ 	.short	(.L_2977 - .L_2976)
.L_2976:
        /*001c*/ 	.word	0x00000000
        /*0020*/ 	.short	0x0006
        /*0022*/ 	.short	0x0028
        /*0024*/ 	.byte	0x00, 0xf0, 0x11, 0x00


	//----- nvinfo : EIATTR_KPARAM_INFO
	.align		4
.L_2977:
        /*0028*/ 	.byte	0x04, 0x17
        /*002a*/ 	.short	(.L_2979 - .L_2978)
.L_2978:
        /*002c*/ 	.word	0x00000000
        /*0030*/ 	.short	0x0005
        /*0032*/ 	.short	0x0024
        /*0034*/ 	.byte	0x00, 0xf0, 0x11, 0x00


	//----- nvinfo : EIATTR_KPARAM_INFO
	.align		4
.L_2979:
        /*0038*/ 	.byte	0x04, 0x17
        /*003a*/ 	.short	(.L_2981 - .L_2980)
.L_2980:
        /*003c*/ 	.word	0x00000000
        /*0040*/ 	.short	0x0004
        /*0042*/ 	.short	0x0020
        /*0044*/ 	.byte	0x00, 0xf0, 0x11, 0x00


	//----- nvinfo : EIATTR_KPARAM_INFO
	.align		4
.L_2981:
        /*0048*/ 	.byte	0x04, 0x17
        /*004a*/ 	.short	(.L_2983 - .L_2982)
.L_2982:
        /*004c*/ 	.word	0x00000000
        /*0050*/ 	.short	0x0003
        /*0052*/ 	.short	0x0018
        /*0054*/ 	.byte	0x00, 0xf0, 0x21, 0x00


	//----- nvinfo : EIATTR_KPARAM_INFO
	.align		4
.L_2983:
        /*0058*/ 	.byte	0x04, 0x17
        /*005a*/ 	.short	(.L_2985 - .L_2984)
.L_2984:
        /*005c*/ 	.word	0x00000000
        /*0060*/ 	.short	0x0002
        /*0062*/ 	.short	0x0010
        /*0064*/ 	.byte	0x00, 0xf0, 0x21, 0x00


	//----- nvinfo : EIATTR_KPARAM_INFO
	.align		4
.L_2985:
        /*0068*/ 	.byte	0x04, 0x17
        /*006a*/ 	.short	(.L_2987 - .L_2986)
.L_2986:
        /*006c*/ 	.word	0x00000000
        /*0070*/ 	.short	0x0001
        /*0072*/ 	.short	0x0008
        /*0074*/ 	.byte	0x00, 0xf0, 0x21, 0x00


	//----- nvinfo : EIATTR_KPARAM_INFO
	.align		4
.L_2987:
        /*0078*/ 	.byte	0x04, 0x17
        /*007a*/ 	.short	(.L_2989 - .L_2988)
.L_2988:
        /*007c*/ 	.word	0x00000000
        /*0080*/ 	.short	0x0000
        /*0082*/ 	.short	0x0000
        /*0084*/ 	.byte	0x00, 0xf0, 0x21, 0x00


	//----- nvinfo : EIATTR_SPARSE_MMA_MASK
	.align		4
.L_2989:
        /*0088*/ 	.byte	0x03, 0x50
        /*008a*/ 	.short	0x0000


	//----- nvinfo : EIATTR_MAXREG_COUNT
	.align		4
        /*008c*/ 	.byte	0x03, 0x1b
        /*008e*/ 	.short	0x00ff


	//----- nvinfo : EIATTR_MERCURY_ISA_VERSION
	.align		4
        /*0090*/ 	.byte	0x03, 0x5f
        /*0092*/ 	.short	0x0101


	//----- nvinfo : EIATTR_COOP_GROUP_MASK_REGIDS
	.align		4
        /*0094*/ 	.byte	0x04, 0x29
        /*0096*/ 	.short	(.L_2991 - .L_2990)


	//   ....[0]....
.L_2990:
        /*0098*/ 	.word	0xffffffff


	//   ....[1]....
        /*009c*/ 	.word	0xffffffff


	//   ....[2]....
        /*00a0*/ 	.word	0xffffffff


	//   ....[3]....
        /*00a4*/ 	.word	0xffffffff


	//   ....[4]....
        /*00a8*/ 	.word	0xffffffff


	//----- nvinfo : EIATTR_COOP_GROUP_INSTR_OFFSETS
	.align		4
.L_2991:
        /*00ac*/ 	.byte	0x04, 0x28
        /*00ae*/ 	.short	(.L_2993 - .L_2992)


	//   ....[0]....
.L_2992:
        /*00b0*/ 	.word	0x000011e0


	//   ....[1]....
        /*00b4*/ 	.word	0x00001210


	//   ....[2]....
        /*00b8*/ 	.word	0x00001230


	//   ....[3]....
        /*00bc*/ 	.word	0x00001250


	//   ....[4]....
        /*00c0*/ 	.word	0x00001270


	//----- nvinfo : EIATTR_EXIT_INSTR_OFFSETS
	.align		4
.L_2993:
        /*00c4*/ 	.byte	0x04, 0x1c
        /*00c6*/ 	.short	(.L_2995 - .L_2994)


	//   ....[0]....
.L_2994:
        /*00c8*/ 	.word	0x00000070


	//   ....[1]....
        /*00cc*/ 	.word	0x00001280


	//   ....[2]....
        /*00d0*/ 	.word	0x000012f0


	//----- nvinfo : EIATTR_CRS_STACK_SIZE
	.align		4
.L_2995:
        /*00d4*/ 	.byte	0x04, 0x1e
        /*00d6*/ 	.short	(.L_2997 - .L_2996)
.L_2996:
        /*00d8*/ 	.word	0x00000000


	//----- nvinfo : EIATTR_CBANK_PARAM_SIZE
	.align		4
.L_2997:
        /*00dc*/ 	.byte	0x03, 0x19
        /*00de*/ 	.short	0x0030


	//----- nvinfo : EIATTR_PARAM_CBANK
	.align		4
        /*00e0*/ 	.byte	0x04, 0x0a
        /*00e2*/ 	.short	(.L_2999 - .L_2998)
	.align		4
.L_2998:
        /*00e4*/ 	.word	index@(.nv.constant0._Z9moe_vec_qIfLi256ELi8E12block_iq4_xsLi1EXadL_ZN45_INTERNAL_8d5cb472_14_gguf_kernel_cu_cd24131919vec_dot_iq4_xs_q8_1EPKvPK10block_q8_1RKiEEEvS3_S3_PT_PS7_iiii)
        /*00e8*/ 	.short	0x0210
        /*00ea*/ 	.short	0x0030


	//----- nvinfo : EIATTR_SW_WAR
	.align		4
.L_2999:
        /*00ec*/ 	.byte	0x04, 0x36
        /*00ee*/ 	.short	(.L_3001 - .L_3000)
.L_3000:
        /*00f0*/ 	.word	0x00000008
.L_3001:


//--------------------- .nv.info._Z9moe_vec_qIfLi256ELi8E11block_iq2_sLi1EXadL_ZN45_INTERNAL_8d5cb472_14_gguf_kernel_cu_cd24131918vec_dot_iq2_s_q8_1EPKvPK10block_q8_1RKiEEEvS3_S3_PT_PS7_iiii --------------------------
	.section	.nv.info._Z9moe_vec_qIfLi256ELi8E11block_iq2_sLi1EXadL_ZN45_INTERNAL_8d5cb472_14_gguf_kernel_cu_cd24131918vec_dot_iq2_s_q8_1EPKvPK10block_q8_1RKiEEEvS3_S3_PT_PS7_iiii,"",@"SHT_CUDA_INFO"
	.sectionflags	@""
	.align	4


	//----- nvinfo : EIATTR_CUDA_API_VERSION
	.align		4
        /*0000*/ 	.byte	0x04, 0x37
        /*0002*/ 	.short	(.L_3003 - .L_3002)
.L_3002:
        /*0004*/ 	.word	0x00000082


	//----- nvinfo : EIATTR_KPARAM_INFO
	.align		4
.L_3003:
        /*0008*/ 	.byte	0x04, 0x17
        /*000a*/ 	.short	(.L_3005 - .L_3004)
.L_3004:
        /*000c*/ 	.word	0x00000000
        /*0010*/ 	.short	0x0007
        /*0012*/ 	.short	0x002c
        /*0014*/ 	.byte	0x00, 0xf0, 0x11, 0x00


	//----- nvinfo : EIATTR_KPARAM_INFO
	.align		4
.L_3005:
        /*0018*/ 	.byte	0x04, 0x17
        /*001a*/ 	.short	(.L_3007 - .L_3006)
.L_3006:
        /*001c*/ 	.word	0x00000000
        /*0020*/ 	.short	0x0006
        /*0022*/ 	.short	0x0028
        /*0024*/ 	.byte	0x00, 0xf0, 0x11, 0x00


	//----- nvinfo : EIATTR_KPARAM_INFO
	.align		4
.L_3007:
        /*0028*/ 	.byte	0x04, 0x17
        /*002a*/ 	.short	(.L_3009 - .L_3008)
.L_3008:
        /*002c*/ 	.word	0x00000000
        /*0030*/ 	.short	0x0005
        /*0032*/ 	.short	0x0024
        /*0034*/ 	.byte	0x00, 0xf0, 0x11, 0x00


	//----- nvinfo : EIATTR_KPARAM_INFO
	.align		4
.L_3009:
        /*0038*/ 	.byte	0x04, 0x17
        /*003a*/ 	.short	(.L_3011 - .L_3010)
.L_3010:
        /*003c*/ 	.word	0x00000000
        /*0040*/ 	.short	0x0004
        /*0042*/ 	.short	0x0020
        /*0044*/ 	.byte	0x00, 0xf0, 0x11, 0x00


	//----- nvinfo : EIATTR_KPARAM_INFO
	.align		4
.L_3011:
        /*0048*/ 	.byte	0x04, 0x17
        /*004a*/ 	.short	(.L_3013 - .L_3012)
.L_3012:
        /*004c*/ 	.word	0x00000000
        /*0050*/ 	.short	0x0003
        /*0052*/ 	.short	0x0018
        /*0054*/ 	.byte	0x00, 0xf0, 0x21, 0x00


	//----- nvinfo : EIATTR_KPARAM_INFO
	.align		4
.L_3013:
        /*0058*/ 	.byte	0x04, 0x17
        /*005a*/ 	.short	(.L_3015 - .L_3014)
.L_3014:
        /*005c*/ 	.word	0x00000000
        /*0060*/ 	.short	0x0002
        /*0062*/ 	.short	0x0010
        /*0064*/ 	.byte	0x00, 0xf0, 0x21, 0x00


	//----- nvinfo : EIATTR_KPARAM_INFO
	.align		4
.L_3015:
        /*0068*/ 	.byte	0x04, 0x17
        /*006a*/ 	.short	(.L_3017 - .L_3016)
.L_3016:
        /*006c*/ 	.word	0x00000000
        /*0070*/ 	.short	0x0001
        /*0072*/ 	.short	0x0008
        /*0074*/ 	.byte	0x00, 0xf0, 0x21, 0x00


	//----- nvinfo : EIATTR_KPARAM_INFO
	.align		4
.L_3017:
        /*0078*/ 	.byte	0x04, 0x17
        /*007a*/ 	.short	(.L_3019 - .L_3018)
.L_3018:
        /*007c*/ 	.word	0x00000000
        /*0080*/ 	.short	0x0000
        /*0082*/ 	.short	0x0000
        /*0084*/ 	.byte	0x00, 0xf0, 0x21, 0x00


	//----- nvinfo : EIATTR_SPARSE_MMA_MASK
	.align		4
.L_3019:
        /*0088*/ 	.byte	0x03, 0x50
        /*008a*/ 	.short	0x0000


	//----- nvinfo : EIATTR_MAXREG_COUNT
	.align		4
        /*008c*/ 	.byte	0x03, 0x1b
        /*008e*/ 	.short	0x00ff


	//----- nvinfo : EIATTR_MERCURY_ISA_VERSION
	.align		4
        /*0090*/ 	.byte	0x03, 0x5f
        /*0092*/ 	.short	0x0101


	//----- nvinfo : EIATTR_COOP_GROUP_MASK_REGIDS
	.align		4
        /*0094*/ 	.byte	0x04, 0x29
        /*0096*/ 	.short	(.L_3021 - .L_3020)


	//   ....[0]....
.L_3020:
        /*0098*/ 	.word	0xffffffff


	//   ....[1]....
        /*009c*/ 	.word	0xffffffff


	//   ....[2]....
        /*00a0*/ 	.word	0xffffffff


	//   ....[3]....
        /*00a4*/ 	.word	0xffffffff


	//   ....[4]....
        /*00a8*/ 	.word	0xffffffff


	//----- nvinfo : EIATTR_COOP_GROUP_INSTR_OFFSETS
	.align		4
.L_3021:
        /*00ac*/ 	.byte	0x04, 0x28
        /*00ae*/ 	.short	(.L_3023 - .L_3022)


	//   ....[0]....
.L_3022:
        /*00b0*/ 	.word	0x00000e50


	//   ....[1]....
        /*00b4*/ 	.word	0x00000e80


	//   ....[2]....
        /*00b8*/ 	.word	0x00000ea0


	//   ....[3]....
        /*00bc*/ 	.word	0x00000ec0


	//   ....[4]....
        /*00c0*/ 	.word	0x00000ee0


	//----- nvinfo : EIATTR_EXIT_INSTR_OFFSETS
	.align		4
.L_3023:
        /*00c4*/ 	.byte	0x04, 0x1c
        /*00c6*/ 	.short	(.L_3025 - .L_3024)


	//   ....[0]....
.L_3024:
        /*00c8*/ 	.word	0x00000070


	//   ....[1]....
        /*00cc*/ 	.word	0x00000ef0


	//   ....[2]....
        /*00d0*/ 	.word	0x00000f60


	//----- nvinfo : EIATTR_CRS_STACK_SIZE
	.align		4
.L_3025:
        /*00d4*/ 	.byte	0x04, 0x1e
        /*00d6*/ 	.short	(.L_3027 - .L_3026)
.L_3026:
        /*00d8*/ 	.word	0x00000000


	//----- nvinfo : EIATTR_CBANK_PARAM_SIZE
	.align		4
.L_3027:
        /*00dc*/ 	.byte	0x03, 0x19
        /*00de*/ 	.short	0x0030


	//----- nvinfo : EIATTR_PARAM_CBANK
	.align		4
        /*00e0*/ 	.byte	0x04, 0x0a
        /*00e2*/ 	.short	(.L_3029 - .L_3028)
	.align		4
.L_3028:
        /*00e4*/ 	.word	index@(.nv.constant0._Z9moe_vec_qIfLi256ELi8E11block_iq2_sLi1EXadL_ZN45_INTERNAL_8d5cb472_14_gguf_kernel_cu_cd24131918vec_dot_iq2_s_q8_1EPKvPK10block_q8_1RKiEEEvS3_S3_PT_PS7_iiii)
        /*00e8*/ 	.short	0x0210
        /*00ea*/ 	.short	0x0030


	//----- nvinfo : EIATTR_SW_WAR
	.align		4
.L_3029:
        /*00ec*/ 	.byte	0x04, 0x36
        /*00ee*/ 	.short	(.L_3031 - .L_3030)
.L_3030:
        /*00f0*/ 	.word	0x00000008
.L_3031:


//--------------------- .nv.info._Z9moe_vec_qIfLi256ELi8E11block_iq3_sLi1EXadL_ZN45_INTERNAL_8d5cb472_14_gguf_kernel_cu_cd24131918vec_dot_iq3_s_q8_1EPKvPK10block_q8_1RKiEEEvS3_S3_PT_PS7_iiii --------------------------
	.section	.nv.info._Z9moe_vec_qIfLi256ELi8E11block_iq3_sLi1EXadL_ZN45_INTERNAL_8d5cb472_14_gguf_kernel_cu_cd24131918vec_dot_iq3_s_q8_1EPKvPK10block_q8_1RKiEEEvS3_S3_PT_PS7_iiii,"",@"SHT_CUDA_INFO"
	.sectionflags	@""
	.align	4


	//----- nvinfo : EIATTR_CUDA_API_VERSION
	.align		4
        /*0000*/ 	.byte	0x04, 0x37
        /*0002*/ 	.short	(.L_3033 - .L_3032)
.L_3032:
        /*0004*/ 	.word	0x00000082


	//----- nvinfo : EIATTR_KPARAM_INFO
	.align		4
.L_3033:
        /*0008*/ 	.byte	0x04, 0x17
        /*000a*/ 	.short	(.L_3035 - .L_3034)
.L_3034:
        /*000c*/ 	.word	0x00000000
        /*0010*/ 	.short	0x0007
        /*0012*/ 	.short	0x002c
        /*0014*/ 	.byte	0x00, 0xf0, 0x11, 0x00


	//----- nvinfo : EIATTR_KPARAM_INFO
	.align		4
.L_3035:
        /*0018*/ 	.byte	0x04, 0x17
        /*001a*/ 	.short	(.L_3037 - .L_3036)
.L_3036:
        /*001c*/ 	.word	0x00000000
        /*0020*/ 	.short	0x0006
        /*0022*/ 	.short	0x0028
        /*0024*/ 	.byte	0x00, 0xf0, 0x11, 0x00


	//----- nvinfo : EIATTR_KPARAM_INFO
	.align		4
.L_3037:
        /*0028*/ 	.byte	0x04, 0x17
        /*002a*/ 	.short	(.L_3039 - .L_3038)
.L_3038:
        /*002c*/ 	.word	0x00000000
        /*0030*/ 	.short	0x0005
        /*0032*/ 	.short	0x0024
        /*0034*/ 	.byte	0x00, 0xf0, 0x11, 0x00


	//----- nvinfo : EIATTR_KPARAM_INFO
	.align		4
.L_3039:
        /*0038*/ 	.byte	0x04, 0x17
        /*003a*/ 	.short	(.L_3041 - .L_3040)
.L_3040:
        /*003c*/ 	.word	0x00000000
        /*0040*/ 	.short	0x0004
        /*0042*/ 	.short	0x0020
        /*0044*/ 	.byte	0x00, 0xf0, 0x11, 0x00


	//----- nvinfo : EIATTR_KPARAM_INFO
	.align		4
.L_3041:
        /*0048*/ 	.byte	0x04, 0x17
        /*004a*/ 	.short	(.L_3043 - .L_3042)
.L_3042:
        /*004c*/ 	.word	0x00000000
        /*0050*/ 	.short	0x0003
        /*0052*/ 	.short	0x0018
        /*0054*/ 	.byte	0x00, 0xf0, 0x21, 0x00


	//----- nvinfo : EIATTR_KPARAM_INFO
	.align		4
.L_3043:
        /*0058*/ 	.byte	0x04, 0x17
        /*005a*/ 	.short	(.L_3045 - .L_3044)
.L_3044:
        /*005c*/ 	.word	0x00000000
        /*0060*/ 	.short	0x0002
        /*0062*/ 	.short	0x0010
        /*0064*/ 	.byte	0x00, 0xf0, 0x21, 0x00


	//----- nvinfo : EIATTR_KPARAM_INFO
	.align		4
.L_3045:
        /*0068*/ 	.byte	0x04, 0x17
        /*006a*/ 	.short	(.L_3047 - .L_3046)
.L_3046:
        /*006c*/ 	.word	0x00000000
        /*0070*/ 	.short	0x0001
        /*0072*/ 	.short	0x0008
        /*0074*/ 	.byte	0x00, 0xf0, 0x21, 0x00


	//----- nvinfo : EIATTR_KPARAM_INFO
	.align		4
.L_3047:
        /*0078*/ 	.byte	0x04, 0x17
        /*007a*/ 	.short	(.L_3049 - .L_3048)
.L_3048:
        /*007c*/ 	.word	0x00000000
        /*0080*/ 	.short	0x0000
        /*0082*/ 	.short	0x0000
        /*0084*/ 	.byte	0x00, 0xf0, 0x21, 0x00


	//----- nvinfo : EIATTR_SPARSE_MMA_MASK
	.align		4
.L_3049:
        /*0088*/ 	.byte	0x03, 0x50
        /*008a*/ 	.short	0x0000


	//----- nvinfo : EIATTR_MAXREG_COUNT
	.align		4
        /*008c*/ 	.byte	0x03, 0x1b
        /*008e*/ 	.short	0x00ff


	//----- nvinfo : EIATTR_MERCURY_ISA_VERSION
	.align		4
        /*0090*/ 	.byte	0x03, 0x5f
        /*0092*/ 	.short	0x0101


	//----- nvinfo : EIATTR_COOP_GROUP_MASK_REGIDS
	.align		4
        /*0094*/ 	.byte	0x04, 0x29
        /*0096*/ 	.short	(.L_3051 - .L_3050)


	//   ....[0]....
.L_3050:
        /*0098*/ 	.word	0xffffffff


	//   ....[1]....
        /*009c*/ 	.word	0xffffffff


	//   ....[2]....
        /*00a0*/ 	.word	0xffffffff


	//   ....[3]....
        /*00a4*/ 	.word	0xffffffff


	//   ....[4]....
        /*00a8*/ 	.word	0xffffffff


	//----- nvinfo : EIATTR_COOP_GROUP_INSTR_OFFSETS
	.align		4
.L_3051:
        /*00ac*/ 	.byte	0x04, 0x28
        /*00ae*/ 	.short	(.L_3053 - .L_3052)


	//   ....[0]....
.L_3052:
        /*00b0*/ 	.word	0x00000fe0


	//   ....[1]....
        /*00b4*/ 	.word	0x00001010


	//   ....[2]....
        /*00b8*/ 	.word	0x00001040


	//   ....[3]....
        /*00bc*/ 	.word	0x00001060


	//   ....[4]....
        /*00c0*/ 	.word	0x00001080


	//----- nvinfo : EIATTR_EXIT_INSTR_OFFSETS
	.align		4
.L_3053:
        /*00c4*/ 	.byte	0x04, 0x1c
        /*00c6*/ 	.short	(.L_3055 - .L_3054)


	//   ....[0]....
.L_3054:
        /*00c8*/ 	.word	0x00000070


	//   ....[1]....
        /*00cc*/ 	.word	0x00001090


	//   ....[2]....
        /*00d0*/ 	.word	0x00001100


	//----- nvinfo : EIATTR_CRS_STACK_SIZE
	.align		4
.L_3055:
        /*00d4*/ 	.byte	0x04, 0x1e
        /*00d6*/ 	.short	(.L_3057 - .L_3056)
.L_3056:
        /*00d8*/ 	.word	0x00000000


	//----- nvinfo : EIATTR_CBANK_PARAM_SIZE
	.align		4
.L_3057:
        /*00dc*/ 	.byte	0x03, 0x19
        /*00de*/ 	.short	0x0030


	//----- nvinfo : EIATTR_PARAM_CBANK
	.align		4
        /*00e0*/ 	.byte	0x04, 0x0a
        /*00e2*/ 	.short	(.L_3059 - .L_3058)
	.align		4
.L_3058:
        /*00e4*/ 	.word	index@(.nv.constant0._Z9moe_vec_qIfLi256ELi8E11block_iq3_sLi1EXadL_ZN45_INTERNAL_8d5cb472_14_gguf_kernel_cu_cd24131918vec_dot_iq3_s_q8_1EPKvPK10block_q8_1RKiEEEvS3_S3_PT_PS7_iiii)
        /*00e8*/ 	.short	0x0210
        /*00ea*/ 	.short	0x0030


	//----- nvinfo : EIATTR_SW_WAR
	.align		4
.L_3059:
        /*00ec*/ 	.byte	0x04, 0x36
        /*00ee*/ 	.short	(.L_3061 - .L_3060)
.L_3060:
        /*00f0*/ 	.word	0x00000008
.L_3061:


//--------------------- .nv.info._Z9moe_vec_qIfLi32ELi4E12block_iq4_nlLi2EXadL_ZN45_INTERNAL_8d5cb472_14_gguf_kernel_cu_cd24131919vec_dot_iq4_nl_q8_1EPKvPK10block_q8_1RKiEEEvS3_S3_PT_PS7_iiii --------------------------
	.section	.nv.info._Z9moe_vec_qIfLi32ELi4E12block_iq4_nlLi2EXadL_ZN45_INTERNAL_8d5cb472_14_gguf_kernel_cu_cd24131919vec_dot_iq4_nl_q8_1EPKvPK10block_q8_1RKiEEEvS3_S3_PT_PS7_iiii,"",@"SHT_CUDA_INFO"
	.sectionflags	@""
	.align	4


	//----- nvinfo : EIATTR_CUDA_API_VERSION
	.align		4
        /*0000*/ 	.byte	0x04, 0x37
        /*0002*/ 	.short	(.L_3063 - .L_3062)
.L_3062:
        /*0004*/ 	.word	0x00000082


	//----- nvinfo : EIATTR_KPARAM_INFO
	.align		4
.L_3063:
        /*0008*/ 	.byte	0x04, 0x17
        /*000a*/ 	.short	(.L_3065 - .L_3064)
.L_3064:
        /*000c*/ 	.word	0x00000000
        /*0010*/ 	.short	0x0007
        /*0012*/ 	.short	0x002c
        /*0014*/ 	.byte	0x00, 0xf0, 0x11, 0x00


	//----- nvinfo : EIATTR_KPARAM_INFO
	.align		4
.L_3065:
        /*0018*/ 	.byte	0x04, 0x17
        /*001a*/ 	.short	(.L_3067 - .L_3066)
.L_3066:
        /*001c*/ 	.word	0x00000000
        /*0020*/ 	.short	0x0006
        /*0022*/ 	.short	0x0028
        /*0024*/ 	.byte	0x00, 0xf0, 0x11, 0x00


	//----- nvinfo : EIATTR_KPARAM_INFO
	.align		4
.L_3067:
        /*0028*/ 	.byte	0x04, 0x17
        /*002a*/ 	.short	(.L_3069 - .L_3068)
.L_3068:
        /*002c*/ 	.word	0x00000000
        /*0030*/ 	.short	0x0005
        /*0032*/ 	.short	0x0024
        /*0034*/ 	.byte	0x00, 0xf0, 0x11, 0x00


	//----- nvinfo : EIATTR_KPARAM_INFO
	.align		4
.L_3069:
        /*0038*/ 	.byte	0x04, 0x17
        /*003a*/ 	.short	(.L_3071 - .L_3070)
.L_3070:
        /*003c*/ 	.word	0x00000000
        /*0040*/ 	.short	0x0004
        /*0042*/ 	.short	0x0020
        /*0044*/ 	.byte	0x00, 0xf0, 0x11, 0x00


	//----- nvinfo : EIATTR_KPARAM_INFO
	.align		4
.L_3071:
        /*0048*/ 	.byte	0x04, 0x17
        /*004a*/ 	.short	(.L_3073 - .L_3072)
.L_3072:
        /*004c*/ 	.word	0x00000000
        /*0050*/ 	.short	0x0003
        /*0052*/ 	.short	0x0018
        /*0054*/ 	.byte	0x00, 0xf0, 0x21, 0x00


	//----- nvinfo : EIATTR_KPARAM_INFO
	.align		4
.L_3073:
        /*0058*/ 	.byte	0x04, 0x17
        /*005a*/ 	.short	(.L_3075 - .L_3074)
.L_3074:
        /*005c*/ 	.word	0x00000000
        /*0060*/ 	.short	0x0002
        /*0062*/ 	.short	0x0010
        /*0064*/ 	.byte	0x00, 0xf0, 0x21, 0x00


	//----- nvinfo : EIATTR_KPARAM_INFO
	.align		4
.L_3075:
        /*0068*/ 	.byte	0x04, 0x17
        /*006a*/ 	.short	(.L_3077 - .L_3076)
.L_3076:
        /*006c*/ 	.word	0x00000000
        /*0070*/ 	.short	0x0001
        /*0072*/ 	.short	0x0008
        /*0074*/ 	.byte	0x00, 0xf0, 0x21, 0x00


	//----- nvinfo : EIATTR_KPARAM_INFO
	.align		4
.L_3077:
        /*0078*/ 	.byte	0x04, 0x17
        /*007a*/ 	.short	(.L_3079 - .L_3078)
.L_3078:
        /*007c*/ 	.word	0x00000000
        /*0080*/ 	.short	0x0000
        /*0082*/ 	.short	0x0000
        /*0084*/ 	.byte	0x00, 0xf0, 0x21, 0x00


	//----- nvinfo : EIATTR_SPARSE_MMA_MASK
	.align		4
.L_3079:
        /*0088*/ 	.byte	0x03, 0x50
        /*008a*/ 	.short	0x0000


	//----- nvinfo : EIATTR_MAXREG_COUNT
	.align		4
        /*008c*/ 	.byte	0x03, 0x1b
        /*008e*/ 	.short	0x00ff


	//----- nvinfo : EIATTR_MERCURY_ISA_VERSION
	.align		4
        /*0090*/ 	.byte	0x03, 0x5f
        /*0092*/ 	.short	0x0101


	//----- nvinfo : EIATTR_COOP_GROUP_MASK_REGIDS
	.align		4
        /*0094*/ 	.byte	0x04, 0x29
        /*0096*/ 	.short	(.L_3081 - .L_3080)


	//   ....[0]....
.L_3080:
        /*0098*/ 	.word	0xffffffff


	//   ....[1]....
        /*009c*/ 	.word	0xffffffff


	//   ....[2]....
        /*00a0*/ 	.word	0xffffffff


	//   ....[3]....
        /*00a4*/ 	.word	0xffffffff


	//   ....[4]....
        /*00a8*/ 	.word	0xffffffff


	//----- nvinfo : EIATTR_COOP_GROUP_INSTR_OFFSETS
	.align		4
.L_3081:
        /*00ac*/ 	.byte	0x04, 0x28
        /*00ae*/ 	.short	(.L_3083 - .L_3082)


	//   ....[0]....
.L_3082:
        /*00b0*/ 	.word	0x00000b50


	//   ....[1]....
        /*00b4*/ 	.word	0x00000b80


	//   ....[2]....
        /*00b8*/ 	.word	0x00000ba0


	//   ....[3]....
        /*00bc*/ 	.word	0x00000bc0


	//   ....[4]....
        /*00c0*/ 	.word	0x00000be0


	//----- nvinfo : EIATTR_EXIT_INSTR_OFFSETS
	.align		4
.L_3083:
        /*00c4*/ 	.byte	0x04, 0x1c
        /*00c6*/ 	.short	(.L_3085 - .L_3084)


	//   ....[0]....
.L_3084:
        /*00c8*/ 	.word	0x00000070


	//   ....[1]....
        /*00cc*/ 	.word	0x00000bf0


	//   ....[2]....
        /*00d0*/ 	.word	0x00000c50


	//----- nvinfo : EIATTR_CRS_STACK_SIZE
	.align		4
.L_3085:
        /*00d4*/ 	.byte	0x04, 0x1e
        /*00d6*/ 	.short	(.L_3087 - .L_3086)
.L_3086:
        /*00d8*/ 	.word	0x00000000


	//----- nvinfo : EIATTR_CBANK_PARAM_SIZE
	.align		4
.L_3087:
        /*00dc*/ 	.byte	0x03, 0x19
        /*00de*/ 	.short	0x0030


	//----- nvinfo : EIATTR_PARAM_CBANK
	.align		4
        /*00e0*/ 	.byte	0x04, 0x0a
        /*00e2*/ 	.short	(.L_3089 - .L_3088)
	.align		4
.L_3088:
        /*00e4*/ 	.word	index@(.nv.constant0._Z9moe_vec_qIfLi32ELi4E12block_iq4_nlLi2EXadL_ZN45_INTERNAL_8d5cb472_14_gguf_kernel_cu_cd24131919vec_dot_iq4_nl_q8_1EPKvPK10block_q8_1RKiEEEvS3_S3_PT_PS7_iiii)
        /*00e8*/ 	.short	0x0210
        /*00ea*/ 	.short	0x0030


	//----- nvinfo : EIATTR_SW_WAR
	.align		4
.L_3089:
        /*00ec*/ 	.byte	0x04, 0x36
        /*00ee*/ 	.short	(.L_3091 - .L_3090)
.L_3090:
        /*00f0*/ 	.word	0x00000008
.L_3091:


//--------------------- .nv.info._Z9moe_vec_qIfLi256ELi8E11block_iq1_sLi1EXadL_ZN45_INTERNAL_8d5cb472_14_gguf_kernel_cu_cd24131918vec_dot_iq1_s_q8_1EPKvPK10block_q8_1RKiEEEvS3_S3_PT_PS7_iiii --------------------------
	.section	.nv.info._Z9moe_vec_qIfLi256ELi8E11block_iq1_sLi1EXadL_ZN45_INTERNAL_8d5cb472_14_gguf_kernel_cu_cd24131918vec_dot_iq1_s_q8_1EPKvPK10block_q8_1RKiEEEvS3_S3_PT_PS7_iiii,"",@"SHT_CUDA_INFO"
	.sectionflags	@""
	.align	4


	//----- nvinfo : EIATTR_CUDA_API_VERSION
	.align		4
        /*0000*/ 	.byte	0x04, 0x37
        /*0002*/ 	.short	(.L_3093 - .L_3092)
.L_3092:
        /*0004*/ 	.word	0x00000082


	//----- nvinfo : EIATTR_KPARAM_INFO
	.align		4
.L_3093:
        /*0008*/ 	.byte	0x04, 0x17
        /*000a*/ 	.short	(.L_3095 - .L_3094)
.L_3094:
        /*000c*/ 	.word	0x00000000
        /*0010*/ 	.short	0x0007
        /*0012*/ 	.short	0x002c
        /*0014*/ 	.byte	0x00, 0xf0, 0x11, 0x00


	//----- nvinfo : EIATTR_KPARAM_INFO
	.align		4
.L_3095:
        /*0018*/ 	.byte	0x04, 0x17
        /*001a*/ 	.short	(.L_3097 - .L_3096)
.L_3096:
        /*001c*/ 	.word	0x00000000
        /*0020*/ 	.short	0x0006
        /*0022*/ 	.short	0x0028
        /*0024*/ 	.byte	0x00, 0xf0, 0x11, 0x00


	//----- nvinfo : EIATTR_KPARAM_INFO
	.align		4
.L_3097:
        /*0028*/ 	.byte	0x04, 0x17
        /*002a*/ 	.short	(.L_3099 - .L_3098)
.L_3098:
        /*002c*/ 	.word	0x00000000
        /*0030*/ 	.short	0x0005
        /*0032*/ 	.short	0x0024
        /*0034*/ 	.byte	0x00, 0xf0, 0x11, 0x00


	//----- nvinfo : EIATTR_KPARAM_INFO
	.align		4
.L_3099:
        /*0038*/ 	.byte	0x04, 0x17
        /*003a*/ 	.short	(.L_3101 - .L_3100)
.L_3100:
        /*003c*/ 	.word	0x00000000
        /*0040*/ 	.short	0x0004
        /*0042*/ 	.short	0x0020
        /*0044*/ 	.byte	0x00, 0xf0, 0x11, 0x00


	//----- nvinfo : EIATTR_KPARAM_INFO
	.align		4
.L_3101:
        /*0048*/ 	.byte	0x04, 0x17
        /*004a*/ 	.short	(.L_3103 - .L_3102)
.L_3102:
        /*004c*/ 	.word	0x00000000
        /*0050*/ 	.short	0x0003
        /*0052*/ 	.short	0x0018
        /*0054*/ 	.byte	0x00, 0xf0, 0x21, 0x00


	//----- nvinfo : EIATTR_KPARAM_INFO
	.align		4
.L_3103:
        /*0058*/ 	.byte	0x04, 0x17
        /*005a*/ 	.short	(.L_3105 - .L_3104)
.L_3104:
        /*005c*/ 	.word	0x00000000
        /*0060*/ 	.short	0x0002
        /*0062*/ 	.short	0x0010
        /*0064*/ 	.byte	0x00, 0xf0, 0x21, 0x00


	//----- nvinfo : EIATTR_KPARAM_INFO
	.align		4
.L_3105:
        /*0068*/ 	.byte	0x04, 0x17
        /*006a*/ 	.short	(.L_3107 - .L_3106)
.L_3106:
        /*006c*/ 	.word	0x00000000
        /*0070*/ 	.short	0x0001
        /*0072*/ 	.short	0x0008
        /*0074*/ 	.byte	0x00, 0xf0, 0x21, 0x00


	//----- nvinfo : EIATTR_KPARAM_INFO
	.align		4
.L_3107:
        /*0078*/ 	.byte	0x04, 0x17
        /*007a*/ 	.short	(.L_3109 - .L_3108)
.L_3108:
        /*007c*/ 	.word	0x00000000
        /*0080*/ 	.short	0x0000
        /*0082*/ 	.short	0x0000
        /*0084*/ 	.byte	0x00, 0xf0, 0x21, 0x00


	//----- nvinfo : EIATTR_SPARSE_MMA_MASK
	.align		4
.L_3109:
        /*0088*/ 	.byte	0x03, 0x50
        /*008a*/ 	.short	0x0000


	//----- nvinfo : EIATTR_MAXREG_COUNT
	.align		4
        /*008c*/ 	.byte	0x03, 0x1b
        /*008e*/ 	.short	0x00ff


	//----- nvinfo : EIATTR_MERCURY_ISA_VERSION
	.align		4
        /*0090*/ 	.byte	0x03, 0x5f
        /*0092*/ 	.short	0x0101


	//----- nvinfo : EIATTR_COOP_GROUP_MASK_REGIDS
	.align		4
        /*0094*/ 	.byte	0x04, 0x29
        /*0096*/ 	.short	(.L_3111 - .L_3110)


	//   ....[0]....
.L_3110:
        /*0098*/ 	.word	0xffffffff


	//   ....[1]....
        /*009c*/ 	.word	0xffffffff


	//   ....[2]....
        /*00a0*/ 	.word	0xffffffff


	//   ....[3]....
        /*00a4*/ 	.word	0xffffffff


	//   ....[4]....
        /*00a8*/ 	.word	0xffffffff


	//----- nvinfo : EIATTR_COOP_GROUP_INSTR_OFFSETS
	.align		4
.L_3111:
        /*00ac*/ 	.byte	0x04, 0x28
        /*00ae*/ 	.short	(.L_3113 - .L_3112)


	//   ....[0]....
.L_3112:
        /*00b0*/ 	.word	0x000008f0


	//   ....[1]....
        /*00b4*/ 	.word	0x00000920


	//   ....[2]....
        /*00b8*/ 	.word	0x00000940


	//   ....[3]....
        /*00bc*/ 	.word	0x00000960


	//   ....[4]....
        /*00c0*/ 	.word	0x00000980


	//----- nvinfo : EIATTR_EXIT_INSTR_OFFSETS
	.align		4
.L_3113:
        /*00c4*/ 	.byte	0x04, 0x1c
        /*00c6*/ 	.short	(.L_3115 - .L_3114)


	//   ....[0]....
.L_3114:
        /*00c8*/ 	.word	0x00000070


	//   ....[1]....
        /*00cc*/ 	.word	0x00000990


	//   ....[2]....
        /*00d0*/ 	.word	0x000009f0


	//----- nvinfo : EIATTR_CRS_STACK_SIZE
	.align		4
.L_3115:
        /*00d4*/ 	.byte	0x04, 0x1e
        /*00d6*/ 	.short	(.L_3117 - .L_3116)
.L_3116:
        /*00d8*/ 	.word	0x00000000


	//----- nvinfo : EIATTR_CBANK_PARAM_SIZE
	.align		4
.L_3117:
        /*00dc*/ 	.byte	0x03, 0x19
        /*00de*/ 	.short	0x0030


	//----- nvinfo : EIATTR_PARAM_CBANK
	.align		4
        /*00e0*/ 	.byte	0x04, 0x0a
        /*00e2*/ 	.short	(.L_3119 - .L_3118)
	.align		4
.L_3118:
        /*00e4*/ 	.word	index@(.nv.constant0._Z9moe_vec_qIfLi256ELi8E11block_iq1_sLi1EXadL_ZN45_INTERNAL_8d5cb472_14_gguf_kernel_cu_cd24131918vec_dot_iq1_s_q8_1EPKvPK10block_q8_1RKiEEEvS3_S3_PT_PS7_iiii)
        /*00e8*/ 	.short	0x0210
        /*00ea*/ 	.short	0x0030


	//----- nvinfo : EIATTR_SW_WAR
	.align		4
.L_3119:
        /*00ec*/ 	.byte	0x04, 0x36
        /*00ee*/ 	.short	(.L_3121 - .L_3120)
.L_3120:
        /*00f0*/ 	.word	0x00000008
.L_3121:


//--------------------- .nv.info._Z9moe_vec_qIfLi256ELi8E13block_iq3_xxsLi1EXadL_ZN45_INTERNAL_8d5cb472_14_gguf_kernel_cu_cd24131920vec_dot_iq3_xxs_q8_1EPKvPK10block_q8_1RKiEEEvS3_S3_PT_PS7_iiii --------------------------
	.section	.nv.info._Z9moe_vec_qIfLi256ELi8E13block_iq3_xxsLi1EXadL_ZN45_INTERNAL_8d5cb472_14_gguf_kernel_cu_cd24131920vec_dot_iq3_xxs_q8_1EPKvPK10block_q8_1RKiEEEvS3_S3_PT_PS7_iiii,"",@"SHT_CUDA_INFO"
	.sectionflags	@""
	.align	4


	//----- nvinfo : EIATTR_CUDA_API_VERSION
	.align		4
        /*0000*/ 	.byte	0x04, 0x37
        /*0002*/ 	.short	(.L_3123 - .L_3122)
.L_3122:
        /*0004*/ 	.word	0x00000082


	//----- nvinfo : EIATTR_KPARAM_INFO
	.align		4
.L_3123:
        /*0008*/ 	.byte	0x04, 0x17
        /*000a*/ 	.short	(.L_3125 - .L_3124)
.L_3124:
        /*000c*/ 	.word	0x00000000
        /*0010*/ 	.short	0x0007
        /*0012*/ 	.short	0x002c
        /*0014*/ 	.byte	0x00, 0xf0, 0x11, 0x00


	//----- nvinfo : EIATTR_KPARAM_INFO
	.align		4
.L_3125:
        /*0018*/ 	.byte	0x04, 0x17
        /*001a*/ 	.short	(.L_3127 - .L_3126)
.L_3126:
        /*001c*/ 	.word	0x00000000
        /*0020*/ 	.short	0x0006
        /*0022*/ 	.short	0x0028
        /*0024*/ 	.byte	0x00, 0xf0, 0x11, 0x00


	//----- nvinfo : EIATTR_KPARAM_INFO
	.align		4
.L_3127:
        /*0028*/ 	.byte	0x04, 0x17
        /*002a*/ 	.short	(.L_3129 - .L_3128)
.L_3128:
        /*002c*/ 	.word	0x00000000
        /*0030*/ 	.short	0x0005
        /*0032*/ 	.short	0x0024
        /*0034*/ 	.byte	0x00, 0xf0, 0x11, 0x00


	//----- nvinfo : EIATTR_KPARAM_INFO
	.align		4
.L_3129:
        /*0038*/ 	.byte	0x04, 0x17
        /*003a*/ 	.short	(.L_3131 - .L_3130)
.L_3130:
        /*003c*/ 	.word	0x00000000
        /*0040*/ 	.short	0x0004
        /*0042*/ 	.short	0x0020
        /*0044*/ 	.byte	0x00, 0xf0, 0x11, 0x00


	//----- nvinfo : EIATTR_KPARAM_INFO
	.align		4
.L_3131:
        /*0048*/ 	.byte	0x04, 0x17
        /*004a*/ 	.short	(.L_3133 - .L_3132)
.L_3132:
        /*004c*/ 	.word	0x00000000
        /*0050*/ 	.short	0x0003
        /*0052*/ 	.short	0x0018
        /*0054*/ 	.byte	0x00, 0xf0, 0x21, 0x00


	//----- nvinfo : EIATTR_KPARAM_INFO
	.align		4
.L_3133:
        /*0058*/ 	.byte	0x04, 0x17
        /*005a*/ 	.short	(.L_3135 - .L_3134)
.L_3134:
        /*005c*/ 	.word	0x00000000
        /*0060*/ 	.short	0x0002
        /*0062*/ 	.short	0x0010
        /*0064*/ 	.byte	0x00, 0xf0, 0x21, 0x00


	//----- nvinfo : EIATTR_KPARAM_INFO
	.align		4
.L_3135:
        /*0068*/ 	.byte	0x04, 0x17
        /*006a*/ 	.short	(.L_3137 - .L_3136)
.L_3136:
        /*006c*/ 	.word	0x00000000
        /*0070*/ 	.short	0x0001
        /*0072*/ 	.short	0x0008
        /*0074*/ 	.byte	0x00, 0xf0, 0x21, 0x00


	//----- nvinfo : EIATTR_KPARAM_INFO
	.align		4
.L_3137:
        /*0078*/ 	.byte	0x04, 0x17
        /*007a*/ 	.short	(.L_3139 - .L_3138)
.L_3138:
        /*007c*/ 	.word	0x00000000
        /*0080*/ 	.short	0x0000
        /*0082*/ 	.short	0x0000
        /*0084*/ 	.byte	0x00, 0xf0, 0x21, 0x00


	//----- nvinfo : EIATTR_SPARSE_MMA_MASK
	.align		4
.L_3139:
        /*0088*/ 	.byte	0x03, 0x50
        /*008a*/ 	.short	0x0000


	//----- nvinfo : EIATTR_MAXREG_COUNT
	.align		4
        /*008c*/ 	.byte	0x03, 0x1b
        /*008e*/ 	.short	0x00ff


	//----- nvinfo : EIATTR_MERCURY_ISA_VERSION
	.align		4
        /*0090*/ 	.byte	0x03, 0x5f
        /*0092*/ 	.short	0x0101


	//----- nvinfo : EIATTR_COOP_GROUP_MASK_REGIDS
	.align		4
        /*0094*/ 	.byte	0x04, 0x29
        /*0096*/ 	.short	(.L_3141 - .L_3140)


	//   ....[0]....
.L_3140:
        /*0098*/ 	.word	0xffffffff


	//   ....[1]....
        /*009c*/ 	.word	0xffffffff


	//   ....[2]....
        /*00a0*/ 	.word	0xffffffff


	//   ....[3]....
        /*00a4*/ 	.word	0xffffffff


	//   ....[4]....
        /*00a8*/ 	.word	0xffffffff


	//----- nvinfo : EIATTR_COOP_GROUP_INSTR_OFFSETS
	.align		4
.L_3141:
        /*00ac*/ 	.byte	0x04, 0x28
        /*00ae*/ 	.short	(.L_3143 - .L_3142)


	//   ....[0]....
.L_3142:
        /*00b0*/ 	.word	0x00000bc0


	//   ....[1]....
        /*00b4*/ 	.word	0x00000bf0


	//   ....[2]....
        /*00b8*/ 	.word	0x00000c10


	//   ....[3]....
        /*00bc*/ 	.word	0x00000c30


	//   ....[4]....
        /*00c0*/ 	.word	0x00000c50


	//----- nvinfo : EIATTR_EXIT_INSTR_OFFSETS
	.align		4
.L_3143:
        /*00c4*/ 	.byte	0x04, 0x1c
        /*00c6*/ 	.short	(.L_3145 - .L_3144)


	//   ....[0]....
.L_3144:
        /*00c8*/ 	.word	0x00000070


	//   ....[1]....
        /*00cc*/ 	.word	0x00000c60


	//   ....[2]....
        /*00d0*/ 	.word	0x00000cd0


	//----- nvinfo : EIATTR_CRS_STACK_SIZE
	.align		4
.L_3145:
        /*00d4*/ 	.byte	0x04, 0x1e
        /*00d6*/ 	.short	(.L_3147 - .L_3146)
.L_3146:
        /*00d8*/ 	.word	0x00000000


	//----- nvinfo : EIATTR_CBANK_PARAM_SIZE
	.align		4
.L_3147:
        /*00dc*/ 	.byte	0x03, 0x19
        /*00de*/ 	.short	0x0030


	//----- nvinfo : EIATTR_PARAM_CBANK
	.align		4
        /*00e0*/ 	.byte	0x04, 0x0a
        /*00e2*/ 	.short	(.L_3149 - .L_3148)
	.align		4
.L_3148:
        /*00e4*/ 	.word	index@(.nv.constant0._Z9moe_vec_qIfLi256ELi8E13block_iq3_xxsLi1EXadL_ZN45_INTERNAL_8d5cb472_14_gguf_kernel_cu_cd24131920vec_dot_iq3_xxs_q8_1EPKvPK10block_q8_1RKiEEEvS3_S3_PT_PS7_iiii)
        /*00e8*/ 	.short	0x0210
        /*00ea*/ 	.short	0x0030


	//----- nvinfo : EIATTR_SW_WAR
	.align		4
.L_3149:
        /*00ec*/ 	.byte	0x04, 0x36
        /*00ee*/ 	.short	(.L_3151 - .L_3150)
.L_3150:
        /*00f0*/ 	.word	0x00000008
.L_3151:


//--------------------- .nv.info._Z9moe_vec_qIfLi256ELi8E12block_iq2_xsLi1EXadL_ZN45_INTERNAL_8d5cb472_14_gguf_kernel_cu_cd24131919vec_dot_iq2_xs_q8_1EPKvPK10block_q8_1RKiEEEvS3_S3_PT_PS7_iiii --------------------------
	.section	.nv.info._Z9moe_vec_qIfLi256ELi8E12block_iq2_xsLi1EXadL_ZN45_INTERNAL_8d5cb472_14_gguf_kernel_cu_cd24131919vec_dot_iq2_xs_q8_1EPKvPK10block_q8_1RKiEEEvS3_S3_PT_PS7_iiii,"",@"SHT_CUDA_INFO"
	.sectionflags	@""
	.align	4


	//----- nvinfo : EIATTR_CUDA_API_VERSION
	.align		4
        /*0000*/ 	.byte	0x04, 0x37
        /*0002*/ 	.short	(.L_3153 - .L_3152)
.L_3152:
        /*0004*/ 	.word	0x00000082


	//----- nvinfo : EIATTR_KPARAM_INFO
	.align		4
.L_3153:
        /*0008*/ 	.byte	0x04, 0x17
        /*000a*/ 	.short	(.L_3155 - .L_3154)
.L_3154:
        /*000c*/ 	.word	0x00000000
        /*0010*/ 	.short	0x0007
        /*0012*/ 	.short	0x002c
        /*0014*/ 	.byte	0x00, 0xf0, 0x11, 0x00


	//----- nvinfo : EIATTR_KPARAM_INFO
	.align		4
.L_3155:
        /*0018*/ 	.byte	0x04, 0x17
        /*001a*/ 	.short	(.L_3157 - .L_3156)
.L_3156:
        /*001c*/ 	.word	0x00000000
        /*0020*/ 	.short	0x0006
        /*0022*/ 	.short	0x0028
        /*0024*/ 	.byte	0x00, 0xf0, 0x11, 0x00


	//----- nvinfo : EIATTR_KPARAM_INFO
	.align		4
.L_3157:
        /*0028*/ 	.byte	0x04, 0x17
        /*002a*/ 	.short	(.L_3159 - .L_3158)
.L_3158:
        /*002c*/ 	.word	0x00000000
        /*0030*/ 	.short	0x0005
        /*0032*/ 	.short	0x0024
        /*0034*/ 	.byte	0x00, 0xf0, 0x11, 0x00


	//----- nvinfo : EIATTR_KPARAM_INFO
	.align		4
.L_3159:
        /*0038*/ 	.byte	0x04, 0x17
        /*003a*/ 	.short	(.L_3161 - .L_3160)
.L_3160:
        /*003c*/ 	.word	0x00000000
        /*0040*/ 	.short	0x0004
        /*0042*/ 	.short	0x0020
        /*0044*/ 	.byte	0x00, 0xf0, 0x11, 0x00


	//----- nvinfo : EIATTR_KPARAM_INFO
	.align		4
.L_3161:
        /*0048*/ 	.byte	0x04, 0x17
        /*004a*/ 	.short	(.L_3163 - .L_3162)
.L_3162:
        /*004c*/ 	.word	0x00000000
        /*0050*/ 	.short	0x0003
        /*0052*/ 	.short	0x0018
        /*0054*/ 	.byte	0x00, 0xf0, 0x21, 0x00


	//----- nvinfo : EIATTR_KPARAM_INFO
	.align		4
.L_3163:
        /*0058*/ 	.byte	0x04, 0x17
        /*005a*/ 	.short	(.L_3165 - .L_3164)
.L_3164:
        /*005c*/ 	.word	0x00000000
        /*0060*/ 	.short	0x0002
        /*0062*/ 	.short	0x0010
        /*0064*/ 	.byte	0x00, 0xf0, 0x21, 0x00


	//----- nvinfo : EIATTR_KPARAM_INFO
	.align		4
.L_3165:
        /*0068*/ 	.byte	0x04, 0x17
        /*006a*/ 	.short	(.L_3167 - .L_3166)
.L_3166:
        /*006c*/ 	.word	0x00000000
        /*0070*/ 	.short	0x0001
        /*0072*/ 	.short	0x0008
        /*0074*/ 	.byte	0x00, 0xf0, 0x21, 0x00


	//----- nvinfo : EIATTR_KPARAM_INFO
	.align		4
.L_3167:
        /*0078*/ 	.byte	0x04, 0x17
        /*007a*/ 	.short	(.L_3169 - .L_3168)
.L_3168:
        /*007c*/ 	.word	0x00000000
        /*0080*/ 	.short	0x0000
        /*0082*/ 	.short	0x0000
        /*0084*/ 	.byte	0x00, 0xf0, 0x21, 0x00


	//----- nvinfo : EIATTR_SPARSE_MMA_MASK
	.align		4
.L_3169:
        /*0088*/ 	.byte	0x03, 0x50
        /*008a*/ 	.short	0x0000


	//----- nvinfo : EIATTR_MAXREG_COUNT
	.align		4
        /*008c*/ 	.byte	0x03, 0x1b
        /*008e*/ 	.short	0x00ff


	//----- nvinfo : EIATTR_MERCURY_ISA_VERSION
	.align		4
        /*0090*/ 	.byte	0x03, 0x5f
        /*0092*/ 	.short	0x0101


	//----- nvinfo : EIATTR_COOP_GROUP_MASK_REGIDS
	.align		4
        /*0094*/ 	.byte	0x04, 0x29
        /*0096*/ 	.short	(.L_3171 - .L_3170)


	//   ....[0]....
.L_3170:
        /*0098*/ 	.word	0xffffffff


	//   ....[1]....
        /*009c*/ 	.word	0xffffffff


	//   ....[2]....
        /*00a0*/ 	.word	0xffffffff


	//   ....[3]....
        /*00a4*/ 	.word	0xffffffff


	//   ....[4]....
        /*00a8*/ 	.word	0xffffffff


	//----- nvinfo : EIATTR_COOP_GROUP_INSTR_OFFSETS
	.align		4
.L_3171:
        /*00ac*/ 	.byte	0x04, 0x28
        /*00ae*/ 	.short	(.L_3173 - .L_3172)


	//   ....[0]....
.L_3172:
        /*00b0*/ 	.word	0x00001940


	//   ....[1]....
        /*00b4*/ 	.word	0x00001970


	//   ....[2]....
        /*00b8*/ 	.word	0x000019a0


	//   ....[3]....
        /*00bc*/ 	.word	0x000019c0


	//   ....[4]....
        /*00c0*/ 	.word	0x000019e0


	//----- nvinfo : EIATTR_EXIT_INSTR_OFFSETS
	.align		4
.L_3173:
        /*00c4*/ 	.byte	0x04, 0x1c
        /*00c6*/ 	.short	(.L_3175 - .L_3174)


	//   ....[0]....
.L_3174:
        /*00c8*/ 	.word	0x00000070


	//   ....[1]....
        /*00cc*/ 	.word	0x000019f0


	//   ....[2]....
        /*00d0*/ 	.word	0x00001a50


	//----- nvinfo : EIATTR_CRS_STACK_SIZE
	.align		4
.L_3175:
        /*00d4*/ 	.byte	0x04, 0x1e
        /*00d6*/ 	.short	(.L_3177 - .L_3176)
.L_3176:
        /*00d8*/ 	.word	0x00000000


	//----- nvinfo : EIATTR_CBANK_PARAM_SIZE
	.align		4
.L_3177:
        /*00dc*/ 	.byte	0x03, 0x19
        /*00de*/ 	.short	0x0030


	//----- nvinfo : EIATTR_PARAM_CBANK
	.align		4
        /*00e0*/ 	.byte	0x04, 0x0a
        /*00e2*/ 	.short	(.L_3179 - .L_3178)
	.align		4
.L_3178:
        /*00e4*/ 	.word	index@(.nv.constant0._Z9moe_vec_qIfLi256ELi8E12block_iq2_xsLi1EXadL_ZN45_INTERNAL_8d5cb472_14_gguf_kernel_cu_cd24131919vec_dot_iq2_xs_q8_1EPKvPK10block_q8_1RKiEEEvS3_S3_PT_PS7_iiii)
        /*00e8*/ 	.short	0x0210
        /*00ea*/ 	.short	0x0030


	//----- nvinfo : EIATTR_SW_WAR
	.align		4
.L_3179:
        /*00ec*/ 	.byte	0x04, 0x36
        /*00ee*/ 	.short	(.L_3181 - .L_3180)
.L_3180:
        /*00f0*/ 	.word	0x00000008
.L_3181:


//--------------------- .nv.info._Z9moe_vec_qIfLi256ELi8E13block_iq2_xxsLi1EXadL_ZN45_INTERNAL_8d5cb472_14_gguf_kernel_cu_cd24131920vec_dot_iq2_xxs_q8_1EPKvPK10block_q8_1RKiEEEvS3_S3_PT_PS7_iiii --------------------------
	.section	.nv.info._Z9moe_vec_qIfLi256ELi8E13block_iq2_xxsLi1EXadL_ZN45_INTERNAL_8d5cb472_14_gguf_kernel_cu_cd24131920vec_dot_iq2_xxs_q8_1EPKvPK10block_q8_1RKiEEEvS3_S3_PT_PS7_iiii,"",@"SHT_CUDA_INFO"
	.sectionflags	@""
	.align	4


	//----- nvinfo : EIATTR_CUDA_API_VERSION
	.align		4
        /*0000*/ 	.byte	0x04, 0x37
        /*0002*/ 	.short	(.L_3183 - .L_3182)
.L_3182:
        /*0004*/ 	.word	0x00000082


	//----- nvinfo : EIATTR_KPARAM_INFO
	.align		4
.L_3183:
        /*0008*/ 	.byte	0x04, 0x17
        /*000a*/ 	.short	(.L_3185 - .L_3184)
.L_3184:
        /*000c*/ 	.word	0x00000000
        /*0010*/ 	.short	0x0007
        /*0012*/ 	.short	0x002c
        /*0014*/ 	.byte	0x00, 0xf0, 0x11, 0x00


	//----- nvinfo : EIATTR_KPARAM_INFO
	.align		4
.L_3185:
        /*0018*/ 	.byte	0x04, 0x17
        /*001a*/ 	.short	(.L_3187 - .L_3186)
.L_3186:
        /*001c*/ 	.word	0x00000000
        /*0020*/ 	.short	0x0006
        /*0022*/ 	.short	0x0028
        /*0024*/ 	.byte	0x00, 0xf0, 0x11, 0x00


	//----- nvinfo : EIATTR_KPARAM_INFO
	.align		4
.L_3187:
        /*0028*/ 	.byte	0x04, 0x17
        /*002a*/ 	.short	(.L_3189 - .L_3188)
.L_3188:
        /*002c*/ 	.word	0x00000000
        /*0030*/ 	.short	0x0005
        /*0032*/ 	.short	0x0024
        /*0034*/ 	.byte	0x00, 0xf0, 0x11, 0x00


	//----- nvinfo : EIATTR_KPARAM_INFO
	.align		4
.L_3189:
        /*0038*/ 	.byte	0x04, 0x17
        /*003a*/ 	.short	(.L_3191 - .L_3190)
.L_3190:
        /*003c*/ 	.word	0x00000000
        /*0040*/ 	.short	0x0004
        /*0042*/ 	.short	0x0020
        /*0044*/ 	.byte	0x00, 0xf0, 0x11, 0x00


	//----- nvinfo : EIATTR_KPARAM_INFO
	.align		4
.L_3191:
        /*0048*/ 	.byte	0x04, 0x17
        /*004a*/ 	.short	(.L_3193 - .L_3192)
.L_3192:
        /*004c*/ 	.word	0x00000000
        /*0050*/ 	.short	0x0003
        /*0052*/ 	.short	0x0018
        /*0054*/ 	.byte	0x00, 0xf0, 0x21, 0x00


	//----- nvinfo : EIATTR_KPARAM_INFO
	.align		4
.L_3193:
        /*0058*/ 	.byte	0x04, 0x17
        /*005a*/ 	.short	(.L_3195 - .L_3194)
.L_3194:
        /*005c*/ 	.word	0x00000000
        /*0060*/ 	.short	0x0002
        /*0062*/ 	.short	0x0010
        /*0064*/ 	.byte	0x00, 0xf0, 0x21, 0x00


	//----- nvinfo : EIATTR_KPARAM_INFO
	.align		4
.L_3195:
        /*0068*/ 	.byte	0x04, 0x17
        /*006a*/ 	.short	(.L_3197 - .L_3196)
.L_3196:
        /*006c*/ 	.word	0x00000000
        /*0070*/ 	.short	0x0001
        /*0072*/ 	.short	0x0008
        /*0074*/ 	.byte	0x00, 0xf0, 0x21, 0x00


	//----- nvinfo : EIATTR_KPARAM_INFO
	.align		4
.L_3197:
        /*0078*/ 	.byte	0x04, 0x17
        /*007a*/ 	.short	(.L_3199 - .L_3198)
.L_3198:
        /*007c*/ 	.word	0x00000000
        /*0080*/ 	.short	0x0000
        /*0082*/ 	.short	0x0000
        /*0084*/ 	.byte	0x00, 0xf0, 0x21, 0x00


	//----- nvinfo : EIATTR_SPARSE_MMA_MASK
	.align		4
.L_3199:
        /*0088*/ 	.byte	0x03, 0x50
        /*008a*/ 	.short	0x0000


	//----- nvinfo : EIATTR_MAXREG_COUNT
	.align		4
        /*008c*/ 	.byte	0x03, 0x1b
        /*008e*/ 	.short	0x00ff


	//----- nvinfo : EIATTR_MERCURY_ISA_VERSION
	.align		4
        /*0090*/ 	.byte	0x03, 0x5f
        /*0092*/ 	.short	0x0101


	//----- nvinfo : EIATTR_COOP_GROUP_MASK_REGIDS
	.align		4
        /*0094*/ 	.byte	0x04, 0x29
        /*0096*/ 	.short	(.L_3201 - .L_3200)


	//   ....[0]....
.L_3200:
        /*0098*/ 	.word	0xffffffff


	//   ....[1]....
        /*009c*/ 	.word	0xffffffff


	//   ....[2]....
        /*00a0*/ 	.word	0xffffffff


	//   ....[3]....
        /*00a4*/ 	.word	0xffffffff


	//   ....[4]....
        /*00a8*/ 	.word	0xffffffff


	//----- nvinfo : EIATTR_COOP_GROUP_INSTR_OFFSETS
	.align		4
.L_3201:
        /*00ac*/ 	.byte	0x04, 0x28
        /*00ae*/ 	.short	(.L_3203 - .L_3202)


	//   ....[0]....
.L_3202:
        /*00b0*/ 	.word	0x00001810


	//   ....[1]....
        /*00b4*/ 	.word	0x00001840


	//   ....[2]....
        /*00b8*/ 	.word	0x00001870


	//   ....[3]....
        /*00bc*/ 	.word	0x00001890


	//   ....[4]....
        /*00c0*/ 	.word	0x000018b0


	//----- nvinfo : EIATTR_EXIT_INSTR_OFFSETS
	.align		4
.L_3203:
        /*00c4*/ 	.byte	0x04, 0x1c
        /*00c6*/ 	.short	(.L_3205 - .L_3204)


	//   ....[0]....
.L_3204:
        /*00c8*/ 	.word	0x00000070


	//   ....[1]....
        /*00cc*/ 	.word	0x000018c0


	//   ....[2]....
        /*00d0*/ 	.word	0x00001930


	//----- nvinfo : EIATTR_CRS_STACK_SIZE
	.align		4
.L_3205:
        /*00d4*/ 	.byte	0x04, 0x1e
        /*00d6*/ 	.short	(.L_3207 - .L_3206)
.L_3206:
        /*00d8*/ 	.word	0x00000000


	//----- nvinfo : EIATTR_CBANK_PARAM_SIZE
	.align		4
.L_3207:
        /*00dc*/ 	.byte	0x03, 0x19
        /*00de*/ 	.short	0x0030


	//----- nvinfo : EIATTR_PARAM_CBANK
	.align		4
        /*00e0*/ 	.byte	0x04, 0x0a
        /*00e2*/ 	.short	(.L_3209 - .L_3208)
	.align		4
.L_3208:
        /*00e4*/ 	.word	index@(.nv.constant0._Z9moe_vec_qIfLi256ELi8E13block_iq2_xxsLi1EXadL_ZN45_INTERNAL_8d5cb472_14_gguf_kernel_cu_cd24131920vec_dot_iq2_xxs_q8_1EPKvPK10block_q8_1RKiEEEvS3_S3_PT_PS7_iiii)
        /*00e8*/ 	.short	0x0210
        /*00ea*/ 	.short	0x0030


	//----- nvinfo : EIATTR_SW_WAR
	.align		4
.L_3209:
        /*00ec*/ 	.byte	0x04, 0x36
        /*00ee*/ 	.short	(.L_3211 - .L_3210)
.L_3210:
        /*00f0*/ 	.word	0x00000008
.L_3211:


//--------------------- .nv.info._Z9moe_vec_qIfLi256ELi32E10block_q6_KLi1EXadL_ZN45_INTERNAL_8d5cb472_14_gguf_kernel_cu_cd24131917vec_dot_q6_K_q8_1EPKvPK10block_q8_1RKiEEEvS3_S3_PT_PS7_iiii --------------------------
	.section	.nv.info._Z9moe_vec_qIfLi256ELi32E10block_q6_KLi1EXadL_ZN45_INTERNAL_8d5cb472_14_gguf_kernel_cu_cd24131917vec_dot_q6_K_q8_1EPKvPK10block_q8_1RKiEEEvS3_S3_PT_PS7_iiii,"",@"SHT_CUDA_INFO"
	.sectionflags	@""
	.align	4


	//----- nvinfo : EIATTR_CUDA_API_VERSION
	.align		4
        /*0000*/ 	.byte	0x04, 0x37
        /*0002*/ 	.short	(.L_3213 - .L_3212)
.L_3212:
        /*0004*/ 	.word	0x00000082


	//----- nvinfo : EIATTR_KPARAM_INFO
	.align		4
.L_3213:
        /*0008*/ 	.byte	0x04, 0x17
        /*000a*/ 	.short	(.L_3215 - .L_3214)
.L_3214:
        /*000c*/ 	.word	0x00000000
        /*0010*/ 	.short	0x0007
        /*0012*/ 	.short	0x002c
        /*0014*/ 	.byte	0x00, 0xf0, 0x11, 0x00


	//----- nvinfo : EIATTR_KPARAM_INFO
	.align		4
.L_3215:
        /*0018*/ 	.byte	0x04, 0x17
        /*001a*/ 	.short	(.L_3217 - .L_3216)
.L_3216:
        /*001c*/ 	.word	0x00000000
        /*0020*/ 	.short	0x0006
        /*0022*/ 	.short	0x0028
        /*0024*/ 	.byte	0x00, 0xf0, 0x11, 0x00


	//----- nvinfo : EIATTR_KPARAM_INFO
	.align		4
.L_3217:
        /*0028*/ 	.byte	0x04, 0x17
        /*002a*/ 	.short	(.L_3219 - .L_3218)
.L_3218:
        /*002c*/ 	.word	0x00000000
        /*0030*/ 	.short	0x0005
        /*0032*/ 	.short	0x0024
        /*0034*/ 	.byte	0x00, 0xf0, 0x11, 0x00


	//----- nvinfo : EIATTR_KPARAM_INFO
	.align		4
.L_3219:
        /*0038*/ 	.byte	0x04, 0x17
        /*003a*/ 	.short	(.L_3221 - .L_3220)
.L_3220:
        /*003c*/ 	.word	0x00000000
        /*0040*/ 	.short	0x0004
        /*0042*/ 	.short	0x0020
        /*0044*/ 	.byte	0x00, 0xf0, 0x11, 0x00


	//----- nvinfo : EIATTR_KPARAM_INFO
	.align		4
.L_3221:
        /*0048*/ 	.byte	0x04, 0x17
        /*004a*/ 	.short	(.L_3223 - .L_3222)
.L_3222:
        /*004c*/ 	.word	0x00000000
        /*0050*/ 	.short	0x0003
        /*0052*/ 	.short	0x0018
        /*0054*/ 	.byte	0x00, 0xf0, 0x21, 0x00


	//----- nvinfo : EIATTR_KPARAM_INFO
	.align		4
.L_3223:
        /*0058*/ 	.byte	0x04, 0x17
        /*005a*/ 	.short	(.L_3225 - .L_3224)
.L_3224:
        /*005c*/ 	.word	0x00000000
        /*0060*/ 	.short	0x0002
        /*0062*/ 	.short	0x0010
        /*0064*/ 	.byte	0x00, 0xf0, 0x21, 0x00


	//----- nvinfo : EIATTR_KPARAM_INFO
	.align		4
.L_3225:
        /*0068*/ 	.byte	0x04, 0x17
        /*006a*/ 	.short	(.L_3227 - .L_3226)
.L_3226:
        /*006c*/ 	.word	0x00000000
        /*0070*/ 	.short	0x0001
        /*0072*/ 	.short	0x0008
        /*0074*/ 	.byte	0x00, 0xf0, 0x21, 0x00


	//----- nvinfo : EIATTR_KPARAM_INFO
	.align		4
.L_3227:
        /*0078*/ 	.byte	0x04, 0x17
        /*007a*/ 	.short	(.L_3229 - .L_3228)
.L_3228:
        /*007c*/ 	.word	0x00000000
        /*0080*/ 	.short	0x0000
        /*0082*/ 	.short	0x0000
        /*0084*/ 	.byte	0x00, 0xf0, 0x21, 0x00


	//----- nvinfo : EIATTR_SPARSE_MMA_MASK
	.align		4
.L_3229:
        /*0088*/ 	.byte	0x03, 0x50
        /*008a*/ 	.short	0x0000


	//----- nvinfo : EIATTR_MAXREG_COUNT
	.align		4
        /*008c*/ 	.byte	0x03, 0x1b
        /*008e*/ 	.short	0x00ff


	//----- nvinfo : EIATTR_MERCURY_ISA_VERSION
	.align		4
        /*0090*/ 	.byte	0x03, 0x5f
        /*0092*/ 	.short	0x0101


	//----- nvinfo : EIATTR_COOP_GROUP_MASK_REGIDS
	.align		4
        /*0094*/ 	.byte	0x04, 0x29
        /*0096*/ 	.short	(.L_3231 - .L_3230)


	//   ....[0]....
.L_3230:
        /*0098*/ 	.word	0xffffffff


	//   ....[1]....
        /*009c*/ 	.word	0xffffffff


	//   ....[2]....
        /*00a0*/ 	.word	0xffffffff


	//   ....[3]....
        /*00a4*/ 	.word	0xffffffff


	//   ....[4]....
        /*00a8*/ 	.word	0xffffffff


	//----- nvinfo : EIATTR_COOP_GROUP_INSTR_OFFSETS
	.align		4
.L_3231:
        /*00ac*/ 	.byte	0x04, 0x28
        /*00ae*/ 	.short	(.L_3233 - .L_3232)


	//   ....[0]....
.L_3232:
        /*00b0*/ 	.word	0x00001160


	//   ....[1]....
        /*00b4*/ 	.word	0x00001190


	//   ....[2]....
        /*00b8*/ 	.word	0x000011c0


	//   ....[3]....
        /*00bc*/ 	.word	0x000011e0


	//   ....[4]....
        /*00c0*/ 	.word	0x00001200


	//----- nvinfo : EIATTR_EXIT_INSTR_OFFSETS
	.align		4
.L_3233:
        /*00c4*/ 	.byte	0x04, 0x1c
        /*00c6*/ 	.short	(.L_3235 - .L_3234)


	//   ....[0]....
.L_3234:
        /*00c8*/ 	.word	0x00000070


	//   ....[1]....
        /*00cc*/ 	.word	0x00001210


	//   ....[2]....
        /*00d0*/ 	.word	0x00001280


	//----- nvinfo : EIATTR_CRS_STACK_SIZE
	.align		4
.L_3235:
        /*00d4*/ 	.byte	0x04, 0x1e
        /*00d6*/ 	.short	(.L_3237 - .L_3236)
.L_3236:
        /*00d8*/ 	.word	0x00000000


	//----- nvinfo : EIATTR_CBANK_PARAM_SIZE
	.align		4
.L_3237:
        /*00dc*/ 	.byte	0x03, 0x19
        /*00de*/ 	.short	0x0030


	//----- nvinfo : EIATTR_PARAM_CBANK
	.align		4
        /*00e0*/ 	.byte	0x04, 0x0a
        /*00e2*/ 	.short	(.L_3239 - .L_3238)
	.align		4
.L_3238:
        /*00e4*/ 	.word	index@(.nv.constant0._Z9moe_vec_qIfLi256ELi32E10block_q6_KLi1EXadL_ZN45_INTERNAL_8d5cb472_14_gguf_kernel_cu_cd24131917vec_dot_q6_K_q8_1EPKvPK10block_q8_1RKiEEEvS3_S3_PT_PS7_iiii)
        /*00e8*/ 	.short	0x0210
        /*00ea*/ 	.short	0x0030


	//----- nvinfo : EIATTR_SW_WAR
	.align		4
.L_3239:
        /*00ec*/ 	.byte	0x04, 0x36
        /*00ee*/ 	.short	(.L_3241 - .L_3240)
.L_3240:
        /*00f0*/ 	.word	0x00000008
.L_3241:


//--------------------- .nv.info._Z9moe_vec_qIfLi256ELi32E10block_q5_KLi2EXadL_ZN45_INTERNAL_8d5cb472_14_gguf_kernel_cu_cd24131917vec_dot_q5_K_q8_1EPKvPK10block_q8_1RKiEEEvS3_S3_PT_PS7_iiii --------------------------
	.section	.nv.info._Z9moe_vec_qIfLi256ELi32E10block_q5_KLi2EXadL_ZN45_INTERNAL_8d5cb472_14_gguf_kernel_cu_cd24131917vec_dot_q5_K_q8_1EPKvPK10block_q8_1RKiEEEvS3_S3_PT_PS7_iiii,"",@"SHT_CUDA_INFO"
	.sectionflags	@""
	.align	4


	//----- nvinfo : EIATTR_CUDA_API_VERSION
	.align		4
        /*0000*/ 	.byte	0x04, 0x37
        /*0002*/ 	.short	(.L_3243 - .L_3242)
.L_3242:
        /*0004*/ 	.word	0x00000082


	//----- nvinfo : EIATTR_KPARAM_INFO
	.align		4
.L_3243:
        /*0008*/ 	.byte	0x04, 0x17
        /*000a*/ 	.short	(.L_3245 - .L_3244)
.L_3244:
        /*000c*/ 	.word	0x00000000
        /*0010*/ 	.short	0x0007
        /*0012*/ 	.short	0x002c
        /*0014*/ 	.byte	0x00, 0xf0, 0x11, 0x00


	//----- nvinfo : EIATTR_KPARAM_INFO
	.align		4
.L_3245:
        /*0018*/ 	.byte	0x04, 0x17
        /*001a*/ 	.short	(.L_3247 - .L_3246)
.L_3246:
        /*001c*/ 	.word	0x00000000
        /*0020*/ 	.short	0x0006
        /*0022*/ 	.short	0x0028
        /*0024*/ 	.byte	0x00, 0xf0, 0x11, 0x00


	//----- nvinfo : EIATTR_KPARAM_INFO
	.align		4
.L_3247:
        /*0028*/ 	.byte	0x04, 0x17
        /*002a*/ 	.short	(.L_3249 - .L_3248)
.L_3248:
        /*002c*/ 	.word	0x00000000
        /*0030*/ 	.short	0x0005
        /*0032*/ 	.short	0x0024
        /*0034*/ 	.byte	0x00, 0xf0, 0x11, 0x00


	//----- nvinfo : EIATTR_KPARAM_INFO
	.align		4
.L_3249:
        /*0038*/ 	.byte	0x04, 0x17
        /*003a*/ 	.short	(.L_3251 - .L_3250)
.L_3250:
        /*003c*/ 	.word	0x00000000
        /*0040*/ 	.short	0x0004
        /*0042*/ 	.short	0x0020
        /*0044*/ 	.byte	0x00, 0xf0, 0x11, 0x00


	//----- nvinfo : EIATTR_KPARAM_INFO
	.align		4
.L_3251:
        /*0048*/ 	.byte	0x04, 0x17
        /*004a*/ 	.short	(.L_3253 - .L_3252)
.L_3252:
        /*004c*/ 	.word	0x00000000
        /*0050*/ 	.short	0x0003
        /*0052*/ 	.short	0x0018
        /*0054*/ 	.byte	0x00, 0xf0, 0x21, 0x00


	//----- nvinfo : EIATTR_KPARAM_INFO
	.align		4
.L_3253:
        /*0058*/ 	.byte	0x04, 0x17
        /*005a*/ 	.short	(.L_3255 - .L_3254)
.L_3254:
        /*005c*/ 	.word	0x00000000
        /*0060*/ 	.short	0x0002
        /*0062*/ 	.short	0x0010
        /*0064*/ 	.byte	0x00, 0xf0, 0x21, 0x00


	//----- nvinfo : EIATTR_KPARAM_INFO
	.align		4
.L_3255:
        /*0068*/ 	.byte	0x04, 0x17
        /*006a*/ 	.short	(.L_3257 - .L_3256)
.L_3256:
        /*006c*/ 	.word	0x00000000
        /*0070*/ 	.short	0x0001
        /*0072*/ 	.short	0x0008
        /*0074*/ 	.byte	0x00, 0xf0, 0x21, 0x00


	//----- nvinfo : EIATTR_KPARAM_INFO
	.align		4
.L_3257:
        /*0078*/ 	.byte	0x04, 0x17
        /*007a*/ 	.short	(.L_3259 - .L_3258)
.L_3258:
        /*007c*/ 	.word	0x00000000
        /*0080*/ 	.short	0x0000
        /*0082*/ 	.short	0x0000
        /*0084*/ 	.byte	0x00, 0xf0, 0x21, 0x00


	//----- nvinfo : EIATTR_SPARSE_MMA_MASK
	.align		4
.L_3259:
        /*0088*/ 	.byte	0x03, 0x50
        /*008a*/ 	.short	0x0000


	//----- nvinfo : EIATTR_MAXREG_COUNT
	.align		4
        /*008c*/ 	.byte	0x03, 0x1b
        /*008e*/ 	.short	0x00ff


	//----- nvinfo : EIATTR_MERCURY_ISA_VERSION
	.align		4
        /*0090*/ 	.byte	0x03, 0x5f
        /*0092*/ 	.short	0x0101


	//----- nvinfo : EIATTR_COOP_GROUP_MASK_REGIDS
	.align		4
        /*0094*/ 	.byte	0x04, 0x29
        /*0096*/ 	.short	(.L_3261 - .L_3260)


	//   ....[0]....
.L_3260:
        /*0098*/ 	.word	0xffffffff


	//   ....[1]....
        /*009c*/ 	.word	0xffffffff


	//   ....[2]....
        /*00a0*/ 	.word	0xffffffff


	//   ....[3]....
        /*00a4*/ 	.word	0xffffffff


	//   ....[4]....
        /*00a8*/ 	.word	0xffffffff


	//----- nvinfo : EIATTR_COOP_GROUP_INSTR_OFFSETS
	.align		4
.L_3261:
        /*00ac*/ 	.byte	0x04, 0x28
        /*00ae*/ 	.short	(.L_3263 - .L_3262)


	//   ....[0]....
.L_3262:
        /*00b0*/ 	.word	0x00000a20


	//   ....[1]....
        /*00b4*/ 	.word	0x00000a50


	//   ....[2]....
        /*00b8*/ 	.word	0x00000a80


	//   ....[3]....
        /*00bc*/ 	.word	0x00000aa0


	//   ....[4]....
        /*00c0*/ 	.word	0x00000ac0


	//----- nvinfo : EIATTR_EXIT_INSTR_OFFSETS
	.align		4
.L_3263:
        /*00c4*/ 	.byte	0x04, 0x1c
        /*00c6*/ 	.short	(.L_3265 - .L_3264)


	//   ....[0]....
.L_3264:
        /*00c8*/ 	.word	0x00000070


	//   ....[1]....
        /*00cc*/ 	.word	0x00000ad0


	//   ....[2]....
        /*00d0*/ 	.word	0x00000b40


	//----- nvinfo : EIATTR_CRS_STACK_SIZE
	.align		4
.L_3265:
        /*00d4*/ 	.byte	0x04, 0x1e
        /*00d6*/ 	.short	(.L_3267 - .L_3266)
.L_3266:
        /*00d8*/ 	.word	0x00000000


	//----- nvinfo : EIATTR_CBANK_PARAM_SIZE
	.align		4
.L_3267:
        /*00dc*/ 	.byte	0x03, 0x19
        /*00de*/ 	.short	0x0030


	//----- nvinfo : EIATTR_PARAM_CBANK
	.align		4
        /*00e0*/ 	.byte	0x04, 0x0a
        /*00e2*/ 	.short	(.L_3269 - .L_3268)
	.align		4
.L_3268:
        /*00e4*/ 	.word	index@(.nv.constant0._Z9moe_vec_qIfLi256ELi32E10block_q5_KLi2EXadL_ZN45_INTERNAL_8d5cb472_14_gguf_kernel_cu_cd24131917vec_dot_q5_K_q8_1EPKvPK10block_q8_1RKiEEEvS3_S3_PT_PS7_iiii)
        /*00e8*/ 	.short	0x0210
        /*00ea*/ 	.short	0x0030


	//----- nvinfo : EIATTR_SW_WAR
	.align		4
.L_3269:
        /*00ec*/ 	.byte	0x04, 0x36
        /*00ee*/ 	.short	(.L_3271 - .L_3270)
.L_3270:
        /*00f0*/ 	.word	0x00000008
.L_3271:


//--------------------- .nv.info._Z9moe_vec_qIfLi256ELi32E10block_q4_KLi2EXadL_ZN45_INTERNAL_8d5cb472_14_gguf_kernel_cu_cd24131917vec_dot_q4_K_q8_1EPKvPK10block_q8_1RKiEEEvS3_S3_PT_PS7_iiii --------------------------
	.section	.nv.info._Z9moe_vec_qIfLi256ELi32E10block_q4_KLi2EXadL_ZN45_INTERNAL_8d5cb472_14_gguf_kernel_cu_cd24131917vec_dot_q4_K_q8_1EPKvPK10block_q8_1RKiEEEvS3_S3_PT_PS7_iiii,"",@"SHT_CUDA_INFO"
	.sectionflags	@""
	.align	4


	//----- nvinfo : EIATTR_CUDA_API_VERSION
	.align		4
        /*0000*/ 	.byte	0x04, 0x37
        /*0002*/ 	.short	(.L_3273 - .L_3272)
.L_3272:
        /*0004*/ 	.word	0x00000082


	//----- nvinfo : EIATTR_KPARAM_INFO
	.align		4
.L_3273:
        /*0008*/ 	.byte	0x04, 0x17
        /*000a*/ 	.short	(.L_3275 - .L_3274)
.L_3274:
        /*000c*/ 	.word	0x00000000
        /*0010*/ 	.short	0x0007
        /*0012*/ 	.short	0x002c
        /*0014*/ 	.byte	0x00, 0xf0, 0x11, 0x00


	//----- nvinfo : EIATTR_KPARAM_INFO
	.align		4
.L_3275:
        /*0018*/ 	.byte	0x04, 0x17
        /*001a*/ 	.short	(.L_3277 - .L_3276)
.L_3276:
        /*001c*/ 	.word	0x00000000
        /*0020*/ 	.short	0x0006
        /*0022*/ 	.short	0x0028
        /*0024*/ 	.byte	0x00, 0xf0, 0x11, 0x00


	//----- nvinfo : EIATTR_KPARAM_INFO
	.align		4
.L_3277:
        /*0028*/ 	.byte	0x04, 0x17
        /*002a*/ 	.short	(.L_3279 - .L_3278)
.L_3278:
        /*002c*/ 	.word	0x00000000
        /*0030*/ 	.short	0x0005
        /*0032*/ 	.short	0x0024
        /*0034*/ 	.byte	0x00, 0xf0, 0x11, 0x00


	//----- nvinfo : EIATTR_KPARAM_INFO
	.align		4
.L_3279:
        /*0038*/ 	.byte	0x04, 0x17
        /*003a*/ 	.short	(.L_3281 - .L_3280)
.L_3280:
        /*003c*/ 	.word	0x00000000
        /*0040*/ 	.short	0x0004
        /*0042*/ 	.short	0x0020
        /*0044*/ 	.byte	0x00, 0xf0, 0x11, 0x00


	//----- nvinfo : EIATTR_KPARAM_INFO
	.align		4
.L_3281:
        /*0048*/ 	.byte	0x04, 0x17
        /*004a*/ 	.short	(.L_3283 - .L_3282)
.L_3282:
        /*004c*/ 	.word	0x00000000
        /*0050*/ 	.short	0x0003
        /*0052*/ 	.short	0x0018
        /*0054*/ 	.byte	0x00, 0xf0, 0x21, 0x00


	//----- nvinfo : EIATTR_KPARAM_INFO
	.align		4
.L_3283:
        /*0058*/ 	.byte	0x04, 0x17
        /*005a*/ 	.short	(.L_3285 - .L_3284)
.L_3284:
        /*005c*/ 	.word	0x00000000
        /*0060*/ 	.short	0x0002
        /*0062*/ 	.short	0x0010
        /*0064*/ 	.byte	0x00, 0xf0, 0x21, 0x00


	//----- nvinfo : EIATTR_KPARAM_INFO
	.align		4
.L_3285:
        /*0068*/ 	.byte	0x04, 0x17
        /*006a*/ 	.short	(.L_3287 - .L_3286)
.L_3286:
        /*006c*/ 	.word	0x00000000
        /*0070*/ 	.short	0x0001
        /*0072*/ 	.short	0x0008
        /*0074*/ 	.byte	0x00, 0xf0, 0x21, 0x00


	//----- nvinfo : EIATTR_KPARAM_INFO
	.align		4
.L_3287:
        /*0078*/ 	.byte	0x04, 0x17
        /*007a*/ 	.short	(.L_3289 - .L_3288)
.L_3288:
        /*007c*/ 	.word	0x00000000
        /*0080*/ 	.short	0x0000
        /*0082*/ 	.short	0x0000
        /*0084*/ 	.byte	0x00, 0xf0, 0x21, 0x00


	//----- nvinfo : EIATTR_SPARSE_MMA_MASK
	.align		4
.L_3289:
        /*0088*/ 	.byte	0x03, 0x50
        /*008a*/ 	.short	0x0000


	//----- nvinfo : EIATTR_MAXREG_COUNT
	.align		4
        /*008c*/ 	.byte	0x03, 0x1b
        /*008e*/ 	.short	0x00ff


	//----- nvinfo : EIATTR_MERCURY_ISA_VERSION
	.align		4
        /*0090*/ 	.byte	0x03, 0x5f
        /*0092*/ 	.short	0x0101


	//----- nvinfo : EIATTR_COOP_GROUP_MASK_REGIDS
	.align		4
        /*0094*/ 	.byte	0x04, 0x29
        /*0096*/ 	.short	(.L_3291 - .L_3290)


	//   ....[0]....
.L_3290:
        /*0098*/ 	.word	0xffffffff


	//   ....[1]....
        /*009c*/ 	.word	0xffffffff


	//   ....[2]....
        /*00a0*/ 	.word	0xffffffff


	//   ....[3]....
        /*00a4*/ 	.word	0xffffffff


	//   ....[4]....
        /*00a8*/ 	.word	0xffffffff


	//----- nvinfo : EIATTR_COOP_GROUP_INSTR_OFFSETS
	.align		4
.L_3291:
        /*00ac*/ 	.byte	0x04, 0x28
        /*00ae*/ 	.short	(.L_3293 - .L_3292)


	//   ....[0]....
.L_3292:
        /*00b0*/ 	.word	0x000008f0


	//   ....[1]....
        /*00b4*/ 	.word	0x00000920


	//   ....[2]....
        /*00b8*/ 	.word	0x00000940


	//   ....[3]....
        /*00bc*/ 	.word	0x00000960


	//   ....[4]....
        /*00c0*/ 	.word	0x00000980


	//----- nvinfo : EIATTR_EXIT_INSTR_OFFSETS
	.align		4
.L_3293:
        /*00c4*/ 	.byte	0x04, 0x1c
        /*00c6*/ 	.short	(.L_3295 - .L_3294)


	//   ....[0]....
.L_3294:
        /*00c8*/ 	.word	0x00000070


	//   ....[1]....
        /*00cc*/ 	.word	0x00000990


	//   ....[2]....
        /*00d0*/ 	.word	0x00000a00


	//----- nvinfo : EIATTR_CRS_STACK_SIZE
	.align		4
.L_3295:
        /*00d4*/ 	.byte	0x04, 0x1e
        /*00d6*/ 	.short	(.L_3297 - .L_3296)
.L_3296:
        /*00d8*/ 	.word	0x00000000


	//----- nvinfo : EIATTR_CBANK_PARAM_SIZE
	.align		4
.L_3297:
        /*00dc*/ 	.byte	0x03, 0x19
        /*00de*/ 	.short	0x0030


	//----- nvinfo : EIATTR_PARAM_CBANK
	.align		4
        /*00e0*/ 	.byte	0x04, 0x0a
        /*00e2*/ 	.short	(.L_3299 - .L_3298)
	.align		4
.L_3298:
        /*00e4*/ 	.word	index@(.nv.constant0._Z9moe_vec_qIfLi256ELi32E10block_q4_KLi2EXadL_ZN45_INTERNAL_8d5cb472_14_gguf_kernel_cu_cd24131917vec_dot_q4_K_q8_1EPKvPK10block_q8_1RKiEEEvS3_S3_PT_PS7_iiii)
        /*00e8*/ 	.short	0x0210
        /*00ea*/ 	.short	0x0030


	//----- nvinfo : EIATTR_SW_WAR
	.align		4
.L_3299:
        /*00ec*/ 	.byte	0x04, 0x36
        /*00ee*/ 	.short	(.L_3301 - .L_3300)
.L_3300:
        /*00f0*/ 	.word	0x00000008
.L_3301:


//--------------------- .nv.info._Z9moe_vec_qIfLi256ELi16E10block_q3_KLi1EXadL_ZN45_INTERNAL_8d5cb472_14_gguf_kernel_cu_cd24131917vec_dot_q3_K_q8_1EPKvPK10block_q8_1RKiEEEvS3_S3_PT_PS7_iiii --------------------------
	.section	.nv.info._Z9moe_vec_qIfLi256ELi16E10block_q3_KLi1EXadL_ZN45_INTERNAL_8d5cb472_14_gguf_kernel_cu_cd24131917vec_dot_q3_K_q8_1EPKvPK10block_q8_1RKiEEEvS3_S3_PT_PS7_iiii,"",@"SHT_CUDA_INFO"
	.sectionflags	@""
	.align	4


	//----- nvinfo : EIATTR_CUDA_API_VERSION
	.align		4
        /*0000*/ 	.byte	0x04, 0x37
        /*0002*/ 	.short	(.L_3303 - .L_3302)
.L_3302:
        /*0004*/ 	.word	0x00000082


	//----- nvinfo : EIATTR_KPARAM_INFO
	.align		4
.L_3303:
        /*0008*/ 	.byte	0x04, 0x17
        /*000a*/ 	.short	(.L_3305 - .L_3304)
.L_3304:
        /*000c*/ 	.word	0x00000000
        /*0010*/ 	.short	0x0007
        /*0012*/ 	.short	0x002c
        /*0014*/ 	.byte	0x00, 0xf0, 0x11, 0x00


	//----- nvinfo : EIATTR_KPARAM_INFO
	.align		4
.L_3305:
        /*0018*/ 	.byte	0x04, 0x17
        /*001a*/ 	.short	(.L_3307 - .L_3306)
.L_3306:
        /*001c*/ 	.word	0x00000000
        /*0020*/ 	.short	0x0006
        /*0022*/ 	.short	0x0028
        /*0024*/ 	.byte	0x00, 0xf0, 0x11, 0x00


	//----- nvinfo : EIATTR_KPARAM_INFO
	.align		4
.L_3307:
        /*0028*/ 	.byte	0x04, 0x17
        /*002a*/ 	.short	(.L_3309 - .L_3308)
.L_3308:
        /*002c*/ 	.word	0x00000000
        /*0030*/ 	.short	0x0005
        /*0032*/ 	.short	0x0024
        /*0034*/ 	.byte	0x00, 0xf0, 0x11, 0x00


	//----- nvinfo : EIATTR_KPARAM_INFO
	.align		4
.L_3309:
        /*0038*/ 	.byte	0x04, 0x17
        /*003a*/ 	.short	(.L_3311 - .L_3310)
.L_3310:
        /*003c*/ 	.word	0x00000000
        /*0040*/ 	.short	0x0004
        /*0042*/ 	.short	0x0020
        /*0044*/ 	.byte	0x00, 0xf0, 0x11, 0x00


	//----- nvinfo : EIATTR_KPARAM_INFO
	.align		4
.L_3311:
        /*0048*/ 	.byte	0x04, 0x17
        /*004a*/ 	.short	(.L_3313 - .L_3312)
.L_3312:
        /*004c*/ 	.word	0x00000000
        /*0050*/ 	.short	0x0003
        /*0052*/ 	.short	0x0018
        /*0054*/ 	.byte	0x00, 0xf0, 0x21, 0x00


	//----- nvinfo : EIATTR_KPARAM_INFO
	.align		4
.L_3313:
        /*0058*/ 	.byte	0x04, 0x17
        /*005a*/ 	.short	(.L_3315 - .L_3314)
.L_3314:
        /*005c*/ 	.word	0x00000000
        /*0060*/ 	.short	0x0002
        /*0062*/ 	.short	0x0010
        /*0064*/ 	.byte	0x00, 0xf0, 0x21, 0x00


	//----- nvinfo : EIATTR_KPARAM_INFO
	.align		4
.L_3315:
        /*0068*/ 	.byte	0x04, 0x17
        /*006a*/ 	.short	(.L_3317 - .L_3316)
.L_3316:
        /*006c*/ 	.word	0x00000000
        /*0070*/ 	.short	0x0001
        /*0072*/ 	.short	0x0008
        /*0074*/ 	.byte	0x00, 0xf0, 0x21, 0x00


	//----- nvinfo : EIATTR_KPARAM_INFO
	.align		4
.L_3317:
        /*0078*/ 	.byte	0x04, 0x17
        /*007a*/ 	.short	(.L_3319 - .L_3318)
.L_3318:
        /*007c*/ 	.word	0x00000000
        /*0080*/ 	.short	0x0000
        /*0082*/ 	.short	0x0000
        /*0084*/ 	.byte	0x00, 0xf0, 0x21, 0x00


	//----- nvinfo : EIATTR_SPARSE_MMA_MASK
	.align		4
.L_3319:
        /*0088*/ 	.byte	0x03, 0x50
        /*008a*/ 	.short	0x0000


	//----- nvinfo : EIATTR_MAXREG_COUNT
	.align		4
        /*008c*/ 	.byte	0x03, 0x1b
        /*008e*/ 	.short	0x00ff


	//----- nvinfo : EIATTR_MERCURY_ISA_VERSION
	.align		4
        /*0090*/ 	.byte	0x03, 0x5f
        /*0092*/ 	.short	0x0101


	//----- nvinfo : EIATTR_COOP_GROUP_MASK_REGIDS
	.align		4
        /*0094*/ 	.byte	0x04, 0x29
        /*0096*/ 	.short	(.L_3321 - .L_3320)


	//   ....[0]....
.L_3320:
        /*0098*/ 	.word	0xffffffff


	//   ....[1]....
        /*009c*/ 	.word	0xffffffff


	//   ....[2]....
        /*00a0*/ 	.word	0xffffffff


	//   ....[3]....
        /*00a4*/ 	.word	0xffffffff


	//   ....[4]....
        /*00a8*/ 	.word	0xffffffff


	//----- nvinfo : EIATTR_COOP_GROUP_INSTR_OFFSETS
	.align		4
.L_3321:
        /*00ac*/ 	.byte	0x04, 0x28
        /*00ae*/ 	.short	(.L_3323 - .L_3322)


	//   ....[0]....
.L_3322:
        /*00b0*/ 	.word	0x000010a0


	//   ....[1]....
        /*00b4*/ 	.word	0x000010d0


	//   ....[2]....
        /*00b8*/ 	.word	0x00001100


	//   ....[3]....
        /*00bc*/ 	.word	0x00001120


	//   ....[4]....
        /*00c0*/ 	.word	0x00001140


	//----- nvinfo : EIATTR_EXIT_INSTR_OFFSETS
	.align		4
.L_3323:
        /*00c4*/ 	.byte	0x04, 0x1c
        /*00c6*/ 	.short	(.L_3325 - .L_3324)


	//   ....[0]....
.L_3324:
        /*00c8*/ 	.word	0x00000070


	//   ....[1]....
        /*00cc*/ 	.word	0x00001150


	//   ....[2]....
        /*00d0*/ 	.word	0x000011c0


	//----- nvinfo : EIATTR_CRS_STACK_SIZE
	.align		4
.L_3325:
        /*00d4*/ 	.byte	0x04, 0x1e
        /*00d6*/ 	.short	(.L_3327 - .L_3326)
.L_3326:
        /*00d8*/ 	.word	0x00000000


	//----- nvinfo : EIATTR_CBANK_PARAM_SIZE
	.align		4
.L_3327:
        /*00dc*/ 	.byte	0x03, 0x19
        /*00de*/ 	.short	0x0030


	//----- nvinfo : EIATTR_PARAM_CBANK
	.align		4
        /*00e0*/ 	.byte	0x04, 0x0a
        /*00e2*/ 	.short	(.L_3329 - .L_3328)
	.align		4
.L_3328:
        /*00e4*/ 	.word	index@(.nv.constant0._Z9moe_vec_qIfLi256ELi16E10block_q3_KLi1EXadL_ZN45_INTERNAL_8d5cb472_14_gguf_kernel_cu_cd24131917vec_dot_q3_K_q8_1EPKvPK10block_q8_1RKiEEEvS3_S3_PT_PS7_iiii)
        /*00e8*/ 	.short	0x0210
        /*00ea*/ 	.short	0x0030


	//----- nvinfo : EIATTR_SW_WAR
	.align		4
.L_3329:
        /*00ec*/ 	.byte	0x04, 0x36
        /*00ee*/ 	.short	(.L_3331 - .L_3330)
.L_3330:
        /*00f0*/ 	.word	0x00000008
.L_3331:


//--------------------- .nv.info._Z9moe_vec_qIfLi256ELi16E10block_q2_KLi1EXadL_ZN45_INTERNAL_8d5cb472_14_gguf_kernel_cu_cd24131917vec_dot_q2_K_q8_1EPKvPK10block_q8_1RKiEEEvS3_S3_PT_PS7_iiii --------------------------
	.section	.nv.info._Z9moe_vec_qIfLi256ELi16E10block_q2_KLi1EXadL_ZN45_INTERNAL_8d5cb472_14_gguf_kernel_cu_cd24131917vec_dot_q2_K_q8_1EPKvPK10block_q8_1RKiEEEvS3_S3_PT_PS7_iiii,"",@"SHT_CUDA_INFO"
	.sectionflags	@""
	.align	4


	//----- nvinfo : EIATTR_CUDA_API_VERSION
	.align		4
        /*0000*/ 	.byte	0x04, 0x37
        /*0002*/ 	.short	(.L_3333 - .L_3332)
.L_3332:
        /*0004*/ 	.word	0x00000082


	//----- nvinfo : EIATTR_KPARAM_INFO
	.align		4
.L_3333:
        /*0008*/ 	.byte	0x04, 0x17
        /*000a*/ 	.short	(.L_3335 - .L_3334)
.L_3334:
        /*000c*/ 	.word	0x00000000
        /*0010*/ 	.short	0x0007
        /*0012*/ 	.short	0x002c
        /*0014*/ 	.byte	0x00, 0xf0, 0x11, 0x00


	//----- nvinfo : EIATTR_KPARAM_INFO
	.align		4
.L_3335:
        /*0018*/ 	.byte	0x04, 0x17
        /*001a*/ 	.short	(.L_3337 - .L_3336)
.L_3336:
        /*001c*/ 	.word	0x00000000
        /*0020*/ 	.short	0x0006
        /*0022*/ 	.short	0x0028
        /*0024*/ 	.byte	0x00, 0xf0, 0x11, 0x00


	//----- nvinfo : EIATTR_KPARAM_INFO
	.align		4
.L_3337:
        /*0028*/ 	.byte	0x04, 0x17
        /*002a*/ 	.short	(.L_3339 - .L_3338)
.L_3338:
        /*002c*/ 	.word	0x00000000
        /*0030*/ 	.short	0x0005
        /*0032*/ 	.short	0x0024
        /*0034*/ 	.byte	0x00, 0xf0, 0x11, 0x00


	//----- nvinfo : EIATTR_KPARAM_INFO
	.align		4
.L_3339:
        /*0038*/ 	.byte	0x04, 0x17
        /*003a*/ 	.short	(.L_3341 - .L_3340)
.L_3340:
        /*003c*/ 	.word	0x00000000
        /*0040*/ 	.short	0x0004
        /*0042*/ 	.short	0x0020
        /*0044*/ 	.byte	0x00, 0xf0, 0x11, 0x00


	//----- nvinfo : EIATTR_KPARAM_INFO
	.align		4
.L_3341:
        /*0048*/ 	.byte	0x04, 0x17
        /*004a*/ 	.short	(.L_3343 - .L_3342)
.L_3342:
        /*004c*/ 	.word	0x00000000
        /*0050*/ 	.short	0x0003
        /*0052*/ 	.short	0x0018
        /*0054*/ 	.byte	0x00, 0xf0, 0x21, 0x00


	//----- nvinfo : EIATTR_KPARAM_INFO
	.align		4
.L_3343:
        /*0058*/ 	.byte	0x04, 0x17
        /*005a*/ 	.short	(.L_3345 - .L_3344)
.L_3344:
        /*005c*/ 	.word	0x00000000
        /*0060*/ 	.short	0x0002
        /*0062*/ 	.short	0x0010
        /*0064*/ 	.byte	0x00, 0xf0, 0x21, 0x00


	//----- nvinfo : EIATTR_KPARAM_INFO
	.align		4
.L_3345:
        /*0068*/ 	.byte	0x04, 0x17
        /*006a*/ 	.short	(.L_3347 - .L_3346)
.L_3346:
        /*006c*/ 	.word	0x00000000
        /*0070*/ 	.short	0x0001
        /*0072*/ 	.short	0x0008
        /*0074*/ 	.byte	0x00, 0xf0, 0x21, 0x00


	//----- nvinfo : EIATTR_KPARAM_INFO
	.align		4
.L_3347:
        /*0078*/ 	.byte	0x04, 0x17
        /*007a*/ 	.short	(.L_3349 - .L_3348)
.L_3348:
        /*007c*/ 	.word	0x00000000
        /*0080*/ 	.short	0x0000
        /*0082*/ 	.short	0x0000
        /*0084*/ 	.byte	0x00, 0xf0, 0x21, 0x00


	//----- nvinfo : EIATTR_SPARSE_MMA_MASK
	.align		4
.L_3349:
        /*0088*/ 	.byte	0x03, 0x50
        /*008a*/ 	.short	0x0000


	//----- nvinfo : EIATTR_MAXREG_COUNT
	.align		4
        /*008c*/ 	.byte	0x03, 0x1b
        /*008e*/ 	.short	0x00ff


	//----- nvinfo : EIATTR_MERCURY_ISA_VERSION
	.align		4
        /*0090*/ 	.byte	0x03, 0x5f
        /*0092*/ 	.short	0x0101


	//----- nvinfo : EIATTR_COOP_GROUP_MASK_REGIDS
	.align		4
        /*0094*/ 	.byte	0x04, 0x29
        /*0096*/ 	.short	(.L_3351 - .L_3350)


	//   ....[0]....
.L_3350:
        /*0098*/ 	.word	0xffffffff


	//   ....[1]....
        /*009c*/ 	.word	0xffffffff


	//   ....[2]....
        /*00a0*/ 	.word	0xffffffff


	//   ....[3]....
        /*00a4*/ 	.word	0xffffffff


	//   ....[4]....
        /*00a8*/ 	.word	0xffffffff


	//----- nvinfo : EIATTR_COOP_GROUP_INSTR_OFFSETS
	.align		4
.L_3351:
        /*00ac*/ 	.byte	0x04, 0x28
        /*00ae*/ 	.short	(.L_3353 - .L_3352)


	//   ....[0]....
.L_3352:
        /*00b0*/ 	.word	0x000009f0


	//   ....[1]....
        /*00b4*/ 	.word	0x00000a20


	//   ....[2]....
        /*00b8*/ 	.word	0x00000a40


	//   ....[3]....
        /*00bc*/ 	.word	0x00000a60


	//   ....[4]....
        /*00c0*/ 	.word	0x00000a80


	//----- nvinfo : EIATTR_EXIT_INSTR_OFFSETS
	.align		4
.L_3353:
        /*00c4*/ 	.byte	0x04, 0x1c
        /*00c6*/ 	.short	(.L_3355 - .L_3354)


	//   ....[0]....
.L_3354:
        /*00c8*/ 	.word	0x00000070


	//   ....[1]....
        /*00cc*/ 	.word	0x00000a90


	//   ....[2]....
        /*00d0*/ 	.word	0x00000b00


	//----- nvinfo : EIATTR_CRS_STACK_SIZE
	.align		4
.L_3355:
        /*00d4*/ 	.byte	0x04, 0x1e
        /*00d6*/ 	.short	(.L_3357 - .L_3356)
.L_3356:
        /*00d8*/ 	.word	0x00000000


	//----- nvinfo : EIATTR_CBANK_PARAM_SIZE
	.align		4
.L_3357:
        /*00dc*/ 	.byte	0x03, 0x19
        /*00de*/ 	.short	0x0030


	//----- nvinfo : EIATTR_PARAM_CBANK
	.align		4
        /*00e0*/ 	.byte	0x04, 0x0a
        /*00e2*/ 	.short	(.L_3359 - .L_3358)
	.align		4
.L_3358:
        /*00e4*/ 	.word	index@(.nv.constant0._Z9moe_vec_qIfLi256ELi16E10block_q2_KLi1EXadL_ZN45_INTERNAL_8d5cb472_14_gguf_kernel_cu_cd24131917vec_dot_q2_K_q8_1EPKvPK10block_q8_1RKiEEEvS3_S3_PT_PS7_iiii)
        /*00e8*/ 	.short	0x0210
        /*00ea*/ 	.short	0x0030


	//----- nvinfo : EIATTR_SW_WAR
	.align		4
.L_3359:
        /*00ec*/ 	.byte	0x04, 0x36
        /*00ee*/ 	.short	(.L_3361 - .L_3360)
.L_3360:
        /*00f0*/ 	.word	0x00000008
.L_3361:


//--------------------- .nv.info._Z9moe_vec_qIfLi32ELi8E10block_q8_0Li2EXadL_ZN45_INTERNAL_8d5cb472_14_gguf_kernel_cu_cd24131917vec_dot_q8_0_q8_1EPKvPK10block_q8_1RKiEEEvS3_S3_PT_PS7_iiii --------------------------
	.section	.nv.info._Z9moe_vec_qIfLi32ELi8E10block_q8_0Li2EXadL_ZN45_INTERNAL_8d5cb472_14_gguf_kernel_cu_cd24131917vec_dot_q8_0_q8_1EPKvPK10block_q8_1RKiEEEvS3_S3_PT_PS7_iiii,"",@"SHT_CUDA_INFO"
	.sectionflags	@""
	.align	4


	//----- nvinfo : EIATTR_CUDA_API_VERSION
	.align		4
        /*0000*/ 	.byte	0x04, 0x37
        /*0002*/ 	.short	(.L_3363 - .L_3362)
.L_3362:
        /*0004*/ 	.word	0x00000082


	//----- nvinfo : EIATTR_KPARAM_INFO
	.align		4
.L_3363:
        /*0008*/ 	.byte	0x04, 0x17
        /*000a*/ 	.short	(.L_3365 - .L_3364)
.L_3364:
        /*000c*/ 	.word	0x00000000
        /*0010*/ 	.short	0x0007
        /*0012*/ 	.short	0x002c
        /*0014*/ 	.byte	0x00, 0xf0, 0x11, 0x00


	//----- nvinfo : EIATTR_KPARAM_INFO
	.align		4
.L_3365:
        /*0018*/ 	.byte	0x04, 0x17
        /*001a*/ 	.short	(.L_3367 - .L_3366)
.L_3366:
        /*001c*/ 	.word	0x00000000
        /*0020*/ 	.short	0x0006
        /*0022*/ 	.short	0x0028
        /*0024*/ 	.byte	0x00, 0xf0, 0x11, 0x00


	//----- nvinfo : EIATTR_KPARAM_INFO
	.align		4
.L_3367:
        /*0028*/ 	.byte	0x04, 0x17
        /*002a*/ 	.short	(.L_3369 - .L_3368)
.L_3368:
        /*002c*/ 	.word	0x00000000
        /*0030*/ 	.short	0x0005
        /*0032*/ 	.short	0x0024
        /*0034*/ 	.byte	0x00, 0xf0, 0x11, 0x00


	//----- nvinfo : EIATTR_KPARAM_INFO
	.align		4
.L_3369:
        /*0038*/ 	.byte	0x04, 0x17
        /*003a*/ 	.short	(.L_3371 - .L_3370)
.L_3370:
        /*003c*/ 	.word	0x00000000
        /*0040*/ 	.short	0x0004
        /*0042*/ 	.short	0x0020
        /*0044*/ 	.byte	0x00, 0xf0, 0x11, 0x00


	//----- nvinfo : EIATTR_KPARAM_INFO
	.align		4
.L_3371:
        /*0048*/ 	.byte	0x04, 0x17
        /*004a*/ 	.short	(.L_3373 - .L_3372)
.L_3372:
        /*004c*/ 	.word	0x00000000
        /*0050*/ 	.short	0x0003
        /*0052*/ 	.short	0x0018
        /*0054*/ 	.byte	0x00, 0xf0, 0x21, 0x00


	//----- nvinfo : EIATTR_KPARAM_INFO
	.align		4
.L_3373:
        /*0058*/ 	.byte	0x04, 0x17
        /*005a*/ 	.short	(.L_3375 - .L_3374)
.L_3374:
        /*005c*/ 	.word	0x00000000
        /*0060*/ 	.short	0x0002
        /*0062*/ 	.short	0x0010
        /*0064*/ 	.byte	0x00, 0xf0, 0x21, 0x00


	//----- nvinfo : EIATTR_KPARAM_INFO
	.align		4
.L_3375:
        /*0068*/ 	.byte	0x04, 0x17
        /*006a*/ 	.short	(.L_3377 - .L_3376)
.L_3376:
        /*006c*/ 	.word	0x00000000
        /*0070*/ 	.short	0x0001
        /*0072*/ 	.short	0x0008
        /*0074*/ 	.byte	0x00, 0xf0, 0x21, 0x00


	//----- nvinfo : EIATTR_KPARAM_INFO
	.align		4
.L_3377:
        /*0078*/ 	.byte	0x04, 0x17
        /*007a*/ 	.short	(.L_3379 - .L_3378)
.L_3378:
        /*007c*/ 	.word	0x00000000
        /*0080*/ 	.short	0x0000
        /*0082*/ 	.short	0x0000
        /*0084*/ 	.byte	0x00, 0xf0, 0x21, 0x00


	//----- nvinfo : EIATTR_SPARSE_MMA_MASK
	.align		4
.L_3379:
        /*0088*/ 	.byte	0x03, 0x50
        /*008a*/ 	.short	0x0000


	//----- nvinfo : EIATTR_MAXREG_COUNT
	.align		4
        /*008c*/ 	.byte	0x03, 0x1b
        /*008e*/ 	.short	0x00ff


	//----- nvinfo : EIATTR_MERCURY_ISA_VERSION
	.align		4
        /*0090*/ 	.byte	0x03, 0x5f
        /*0092*/ 	.short	0x0101


	//----- nvinfo : EIATTR_COOP_GROUP_MASK_REGIDS
	.align		4
        /*0094*/ 	.byte	0x04, 0x29
        /*0096*/ 	.short	(.L_3381 - .L_3380)


	//   ....[0]....
.L_3380:
        /*0098*/ 	.word	0xffffffff


	//   ....[1]....
        /*009c*/ 	.word	0xffffffff


	//   ....[2]....
        /*00a0*/ 	.word	0xffffffff


	//   ....[3]....
        /*00a4*/ 	.word	0xffffffff


	//   ....[4]....
        /*00a8*/ 	.word	0xffffffff


	//----- nvinfo : EIATTR_COOP_GROUP_INSTR_OFFSETS
	.align		4
.L_3381:
        /*00ac*/ 	.byte	0x04, 0x28
        /*00ae*/ 	.short	(.L_3383 - .L_3382)


	//   ....[0]....
.L_3382:
        /*00b0*/ 	.word	0x00001390


	//   ....[1]....
        /*00b4*/ 	.word	0x000013c0


	//   ....[2]....
        /*00b8*/ 	.word	0x000013e0


	//   ....[3]....
        /*00bc*/ 	.word	0x00001400


	//   ....[4]....
        /*00c0*/ 	.word	0x00001420


	//----- nvinfo : EIATTR_EXIT_INSTR_OFFSETS
	.align		4
.L_3383:
        /*00c4*/ 	.byte	0x04, 0x1c
        /*00c6*/ 	.short	(.L_3385 - .L_3384)


	//   ....[0]....
.L_3384:
        /*00c8*/ 	.word	0x00000070


	//   ....[1]....
        /*00cc*/ 	.word	0x00001430


	//   ....[2]....
        /*00d0*/ 	.word	0x00001490


	//----- nvinfo : EIATTR_CRS_STACK_SIZE
	.align		4
.L_3385:
        /*00d4*/ 	.byte	0x04, 0x1e
        /*00d6*/ 	.short	(.L_3387 - .L_3386)
.L_3386:
        /*00d8*/ 	.word	0x00000000


	//----- nvinfo : EIATTR_CBANK_PARAM_SIZE
	.align		4
.L_3387:
        /*00dc*/ 	.byte	0x03, 0x19
        /*00de*/ 	.short	0x0030


	//----- nvinfo : EIATTR_PARAM_CBANK
	.align		4
        /*00e0*/ 	.byte	0x04, 0x0a
        /*00e2*/ 	.short	(.L_3389 - .L_3388)
	.align		4
.L_3388:
        /*00e4*/ 	.word	index@(.nv.constant0._Z9moe_vec_qIfLi32ELi8E10block_q8_0Li2EXadL_ZN45_INTERNAL_8d5cb472_14_gguf_kernel_cu_cd24131917vec_dot_q8_0_q8_1EPKvPK10block_q8_1RKiEEEvS3_S3_PT_PS7_iiii)
        /*00e8*/ 	.short	0x0210
        /*00ea*/ 	.short	0x0030


	//----- nvinfo : EIATTR_SW_WAR
	.align		4
.L_3389:
        /*00ec*/ 	.byte	0x04, 0x36
        /*00ee*/ 	.short	(.L_3391 - .L_3390)
.L_3390:
        /*00f0*/ 	.word	0x00000008
.L_3391:


//--------------------- .nv.info._Z9moe_vec_qIfLi32ELi4E10block_q5_1Li2EXadL_ZN45_INTERNAL_8d5cb472_14_gguf_kernel_cu_cd24131917vec_dot_q5_1_q8_1EPKvPK10block_q8_1RKiEEEvS3_S3_PT_PS7_iiii --------------------------
	.section	.nv.info._Z9moe_vec_qIfLi32ELi4E10block_q5_1Li2EXadL_ZN45_INTERNAL_8d5cb472_14_gguf_kernel_cu_cd24131917vec_dot_q5_1_q8_1EPKvPK10block_q8_1RKiEEEvS3_S3_PT_PS7_iiii,"",@"SHT_CUDA_INFO"
	.sectionflags	@""
	.align	4


	//----- nvinfo : EIATTR_CUDA_API_VERSION
	.align		4
        /*0000*/ 	.byte	0x04, 0x37
        /*0002*/ 	.short	(.L_3393 - .L_3392)
.L_3392:
        /*0004*/ 	.word	0x00000082


	//----- nvinfo : EIATTR_KPARAM_INFO
	.align		4
.L_3393:
        /*0008*/ 	.byte	0x04, 0x17
        /*000a*/ 	.short	(.L_3395 - .L_3394)
.L_3394:
        /*000c*/ 	.word	0x00000000
        /*0010*/ 	.short	0x0007
        /*0012*/ 	.short	0x002c
        /*0014*/ 	.byte	0x00, 0xf0, 0x11, 0x00


	//----- nvinfo : EIATTR_KPARAM_INFO
	.align		4
.L_3395:
        /*0018*/ 	.byte	0x04, 0x17
        /*001a*/ 	.short	(.L_3397 - .L_3396)
.L_3396:
        /*001c*/ 	.word	0x00000000
        /*0020*/ 	.short	0x0006
        /*0022*/ 	.short	0x0028
        /*0024*/ 	.byte	0x00, 0xf0, 0x11, 0x00


	//----- nvinfo : EIATTR_KPARAM_INFO
	.align		4
.L_3397:
        /*0028*/ 	.byte	0x04, 0x17
        /*002a*/ 	.short	(.L_3399 - .L_3398)
.L_3398:
        /*002c*/ 	.word	0x00000000
        /*0030*/ 	.short	0x0005
        /*0032*/ 	.short	0x0024
        /*0034*/ 	.byte	0x00, 0xf0, 0x11, 0x00


	//----- nvinfo : EIATTR_KPARAM_INFO
	.align		4
.L_3399:
        /*0038*/ 	.byte	0x04, 0x17
        /*003a*/ 	.short	(.L_3401 - .L_3400)
.L_3400:
        /*003c*/ 	.word	0x00000000
        /*0040*/ 	.short	0x0004
        /*0042*/ 	.short	0x0020
        /*0044*/ 	.byte	0x00, 0xf0, 0x11, 0x00


	//----- nvinfo : EIATTR_KPARAM_INFO
	.align		4
.L_3401:
        /*0048*/ 	.byte	0x04, 0x17
        /*004a*/ 	.short	(.L_3403 - .L_3402)
.L_3402:
        /*004c*/ 	.word	0x00000000
        /*0050*/ 	.short	0x0003
        /*0052*/ 	.short	0x0018
        /*0054*/ 	.byte	0x00, 0xf0, 0x21, 0x00


	//----- nvinfo : EIATTR_KPARAM_INFO
	.align		4
.L_3403:
        /*0058*/ 	.byte	0x04, 0x17
        /*005a*/ 	.short	(.L_3405 - .L_3404)
.L_3404:
        /*005c*/ 	.word	0x00000000
        /*0060*/ 	.short	0x0002
        /*0062*/ 	.short	0x0010
        /*0064*/ 	.byte	0x00, 0xf0, 0x21, 0x00


	//----- nvinfo : EIATTR_KPARAM_INFO
	.align		4
.L_3405:
        /*0068*/ 	.byte	0x04, 0x17
        /*006a*/ 	.short	(.L_3407 - .L_3406)
.L_3406:
        /*006c*/ 	.word	0x00000000
        /*0070*/ 	.short	0x0001
        /*0072*/ 	.short	0x0008
        /*0074*/ 	.byte	0x00, 0xf0, 0x21, 0x00


	//----- nvinfo : EIATTR_KPARAM_INFO
	.align		4
.L_3407:
        /*0078*/ 	.byte	0x04, 0x17
        /*007a*/ 	.short	(.L_3409 - .L_3408)
.L_3408:
        /*007c*/ 	.word	0x00000000
        /*0080*/ 	.short	0x0000
        /*0082*/ 	.short	0x0000
        /*0084*/ 	.byte	0x00, 0xf0, 0x21, 0x00


	//----- nvinfo : EIATTR_SPARSE_MMA_MASK
	.align		4
.L_3409:
        /*0088*/ 	.byte	0x03, 0x50
        /*008a*/ 	.short	0x0000


	//----- nvinfo : EIATTR_MAXREG_COUNT
	.align		4
        /*008c*/ 	.byte	0x03, 0x1b
        /*008e*/ 	.short	0x00ff


	//----- nvinfo : EIATTR_MERCURY_ISA_VERSION
	.align		4
        /*0090*/ 	.byte	0x03, 0x5f
        /*0092*/ 	.short	0x0101


	//----- nvinfo : EIATTR_COOP_GROUP_MASK_REGIDS
	.align		4
        /*0094*/ 	.byte	0x04, 0x29
        /*0096*/ 	.short	(.L_3411 - .L_3410)


	//   ....[0]....
.L_3410:
        /*0098*/ 	.word	0xffffffff


	//   ....[1]....
        /*009c*/ 	.word	0xffffffff


	//   ....[2]....
        /*00a0*/ 	.word	0xffffffff


	//   ....[3]....
        /*00a4*/ 	.word	0xffffffff


	//   ....[4]....
        /*00a8*/ 	.word	0xffffffff


	//----- nvinfo : EIATTR_COOP_GROUP_INSTR_OFFSETS
	.align		4
.L_3411:
        /*00ac*/ 	.byte	0x04, 0x28
        /*00ae*/ 	.short	(.L_3413 - .L_3412)


	//   ....[0]....
.L_3412:
        /*00b0*/ 	.word	0x00000820


	//   ....[1]....
        /*00b4*/ 	.word	0x00000850


	//   ....[2]....
        /*00b8*/ 	.word	0x00000870


	//   ....[3]....
        /*00bc*/ 	.word	0x00000890


	//   ....[4]....
        /*00c0*/ 	.word	0x000008b0


	//----- nvinfo : EIATTR_EXIT_INSTR_OFFSETS
	.align		4
.L_3413:
        /*00c4*/ 	.byte	0x04, 0x1c
        /*00c6*/ 	.short	(.L_3415 - .L_3414)


	//   ....[0]....
.L_3414:
        /*00c8*/ 	.word	0x00000070


	//   ....[1]....
        /*00cc*/ 	.word	0x000008c0


	//   ....[2]....
        /*00d0*/ 	.word	0x00000920


	//----- nvinfo : EIATTR_CRS_STACK_SIZE
	.align		4
.L_3415:
        /*00d4*/ 	.byte	0x04, 0x1e
        /*00d6*/ 	.short	(.L_3417 - .L_3416)
.L_3416:
        /*00d8*/ 	.word	0x00000000


	//----- nvinfo : EIATTR_CBANK_PARAM_SIZE
	.align		4
.L_3417:
        /*00dc*/ 	.byte	0x03, 0x19
        /*00de*/ 	.short	0x0030


	//----- nvinfo : EIATTR_PARAM_CBANK
	.align		4
        /*00e0*/ 	.byte	0x04, 0x0a
        /*00e2*/ 	.short	(.L_3419 - .L_3418)
	.align		4
.L_3418:
        /*00e4*/ 	.word	index@(.nv.constant0._Z9moe_vec_qIfLi32ELi4E10block_q5_1Li2EXadL_ZN45_INTERNAL_8d5cb472_14_gguf_kernel_cu_cd24131917vec_dot_q5_1_q8_1EPKvPK10block_q8_1RKiEEEvS3_S3_PT_PS7_iiii)
        /*00e8*/ 	.short	0x0210
        /*00ea*/ 	.short	0x0030


	//----- nvinfo : EIATTR_SW_WAR
	.align		4
.L_3419:
        /*00ec*/ 	.byte	0x04, 0x36
        /*00ee*/ 	.short	(.L_3421 - .L_3420)
.L_3420:
        /*00f0*/ 	.word	0x00000008
.L_3421:


//--------------------- .nv.info._Z9moe_vec_qIfLi32ELi4E10block_q5_0Li2EXadL_ZN45_INTERNAL_8d5cb472_14_gguf_kernel_cu_cd24131917vec_dot_q5_0_q8_1EPKvPK10block_q8_1RKiEEEvS3_S3_PT_PS7_iiii --------------------------
	.section	.nv.info._Z9moe_vec_qIfLi32ELi4E10block_q5_0Li2EXadL_ZN45_INTERNAL_8d5cb472_14_gguf_kernel_cu_cd24131917vec_dot_q5_0_q8_1EPKvPK10block_q8_1RKiEEEvS3_S3_PT_PS7_iiii,"",@"SHT_CUDA_INFO"
	.sectionflags	@""
	.align	4


	//----- nvinfo : EIATTR_CUDA_API_VERSION
	.align		4
        /*0000*/ 	.byte	0x04, 0x37
        /*0002*/ 	.short	(.L_3423 - .L_3422)
.L_3422:
        /*0004*/ 	.word	0x00000082


	//----- nvinfo : EIATTR_KPARAM_INFO
	.align		4
.L_3423:
        /*0008*/ 	.byte	0x04, 0x17
        /*000a*/ 	.short	(.L_3425 - .L_3424)
.L_3424:
        /*000c*/ 	.word	0x00000000
        /*0010*/ 	.short	0x0007
        /*0012*/ 	.short	0x002c
        /*0014*/ 	.byte	0x00, 0xf0, 0x11, 0x00


	//----- nvinfo : EIATTR_KPARAM_INFO
	.align		4
.L_3425:
        /*0018*/ 	.byte	0x04, 0x17
        /*001a*/ 	.short	(.L_3427 - .L_3426)
.L_3426:
        /*001c*/ 	.word	0x00000000
        /*0020*/ 	.short	0x0006
        /*0022*/ 	.short	0x0028
        /*0024*/ 	.byte	0x00, 0xf0, 0x11, 0x00


	//----- nvinfo : EIATTR_KPARAM_INFO
	.align		4
.L_3427:
        /*0028*/ 	.byte	0x04, 0x17
        /*002a*/ 	.short	(.L_3429 - .L_3428)
.L_3428:
        /*002c*/ 	.word	0x00000000
        /*0030*/ 	.short	0x0005
        /*0032*/ 	.short	0x0024
        /*0034*/ 	.byte	0x00, 0xf0, 0x11, 0x00


	//----- nvinfo : EIATTR_KPARAM_INFO
	.align		4
.L_3429:
        /*0038*/ 	.byte	0x04, 0x17
        /*003a*/ 	.short	(.L_3431 - .L_3430)
.L_3430:
        /*003c*/ 	.word	0x00000000
        /*0040*/ 	.short	0x0004
        /*0042*/ 	.short	0x0020
        /*0044*/ 	.byte	0x00, 0xf0, 0x11, 0x00


	//----- nvinfo : EIATTR_KPARAM_INFO
	.align		4
.L_3431:
        /*0048*/ 	.byte	0x04, 0x17
        /*004a*/ 	.short	(.L_3433 - .L_3432)
.L_3432:
        /*004c*/ 	.word	0x00000000
        /*0050*/ 	.short	0x0003
        /*0052*/ 	.short	0x0018
        /*0054*/ 	.byte	0x00, 0xf0, 0x21, 0x00


	//----- nvinfo : EIATTR_KPARAM_INFO
	.align		4
.L_3433:
        /*0058*/ 	.byte	0x04, 0x17
        /*005a*/ 	.short	(.L_3435 - .L_3434)
.L_3434:
        /*005c*/ 	.word	0x00000000
        /*0060*/ 	.short	0x0002
        /*0062*/ 	.short	0x0010
        /*0064*/ 	.byte	0x00, 0xf0, 0x21, 0x00


	//----- nvinfo : EIATTR_KPARAM_INFO
	.align		4
.L_3435:
        /*0068*/ 	.byte	0x04, 0x17
        /*006a*/ 	.short	(.L_3437 - .L_3436)
.L_3436:
        /*006c*/ 	.word	0x00000000
        /*0070*/ 	.short	0x0001
        /*0072*/ 	.short	0x0008
        /*0074*/ 	.byte	0x00, 0xf0, 0x21, 0x00


	//----- nvinfo : EIATTR_KPARAM_INFO
	.align		4
.L_3437:
        /*0078*/ 	.byte	0x04, 0x17
        /*007a*/ 	.short	(.L_3439 - .L_3438)
.L_3438:
        /*007c*/ 	.word	0x00000000
        /*0080*/ 	.short	0x0000
        /*0082*/ 	.short	0x0000
        /*0084*/ 	.byte	0x00, 0xf0, 0x21, 0x00


	//----- nvinfo : EIATTR_SPARSE_MMA_MASK
	.align		4
.L_3439:
        /*0088*/ 	.byte	0x03, 0x50
        /*008a*/ 	.short	0x0000


	//----- nvinfo : EIATTR_MAXREG_COUNT
	.align		4
        /*008c*/ 	.byte	0x03, 0x1b
        /*008e*/ 	.short	0x00ff


	//----- nvinfo : EIATTR_MERCURY_ISA_VERSION
	.align		4
        /*0090*/ 	.byte	0x03, 0x5f
        /*0092*/ 	.short	0x0101


	//----- nvinfo : EIATTR_COOP_GROUP_MASK_REGIDS
	.align		4
        /*0094*/ 	.byte	0x04, 0x29
        /*0096*/ 	.short	(.L_3441 - .L_3440)


	//   ....[0]....
.L_3440:
        /*0098*/ 	.word	0xffffffff


	//   ....[1]....
        /*009c*/ 	.word	0xffffffff


	//   ....[2]....
        /*00a0*/ 	.word	0xffffffff


	//   ....[3]....
        /*00a4*/ 	.word	0xffffffff


	//   ....[4]....
        /*00a8*/ 	.word	0xffffffff


	//----- nvinfo : EIATTR_COOP_GROUP_INSTR_OFFSETS
	.align		4
.L_3441:
        /*00ac*/ 	.byte	0x04, 0x28
        /*00ae*/ 	.short	(.L_3443 - .L_3442)


	//   ....[0]....
.L_3442:
        /*00b0*/ 	.word	0x00000880


	//   ....[1]....
        /*00b4*/ 	.word	0x000008b0


	//   ....[2]....
        /*00b8*/ 	.word	0x000008d0


	//   ....[3]....
        /*00bc*/ 	.word	0x000008f0


	//   ....[4]....
        /*00c0*/ 	.word	0x00000910


	//----- nvinfo : EIATTR_EXIT_INSTR_OFFSETS
	.align		4
.L_3443:
        /*00c4*/ 	.byte	0x04, 0x1c
        /*00c6*/ 	.short	(.L_3445 - .L_3444)


	//   ....[0]....
.L_3444:
        /*00c8*/ 	.word	0x00000070


	//   ....[1]....
        /*00cc*/ 	.word	0x00000920


	//   ....[2]....
        /*00d0*/ 	.word	0x00000980


	//----- nvinfo : EIATTR_CRS_STACK_SIZE
	.align		4
.L_3445:
        /*00d4*/ 	.byte	0x04, 0x1e
        /*00d6*/ 	.short	(.L_3447 - .L_3446)
.L_3446:
        /*00d8*/ 	.word	0x00000000


	//----- nvinfo : EIATTR_CBANK_PARAM_SIZE
	.align		4
.L_3447:
        /*00dc*/ 	.byte	0x03, 0x19
        /*00de*/ 	.short	0x0030


	//----- nvinfo : EIATTR_PARAM_CBANK
	.align		4
        /*00e0*/ 	.byte	0x04, 0x0a
        /*00e2*/ 	.short	(.L_3449 - .L_3448)
	.align		4
.L_3448:
        /*00e4*/ 	.word	index@(.nv.constant0._Z9moe_vec_qIfLi32ELi4E10block_q5_0Li2EXadL_ZN45_INTERNAL_8d5cb472_14_gguf_kernel_cu_cd24131917vec_dot_q5_0_q8_1EPKvPK10block_q8_1RKiEEEvS3_S3_PT_PS7_iiii)
        /*00e8*/ 	.short	0x0210
        /*00ea*/ 	.short	0x0030


	//----- nvinfo : EIATTR_SW_WAR
	.align		4
.L_3449:
        /*00ec*/ 	.byte	0x04, 0x36
        /*00ee*/ 	.short	(.L_3451 - .L_3450)
.L_3450:
        /*00f0*/ 	.word	0x00000008
.L_3451:


//--------------------- .nv.info._Z9moe_vec_qIfLi32ELi4E10block_q4_1Li2EXadL_ZN45_INTERNAL_8d5cb472_14_gguf_kernel_cu_cd24131917vec_dot_q4_1_q8_1EPKvPK10block_q8_1RKiEEEvS3_S3_PT_PS7_iiii --------------------------
	.section	.nv.info._Z9moe_vec_qIfLi32ELi4E10block_q4_1Li2EXadL_ZN45_INTERNAL_8d5cb472_14_gguf_kernel_cu_cd24131917vec_dot_q4_1_q8_1EPKvPK10block_q8_1RKiEEEvS3_S3_PT_PS7_iiii,"",@"SHT_CUDA_INFO"
	.sectionflags	@""
	.align	4


	//----- nvinfo : EIATTR_CUDA_API_VERSION
	.align		4
        /*0000*/ 	.byte	0x04, 0x37
        /*0002*/ 	.short	(.L_3453 - .L_3452)
.L_3452:
        /*0004*/ 	.word	0x00000082


	//----- nvinfo : EIATTR_KPARAM_INFO
	.align		4
.L_3453:
        /*0008*/ 	.byte	0x04, 0x17
        /*000a*/ 	.short	(.L_3455 - .L_3454)
.L_3454:
        /*000c*/ 	.word	0x00000000
        /*0010*/ 	.short	0x0007
        /*0012*/ 	.short	0x002c
        /*0014*/ 	.byte	0x00, 0xf0, 0x11, 0x00


	//----- nvinfo : EIATTR_KPARAM_INFO
	.align		4
.L_3455:
        /*0018*/ 	.byte	0x04, 0x17
        /*001a*/ 	.short	(.L_3457 - .L_3456)
.L_3456:
        /*001c*/ 	.word	0x00000000
        /*0020*/ 	.short	0x0006
        /*0022*/ 	.short	0x0028
        /*0024*/ 	.byte	0x00, 0xf0, 0x11, 0x00


	//----- nvinfo : EIATTR_KPARAM_INFO
	.align		4
.L_3457:
        /*0028*/ 	.byte	0x04, 0x17
        /*002a*/ 	.short	(.L_3459 - .L_3458)
.L_3458:
        /*002c*/ 	.word	0x00000000
        /*0030*/ 	.short	0x0005
        /*0032*/ 	.short	0x0024
        /*0034*/ 	.byte	0x00, 0xf0, 0x11, 0x00


	//----- nvinfo : EIATTR_KPARAM_INFO
	.align		4
.L_3459:
        /*0038*/ 	.byte	0x04, 0x17
        /*003a*/ 	.short	(.L_3461 - .L_3460)
.L_3460:
        /*003c*/ 	.word	0x00000000
        /*0040*/ 	.short	0x0004
        /*0042*/ 	.short	0x0020
        /*0044*/ 	.byte	0x00, 0xf0, 0x11, 0x00


	//----- nvinfo : EIATTR_KPARAM_INFO
	.align		4
.L_3461:
        /*0048*/ 	.byte	0x04, 0x17
        /*004a*/ 	.short	(.L_3463 - .L_3462)
.L_3462:
        /*004c*/ 	.word	0x00000000
        /*0050*/ 	.short	0x0003
        /*0052*/ 	.short	0x0018
        /*0054*/ 	.byte	0x00, 0xf0, 0x21, 0x00


	//----- nvinfo : EIATTR_KPARAM_INFO
	.align		4
.L_3463:
        /*0058*/ 	.byte	0x04, 0x17
        /*005a*/ 	.short	(.L_3465 - .L_3464)
.L_3464:
        /*005c*/ 	.word	0x00000000
        /*0060*/ 	.short	0x0002
        /*0062*/ 	.short	0x0010
        /*0064*/ 	.byte	0x00, 0xf0, 0x21, 0x00


	//----- nvinfo : EIATTR_KPARAM_INFO
	.align		4
.L_3465:
        /*0068*/ 	.byte	0x04, 0x17
        /*006a*/ 	.short	(.L_3467 - .L_3466)
.L_3466:
        /*006c*/ 	.word	0x00000000
        /*0070*/ 	.short	0x0001
        /*0072*/ 	.short	0x0008
        /*0074*/ 	.byte	0x00, 0xf0, 0x21, 0x00


	//----- nvinfo : EIATTR_KPARAM_INFO
	.align		4
.L_3467:
        /*0078*/ 	.byte	0x04, 0x17
        /*007a*/ 	.short	(.L_3469 - .L_3468)
.L_3468:
        /*007c*/ 	.word	0x00000000
        /*0080*/ 	.short	0x0000
        /*0082*/ 	.short	0x0000
        /*0084*/ 	.byte	0x00, 0xf0, 0x21, 0x00


	//----- nvinfo : EIATTR_SPARSE_MMA_MASK
	.align		4
.L_3469:
        /*0088*/ 	.byte	0x03, 0x50
        /*008a*/ 	.short	0x0000


	//----- nvinfo : EIATTR_MAXREG_COUNT
	.align		4
        /*008c*/ 	.byte	0x03, 0x1b
        /*008e*/ 	.short	0x00ff


	//----- nvinfo : EIATTR_MERCURY_ISA_VERSION
	.align		4
        /*0090*/ 	.byte	0x03, 0x5f
        /*0092*/ 	.short	0x0101


	//----- nvinfo : EIATTR_COOP_GROUP_MASK_REGIDS
	.align		4
        /*0094*/ 	.byte	0x04, 0x29
        /*0096*/ 	.short	(.L_3471 - .L_3470)


	//   ....[0]....
.L_3470:
        /*0098*/ 	.word	0xffffffff


	//   ....[1]....
        /*009c*/ 	.word	0xffffffff


	//   ....[2]....
        /*00a0*/ 	.word	0xffffffff


	//   ....[3]....
        /*00a4*/ 	.word	0xffffffff


	//   ....[4]....
        /*00a8*/ 	.word	0xffffffff


	//----- nvinfo : EIATTR_COOP_GROUP_INSTR_OFFSETS
	.align		4
.L_3471:
        /*00ac*/ 	.byte	0x04, 0x28
        /*00ae*/ 	.short	(.L_3473 - .L_3472)


	//   ....[0]....
.L_3472:
        /*00b0*/ 	.word	0x000017a0


	//   ....[1]....
        /*00b4*/ 	.word	0x000017d0


	//   ....[2]....
        /*00b8*/ 	.word	0x000017f0


	//   ....[3]....
        /*00bc*/ 	.word	0x00001810


	//   ....[4]....
        /*00c0*/ 	.word	0x00001830


	//----- nvinfo : EIATTR_EXIT_INSTR_OFFSETS
	.align		4
.L_3473:
        /*00c4*/ 	.byte	0x04, 0x1c
        /*00c6*/ 	.short	(.L_3475 - .L_3474)


	//   ....[0]....
.L_3474:
        /*00c8*/ 	.word	0x00000070


	//   ....[1]....
        /*00cc*/ 	.word	0x00001840


	//   ....[2]....
        /*00d0*/ 	.word	0x000018a0


	//----- nvinfo : EIATTR_CRS_STACK_SIZE
	.align		4
.L_3475:
        /*00d4*/ 	.byte	0x04, 0x1e
        /*00d6*/ 	.short	(.L_3477 - .L_3476)
.L_3476:
        /*00d8*/ 	.word	0x00000000


	//----- nvinfo : EIATTR_CBANK_PARAM_SIZE
	.align		4
.L_3477:
        /*00dc*/ 	.byte	0x03, 0x19
        /*00de*/ 	.short	0x0030


	//----- nvinfo : EIATTR_PARAM_CBANK
	.align		4
        /*00e0*/ 	.byte	0x04, 0x0a
        /*00e2*/ 	.short	(.L_3479 - .L_3478)
	.align		4
.L_3478:
        /*00e4*/ 	.word	index@(.nv.constant0._Z9moe_vec_qIfLi32ELi4E10block_q4_1Li2EXadL_ZN45_INTERNAL_8d5cb472_14_gguf_kernel_cu_cd24131917vec_dot_q4_1_q8_1EPKvPK10block_q8_1RKiEEEvS3_S3_PT_PS7_iiii)
        /*00e8*/ 	.short	0x0210
        /*00ea*/ 	.short	0x0030


	//----- nvinfo : EIATTR_SW_WAR
	.align		4
.L_3479:
        /*00ec*/ 	.byte	0x04, 0x36
        /*00ee*/ 	.short	(.L_3481 - .L_3480)
.L_3480:
        /*00f0*/ 	.word	0x00000008
.L_3481:


//--------------------- .nv.info._Z9moe_vec_qIfLi32ELi4E10block_q4_0Li2EXadL_ZN45_INTERNAL_8d5cb472_14_gguf_kernel_cu_cd24131917vec_dot_q4_0_q8_1EPKvPK10block_q8_1RKiEEEvS3_S3_PT_PS7_iiii --------------------------
	.section	.nv.info._Z9moe_vec_qIfLi32ELi4E10block_q4_0Li2EXadL_ZN45_INTERNAL_8d5cb472_14_gguf_kernel_cu_cd24131917vec_dot_q4_0_q8_1EPKvPK10block_q8_1RKiEEEvS3_S3_PT_PS7_iiii,"",@"SHT_CUDA_INFO"
	.sectionflags	@""
	.align	4


	//----- nvinfo : EIATTR_CUDA_API_VERSION
	.align		4
        /*0000*/ 	.byte	0x04, 0x37
        /*0002*/ 	.short	(.L_3483 - .L_3482)
.L_3482:
        /*0004*/ 	.word	0x00000082


	//----- nvinfo : EIATTR_KPARAM_INFO
	.align		4
.L_3483:
        /*0008*/ 	.byte	0x04, 0x17
        /*000a*/ 	.short	(.L_3485 - .L_3484)
.L_3484:
        /*000c*/ 	.word	0x00000000
        /*0010*/ 	.short	0x0007
        /*0012*/ 	.short	0x002c
        /*0014*/ 	.byte	0x00, 0xf0, 0x11, 0x00


	//----- nvinfo : EIATTR_KPARAM_INFO
	.align		4
.L_3485:
        /*0018*/ 	.byte	0x04, 0x17
        /*001a*/ 	.short	(.L_3487 - .L_3486)
.L_3486:
        /*001c*/ 	.word	0x00000000
        /*0020*/ 	.short	0x0006
        /*0022*/ 	.short	0x0028
        /*0024*/ 	.byte	0x00, 0xf0, 0x11, 0x00


	//----- nvinfo : EIATTR_KPARAM_INFO
	.align		4
.L_3487:
        /*0028*/ 	.byte	0x04, 0x17
        /*002a*/ 	.short	(.L_3489 - .L_3488)
.L_3488:
        /*002c*/ 	.word	0x00000000
        /*0030*/ 	.short	0x0005
        /*0032*/ 	.short	0x0024
        /*0034*/ 	.byte	0x00, 0xf0, 0x11, 0x00


	//----- nvinfo : EIATTR_KPARAM_INFO
	.align		4
.L_3489:
        /*0038*/ 	.byte	0x04, 0x17
        /*003a*/ 	.short	(.L_3491 - .L_3490)
.L_3490:
        /*003c*/ 	.word	0x00000000
        /*0040*/ 	.short	0x0004
        /*0042*/ 	.short	0x0020
        /*0044*/ 	.byte	0x00, 0xf0, 0x11, 0x00


	//----- nvinfo : EIATTR_KPARAM_INFO
	.align		4
.L_3491:
        /*0048*/ 	.byte	0x04, 0x17
        /*004a*/ 	.short	(.L_3493 - .L_3492)
.L_3492:
        /*004c*/ 	.word	0x00000000
        /*0050*/ 	.short	0x0003
        /*0052*/ 	.short	0x0018
        /*0054*/ 	.byte	0x00, 0xf0, 0x21, 0x00


	//----- nvinfo : EIATTR_KPARAM_INFO
	.align		4
.L_3493:
        /*0058*/ 	.byte	0x04, 0x17
        /*005a*/ 	.short	(.L_3495 - .L_3494)
.L_3494:
        /*005c*/ 	.word	0x00000000
        /*0060*/ 	.short	0x0002
        /*0062*/ 	.short	0x0010
        /*0064*/ 	.byte	0x00, 0xf0, 0x21, 0x00


	//----- nvinfo : EIATTR_KPARAM_INFO
	.align		4
.L_3495:
        /*0068*/ 	.byte	0x04, 0x17
        /*006a*/ 	.short	(.L_3497 - .L_3496)
.L_3496:
        /*006c*/ 	.word	0x00000000
        /*0070*/ 	.short	0x0001
        /*0072*/ 	.short	0x0008
        /*0074*/ 	.byte	0x00, 0xf0, 0x21, 0x00


	//----- nvinfo : EIATTR_KPARAM_INFO
	.align		4
.L_3497:
        /*0078*/ 	.byte	0x04, 0x17
        /*007a*/ 	.short	(.L_3499 - .L_3498)
.L_3498:
        /*007c*/ 	.word	0x00000000
        /*0080*/ 	.short	0x0000
        /*0082*/ 	.short	0x0000
        /*0084*/ 	.byte	0x00, 0xf0, 0x21, 0x00


	//----- nvinfo : EIATTR_SPARSE_MMA_MASK
	.align		4
.L_3499:
        /*0088*/ 	.byte	0x03, 0x50
        /*008a*/ 	.short	0x0000


	//----- nvinfo : EIATTR_MAXREG_COUNT
	.align		4
        /*008c*/ 	.byte	0x03, 0x1b
        /*008e*/ 	.short	0x00ff


	//----- nvinfo : EIATTR_MERCURY_ISA_VERSION
	.align		4
        /*0090*/ 	.byte	0x03, 0x5f
        /*0092*/ 	.short	0x0101


	//----- nvinfo : EIATTR_COOP_GROUP_MASK_REGIDS
	.align		4
        /*0094*/ 	.byte	0x04, 0x29
        /*0096*/ 	.short	(.L_3501 - .L_3500)


	//   ....[0]....
.L_3500:
        /*0098*/ 	.word	0xffffffff


	//   ....[1]....
        /*009c*/ 	.word	0xffffffff


	//   ....[2]....
        /*00a0*/ 	.word	0xffffffff


	//   ....[3]....
        /*00a4*/ 	.word	0xffffffff


	//   ....[4]....
        /*00a8*/ 	.word	0xffffffff


	//----- nvinfo : EIATTR_COOP_GROUP_INSTR_OFFSETS
	.align		4
.L_3501:
        /*00ac*/ 	.byte	0x04, 0x28
        /*00ae*/ 	.short	(.L_3503 - .L_3502)


	//   ....[0]....
.L_3502:
        /*00b0*/ 	.word	0x000019a0


	//   ....[1]....
        /*00b4*/ 	.word	0x000019d0


	//   ....[2]....
        /*00b8*/ 	.word	0x000019f0


	//   ....[3]....
        /*00bc*/ 	.word	0x00001a10


	//   ....[4]....
        /*00c0*/ 	.word	0x00001a30


	//----- nvinfo : EIATTR_EXIT_INSTR_OFFSETS
	.align		4
.L_3503:
        /*00c4*/ 	.byte	0x04, 0x1c
        /*00c6*/ 	.short	(.L_3505 - .L_3504)


	//   ....[0]....
.L_3504:
        /*00c8*/ 	.word	0x00000070


	//   ....[1]....
        /*00cc*/ 	.word	0x00001a40


	//   ....[2]....
        /*00d0*/ 	.word	0x00001aa0


	//----- nvinfo : EIATTR_CRS_STACK_SIZE
	.align		4
.L_3505:
        /*00d4*/ 	.byte	0x04, 0x1e
        /*00d6*/ 	.short	(.L_3507 - .L_3506)
.L_3506:
        /*00d8*/ 	.word	0x00000000


	//----- nvinfo : EIATTR_CBANK_PARAM_SIZE
	.align		4
.L_3507:
        /*00dc*/ 	.byte	0x03, 0x19
        /*00de*/ 	.short	0x0030


	//----- nvinfo : EIATTR_PARAM_CBANK
	.align		4
        /*00e0*/ 	.byte	0x04, 0x0a
        /*00e2*/ 	.short	(.L_3509 - .L_3508)
	.align		4
.L_3508:
        /*00e4*/ 	.word	index@(.nv.constant0._Z9moe_vec_qIfLi32ELi4E10block_q4_0Li2EXadL_ZN45_INTERNAL_8d5cb472_14_gguf_kernel_cu_cd24131917vec_dot_q4_0_q8_1EPKvPK10block_q8_1RKiEEEvS3_S3_PT_PS7_iiii)
        /*00e8*/ 	.short	0x0210
        /*00ea*/ 	.short	0x0030


	//----- nvinfo : EIATTR_SW_WAR
	.align		4
.L_3509:
        /*00ec*/ 	.byte	0x04, 0x36
        /*00ee*/ 	.short	(.L_3511 - .L_3510)
.L_3510:
        /*00f0*/ 	.word	0x00000008
.L_3511:


//--------------------- .nv.info._Z8moe_q6_KIN3c108BFloat16ELb1EEvPKvS3_PT_PKiS7_S7_iiiiiii --------------------------
	.section	.nv.info._Z8moe_q6_KIN3c108BFloat16ELb1EEvPKvS3_PT_PKiS7_S7_iiiiiii,"",@"SHT_CUDA_INFO"
	.sectionflags	@""
	.align	4


	//----- nvinfo : EIATTR_CUDA_API_VERSION
	.align		4
        /*0000*/ 	.byte	0x04, 0x37
        /*0002*/ 	.short	(.L_3513 - .L_3512)
.L_3512:
        /*0004*/ 	.word	0x00000082


	//----- nvinfo : EIATTR_KPARAM_INFO
	.align		4
.L_3513:
        /*0008*/ 	.byte	0x04, 0x17
        /*000a*/ 	.short	(.L_3515 - .L_3514)
.L_3514:
        /*000c*/ 	.word	0x00000000
        /*0010*/ 	.short	0x000c
        /*0012*/ 	.short	0x0048
        /*0014*/ 	.byte	0x00, 0xf0, 0x11, 0x00


	//----- nvinfo : EIATTR_KPARAM_INFO
	.align		4
.L_3515:
        /*0018*/ 	.byte	0x04, 0x17
        /*001a*/ 	.short	(.L_3517 - .L_3516)
.L_3516:
        /*001c*/ 	.word	0x00000000
        /*0020*/ 	.short	0x000b
        /*0022*/ 	.short	0x0044
        /*0024*/ 	.byte	0x00, 0xf0, 0x11, 0x00


	//----- nvinfo : EIATTR_KPARAM_INFO
	.align		4
.L_3517:
        /*0028*/ 	.byte	0x04, 0x17
        /*002a*/ 	.short	(.L_3519 - .L_3518)
.L_3518:
        /*002c*/ 	.word	0x00000000
        /*0030*/ 	.short	0x000a
        /*0032*/ 	.short	0x0040
        /*0034*/ 	.byte	0x00, 0xf0, 0x11, 0x00


	//----- nvinfo : EIATTR_KPARAM_INFO
	.align		4
.L_3519:
        /*0038*/ 	.byte	0x04, 0x17
        /*003a*/ 	.short	(.L_3521 - .L_3520)
.L_3520:
        /*003c*/ 	.word	0x00000000
        /*0040*/ 	.short	0x0009
        /*0042*/ 	.short	0x003c
        /*0044*/ 	.byte	0x00, 0xf0, 0x11, 0x00


	//----- nvinfo : EIATTR_KPARAM_INFO
	.align		4
.L_3521:
        /*0048*/ 	.byte	0x04, 0x17
        /*004a*/ 	.short	(.L_3523 - .L_3522)
.L_3522:
        /*004c*/ 	.word	0x00000000
        /*0050*/ 	.short	0x0008
        /*0052*/ 	.short	0x0038
        /*0054*/ 	.byte	0x00, 0xf0, 0x11, 0x00


	//----- nvinfo : EIATTR_KPARAM_INFO
	.align		4
.L_3523:
        /*0058*/ 	.byte	0x04, 0x17
        /*005a*/ 	.short	(.L_3525 - .L_3524)
.L_3524:
        /*005c*/ 	.word	0x00000000
        /*0060*/ 	.short	0x0007
        /*0062*/ 	.short	0x0034
        /*0064*/ 	.byte	0x00, 0xf0, 0x11, 0x00


	//----- nvinfo : EIATTR_KPARAM_INFO
	.align		4
.L_3525:
        /*0068*/ 	.byte	0x04, 0x17
        /*006a*/ 	.short	(.L_3527 - .L_3526)
.L_3526:
        /*006c*/ 	.word	0x00000000
        /*0070*/ 	.short	0x0006
        /*0072*/ 	.short	0x0030
        /*0074*/ 	.byte	0x00, 0xf0, 0x11, 0x00


	//----- nvinfo : EIATTR_KPARAM_INFO
	.align		4
.L_3527:
        /*0078*/ 	.byte	0x04, 0x17
        /*007a*/ 	.short	(.L_3529 - .L_3528)
.L_3528:
        /*007c*/ 	.word	0x00000000
        /*0080*/ 	.short	0x0005
        /*0082*/ 	.short	0x0028
        /*0084*/ 	.byte	0x00, 0xf0, 0x21, 0x00


	//----- nvinfo : EIATTR_KPARAM_INFO
	.align		4
.L_3529:
        /*0088*/ 	.byte	0x04, 0x17
        /*008a*/ 	.short	(.L_3531 - .L_3530)
.L_3530:
        /*008c*/ 	.word	0x00000000
        /*0090*/ 	.short	0x0004
        /*0092*/ 	.short	0x0020
        /*0094*/ 	.byte	0x00, 0xf0, 0x21, 0x00


	//----- nvinfo : EIATTR_KPARAM_INFO
	.align		4
.L_3531:
        /*0098*/ 	.byte	0x04, 0x17
        /*009a*/ 	.short	(.L_3533 - .L_3532)
.L_3532:
        /*009c*/ 	.word	0x00000000
        /*00a0*/ 	.short	0x0003
        /*00a2*/ 	.short	0x0018
        /*00a4*/ 	.byte	0x00, 0xf0, 0x21, 0x00


	//----- nvinfo : EIATTR_KPARAM_INFO
	.align		4
.L_3533:
        /*00a8*/ 	.byte	0x04, 0x17
        /*00aa*/ 	.short	(.L_3535 - .L_3534)
.L_3534:
        /*00ac*/ 	.word	0x00000000
        /*00b0*/ 	.short	0x0002
        /*00b2*/ 	.short	0x0010
        /*00b4*/ 	.byte	0x00, 0xf0, 0x21, 0x00


	//----- nvinfo : EIATTR_KPARAM_INFO
	.align		4
.L_3535:
        /*00b8*/ 	.byte	0x04, 0x17
        /*00ba*/ 	.short	(.L_3537 - .L_3536)
.L_3536:
        /*00bc*/ 	.word	0x00000000
        /*00c0*/ 	.short	0x0001
        /*00c2*/ 	.short	0x0008
        /*00c4*/ 	.byte	0x00, 0xf0, 0x21, 0x00


	//----- nvinfo : EIATTR_KPARAM_INFO
	.align		4
.L_3537:
        /*00c8*/ 	.byte	0x04, 0x17
        /*00ca*/ 	.short	(.L_3539 - .L_3538)
.L_3538:
        /*00cc*/ 	.word	0x00000000
        /*00d0*/ 	.short	0x0000
        /*00d2*/ 	.short	0x0000
        /*00d4*/ 	.byte	0x00, 0xf0, 0x21, 0x00


	//----- nvinfo : EIATTR_SPARSE_MMA_MASK
	.align		4
.L_3539:
        /*00d8*/ 	.byte	0x03, 0x50
        /*00da*/ 	.short	0x0000


	//----- nvinfo : EIATTR_MAXREG_COUNT
	.align		4
        /*00dc*/ 	.byte	0x03, 0x1b
        /*00de*/ 	.short	0x00ff


	//----- nvinfo : EIATTR_NUM_BARRIERS
	.align		4
        /*00e0*/ 	.byte	0x02, 0x4c
        /*00e2*/ 	.byte	0x01
	.zero		1


	//----- nvinfo : EIATTR_MERCURY_ISA_VERSION
	.align		4
        /*00e4*/ 	.byte	0x03, 0x5f
        /*00e6*/ 	.short	0x0101


	//----- nvinfo : EIATTR_EXIT_INSTR_OFFSETS
	.align		4
        /*00e8*/ 	.byte	0x04, 0x1c
        /*00ea*/ 	.short	(.L_3541 - .L_3540)


	//   ....[0]....
.L_3540:
        /*00ec*/ 	.word	0x00000090


	//   ....[1]....
        /*00f0*/ 	.word	0x00000120


	//   ....[2]....
        /*00f4*/ 	.word	0x00003520


	//   ....[3]....
        /*00f8*/ 	.word	0x00003580


	//   ....[4]....
        /*00fc*/ 	.word	0x000035e0


	//----- nvinfo : EIATTR_CBANK_PARAM_SIZE
	.align		4
.L_3541:
        /*0100*/ 	.byte	0x03, 0x19
        /*0102*/ 	.short	0x004c


	//----- nvinfo : EIATTR_PARAM_CBANK
	.align		4
        /*0104*/ 	.byte	0x04, 0x0a
        /*0106*/ 	.short	(.L_3543 - .L_3542)
	.align		4
.L_3542:
        /*0108*/ 	.word	index@(.nv.constant0._Z8moe_q6_KIN3c108BFloat16ELb1EEvPKvS3_PT_PKiS7_S7_iiiiiii)
        /*010c*/ 	.short	0x0210
        /*010e*/ 	.short	0x004c


	//----- nvinfo : EIATTR_SW_WAR
	.align		4
.L_3543:
        /*0110*/ 	.byte	0x04, 0x36
        /*0112*/ 	.short	(.L_3545 - .L_3544)
.L_3544:
        /*0114*/ 	.word	0x00000008
.L_3545:


//--------------------- .nv.info._Z8moe_q6_KIN3c108BFloat16ELb0EEvPKvS3_PT_PKiS7_S7_iiiiiii --------------------------
	.section	.nv.info._Z8moe_q6_KIN3c108BFloat16ELb0EEvPKvS3_PT_PKiS7_S7_iiiiiii,"",@"SHT_CUDA_INFO"
	.sectionflags	@""
	.align	4


	//----- nvinfo : EIATTR_CUDA_API_VERSION
	.align		4
        /*0000*/ 	.byte	0x04, 0x37
        /*0002*/ 	.short	(.L_3547 - .L_3546)
.L_3546:
        /*0004*/ 	.word	0x00000082


	//----- nvinfo : EIATTR_KPARAM_INFO
	.align		4
.L_3547:
        /*0008*/ 	.byte	0x04, 0x17
        /*000a*/ 	.short	(.L_3549 - .L_3548)
.L_3548:
        /*000c*/ 	.word	0x00000000
        /*0010*/ 	.short	0x000c
        /*0012*/ 	.short	0x0048
        /*0014*/ 	.byte	0x00, 0xf0, 0x11, 0x00


	//----- nvinfo : EIATTR_KPARAM_INFO
	.align		4
.L_3549:
        /*0018*/ 	.byte	0x04, 0x17
        /*001a*/ 	.short	(.L_3551 - .L_3550)
.L_3550:
        /*001c*/ 	.word	0x00000000
        /*0020*/ 	.short	0x000b
        /*0022*/ 	.short	0x0044
        /*0024*/ 	.byte	0x00, 0xf0, 0x11, 0x00


	//----- nvinfo : EIATTR_KPARAM_INFO
	.align		4
.L_3551:
        /*0028*/ 	.byte	0x04, 0x17
        /*002a*/ 	.short	(.L_3553 - .L_3552)
.L_3552:
        /*002c*/ 	.word	0x00000000
        /*0030*/ 	.short	0x000a
        /*0032*/ 	.short	0x0040
        /*0034*/ 	.byte	0x00, 0xf0, 0x11, 0x00


	//----- nvinfo : EIATTR_KPARAM_INFO
	.align		4
.L_3553:
        /*0038*/ 	.byte	0x04, 0x17
        /*003a*/ 	.short	(.L_3555 - .L_3554)
.L_3554:
        /*003c*/ 	.word	0x00000000
        /*0040*/ 	.short	0x0009
        /*0042*/ 	.short	0x003c
        /*0044*/ 	.byte	0x00, 0xf0, 0x11, 0x00


	//----- nvinfo : EIATTR_KPARAM_INFO
	.align		4
.L_3555:
        /*0048*/ 	.byte	0x04, 0x17
        /*004a*/ 	.short	(.L_3557 - .L_3556)
.L_3556:
        /*004c*/ 	.word	0x00000000
        /*0050*/ 	.short	0x0008
        /*0052*/ 	.short	0x0038
        /*0054*/ 	.byte	0x00, 0xf0, 0x11, 0x00


	//----- nvinfo : EIATTR_KPARAM_INFO
	.align		4
.L_3557:
        /*0058*/ 	.byte	0x04, 0x17
        /*005a*/ 	.short	(.L_3559 - .L_3558)
.L_3558:
        /*005c*/ 	.word	0x00000000
        /*0060*/ 	.short	0x0007
        /*0062*/ 	.short	0x0034
        /*0064*/ 	.byte	0x00, 0xf0, 0x11, 0x00


	//----- nvinfo : EIATTR_KPARAM_INFO
	.align		4
.L_3559:
        /*0068*/ 	.byte	0x04, 0x17
        /*006a*/ 	.short	(.L_3561 - .L_3560)
.L_3560:
        /*006c*/ 	.word	0x00000000
        /*0070*/ 	.short	0x0006
        /*0072*/ 	.short	0x0030
        /*0074*/ 	.byte	0x00, 0xf0, 0x11, 0x00


	//----- nvinfo : EIATTR_KPARAM_INFO
	.align		4
.L_3561:
        /*0078*/ 	.byte	0x04, 0x17
        /*007a*/ 	.short	(.L_3563 - .L_3562)
.L_3562:
        /*007c*/ 	.word	0x00000000
        /*0080*/ 	.short	0x0005
        /*0082*/ 	.short	0x0028
        /*0084*/ 	.byte	0x00, 0xf0, 0x21, 0x00


	//----- nvinfo : EIATTR_KPARAM_INFO
	.align		4
.L_3563:
        /*0088*/ 	.byte	0x04, 0x17
        /*008a*/ 	.short	(.L_3565 - .L_3564)
.L_3564:
        /*008c*/ 	.word	0x00000000
        /*0090*/ 	.short	0x0004
        /*0092*/ 	.short	0x0020
        /*0094*/ 	.byte	0x00, 0xf0, 0x21, 0x00


	//----- nvinfo : EIATTR_KPARAM_INFO
	.align		4
.L_3565:
        /*0098*/ 	.byte	0x04, 0x17
        /*009a*/ 	.short	(.L_3567 - .L_3566)
.L_3566:
        /*009c*/ 	.word	0x00000000
        /*00a0*/ 	.short	0x0003
        /*00a2*/ 	.short	0x0018
        /*00a4*/ 	.byte	0x00, 0xf0, 0x21, 0x00


	//----- nvinfo : EIATTR_KPARAM_INFO
	.align		4
.L_3567:
        /*00a8*/ 	.byte	0x04, 0x17
        /*00aa*/ 	.short	(.L_3569 - .L_3568)
.L_3568:
        /*00ac*/ 	.word	0x00000000
        /*00b0*/ 	.short	0x0002
        /*00b2*/ 	.short	0x0010
        /*00b4*/ 	.byte	0x00, 0xf0, 0x21, 0x00


	//----- nvinfo : EIATTR_KPARAM_INFO
	.align		4
.L_3569:
        /*00b8*/ 	.byte	0x04, 0x17
        /*00ba*/ 	.short	(.L_3571 - .L_3570)
.L_3570:
        /*00bc*/ 	.word	0x00000000
        /*00c0*/ 	.short	0x0001
        /*00c2*/ 	.short	0x0008
        /*00c4*/ 	.byte	0x00, 0xf0, 0x21, 0x00


	//----- nvinfo : EIATTR_KPARAM_INFO
	.align		4
.L_3571:
        /*00c8*/ 	.byte	0x04, 0x17
        /*00ca*/ 	.short	(.L_3573 - .L_3572)
.L_3572:
        /*00cc*/ 	.word	0x00000000
        /*00d0*/ 	.short	0x0000
        /*00d2*/ 	.short	0x0000
        /*00d4*/ 	.byte	0x00, 0xf0, 0x21, 0x00


	//----- nvinfo : EIATTR_SPARSE_MMA_MASK
	.align		4
.L_3573:
        /*00d8*/ 	.byte	0x03, 0x50
        /*00da*/ 	.short	0x0000


	//----- nvinfo : EIATTR_MAXREG_COUNT
	.align		4
        /*00dc*/ 	.byte	0x03, 0x1b
        /*00de*/ 	.short	0x00ff


	//----- nvinfo : EIATTR_NUM_BARRIERS
	.align		4
        /*00e0*/ 	.byte	0x02, 0x4c
        /*00e2*/ 	.byte	0x01
	.zero		1


	//----- nvinfo : EIATTR_MERCURY_ISA_VERSION
	.align		4
        /*00e4*/ 	.byte	0x03, 0x5f
        /*00e6*/ 	.short	0x0101


	//----- nvinfo : EIATTR_EXIT_INSTR_OFFSETS
	.align		4
        /*00e8*/ 	.byte	0x04, 0x1c
        /*00ea*/ 	.short	(.L_3575 - .L_3574)


	//   ....[0]....
.L_3574:
        /*00ec*/ 	.word	0x00000090


	//   ....[1]....
        /*00f0*/ 	.word	0x00000120


	//   ....[2]....
        /*00f4*/ 	.word	0x00003130


	//   ....[3]....
        /*00f8*/ 	.word	0x00003190


	//   ....[4]....
        /*00fc*/ 	.word	0x000031f0


	//----- nvinfo : EIATTR_CBANK_PARAM_SIZE
	.align		4
.L_3575:
        /*0100*/ 	.byte	0x03, 0x19
        /*0102*/ 	.short	0x004c


	//----- nvinfo : EIATTR_PARAM_CBANK
	.align		4
        /*0104*/ 	.byte	0x04, 0x0a
        /*0106*/ 	.short	(.L_3577 - .L_3576)
	.align		4
.L_3576:
        /*0108*/ 	.word	index@(.nv.constant0._Z8moe_q6_KIN3c108BFloat16ELb0EEvPKvS3_PT_PKiS7_S7_iiiiiii)
        /*010c*/ 	.short	0x0210
        /*010e*/ 	.short	0x004c


	//----- nvinfo : EIATTR_SW_WAR
	.align		4
.L_3577:
        /*0110*/ 	.byte	0x04, 0x36
        /*0112*/ 	.short	(.L_3579 - .L_3578)
.L_3578:
        /*0114*/ 	.word	0x00000008
.L_3579:


//--------------------- .nv.info._Z8moe_q5_KIN3c108BFloat16ELb1EEvPKvS3_PT_PKiS7_S7_iiiiiii --------------------------
	.section	.nv.info._Z8moe_q5_KIN3c108BFloat16ELb1EEvPKvS3_PT_PKiS7_S7_iiiiiii,"",@"SHT_CUDA_INFO"
	.sectionflags	@""
	.align	4


	//----- nvinfo : EIATTR_CUDA_API_VERSION
	.align		4
        /*0000*/ 	.byte	0x04, 0x37
        /*0002*/ 	.short	(.L_3581 - .L_3580)
.L_3580:
        /*0004*/ 	.word	0x00000082


	//----- nvinfo : EIATTR_KPARAM_INFO
	.align		4
.L_3581:
        /*0008*/ 	.byte	0x04, 0x17
        /*000a*/ 	.short	(.L_3583 - .L_3582)
.L_3582:
        /*000c*/ 	.word	0x00000000
        /*0010*/ 	.short	0x000c
        /*0012*/ 	.short	0x0048
        /*0014*/ 	.byte	0x00, 0xf0, 0x11, 0x00


	//----- nvinfo : EIATTR_KPARAM_INFO
	.align		4
.L_3583:
        /*0018*/ 	.byte	0x04, 0x17
        /*001a*/ 	.short	(.L_3585 - .L_3584)
.L_3584:
        /*001c*/ 	.word	0x00000000
        /*0020*/ 	.short	0x000b
        /*0022*/ 	.short	0x0044
        /*0024*/ 	.byte	0x00, 0xf0, 0x11, 0x00


	//----- nvinfo : EIATTR_KPARAM_INFO
	.align		4
.L_3585:
        /*0028*/ 	.byte	0x04, 0x17
        /*002a*/ 	.short	(.L_3587 - .L_3586)
.L_3586:
        /*002c*/ 	.word	0x00000000
        /*0030*/ 	.short	0x000a
        /*0032*/ 	.short	0x0040
        /*0034*/ 	.byte	0x00, 0xf0, 0x11, 0x00


	//----- nvinfo : EIATTR_KPARAM_INFO
	.align		4
.L_3587:
        /*0038*/ 	.byte	0x04, 0x17
        /*003a*/ 	.short	(.L_3589 - .L_3588)
.L_3588:
        /*003c*/ 	.word	0x00000000
        /*0040*/ 	.short	0x0009
        /*0042*/ 	.short	0x003c
        /*0044*/ 	.byte	0x00, 0xf0, 0x11, 0x00


	//----- nvinfo : EIATTR_KPARAM_INFO
	.align		4
.L_3589:
        /*0048*/ 	.byte	0x04, 0x17
        /*004a*/ 	.short	(.L_3591 - .L_3590)
.L_3590:
        /*004c*/ 	.word	0x00000000
        /*0050*/ 	.short	0x0008
        /*0052*/ 	.short	0x0038
        /*0054*/ 	.byte	0x00, 0xf0, 0x11, 0x00


	//----- nvinfo : EIATTR_KPARAM_INFO
	.align		4
.L_3591:
        /*0058*/ 	.byte	0x04, 0x17
        /*005a*/ 	.short	(.L_3593 - .L_3592)
.L_3592:
        /*005c*/ 	.word	0x00000000
        /*0060*/ 	.short	0x0007
        /*0062*/ 	.short	0x0034
        /*0064*/ 	.byte	0x00, 0xf0, 0x11, 0x00


	//----- nvinfo : EIATTR_KPARAM_INFO
	.align		4
.L_3593:
        /*0068*/ 	.byte	0x04, 0x17
        /*006a*/ 	.short	(.L_3595 - .L_3594)
.L_3594:
        /*006c*/ 	.word	0x00000000
        /*0070*/ 	.short	0x0006
        /*0072*/ 	.short	0x0030
        /*0074*/ 	.byte	0x00, 0xf0, 0x11, 0x00


	//----- nvinfo : EIATTR_KPARAM_INFO
	.align		4
.L_3595:
        /*0078*/ 	.byte	0x04, 0x17
        /*007a*/ 	.short	(.L_3597 - .L_3596)
.L_3596:
        /*007c*/ 	.word	0x00000000
        /*0080*/ 	.short	0x0005
        /*0082*/ 	.short	0x0028
        /*0084*/ 	.byte	0x00, 0xf0, 0x21, 0x00


	//----- nvinfo : EIATTR_KPARAM_INFO
	.align		4
.L_3597:
        /*0088*/ 	.byte	0x04, 0x17
        /*008a*/ 	.short	(.L_3599 - .L_3598)
.L_3598:
        /*008c*/ 	.word	0x00000000
        /*0090*/ 	.short	0x0004
        /*0092*/ 	.short	0x0020
        /*0094*/ 	.byte	0x00, 0xf0, 0x21, 0x00


	//----- nvinfo : EIATTR_KPARAM_INFO
	.align		4
.L_3599:
        /*0098*/ 	.byte	0x04, 0x17
        /*009a*/ 	.short	(.L_3601 - .L_3600)
.L_3600:
        /*009c*/ 	.word	0x00000000
        /*00a0*/ 	.short	0x0003
        /*00a2*/ 	.short	0x0018
        /*00a4*/ 	.byte	0x00, 0xf0, 0x21, 0x00


	//----- nvinfo : EIATTR_KPARAM_INFO
	.align		4
.L_3601:
        /*00a8*/ 	.byte	0x04, 0x17
        /*00aa*/ 	.short	(.L_3603 - .L_3602)
.L_3602:
        /*00ac*/ 	.word	0x00000000
        /*00b0*/ 	.short	0x0002
        /*00b2*/ 	.short	0x0010
        /*00b4*/ 	.byte	0x00, 0xf0, 0x21, 0x00


	//----- nvinfo : EIATTR_KPARAM_INFO
	.align		4
.L_3603:
        /*00b8*/ 	.byte	0x04, 0x17
        /*00ba*/ 	.short	(.L_3605 - .L_3604)
.L_3604:
        /*00bc*/ 	.word	0x00000000
        /*00c0*/ 	.short	0x0001
        /*00c2*/ 	.short	0x0008
        /*00c4*/ 	.byte	0x00, 0xf0, 0x21, 0x00


	//----- nvinfo : EIATTR_KPARAM_INFO
	.align		4
.L_3605:
        /*00c8*/ 	.byte	0x04, 0x17
        /*00ca*/ 	.short	(.L_3607 - .L_3606)
.L_3606:
        /*00cc*/ 	.word	0x00000000
        /*00d0*/ 	.short	0x0000
        /*00d2*/ 	.short	0x0000
        /*00d4*/ 	.byte	0x00, 0xf0, 0x21, 0x00


	//----- nvinfo : EIATTR_SPARSE_MMA_MASK
	.align		4
.L_3607:
        /*00d8*/ 	.byte	0x03, 0x50
        /*00da*/ 	.short	0x0000


	//----- nvinfo : EIATTR_MAXREG_COUNT
	.align		4
        /*00dc*/ 	.byte	0x03, 0x1b
        /*00de*/ 	.short	0x00ff


	//----- nvinfo : EIATTR_NUM_BARRIERS
	.align		4
        /*00e0*/ 	.byte	0x02, 0x4c
        /*00e2*/ 	.byte	0x01
	.zero		1


	//----- nvinfo : EIATTR_MERCURY_ISA_VERSION
	.align		4
        /*00e4*/ 	.byte	0x03, 0x5f
        /*00e6*/ 	.short	0x0101


	//----- nvinfo : EIATTR_EXIT_INSTR_OFFSETS
	.align		4
        /*00e8*/ 	.byte	0x04, 0x1c
        /*00ea*/ 	.short	(.L_3609 - .L_3608)


	//   ....[0]....
.L_3608:
        /*00ec*/ 	.word	0x00000070


	//   ....[1]....
        /*00f0*/ 	.word	0x00000100


	//   ....[2]....
        /*00f4*/ 	.word	0x00002e00


	//   ....[3]....
        /*00f8*/ 	.word	0x00002e60


	//   ....[4]....
        /*00fc*/ 	.word	0x00002ec0


	//----- nvinfo : EIATTR_CBANK_PARAM_SIZE
	.align		4
.L_3609:
        /*0100*/ 	.byte	0x03, 0x19
        /*0102*/ 	.short	0x004c


	//----- nvinfo : EIATTR_PARAM_CBANK
	.align		4
        /*0104*/ 	.byte	0x04, 0x0a
        /*0106*/ 	.short	(.L_3611 - .L_3610)
	.align		4
.L_3610:
        /*0108*/ 	.word	index@(.nv.constant0._Z8moe_q5_KIN3c108BFloat16ELb1EEvPKvS3_PT_PKiS7_S7_iiiiiii)
        /*010c*/ 	.short	0x0210
        /*010e*/ 	.short	0x004c


	//----- nvinfo : EIATTR_SW_WAR
	.align		4
.L_3611:
        /*0110*/ 	.byte	0x04, 0x36
        /*0112*/ 	.short	(.L_3613 - .L_3612)
.L_3612:
        /*0114*/ 	.word	0x00000008
.L_3613:


//--------------------- .nv.info._Z8moe_q5_KIN3c108BFloat16ELb0EEvPKvS3_PT_PKiS7_S7_iiiiiii --------------------------
	.section	.nv.info._Z8moe_q5_KIN3c108BFloat16ELb0EEvPKvS3_PT_PKiS7_S7_iiiiiii,"",@"SHT_CUDA_INFO"
	.sectionflags	@""
	.align	4


	//----- nvinfo : EIATTR_CUDA_API_VERSION
	.align		4
        /*0000*/ 	.byte	0x04, 0x37
        /*0002*/ 	.short	(.L_3615 - .L_3614)
.L_3614:
        /*0004*/ 	.word	0x00000082


	//----- nvinfo : EIATTR_KPARAM_INFO
	.align		4
.L_3615:
        /*0008*/ 	.byte	0x04, 0x17
        /*000a*/ 	.short	(.L_3617 - .L_3616)
.L_3616:
        /*000c*/ 	.word	0x00000000
        /*0010*/ 	.short	0x000c
        /*0012*/ 	.short	0x0048
        /*0014*/ 	.byte	0x00, 0xf0, 0x11, 0x00


	//----- nvinfo : EIATTR_KPARAM_INFO
	.align		4
.L_3617:
        /*0018*/ 	.byte	0x04, 0x17
        /*001a*/ 	.short	(.L_3619 - .L_3618)
.L_3618:
        /*001c*/ 	.word	0x00000000
        /*0020*/ 	.short	0x000b
        /*0022*/ 	.short	0x0044
        /*0024*/ 	.byte	0x00, 0xf0, 0x11, 0x00


	//----- nvinfo : EIATTR_KPARAM_INFO
	.align		4
.L_3619:
        /*0028*/ 	.byte	0x04, 0x17
        /*002a*/ 	.short	(.L_3621 - .L_3620)
.L_3620:
        /*002c*/ 	.word	0x00000000
        /*0030*/ 	.short	0x000a
        /*0032*/ 	.short	0x0040
        /*0034*/ 	.byte	0x00, 0xf0, 0x11, 0x00


	//----- nvinfo : EIATTR_KPARAM_INFO
	.align		4
.L_3621:
        /*0038*/ 	.byte	0x04, 0x17
        /*003a*/ 	.short	(.L_3623 - .L_3622)
.L_3622:
        /*003c*/ 	.word	0x00000000
        /*0040*/ 	.short	0x0009
        /*0042*/ 	.short	0x003c
        /*0044*/ 	.byte	0x00, 0xf0, 0x11, 0x00


	//----- nvinfo : EIATTR_KPARAM_INFO
	.align		4
.L_3623:
        /*0048*/ 	.byte	0x04, 0x17
        /*004a*/ 	.short	(.L_3625 - .L_3624)
.L_3624:
        /*004c*/ 	.word	0x00000000
        /*0050*/ 	.short	0x0008
        /*0052*/ 	.short	0x0038
        /*0054*/ 	.byte	0x00, 0xf0, 0x11, 0x00


	//----- nvinfo : EIATTR_KPARAM_INFO
	.align		4
.L_3625:
        /*0058*/ 	.byte	0x04, 0x17
        /*005a*/ 	.short	(.L_3627 - .L_3626)
.L_3626:
        /*005c*/ 	.word	0x00000000
        /*0060*/ 	.short	0x0007
        /*0062*/ 	.short	0x0034
        /*0064*/ 	.byte	0x00, 0xf0, 0x11, 0x00


	//----- nvinfo : EIATTR_KPARAM_INFO
	.align		4
.L_3627:
        /*0068*/ 	.byte	0x04, 0x17
        /*006a*/ 	.short	(.L_3629 - .L_3628)
.L_3628:
        /*006c*/ 	.word	0x00000000
        /*0070*/ 	.short	0x0006
        /*0072*/ 	.short	0x0030
        /*0074*/ 	.byte	0x00, 0xf0, 0x11, 0x00


	//----- nvinfo : EIATTR_KPARAM_INFO
	.align		4
.L_3629:
        /*0078*/ 	.byte	0x04, 0x17
        /*007a*/ 	.short	(.L_3631 - .L_3630)
.L_3630:
        /*007c*/ 	.word	0x00000000
        /*0080*/ 	.short	0x0005
        /*0082*/ 	.short	0x0028
        /*0084*/ 	.byte	0x00, 0xf0, 0x21, 0x00


	//----- nvinfo : EIATTR_KPARAM_INFO
	.align		4
.L_3631:
        /*0088*/ 	.byte	0x04, 0x17
        /*008a*/ 	.short	(.L_3633 - .L_3632)
.L_3632:
        /*008c*/ 	.word	0x00000000
        /*0090*/ 	.short	0x0004
        /*0092*/ 	.short	0x0020
        /*0094*/ 	.byte	0x00, 0xf0, 0x21, 0x00


	//----- nvinfo : EIATTR_KPARAM_INFO
	.align		4
.L_3633:
        /*0098*/ 	.byte	0x04, 0x17
        /*009a*/ 	.short	(.L_3635 - .L_3634)
.L_3634:
        /*009c*/ 	.word	0x00000000
        /*00a0*/ 	.short	0x0003
        /*00a2*/ 	.short	0x0018
        /*00a4*/ 	.byte	0x00, 0xf0, 0x21, 0x00


	//----- nvinfo : EIATTR_KPARAM_INFO
	.align		4
.L_3635:
        /*00a8*/ 	.byte	0x04, 0x17
        /*00aa*/ 	.short	(.L_3637 - .L_3636)
.L_3636:
        /*00ac*/ 	.word	0x00000000
        /*00b0*/ 	.short	0x0002
        /*00b2*/ 	.short	0x0010
        /*00b4*/ 	.byte	0x00, 0xf0, 0x21, 0x00


	//----- nvinfo : EIATTR_KPARAM_INFO
	.align		4
.L_3637:
        /*00b8*/ 	.byte	0x04, 0x17
        /*00ba*/ 	.short	(.L_3639 - .L_3638)
.L_3638:
        /*00bc*/ 	.word	0x00000000
        /*00c0*/ 	.short	0x0001
        /*00c2*/ 	.short	0x0008
        /*00c4*/ 	.byte	0x00, 0xf0, 0x21, 0x00


	//----- nvinfo : EIATTR_KPARAM_INFO
	.align		4
.L_3639:
        /*00c8*/ 	.byte	0x04, 0x17
        /*00ca*/ 	.short	(.L_3641 - .L_3640)
.L_3640:
        /*00cc*/ 	.word	0x00000000
        /*00d0*/ 	.short	0x0000
        /*00d2*/ 	.short	0x0000
        /*00d4*/ 	.byte	0x00, 0xf0, 0x21, 0x00


	//----- nvinfo : EIATTR_SPARSE_MMA_MASK
	.align		4
.L_3641:
        /*00d8*/ 	.byte	0x03, 0x50
        /*00da*/ 	.short	0x0000


	//----- nvinfo : EIATTR_MAXREG_COUNT
	.align		4
        /*00dc*/ 	.byte	0x03, 0x1b
        /*00de*/ 	.short	0x00ff


	//----- nvinfo : EIATTR_NUM_BARRIERS
	.align		4
        /*00e0*/ 	.byte	0x02, 0x4c
        /*00e2*/ 	.byte	0x01
	.zero		1


	//----- nvinfo : EIATTR_MERCURY_ISA_VERSION
	.align		4
        /*00e4*/ 	.byte	0x03, 0x5f
        /*00e6*/ 	.short	0x0101


	//----- nvinfo : EIATTR_EXIT_INSTR_OFFSETS
	.align		4
        /*00e8*/ 	.byte	0x04, 0x1c
        /*00ea*/ 	.short	(.L_3643 - .L_3642)


	//   ....[0]....
.L_3642:
        /*00ec*/ 	.word	0x00000090


	//   ....[1]....
        /*00f0*/ 	.word	0x00000120


	//   ....[2]....
        /*00f4*/ 	.word	0x000029a0


	//   ....[3]....
        /*00f8*/ 	.word	0x00002a00


	//   ....[4]....
        /*00fc*/ 	.word	0x00002a60


	//----- nvinfo : EIATTR_CBANK_PARAM_SIZE
	.align		4
.L_3643:
        /*0100*/ 	.byte	0x03, 0x19
        /*0102*/ 	.short	0x004c


	//----- nvinfo : EIATTR_PARAM_CBANK
	.align		4
        /*0104*/ 	.byte	0x04, 0x0a
        /*0106*/ 	.short	(.L_3645 - .L_3644)
	.align		4
.L_3644:
        /*0108*/ 	.word	index@(.nv.constant0._Z8moe_q5_KIN3c108BFloat16ELb0EEvPKvS3_PT_PKiS7_S7_iiiiiii)
        /*010c*/ 	.short	0x0210
        /*010e*/ 	.short	0x004c


	//----- nvinfo : EIATTR_SW_WAR
	.align		4
.L_3645:
        /*0110*/ 	.byte	0x04, 0x36
        /*0112*/ 	.short	(.L_3647 - .L_3646)
.L_3646:
        /*0114*/ 	.word	0x00000008
.L_3647:


//--------------------- .nv.info._Z8moe_q4_KIN3c108BFloat16ELb1EEvPKvS3_PT_PKiS7_S7_iiiiiii --------------------------
	.section	.nv.info._Z8moe_q4_KIN3c108BFloat16ELb1EEvPKvS3_PT_PKiS7_S7_iiiiiii,"",@"SHT_CUDA_INFO"
	.sectionflags	@""
	.align	4


	//----- nvinfo : EIATTR_CUDA_API_VERSION
	.align		4
        /*0000*/ 	.byte	0x04, 0x37
        /*0002*/ 	.short	(.L_3649 - .L_3648)
.L_3648:
        /*0004*/ 	.word	0x00000082


	//----- nvinfo : EIATTR_KPARAM_INFO
	.align		4
.L_3649:
        /*0008*/ 	.byte	0x04, 0x17
        /*000a*/ 	.short	(.L_3651 - .L_3650)
.L_3650:
        /*000c*/ 	.word	0x00000000
        /*0010*/ 	.short	0x000c
        /*0012*/ 	.short	0x0048
        /*0014*/ 	.byte	0x00, 0xf0, 0x11, 0x00


	//----- nvinfo : EIATTR_KPARAM_INFO
	.align		4
.L_3651:
        /*0018*/ 	.byte	0x04, 0x17
        /*001a*/ 	.short	(.L_3653 - .L_3652)
.L_3652:
        /*001c*/ 	.word	0x00000000
        /*0020*/ 	.short	0x000b
        /*0022*/ 	.short	0x0044
        /*0024*/ 	.byte	0x00, 0xf0, 0x11, 0x00


	//----- nvinfo : EIATTR_KPARAM_INFO
	.align		4
.L_3653:
        /*0028*/ 	.byte	0x04, 0x17
        /*002a*/ 	.short	(.L_3655 - .L_3654)
.L_3654:
        /*002c*/ 	.word	0x00000000
        /*0030*/ 	.short	0x000a
        /*0032*/ 	.short	0x0040
        /*0034*/ 	.byte	0x00, 0xf0, 0x11, 0x00


	//----- nvinfo : EIATTR_KPARAM_INFO
	.align		4
.L_3655:
        /*0038*/ 	.byte	0x04, 0x17
        /*003a*/ 	.short	(.L_3657 - .L_3656)
.L_3656:
        /*003c*/ 	.word	0x00000000
        /*0040*/ 	.short	0x0009
        /*0042*/ 	.short	0x003c
        /*0044*/ 	.byte	0x00, 0xf0, 0x11, 0x00


	//----- nvinfo : EIATTR_KPARAM_INFO
	.align		4
.L_3657:
        /*0048*/ 	.byte	0x04, 0x17
        /*004a*/ 	.short	(.L_3659 - .L_3658)
.L_3658:
        /*004c*/ 	.word	0x00000000
        /*0050*/ 	.short	0x0008
        /*0052*/ 	.short	0x0038
        /*0054*/ 	.byte	0x00, 0xf0, 0x11, 0x00


	//----- nvinfo : EIATTR_KPARAM_INFO
	.align		4
.L_3659:
        /*0058*/ 	.byte	0x04, 0x17
        /*005a*/ 	.short	(.L_3661 - .L_3660)
.L_3660:
        /*005c*/ 	.word	0x00000000
        /*0060*/ 	.short	0x0007
        /*0062*/ 	.short	0x0034
        /*0064*/ 	.byte	0x00, 0xf0, 0x11, 0x00


	//----- nvinfo : EIATTR_KPARAM_INFO
	.align		4
.L_3661:
        /*0068*/ 	.byte	0x04, 0x17
        /*006a*/ 	.short	(.L_3663 - .L_3662)
.L_3662:
        /*006c*/ 	.word	0x00000000
        /*0070*/ 	.short	0x0006
        /*0072*/ 	.short	0x0030
        /*0074*/ 	.byte	0x00, 0xf0, 0x11, 0x00


	//----- nvinfo : EIATTR_KPARAM_INFO
	.align		4
.L_3663:
        /*0078*/ 	.byte	0x04, 0x17
        /*007a*/ 	.short	(.L_3665 - .L_3664)
.L_3664:
        /*007c*/ 	.word	0x00000000
        /*0080*/ 	.short	0x0005
        /*0082*/ 	.short	0x0028
        /*0084*/ 	.byte	0x00, 0xf0, 0x21, 0x00


	//----- nvinfo : EIATTR_KPARAM_INFO
	.align		4
.L_3665:
        /*0088*/ 	.byte	0x04, 0x17
        /*008a*/ 	.short	(.L_3667 - .L_3666)
.L_3666:
        /*008c*/ 	.word	0x00000000
        /*0090*/ 	.short	0x0004
        /*0092*/ 	.short	0x0020
        /*0094*/ 	.byte	0x00, 0xf0, 0x21, 0x00


	//----- nvinfo : EIATTR_KPARAM_INFO
	.align		4
.L_3667:
        /*0098*/ 	.byte	0x04, 0x17
        /*009a*/ 	.short	(.L_3669 - .L_3668)
.L_3668:
        /*009c*/ 	.word	0x00000000
        /*00a0*/ 	.short	0x0003
        /*00a2*/ 	.short	0x0018
        /*00a4*/ 	.byte	0x00, 0xf0, 0x21, 0x00


	//----- nvinfo : EIATTR_KPARAM_INFO
	.align		4
.L_3669:
        /*00a8*/ 	.byte	0x04, 0x17
        /*00aa*/ 	.short	(.L_3671 - .L_3670)
.L_3670:
        /*00ac*/ 	.word	0x00000000
        /*00b0*/ 	.short	0x0002
        /*00b2*/ 	.short	0x0010
        /*00b4*/ 	.byte	0x00, 0xf0, 0x21, 0x00


	//----- nvinfo : EIATTR_KPARAM_INFO
	.align		4
.L_3671:
        /*00b8*/ 	.byte	0x04, 0x17
        /*00ba*/ 	.short	(.L_3673 - .L_3672)
.L_3672:
        /*00bc*/ 	.word	0x00000000
        /*00c0*/ 	.short	0x0001
        /*00c2*/ 	.short	0x0008
        /*00c4*/ 	.byte	0x00, 0xf0, 0x21, 0x00


	//----- nvinfo : EIATTR_KPARAM_INFO
	.align		4
.L_3673:
        /*00c8*/ 	.byte	0x04, 0x17
        /*00ca*/ 	.short	(.L_3675 - .L_3674)
.L_3674:
        /*00cc*/ 	.word	0x00000000
        /*00d0*/ 	.short	0x0000
        /*00d2*/ 	.short	0x0000
        /*00d4*/ 	.byte	0x00, 0xf0, 0x21, 0x00


	//----- nvinfo : EIATTR_SPARSE_MMA_MASK
	.align		4
.L_3675:
        /*00d8*/ 	.byte	0x03, 0x50
        /*00da*/ 	.short	0x0000


	//----- nvinfo : EIATTR_MAXREG_COUNT
	.align		4
        /*00dc*/ 	.byte	0x03, 0x1b
        /*00de*/ 	.short	0x00ff


	//----- nvinfo : EIATTR_NUM_BARRIERS
	.align		4
        /*00e0*/ 	.byte	0x02, 0x4c
        /*00e2*/ 	.byte	0x01
	.zero		1


	//----- nvinfo : EIATTR_MERCURY_ISA_VERSION
	.align		4
        /*00e4*/ 	.byte	0x03, 0x5f
        /*00e6*/ 	.short	0x0101


	//----- nvinfo : EIATTR_EXIT_INSTR_OFFSETS
	.align		4
        /*00e8*/ 	.byte	0x04, 0x1c
        /*00ea*/ 	.short	(.L_3677 - .L_3676)


	//   ....[0]....
.L_3676:
        /*00ec*/ 	.word	0x00000070


	//   ....[1]....
        /*00f0*/ 	.word	0x00000100


	//   ....[2]....
        /*00f4*/ 	.word	0x00002a60


	//   ....[3]....
        /*00f8*/ 	.word	0x00002ac0


	//   ....[4]....
        /*00fc*/ 	.word	0x00002b20


	//----- nvinfo : EIATTR_CBANK_PARAM_SIZE
	.align		4
.L_3677:
        /*0100*/ 	.byte	0x03, 0x19
        /*0102*/ 	.short	0x004c


	//----- nvinfo : EIATTR_PARAM_CBANK
	.align		4
        /*0104*/ 	.byte	0x04, 0x0a
        /*0106*/ 	.short	(.L_3679 - .L_3678)
	.align		4
.L_3678:
        /*0108*/ 	.word	index@(.nv.constant0._Z8moe_q4_KIN3c108BFloat16ELb1EEvPKvS3_PT_PKiS7_S7_iiiiiii)
        /*010c*/ 	.short	0x0210
        /*010e*/ 	.short	0x004c


	//----- nvinfo : EIATTR_SW_WAR
	.align		4
.L_3679:
        /*0110*/ 	.byte	0x04, 0x36
        /*0112*/ 	.short	(.L_3681 - .L_3680)
.L_3680:
        /*0114*/ 	.word	0x00000008
.L_3681:


//--------------------- .nv.info._Z8moe_q4_KIN3c108BFloat16ELb0EEvPKvS3_PT_PKiS7_S7_iiiiiii --------------------------
	.section	.nv.info._Z8moe_q4_KIN3c108BFloat16ELb0EEvPKvS3_PT_PKiS7_S7_iiiiiii,"",@"SHT_CUDA_INFO"
	.sectionflags	@""
	.align	4


	//----- nvinfo : EIATTR_CUDA_API_VERSION
	.align		4
        /*0000*/ 	.byte	0x04, 0x37
        /*0002*/ 	.short	(.L_3683 - .L_3682)
.L_3682:
        /*0004*/ 	.word	0x00000082


	//----- nvinfo : EIATTR_KPARAM_INFO
	.align		4
.L_3683:
        /*0008*/ 	.byte	0x04, 0x17
        /*000a*/ 	.short	(.L_3685 - .L_3684)
.L_3684:
        /*000c*/ 	.word	0x00000000
        /*0010*/ 	.short	0x000c
        /*0012*/ 	.short	0x0048
        /*0014*/ 	.byte	0x00, 0xf0, 0x11, 0x00


	//----- nvinfo : EIATTR_KPARAM_INFO
	.align		4
.L_3685:
        /*0018*/ 	.byte	0x04, 0x17
        /*001a*/ 	.short	(.L_3687 - .L_3686)
.L_3686:
        /*001c*/ 	.word	0x00000000
        /*0020*/ 	.short	0x000b
        /*0022*/ 	.short	0x0044
        /*0024*/ 	.byte	0x00, 0xf0, 0x11, 0x00


	//----- nvinfo : EIATTR_KPARAM_INFO
	.align		4
.L_3687:
        /*0028*/ 	.byte	0x04, 0x17
        /*002a*/ 	.short	(.L_3689 - .L_3688)
.L_3688:
        /*002c*/ 	.word	0x00000000
        /*0030*/ 	.short	0x000a
        /*0032*/ 	.short	0x0040
        /*0034*/ 	.byte	0x00, 0xf0, 0x11, 0x00


	//----- nvinfo : EIATTR_KPARAM_INFO
	.align		4
.L_3689:
        /*0038*/ 	.byte	0x04, 0x17
        /*003a*/ 	.short	(.L_3691 - .L_3690)
.L_3690:
        /*003c*/ 	.word	0x00000000
        /*0040*/ 	.short	0x0009
        /*0042*/ 	.short	0x003c
        /*0044*/ 	.byte	0x00, 0xf0, 0x11, 0x00


	//----- nvinfo : EIATTR_KPARAM_INFO
	.align		4
.L_3691:
        /*0048*/ 	.byte	0x04, 0x17
        /*004a*/ 	.short	(.L_3693 - .L_3692)
.L_3692:
        /*004c*/ 	.word	0x00000000
        /*0050*/ 	.short	0x0008
        /*0052*/ 	.short	0x0038
        /*0054*/ 	.byte	0x00, 0xf0, 0x11, 0x00


	//----- nvinfo : EIATTR_KPARAM_INFO
	.align		4
.L_3693:
        /*0058*/ 	.byte	0x04, 0x17
        /*005a*/ 	.short	(.L_3695 - .L_3694)
.L_3694:
        /*005c*/ 	.word	0x00000000
        /*0060*/ 	.short	0x0007
        /*0062*/ 	.short	0x0034
        /*0064*/ 	.byte	0x00, 0xf0, 0x11, 0x00


	//----- nvinfo : EIATTR_KPARAM_INFO
	.align		4
.L_3695:
        /*0068*/ 	.byte	0x04, 0x17
        /*006a*/ 	.short	(.L_3697 - .L_3696)
.L_3696:
        /*006c*/ 	.word	0x00000000
        /*0070*/ 	.short	0x0006
        /*0072*/ 	.short	0x0030
        /*0074*/ 	.byte	0x00, 0xf0, 0x11, 0x00


	//----- nvinfo : EIATTR_KPARAM_INFO
	.align		4
.L_3697:
        /*0078*/ 	.byte	0x04, 0x17
        /*007a*/ 	.short	(.L_3699 - .L_3698)
.L_3698:
        /*007c*/ 	.word	0x00000000
        /*0080*/ 	.short	0x0005
        /*0082*/ 	.short	0x0028
        /*0084*/ 	.byte	0x00, 0xf0, 0x21, 0x00


	//----- nvinfo : EIATTR_KPARAM_INFO
	.align		4
.L_3699:
        /*0088*/ 	.byte	0x04, 0x17
        /*008a*/ 	.short	(.L_3701 - .L_3700)
.L_3700:
        /*008c*/ 	.word	0x00000000
        /*0090*/ 	.short	0x0004
        /*0092*/ 	.short	0x0020
        /*0094*/ 	.byte	0x00, 0xf0, 0x21, 0x00


	//----- nvinfo : EIATTR_KPARAM_INFO
	.align		4
.L_3701:
        /*0098*/ 	.byte	0x04, 0x17
        /*009a*/ 	.short	(.L_3703 - .L_3702)
.L_3702:
        /*009c*/ 	.word	0x00000000
        /*00a0*/ 	.short	0x0003
        /*00a2*/ 	.short	0x0018
        /*00a4*/ 	.byte	0x00, 0xf0, 0x21, 0x00


	//----- nvinfo : EIATTR_KPARAM_INFO
	.align		4
.L_3703:
        /*00a8*/ 	.byte	0x04, 0x17
        /*00aa*/ 	.short	(.L_3705 - .L_3704)
.L_3704:
        /*00ac*/ 	.word	0x00000000
        /*00b0*/ 	.short	0x0002
        /*00b2*/ 	.short	0x0010
        /*00b4*/ 	.byte	0x00, 0xf0, 0x21, 0x00


	//----- nvinfo : EIATTR_KPARAM_INFO
	.align		4
.L_3705:
        /*00b8*/ 	.byte	0x04, 0x17
        /*00ba*/ 	.short	(.L_3707 - .L_3706)
.L_3706:
        /*00bc*/ 	.word	0x00000000
        /*00c0*/ 	.short	0x0001
        /*00c2*/ 	.short	0x0008
        /*00c4*/ 	.byte	0x00, 0xf0, 0x21, 0x00


	//----- nvinfo : EIATTR_KPARAM_INFO
	.align		4
.L_3707:
        /*00c8*/ 	.byte	0x04, 0x17
        /*00ca*/ 	.short	(.L_3709 - .L_3708)
.L_3708:
        /*00cc*/ 	.word	0x00000000
        /*00d0*/ 	.short	0x0000
        /*00d2*/ 	.short	0x0000
        /*00d4*/ 	.byte	0x00, 0xf0, 0x21, 0x00


	//----- nvinfo : EIATTR_SPARSE_MMA_MASK
	.align		4
.L_3709:
        /*00d8*/ 	.byte	0x03, 0x50
        /*00da*/ 	.short	0x0000


	//----- nvinfo : EIATTR_MAXREG_COUNT
	.align		4
        /*00dc*/ 	.byte	0x03, 0x1b
        /*00de*/ 	.short	0x00ff


	//----- nvinfo : EIATTR_NUM_BARRIERS
	.align		4
        /*00e0*/ 	.byte	0x02, 0x4c
        /*00e2*/ 	.byte	0x01
	.zero		1


	//----- nvinfo : EIATTR_MERCURY_ISA_VERSION
	.align		4
        /*00e4*/ 	.byte	0x03, 0x5f
        /*00e6*/ 	.short	0x0101


	//----- nvinfo : EIATTR_EXIT_INSTR_OFFSETS
	.align		4
        /*00e8*/ 	.byte	0x04, 0x1c
        /*00ea*/ 	.short	(.L_3711 - .L_3710)


	//   ....[0]....
.L_3710:
        /*00ec*/ 	.word	0x00000090


	//   ....[1]....
        /*00f0*/ 	.word	0x00000120


	//   ....[2]....
        /*00f4*/ 	.word	0x00002790


	//   ....[3]....
        /*00f8*/ 	.word	0x000027f0


	//   ....[4]....
        /*00fc*/ 	.word	0x00002850


	//----- nvinfo : EIATTR_CBANK_PARAM_SIZE
	.align		4
.L_3711:
        /*0100*/ 	.byte	0x03, 0x19
        /*0102*/ 	.short	0x004c


	//----- nvinfo : EIATTR_PARAM_CBANK
	.align		4
        /*0104*/ 	.byte	0x04, 0x0a
        /*0106*/ 	.short	(.L_3713 - .L_3712)
	.align		4
.L_3712:
        /*0108*/ 	.word	index@(.nv.constant0._Z8moe_q4_KIN3c108BFloat16ELb0EEvPKvS3_PT_PKiS7_S7_iiiiiii)
        /*010c*/ 	.short	0x0210
        /*010e*/ 	.short	0x004c


	//----- nvinfo : EIATTR_SW_WAR
	.align		4
.L_3713:
        /*0110*/ 	.byte	0x04, 0x36
        /*0112*/ 	.short	(.L_3715 - .L_3714)
.L_3714:
        /*0114*/ 	.word	0x00000008
.L_3715:


//--------------------- .nv.info._Z8moe_q3_KIN3c108BFloat16ELb1EEvPKvS3_PT_PKiS7_S7_iiiiiii --------------------------
	.section	.nv.info._Z8moe_q3_KIN3c108BFloat16ELb1EEvPKvS3_PT_PKiS7_S7_iiiiiii,"",@"SHT_CUDA_INFO"
	.sectionflags	@""
	.align	4


	//----- nvinfo : EIATTR_CUDA_API_VERSION
	.align		4
        /*0000*/ 	.byte	0x04, 0x37
        /*0002*/ 	.short	(.L_3717 - .L_3716)
.L_3716:
        /*0004*/ 	.word	0x00000082


	//----- nvinfo : EIATTR_KPARAM_INFO
	.align		4
.L_3717:
        /*0008*/ 	.byte	0x04, 0x17
        /*000a*/ 	.short	(.L_3719 - .L_3718)
.L_3718:
        /*000c*/ 	.word	0x00000000
        /*0010*/ 	.short	0x000c
        /*0012*/ 	.short	0x0048
        /*0014*/ 	.byte	0x00, 0xf0, 0x11, 0x00


	//----- nvinfo : EIATTR_KPARAM_INFO
	.align		4
.L_3719:
        /*0018*/ 	.byte	0x04, 0x17
        /*001a*/ 	.short	(.L_3721 - .L_3720)
.L_3720:
        /*001c*/ 	.word	0x00000000
        /*0020*/ 	.short	0x000b
        /*0022*/ 	.short	0x0044
        /*0024*/ 	.byte	0x00, 0xf0, 0x11, 0x00


	//----- nvinfo : EIATTR_KPARAM_INFO
	.align		4
.L_3721:
        /*0028*/ 	.byte	0x04, 0x17
        /*002a*/ 	.short	(.L_3723 - .L_3722)
.L_3722:
        /*002c*/ 	.word	0x00000000
        /*0030*/ 	.short	0x000a
        /*0032*/ 	.short	0x0040
        /*0034*/ 	.byte	0x00, 0xf0, 0x11, 0x00


	//----- nvinfo : EIATTR_KPARAM_INFO
	.align		4
.L_3723:
        /*0038*/ 	.byte	0x04, 0x17
        /*003a*/ 	.short	(.L_3725 - .L_3724)
.L_3724:
        /*003c*/ 	.word	0x00000000
        /*0040*/ 	.short	0x0009
        /*0042*/ 	.short	0x003c
        /*0044*/ 	.byte	0x00, 0xf0, 0x11, 0x00


	//----- nvinfo : EIATTR_KPARAM_INFO
	.align		4
.L_3725:
        /*0048*/ 	.byte	0x04, 0x17
        /*004a*/ 	.short	(.L_3727 - .L_3726)
.L_3726:
        /*004c*/ 	.word	0x00000000
        /*0050*/ 	.short	0x0008
        /*0052*/ 	.short	0x0038
        /*0054*/ 	.byte	0x00, 0xf0, 0x11, 0x00


	//----- nvinfo : EIATTR_KPARAM_INFO
	.align		4
.L_3727:
        /*0058*/ 	.byte	0x04, 0x17
        /*005a*/ 	.short	(.L_3729 - .L_3728)
.L_3728:
        /*005c*/ 	.word	0x00000000
        /*0060*/ 	.short	0x0007
        /*0062*/ 	.short	0x0034
        /*0064*/ 	.byte	0x00, 0xf0, 0x11, 0x00


	//----- nvinfo : EIATTR_KPARAM_INFO
	.align		4
.L_3729:
        /*0068*/ 	.byte	0x04, 0x17
        /*006a*/ 	.short	(.L_3731 - .L_3730)
.L_3730:
        /*006c*/ 	.word	0x00000000
        /*0070*/ 	.short	0x0006
        /*0072*/ 	.short	0x0030
        /*0074*/ 	.byte	0x00, 0xf0, 0x11, 0x00


	//----- nvinfo : EIATTR_KPARAM_INFO
	.align		4
.L_3731:
        /*0078*/ 	.byte	0x04, 0x17
        /*007a*/ 	.short	(.L_3733 - .L_3732)
.L_3732:
        /*007c*/ 	.word	0x00000000
        /*0080*/ 	.short	0x0005
        /*0082*/ 	.short	0x0028
        /*0084*/ 	.byte	0x00, 0xf0, 0x21, 0x00


	//----- nvinfo : EIATTR_KPARAM_INFO
	.align		4
.L_3733:
        /*0088*/ 	.byte	0x04, 0x17
        /*008a*/ 	.short	(.L_3735 - .L_3734)
.L_3734:
        /*008c*/ 	.word	0x00000000
        /*0090*/ 	.short	0x0004
        /*0092*/ 	.short	0x0020
        /*0094*/ 	.byte	0x00, 0xf0, 0x21, 0x00


	//----- nvinfo : EIATTR_KPARAM_INFO
	.align		4
.L_3735:
        /*0098*/ 	.byte	0x04, 0x17
        /*009a*/ 	.short	(.L_3737 - .L_3736)
.L_3736:
        /*009c*/ 	.word	0x00000000
        /*00a0*/ 	.short	0x0003
        /*00a2*/ 	.short	0x0018
        /*00a4*/ 	.byte	0x00, 0xf0, 0x21, 0x00


	//----- nvinfo : EIATTR_KPARAM_INFO
	.align		4
.L_3737:
        /*00a8*/ 	.byte	0x04, 0x17
        /*00aa*/ 	.short	(.L_3739 - .L_3738)
.L_3738:
        /*00ac*/ 	.word	0x00000000
        /*00b0*/ 	.short	0x0002
        /*00b2*/ 	.short	0x0010
        /*00b4*/ 	.byte	0x00, 0xf0, 0x21, 0x00


	//----- nvinfo : EIATTR_KPARAM_INFO
	.align		4
.L_3739:
        /*00b8*/ 	.byte	0x04, 0x17
        /*00ba*/ 	.short	(.L_3741 - .L_3740)
.L_3740:
        /*00bc*/ 	.word	0x00000000
        /*00c0*/ 	.short	0x0001
        /*00c2*/ 	.short	0x0008
        /*00c4*/ 	.byte	0x00, 0xf0, 0x21, 0x00


	//----- nvinfo : EIATTR_KPARAM_INFO
	.align		4
.L_3741:
        /*00c8*/ 	.byte	0x04, 0x17
        /*00ca*/ 	.short	(.L_3743 - .L_3742)
.L_3742:
        /*00cc*/ 	.word	0x00000000
        /*00d0*/ 	.short	0x0000
        /*00d2*/ 	.short	0x0000
        /*00d4*/ 	.byte	0x00, 0xf0, 0x21, 0x00


	//----- nvinfo : EIATTR_SPARSE_MMA_MASK
	.align		4
.L_3743:
        /*00d8*/ 	.byte	0x03, 0x50
        /*00da*/ 	.short	0x0000


	//----- nvinfo : EIATTR_MAXREG_COUNT
	.align		4
        /*00dc*/ 	.byte	0x03, 0x1b
        /*00de*/ 	.short	0x00ff


	//----- nvinfo : EIATTR_NUM_BARRIERS
	.align		4
        /*00e0*/ 	.byte	0x02, 0x4c
        /*00e2*/ 	.byte	0x01
	.zero		1


	//----- nvinfo : EIATTR_MERCURY_ISA_VERSION
	.align		4
        /*00e4*/ 	.byte	0x03, 0x5f
        /*00e6*/ 	.short	0x0101


	//----- nvinfo : EIATTR_EXIT_INSTR_OFFSETS
	.align		4
        /*00e8*/ 	.byte	0x04, 0x1c
        /*00ea*/ 	.short	(.L_3745 - .L_3744)


	//   ....[0]....
.L_3744:
        /*00ec*/ 	.word	0x00000090


	//   ....[1]....
        /*00f0*/ 	.word	0x00000120


	//   ....[2]....
        /*00f4*/ 	.word	0x00004c70


	//   ....[3]....
        /*00f8*/ 	.word	0x00004cd0


	//   ....[4]....
        /*00fc*/ 	.word	0x00004d30


	//----- nvinfo : EIATTR_CBANK_PARAM_SIZE
	.align		4
.L_3745:
        /*0100*/ 	.byte	0x03, 0x19
        /*0102*/ 	.short	0x004c


	//----- nvinfo : EIATTR_PARAM_CBANK
	.align		4
        /*0104*/ 	.byte	0x04, 0x0a
        /*0106*/ 	.short	(.L_3747 - .L_3746)
	.align		4
.L_3746:
        /*0108*/ 	.word	index@(.nv.constant0._Z8moe_q3_KIN3c108BFloat16ELb1EEvPKvS3_PT_PKiS7_S7_iiiiiii)
        /*010c*/ 	.short	0x0210
        /*010e*/ 	.short	0x004c


	//----- nvinfo : EIATTR_SW_WAR
	.align		4
.L_3747:
        /*0110*/ 	.byte	0x04, 0x36
        /*0112*/ 	.short	(.L_3749 - .L_3748)
.L_3748:
        /*0114*/ 	.word	0x00000008
.L_3749:


//--------------------- .nv.info._Z8moe_q3_KIN3c108BFloat16ELb0EEvPKvS3_PT_PKiS7_S7_iiiiiii --------------------------
	.section	.nv.info._Z8moe_q3_KIN3c108BFloat16ELb0EEvPKvS3_PT_PKiS7_S7_iiiiiii,"",@"SHT_CUDA_INFO"
	.sectionflags	@""
	.align	4


	//----- nvinfo : EIATTR_CUDA_API_VERSION
	.align		4
        /*0000*/ 	.byte	0x04, 0x37
        /*0002*/ 	.short	(.L_3751 - .L_3750)
.L_3750:
        /*0004*/ 	.word	0x00000082


	//----- nvinfo : EIATTR_KPARAM_INFO
	.align		4
.L_3751:
        /*0008*/ 	.byte	0x04, 0x17
        /*000a*/ 	.short	(.L_3753 - .L_3752)
.L_3752:
        /*000c*/ 	.word	0x00000000
        /*0010*/ 	.short	0x000c
        /*0012*/ 	.short	0x0048
        /*0014*/ 	.byte	0x00, 0xf0, 0x11, 0x00


	//----- nvinfo : EIATTR_KPARAM_INFO
	.align		4
.L_3753:
        /*0018*/ 	.byte	0x04, 0x17
        /*001a*/ 	.short	(.L_3755 - .L_3754)
.L_3754:
        /*001c*/ 	.word	0x00000000
        /*0020*/ 	.short	0x000b
        /*0022*/ 	.short	0x0044
        /*0024*/ 	.byte	0x00, 0xf0, 0x11, 0x00


	//----- nvinfo : EIATTR_KPARAM_INFO
	.align		4
.L_3755:
        /*0028*/ 	.byte	0x04, 0x17
        /*002a*/ 	.short	(.L_3757 - .L_3756)
.L_3756:
        /*002c*/ 	.word	0x00000000
        /*0030*/ 	.short	0x000a
        /*0032*/ 	.short	0x0040
        /*0034*/ 	.byte	0x00, 0xf0, 0x11, 0x00


	//----- nvinfo : EIATTR_KPARAM_INFO
	.align		4
.L_3757:
        /*0038*/ 	.byte	0x04, 0x17
        /*003a*/ 	.short	(.L_3759 - .L_3758)
.L_3758:
        /*003c*/ 	.word	0x00000000
        /*0040*/ 	.short	0x0009
        /*0042*/ 	.short	0x003c
        /*0044*/ 	.byte	0x00, 0xf0, 0x11, 0x00


	//----- nvinfo : EIATTR_KPARAM_INFO
	.align		4
.L_3759:
        /*0048*/ 	.byte	0x04, 0x17
        /*004a*/ 	.short	(.L_3761 - .L_3760)
.L_3760:
        /*004c*/ 	.word	0x00000000
        /*0050*/ 	.short	0x0008
        /*0052*/ 	.short	0x0038
        /*0054*/ 	.byte	0x00, 0xf0, 0x11, 0x00


	//----- nvinfo : EIATTR_KPARAM_INFO
	.align		4
.L_3761:
        /*0058*/ 	.byte	0x04, 0x17
        /*005a*/ 	.short	(.L_3763 - .L_3762)
.L_3762:
        /*005c*/ 	.word	0x00000000
        /*0060*/ 	.short	0x0007
        /*0062*/ 	.short	0x0034
        /*0064*/ 	.byte	0x00, 0xf0, 0x11, 0x00


	//----- nvinfo : EIATTR_KPARAM_INFO
	.align		4
.L_3763:
        /*0068*/ 	.byte	0x04, 0x17
        /*006a*/ 	.short	(.L_3765 - .L_3764)
.L_3764:
        /*006c*/ 	.word	0x00000000
        /*0070*/ 	.short	0x0006
        /*0072*/ 	.short	0x0030
        /*0074*/ 	.byte	0x00, 0xf0, 0x11, 0x00


	//----- nvinfo : EIATTR_KPARAM_INFO
	.align		4
.L_3765:
        /*0078*/ 	.byte	0x04, 0x17
        /*007a*/ 	.short	(.L_3767 - .L_3766)
.L_3766:
        /*007c*/ 	.word	0x00000000
        /*0080*/ 	.short	0x0005
        /*0082*/ 	.short	0x0028
        /*0084*/ 	.byte	0x00, 0xf0, 0x21, 0x00


	//----- nvinfo : EIATTR_KPARAM_INFO
	.align		4
.L_3767:
        /*0088*/ 	.byte	0x04, 0x17
        /*008a*/ 	.short	(.L_3769 - .L_3768)
.L_3768:
        /*008c*/ 	.word	0x00000000
        /*0090*/ 	.short	0x0004
        /*0092*/ 	.short	0x0020
        /*0094*/ 	.byte	0x00, 0xf0, 0x21, 0x00


	//----- nvinfo : EIATTR_KPARAM_INFO
	.align		4
.L_3769:
        /*0098*/ 	.byte	0x04, 0x17
        /*009a*/ 	.short	(.L_3771 - .L_3770)
.L_3770:
        /*009c*/ 	.word	0x00000000
        /*00a0*/ 	.short	0x0003
        /*00a2*/ 	.short	0x0018
        /*00a4*/ 	.byte	0x00, 0xf0, 0x21, 0x00


	//----- nvinfo : EIATTR_KPARAM_INFO
	.align		4
.L_3771:
        /*00a8*/ 	.byte	0x04, 0x17
        /*00aa*/ 	.short	(.L_3773 - .L_3772)
.L_3772:
        /*00ac*/ 	.word	0x00000000
        /*00b0*/ 	.short	0x0002
        /*00b2*/ 	.short	0x0010
        /*00b4*/ 	.byte	0x00, 0xf0, 0x21, 0x00


	//----- nvinfo : EIATTR_KPARAM_INFO
	.align		4
.L_3773:
        /*00b8*/ 	.byte	0x04, 0x17
        /*00ba*/ 	.short	(.L_3775 - .L_3774)
.L_3774:
        /*00bc*/ 	.word	0x00000000
        /*00c0*/ 	.short	0x0001
        /*00c2*/ 	.short	0x0008
        /*00c4*/ 	.byte	0x00, 0xf0, 0x21, 0x00


	//----- nvinfo : EIATTR_KPARAM_INFO
	.align		4
.L_3775:
        /*00c8*/ 	.byte	0x04, 0x17
        /*00ca*/ 	.short	(.L_3777 - .L_3776)
.L_3776:
        /*00cc*/ 	.word	0x00000000
        /*00d0*/ 	.short	0x0000
        /*00d2*/ 	.short	0x0000
        /*00d4*/ 	.byte	0x00, 0xf0, 0x21, 0x00


	//----- nvinfo : EIATTR_SPARSE_MMA_MASK
	.align		4
.L_3777:
        /*00d8*/ 	.byte	0x03, 0x50
        /*00da*/ 	.short	0x0000


	//----- nvinfo : EIATTR_MAXREG_COUNT
	.align		4
        /*00dc*/ 	.byte	0x03, 0x1b
        /*00de*/ 	.short	0x00ff


	//----- nvinfo : EIATTR_NUM_BARRIERS
	.align		4
        /*00e0*/ 	.byte	0x02, 0x4c
        /*00e2*/ 	.byte	0x01
	.zero		1


	//----- nvinfo : EIATTR_MERCURY_ISA_VERSION
	.align		4
        /*00e4*/ 	.byte	0x03, 0x5f
        /*00e6*/ 	.short	0x0101


	//----- nvinfo : EIATTR_EXIT_INSTR_OFFSETS
	.align		4
        /*00e8*/ 	.byte	0x04, 0x1c
        /*00ea*/ 	.short	(.L_3779 - .L_3778)


	//   ....[0]....
.L_3778:
        /*00ec*/ 	.word	0x00000070


	//   ....[1]....
        /*00f0*/ 	.word	0x00000100


	//   ....[2]....
        /*00f4*/ 	.word	0x000046e0


	//   ....[3]....
        /*00f8*/ 	.word	0x00004740


	//   ....[4]....
        /*00fc*/ 	.word	0x000047a0


	//----- nvinfo : EIATTR_CBANK_PARAM_SIZE
	.align		4
.L_3779:
        /*0100*/ 	.byte	0x03, 0x19
        /*0102*/ 	.short	0x004c


	//----- nvinfo : EIATTR_PARAM_CBANK
	.align		4
        /*0104*/ 	.byte	0x04, 0x0a
        /*0106*/ 	.short	(.L_3781 - .L_3780)
	.align		4
.L_3780:
        /*0108*/ 	.word	index@(.nv.constant0._Z8moe_q3_KIN3c108BFloat16ELb0EEvPKvS3_PT_PKiS7_S7_iiiiiii)
        /*010c*/ 	.short	0x0210
        /*010e*/ 	.short	0x004c


	//----- nvinfo : EIATTR_SW_WAR
	.align		4
.L_3781:
        /*0110*/ 	.byte	0x04, 0x36
        /*0112*/ 	.short	(.L_3783 - .L_3782)
.L_3782:
        /*0114*/ 	.word	0x00000008
.L_3783:


//--------------------- .nv.info._Z8moe_q2_KIN3c108BFloat16ELb1EEvPKvS3_PT_PKiS7_S7_iiiiiii --------------------------
	.section	.nv.info._Z8moe_q2_KIN3c108BFloat16ELb1EEvPKvS3_PT_PKiS7_S7_iiiiiii,"",@"SHT_CUDA_INFO"
	.sectionflags	@""
	.align	4


	//----- nvinfo : EIATTR_CUDA_API_VERSION
	.align		4
        /*0000*/ 	.byte	0x04, 0x37
        /*0002*/ 	.short	(.L_3785 - .L_3784)
.L_3784:
        /*0004*/ 	.word	0x00000082


	//----- nvinfo : EIATTR_KPARAM_INFO
	.align		4
.L_3785:
        /*0008*/ 	.byte	0x04, 0x17
        /*000a*/ 	.short	(.L_3787 - .L_3786)
.L_3786:
        /*000c*/ 	.word	0x00000000
        /*0010*/ 	.short	0x000c
        /*0012*/ 	.short	0x0048
        /*0014*/ 	.byte	0x00, 0xf0, 0x11, 0x00


	//----- nvinfo : EIATTR_KPARAM_INFO
	.align		4
.L_3787:
        /*0018*/ 	.byte	0x04, 0x17
        /*001a*/ 	.short	(.L_3789 - .L_3788)
.L_3788:
        /*001c*/ 	.word	0x00000000
        /*0020*/ 	.short	0x000b
        /*0022*/ 	.short	0x0044
        /*0024*/ 	.byte	0x00, 0xf0, 0x11, 0x00


	//----- nvinfo : EIATTR_KPARAM_INFO
	.align		4
.L_3789:
        /*0028*/ 	.byte	0x04, 0x17
        /*002a*/ 	.short	(.L_3791 - .L_3790)
.L_3790:
        /*002c*/ 	.word	0x00000000
        /*0030*/ 	.short	0x000a
        /*0032*/ 	.short	0x0040
        /*0034*/ 	.byte	0x00, 0xf0, 0x11, 0x00


	//----- nvinfo : EIATTR_KPARAM_INFO
	.align		4
.L_3791:
        /*0038*/ 	.byte	0x04, 0x17
        /*003a*/ 	.short	(.L_3793 - .L_3792)
.L_3792:
        /*003c*/ 	.word	0x00000000
        /*0040*/ 	.short	0x0009
        /*0042*/ 	.short	0x003c
        /*0044*/ 	.byte	0x00, 0xf0, 0x11, 0x00


	//----- nvinfo : EIATTR_KPARAM_INFO
	.align		4
.L_3793:
        /*0048*/ 	.byte	0x04, 0x17
        /*004a*/ 	.short	(.L_3795 - .L_3794)
.L_3794:
        /*004c*/ 	.word	0x00000000
        /*0050*/ 	.short	0x0008
        /*0052*/ 	.short	0x0038
        /*0054*/ 	.byte	0x00, 0xf0, 0x11, 0x00


	//----- nvinfo : EIATTR_KPARAM_INFO
	.align		4
.L_3795:
        /*0058*/ 	.byte	0x04, 0x17
        /*005a*/ 	.short	(.L_3797 - .L_3796)
.L_3796:
        /*005c*/ 	.word	0x00000000
        /*0060*/ 	.short	0x0007
        /*0062*/ 	.short	0x0034
        /*0064*/ 	.byte	0x00, 0xf0, 0x11, 0x00


	//----- nvinfo : EIATTR_KPARAM_INFO
	.align		4
.L_3797:
        /*0068*/ 	.byte	0x04, 0x17
        /*006a*/ 	.short	(.L_3799 - .L_3798)
.L_3798:
        /*006c*/ 	.word	0x00000000
        /*0070*/ 	.short	0x0006
        /*0072*/ 	.short	0x0030
        /*0074*/ 	.byte	0x00, 0xf0, 0x11, 0x00


	//----- nvinfo : EIATTR_KPARAM_INFO
	.align		4
.L_3799:
        /*0078*/ 	.byte	0x04, 0x17
        /*007a*/ 	.short	(.L_3801 - .L_3800)
.L_3800:
        /*007c*/ 	.word	0x00000000
        /*0080*/ 	.short	0x0005
        /*0082*/ 	.short	0x0028
        /*0084*/ 	.byte	0x00, 0xf0, 0x21, 0x00


	//----- nvinfo : EIATTR_KPARAM_INFO
	.align		4
.L_3801:
        /*0088*/ 	.byte	0x04, 0x17
        /*008a*/ 	.short	(.L_3803 - .L_3802)
.L_3802:
        /*008c*/ 	.word	0x00000000
        /*0090*/ 	.short	0x0004
        /*0092*/ 	.short	0x0020
        /*0094*/ 	.byte	0x00, 0xf0, 0x21, 0x00


	//----- nvinfo : EIATTR_KPARAM_INFO
	.align		4
.L_3803:
        /*0098*/ 	.byte	0x04, 0x17
        /*009a*/ 	.short	(.L_3805 - .L_3804)
.L_3804:
        /*009c*/ 	.word	0x00000000
        /*00a0*/ 	.short	0x0003
        /*00a2*/ 	.short	0x0018
        /*00a4*/ 	.byte	0x00, 0xf0, 0x21, 0x00


	//----- nvinfo : EIATTR_KPARAM_INFO
	.align		4
.L_3805:
        /*00a8*/ 	.byte	0x04, 0x17
        /*00aa*/ 	.short	(.L_3807 - .L_3806)
.L_3806:
        /*00ac*/ 	.word	0x00000000
        /*00b0*/ 	.short	0x0002
        /*00b2*/ 	.short	0x0010
        /*00b4*/ 	.byte	0x00, 0xf0, 0x21, 0x00


	//----- nvinfo : EIATTR_KPARAM_INFO
	.align		4
.L_3807:
        /*00b8*/ 	.byte	0x04, 0x17
        /*00ba*/ 	.short	(.L_3809 - .L_3808)
.L_3808:
        /*00bc*/ 	.word	0x00000000
        /*00c0*/ 	.short	0x0001
        /*00c2*/ 	.short	0x0008
        /*00c4*/ 	.byte	0x00, 0xf0, 0x21, 0x00


	//----- nvinfo : EIATTR_KPARAM_INFO
	.align		4
.L_3809:
        /*00c8*/ 	.byte	0x04, 0x17
        /*00ca*/ 	.short	(.L_3811 - .L_3810)
.L_3810:
        /*00cc*/ 	.word	0x00000000
        /*00d0*/ 	.short	0x0000
        /*00d2*/ 	.short	0x0000
        /*00d4*/ 	.byte	0x00, 0xf0, 0x21, 0x00


	//----- nvinfo : EIATTR_SPARSE_MMA_MASK
	.align		4
.L_3811:
        /*00d8*/ 	.byte	0x03, 0x50
        /*00da*/ 	.short	0x0000


	//----- nvinfo : EIATTR_MAXREG_COUNT
	.align		4
        /*00dc*/ 	.byte	0x03, 0x1b
        /*00de*/ 	.short	0x00ff


	//----- nvinfo : EIATTR_NUM_BARRIERS
	.align		4
        /*00e0*/ 	.byte	0x02, 0x4c
        /*00e2*/ 	.byte	0x01
	.zero		1


	//----- nvinfo : EIATTR_MERCURY_ISA_VERSION
	.align		4
        /*00e4*/ 	.byte	0x03, 0x5f
        /*00e6*/ 	.short	0x0101


	//----- nvinfo : EIATTR_EXIT_INSTR_OFFSETS
	.align		4
        /*00e8*/ 	.byte	0x04, 0x1c
        /*00ea*/ 	.short	(.L_3813 - .L_3812)


	//   ....[0]....
.L_3812:
        /*00ec*/ 	.word	0x00000090


	//   ....[1]....
        /*00f0*/ 	.word	0x00000120


	//   ....[2]....
        /*00f4*/ 	.word	0x00004fd0


	//   ....[3]....
        /*00f8*/ 	.word	0x00005030


	//   ....[4]....
        /*00fc*/ 	.word	0x00005090


	//----- nvinfo : EIATTR_CBANK_PARAM_SIZE
	.align		4
.L_3813:
        /*0100*/ 	.byte	0x03, 0x19
        /*0102*/ 	.short	0x004c


	//----- nvinfo : EIATTR_PARAM_CBANK
	.align		4
        /*0104*/ 	.byte	0x04, 0x0a
        /*0106*/ 	.short	(.L_3815 - .L_3814)
	.align		4
.L_3814:
        /*0108*/ 	.word	index@(.nv.constant0._Z8moe_q2_KIN3c108BFloat16ELb1EEvPKvS3_PT_PKiS7_S7_iiiiiii)
        /*010c*/ 	.short	0x0210
        /*010e*/ 	.short	0x004c


	//----- nvinfo : EIATTR_SW_WAR
	.align		4
.L_3815:
        /*0110*/ 	.byte	0x04, 0x36
        /*0112*/ 	.short	(.L_3817 - .L_3816)
.L_3816:
        /*0114*/ 	.word	0x00000008
.L_3817:


//--------------------- .nv.info._Z8moe_q2_KIN3c108BFloat16ELb0EEvPKvS3_PT_PKiS7_S7_iiiiiii --------------------------
	.section	.nv.info._Z8moe_q2_KIN3c108BFloat16ELb0EEvPKvS3_PT_PKiS7_S7_iiiiiii,"",@"SHT_CUDA_INFO"
	.sectionflags	@""
	.align	4


	//----- nvinfo : EIATTR_CUDA_API_VERSION
	.align		4
        /*0000*/ 	.byte	0x04, 0x37
        /*0002*/ 	.short	(.L_3819 - .L_3818)
.L_3818:
        /*0004*/ 	.word	0x00000082


	//----- nvinfo : EIATTR_KPARAM_INFO
	.align		4
.L_3819:
        /*0008*/ 	.byte	0x04, 0x17
        /*000a*/ 	.short	(.L_3821 - .L_3820)
.L_3820:
        /*000c*/ 	.word	0x00000000
        /*0010*/ 	.short	0x000c
        /*0012*/ 	.short	0x0048
        /*0014*/ 	.byte	0x00, 0xf0, 0x11, 0x00


	//----- nvinfo : EIATTR_KPARAM_INFO
	.align		4
.L_3821:
        /*0018*/ 	.byte	0x04, 0x17
        /*001a*/ 	.short	(.L_3823 - .L_3822)
.L_3822:
        /*001c*/ 	.word	0x00000000
        /*0020*/ 	.short	0x000b
        /*0022*/ 	.short	0x0044
        /*0024*/ 	.byte	0x00, 0xf0, 0x11, 0x00


	//----- nvinfo : EIATTR_KPARAM_INFO
	.align		4
.L_3823:
        /*0028*/ 	.byte	0x04, 0x17
        /*002a*/ 	.short	(.L_3825 - .L_3824)
.L_3824:
        /*002c*/ 	.word	0x00000000
        /*0030*/ 	.short	0x000a
        /*0032*/ 	.short	0x0040
        /*0034*/ 	.byte	0x00, 0xf0, 0x11, 0x00


	//----- nvinfo : EIATTR_KPARAM_INFO
	.align		4
.L_3825:
        /*0038*/ 	.byte	0x04, 0x17
        /*003a*/ 	.short	(.L_3827 - .L_3826)
.L_3826:
        /*003c*/ 	.word	0x00000000
        /*0040*/ 	.short	0x0009
        /*0042*/ 	.short	0x003c
        /*0044*/ 	.byte	0x00, 0xf0, 0x11, 0x00


	//----- nvinfo : EIATTR_KPARAM_INFO
	.align		4
.L_3827:
        /*0048*/ 	.byte	0x04, 0x17
        /*004a*/ 	.short	(.L_3829 - .L_3828)
.L_3828:
        /*004c*/ 	.word	0x00000000
        /*0050*/ 	.short	0x0008
        /*0052*/ 	.short	0x0038
        /*0054*/ 	.byte	0x00, 0xf0, 0x11, 0x00


	//----- nvinfo : EIATTR_KPARAM_INFO
	.align		4
.L_3829:
        /*0058*/ 	.byte	0x04, 0x17
        /*005a*/ 	.short	(.L_3831 - .L_3830)
.L_3830:
        /*005c*/ 	.word	0x00000000
        /*0060*/ 	.short	0x0007
        /*0062*/ 	.short	0x0034
        /*0064*/ 	.byte	0x00, 0xf0, 0x11, 0x00


	//----- nvinfo : EIATTR_KPARAM_INFO
	.align		4
.L_3831:
        /*0068*/ 	.byte	0x04, 0x17
        /*006a*/ 	.short	(.L_3833 - .L_3832)
.L_3832:
        /*006c*/ 	.word	0x00000000
        /*0070*/ 	.short	0x0006
        /*0072*/ 	.short	0x0030
        /*0074*/ 	.byte	0x00, 0xf0, 0x11, 0x00


	//----- nvinfo : EIATTR_KPARAM_INFO
	.align		4
.L_3833:
        /*0078*/ 	.byte	0x04, 0x17
        /*007a*/ 	.short	(.L_3835 - .L_3834)
.L_3834:
        /*007c*/ 	.word	0x00000000
        /*0080*/ 	.short	0x0005
        /*0082*/ 	.short	0x0028
        /*0084*/ 	.byte	0x00, 0xf0, 0x21, 0x00


	//----- nvinfo : EIATTR_KPARAM_INFO
	.align		4
.L_3835:
        /*0088*/ 	.byte	0x04, 0x17
        /*008a*/ 	.short	(.L_3837 - .L_3836)
.L_3836:
        /*008c*/ 	.word	0x00000000
        /*0090*/ 	.short	0x0004
        /*0092*/ 	.short	0x0020
        /*0094*/ 	.byte	0x00, 0xf0, 0x21, 0x00


	//----- nvinfo : EIATTR_KPARAM_INFO
	.align		4
.L_3837:
        /*0098*/ 	.byte	0x04, 0x17
        /*009a*/ 	.short	(.L_3839 - .L_3838)
.L_3838:
        /*009c*/ 	.word	0x00000000
        /*00a0*/ 	.short	0x0003
        /*00a2*/ 	.short	0x0018
        /*00a4*/ 	.byte	0x00, 0xf0, 0x21, 0x00


	//----- nvinfo : EIATTR_KPARAM_INFO
	.align		4
.L_3839:
        /*00a8*/ 	.byte	0x04, 0x17
        /*00aa*/ 	.short	(.L_3841 - .L_3840)
.L_3840:
        /*00ac*/ 	.word	0x00000000
        /*00b0*/ 	.short	0x0002
        /*00b2*/ 	.short	0x0010
        /*00b4*/ 	.byte	0x00, 0xf0, 0x21, 0x00


	//----- nvinfo : EIATTR_KPARAM_INFO
	.align		4
.L_3841:
        /*00b8*/ 	.byte	0x04, 0x17
        /*00ba*/ 	.short	(.L_3843 - .L_3842)
.L_3842:
        /*00bc*/ 	.word	0x00000000
        /*00c0*/ 	.short	0x0001
        /*00c2*/ 	.short	0x0008
        /*00c4*/ 	.byte	0x00, 0xf0, 0x21, 0x00


	//----- nvinfo : EIATTR_KPARAM_INFO
	.align		4
.L_3843:
        /*00c8*/ 	.byte	0x04, 0x17
        /*00ca*/ 	.short	(.L_3845 - .L_3844)
.L_3844:
        /*00cc*/ 	.word	0x00000000
        /*00d0*/ 	.short	0x0000
        /*00d2*/ 	.short	0x0000
        /*00d4*/ 	.byte	0x00, 0xf0, 0x21, 0x00


	//----- nvinfo : EIATTR_SPARSE_MMA_MASK
	.align		4
.L_3845:
        /*00d8*/ 	.byte	0x03, 0x50
        /*00da*/ 	.short	0x0000


	//----- nvinfo : EIATTR_MAXREG_COUNT
	.align		4
        /*00dc*/ 	.byte	0x03, 0x1b
        /*00de*/ 	.short	0x00ff


	//----- nvinfo : EIATTR_NUM_BARRIERS
	.align		4
        /*00e0*/ 	.byte	0x02, 0x4c
        /*00e2*/ 	.byte	0x01
	.zero		1


	//----- nvinfo : EIATTR_MERCURY_ISA_VERSION
	.align		4
        /*00e4*/ 	.byte	0x03, 0x5f
        /*00e6*/ 	.short	0x0101


	//----- nvinfo : EIATTR_EXIT_INSTR_OFFSETS
	.align		4
        /*00e8*/ 	.byte	0x04, 0x1c
        /*00ea*/ 	.short	(.L_3847 - .L_3846)


	//   ....[0]....
.L_3846:
        /*00ec*/ 	.word	0x00000090


	//   ....[1]....
        /*00f0*/ 	.word	0x00000120


	//   ....[2]....
        /*00f4*/ 	.word	0x00004ba0


	//   ....[3]....
        /*00f8*/ 	.word	0x00004c00


	//   ....[4]....
        /*00fc*/ 	.word	0x00004c60


	//----- nvinfo : EIATTR_CBANK_PARAM_SIZE
	.align		4
.L_3847:
        /*0100*/ 	.byte	0x03, 0x19
        /*0102*/ 	.short	0x004c


	//----- nvinfo : EIATTR_PARAM_CBANK
	.align		4
        /*0104*/ 	.byte	0x04, 0x0a
        /*0106*/ 	.short	(.L_3849 - .L_3848)
	.align		4
.L_3848:
        /*0108*/ 	.word	index@(.nv.constant0._Z8moe_q2_KIN3c108BFloat16ELb0EEvPKvS3_PT_PKiS7_S7_iiiiiii)
        /*010c*/ 	.short	0x0210
        /*010e*/ 	.short	0x004c


	//----- nvinfo : EIATTR_SW_WAR
	.align		4
.L_3849:
        /*0110*/ 	.byte	0x04, 0x36
        /*0112*/ 	.short	(.L_3851 - .L_3850)
.L_3850:
        /*0114*/ 	.word	0x00000008
.L_3851:


//--------------------- .nv.info._Z8moe_q8_0IN3c108BFloat16ELb1EEvPKvS3_PT_PKiS7_S7_iiiiiii --------------------------
	.section	.nv.info._Z8moe_q8_0IN3c108BFloat16ELb1EEvPKvS3_PT_PKiS7_S7_iiiiiii,"",@"SHT_CUDA_INFO"
	.sectionflags	@""
	.align	4


	//----- nvinfo : EIATTR_CUDA_API_VERSION
	.align		4
        /*0000*/ 	.byte	0x04, 0x37
        /*0002*/ 	.short	(.L_3853 - .L_3852)
.L_3852:
        /*0004*/ 	.word	0x00000082


	//----- nvinfo : EIATTR_KPARAM_INFO
	.align		4
.L_3853:
        /*0008*/ 	.byte	0x04, 0x17
        /*000a*/ 	.short	(.L_3855 - .L_3854)
.L_3854:
        /*000c*/ 	.word	0x00000000
        /*0010*/ 	.short	0x000c
        /*0012*/ 	.short	0x0048
        /*0014*/ 	.byte	0x00, 0xf0, 0x11, 0x00


	//----- nvinfo : EIATTR_KPARAM_INFO
	.align		4
.L_3855:
        /*0018*/ 	.byte	0x04, 0x17
        /*001a*/ 	.short	(.L_3857 - .L_3856)
.L_3856:
        /*001c*/ 	.word	0x00000000
        /*0020*/ 	.short	0x000b
        /*0022*/ 	.short	0x0044
        /*0024*/ 	.byte	0x00, 0xf0, 0x11, 0x00


	//----- nvinfo : EIATTR_KPARAM_INFO
	.align		4
.L_3857:
        /*0028*/ 	.byte	0x04, 0x17
        /*002a*/ 	.short	(.L_3859 - .L_3858)
.L_3858:
        /*002c*/ 	.word	0x00000000
        /*0030*/ 	.short	0x000a
        /*0032*/ 	.short	0x0040
        /*0034*/ 	.byte	0x00, 0xf0, 0x11, 0x00


	//----- nvinfo : EIATTR_KPARAM_INFO
	.align		4
.L_3859:
        /*0038*/ 	.byte	0x04, 0x17
        /*003a*/ 	.short	(.L_3861 - .L_3860)
.L_3860:
        /*003c*/ 	.word	0x00000000
        /*0040*/ 	.short	0x0009
        /*0042*/ 	.short	0x003c
        /*0044*/ 	.byte	0x00, 0xf0, 0x11, 0x00


	//----- nvinfo : EIATTR_KPARAM_INFO
	.align		4
.L_3861:
        /*0048*/ 	.byte	0x04, 0x17
        /*004a*/ 	.short	(.L_3863 - .L_3862)
.L_3862:
        /*004c*/ 	.word	0x00000000
        /*0050*/ 	.short	0x0008
        /*0052*/ 	.short	0x0038
        /*0054*/ 	.byte	0x00, 0xf0, 0x11, 0x00


	//----- nvinfo : EIATTR_KPARAM_INFO
	.align		4
.L_3863:
        /*0058*/ 	.byte	0x04, 0x17
        /*005a*/ 	.short	(.L_3865 - .L_3864)
.L_3864:
        /*005c*/ 	.word	0x00000000
        /*0060*/ 	.short	0x0007
        /*0062*/ 	.short	0x0034
        /*0064*/ 	.byte	0x00, 0xf0, 0x11, 0x00


	//----- nvinfo : EIATTR_KPARAM_INFO
	.align		4
.L_3865:
        /*0068*/ 	.byte	0x04, 0x17
        /*006a*/ 	.short	(.L_3867 - .L_3866)
.L_3866:
        /*006c*/ 	.word	0x00000000
        /*0070*/ 	.short	0x0006
        /*0072*/ 	.short	0x0030
        /*0074*/ 	.byte	0x00, 0xf0, 0x11, 0x00


	//----- nvinfo : EIATTR_KPARAM_INFO
	.align		4
.L_3867:
        /*0078*/ 	.byte	0x04, 0x17
        /*007a*/ 	.short	(.L_3869 - .L_3868)
.L_3868:
        /*007c*/ 	.word	0x00000000
        /*0080*/ 	.short	0x0005
        /*0082*/ 	.short	0x0028
        /*0084*/ 	.byte	0x00, 0xf0, 0x21, 0x00


	//----- nvinfo : EIATTR_KPARAM_INFO
	.align		4
.L_3869:
        /*0088*/ 	.byte	0x04, 0x17
        /*008a*/ 	.short	(.L_3871 - .L_3870)
.L_3870:
        /*008c*/ 	.word	0x00000000
        /*0090*/ 	.short	0x0004
        /*0092*/ 	.short	0x0020
        /*0094*/ 	.byte	0x00, 0xf0, 0x21, 0x00


	//----- nvinfo : EIATTR_KPARAM_INFO
	.align		4
.L_3871:
        /*0098*/ 	.byte	0x04, 0x17
        /*009a*/ 	.short	(.L_3873 - .L_3872)
.L_3872:
        /*009c*/ 	.word	0x00000000
        /*00a0*/ 	.short	0x0003
        /*00a2*/ 	.short	0x0018
        /*00a4*/ 	.byte	0x00, 0xf0, 0x21, 0x00


	//----- nvinfo : EIATTR_KPARAM_INFO
	.align		4
.L_3873:
        /*00a8*/ 	.byte	0x04, 0x17
        /*00aa*/ 	.short	(.L_3875 - .L_3874)
.L_3874:
        /*00ac*/ 	.word	0x00000000
        /*00b0*/ 	.short	0x0002
        /*00b2*/ 	.short	0x0010
        /*00b4*/ 	.byte	0x00, 0xf0, 0x21, 0x00


	//----- nvinfo : EIATTR_KPARAM_INFO
	.align		4
.L_3875:
        /*00b8*/ 	.byte	0x04, 0x17
        /*00ba*/ 	.short	(.L_3877 - .L_3876)
.L_3876:
        /*00bc*/ 	.word	0x00000000
        /*00c0*/ 	.short	0x0001
        /*00c2*/ 	.short	0x0008
        /*00c4*/ 	.byte	0x00, 0xf0, 0x21, 0x00


	//----- nvinfo : EIATTR_KPARAM_INFO
	.align		4
.L_3877:
        /*00c8*/ 	.byte	0x04, 0x17
        /*00ca*/ 	.short	(.L_3879 - .L_3878)
.L_3878:
        /*00cc*/ 	.word	0x00000000
        /*00d0*/ 	.short	0x0000
        /*00d2*/ 	.short	0x0000
        /*00d4*/ 	.byte	0x00, 0xf0, 0x21, 0x00


	//----- nvinfo : EIATTR_SPARSE_MMA_MASK
	.align		4
.L_3879:
        /*00d8*/ 	.byte	0x03, 0x50
        /*00da*/ 	.short	0x0000


	//----- nvinfo : EIATTR_MAXREG_COUNT
	.align		4
        /*00dc*/ 	.byte	0x03, 0x1b
        /*00de*/ 	.short	0x00ff


	//----- nvinfo : EIATTR_NUM_BARRIERS
	.align		4
        /*00e0*/ 	.byte	0x02, 0x4c
        /*00e2*/ 	.byte	0x01
	.zero		1


	//----- nvinfo : EIATTR_MERCURY_ISA_VERSION
	.align		4
        /*00e4*/ 	.byte	0x03, 0x5f
        /*00e6*/ 	.short	0x0101


	//----- nvinfo : EIATTR_EXIT_INSTR_OFFSETS
	.align		4
        /*00e8*/ 	.byte	0x04, 0x1c
        /*00ea*/ 	.short	(.L_3881 - .L_3880)


	//   ....[0]....
.L_3880:
        /*00ec*/ 	.word	0x00000090


	//   ....[1]....
        /*00f0*/ 	.word	0x00000120


	//   ....[2]....
        /*00f4*/ 	.word	0x00001810


	//   ....[3]....
        /*00f8*/ 	.word	0x00001870


	//   ....[4]....
        /*00fc*/ 	.word	0x000018d0


	//----- nvinfo : EIATTR_CRS_STACK_SIZE
	.align		4
.L_3881:
        /*0100*/ 	.byte	0x04, 0x1e
        /*0102*/ 	.short	(.L_3883 - .L_3882)
.L_3882:
        /*0104*/ 	.word	0x00000000


	//----- nvinfo : EIATTR_CBANK_PARAM_SIZE
	.align		4
.L_3883:
        /*0108*/ 	.byte	0x03, 0x19
        /*010a*/ 	.short	0x004c


	//----- nvinfo : EIATTR_PARAM_CBANK
	.align		4
        /*010c*/ 	.byte	0x04, 0x0a
        /*010e*/ 	.short	(.L_3885 - .L_3884)
	.align		4
.L_3884:
        /*0110*/ 	.word	index@(.nv.constant0._Z8moe_q8_0IN3c108BFloat16ELb1EEvPKvS3_PT_PKiS7_S7_iiiiiii)
        /*0114*/ 	.short	0x0210
        /*0116*/ 	.short	0x004c


	//----- nvinfo : EIATTR_SW_WAR
	.align		4
.L_3885:
        /*0118*/ 	.byte	0x04, 0x36
        /*011a*/ 	.short	(.L_3887 - .L_3886)
.L_3886:
        /*011c*/ 	.word	0x00000008
.L_3887:


//--------------------- .nv.info._Z8moe_q8_0IN3c108BFloat16ELb0EEvPKvS3_PT_PKiS7_S7_iiiiiii --------------------------
	.section	.nv.info._Z8moe_q8_0IN3c108BFloat16ELb0EEvPKvS3_PT_PKiS7_S7_iiiiiii,"",@"SHT_CUDA_INFO"
	.sectionflags	@""
	.align	4


	//----- nvinfo : EIATTR_CUDA_API_VERSION
	.align		4
        /*0000*/ 	.byte	0x04, 0x37
        /*0002*/ 	.short	(.L_3889 - .L_3888)
.L_3888:
        /*0004*/ 	.word	0x00000082


	//----- nvinfo : EIATTR_KPARAM_INFO
	.align		4
.L_3889:
        /*0008*/ 	.byte	0x04, 0x17
        /*000a*/ 	.short	(.L_3891 - .L_3890)
.L_3890:
        /*000c*/ 	.word	0x00000000
        /*0010*/ 	.short	0x000c
        /*0012*/ 	.short	0x0048
        /*0014*/ 	.byte	0x00, 0xf0, 0x11, 0x00


	//----- nvinfo : EIATTR_KPARAM_INFO
	.align		4
.L_3891:
        /*0018*/ 	.byte	0x04, 0x17
        /*001a*/ 	.short	(.L_3893 - .L_3892)
.L_3892:
        /*001c*/ 	.word	0x00000000
        /*0020*/ 	.short	0x000b
        /*0022*/ 	.short	0x0044
        /*0024*/ 	.byte	0x00, 0xf0, 0x11, 0x00


	//----- nvinfo : EIATTR_KPARAM_INFO
	.align		4
.L_3893:
        /*0028*/ 	.byte	0x04, 0x17
        /*002a*/ 	.short	(.L_3895 - .L_3894)
.L_3894:
        /*002c*/ 	.word	0x00000000
        /*0030*/ 	.short	0x000a
        /*0032*/ 	.short	0x0040
        /*0034*/ 	.byte	0x00, 0xf0, 0x11, 0x00


	//----- nvinfo : EIATTR_KPARAM_INFO
	.align		4
.L_3895:
        /*0038*/ 	.byte	0x04, 0x17
        /*003a*/ 	.short	(.L_3897 - .L_3896)
.L_3896:
        /*003c*/ 	.word	0x00000000
        /*0040*/ 	.short	0x0009
        /*0042*/ 	.short	0x003c
        /*0044*/ 	.byte	0x00, 0xf0, 0x11, 0x00


	//----- nvinfo : EIATTR_KPARAM_INFO
	.align		4
.L_3897:
        /*0048*/ 	.byte	0x04, 0x17
        /*004a*/ 	.short	(.L_3899 - .L_3898)
.L_3898:
        /*004c*/ 	.word	0x00000000
        /*0050*/ 	.short	0x0008
        /*0052*/ 	.short	0x0038
        /*0054*/ 	.byte	0x00, 0xf0, 0x11, 0x00


	//----- nvinfo : EIATTR_KPARAM_INFO
	.align		4
.L_3899:
        /*0058*/ 	.byte	0x04, 0x17
        /*005a*/ 	.short	(.L_3901 - .L_3900)
.L_3900:
        /*005c*/ 	.word	0x00000000
        /*0060*/ 	.short	0x0007
        /*0062*/ 	.short	0x0034
        /*0064*/ 	.byte	0x00, 0xf0, 0x11, 0x00


	//----- nvinfo : EIATTR_KPARAM_INFO
	.align		4
.L_3901:
        /*0068*/ 	.byte	0x04, 0x17
        /*006a*/ 	.short	(.L_3903 - .L_3902)
.L_3902:
        /*006c*/ 	.word	0x00000000
        /*0070*/ 	.short	0x0006
        /*0072*/ 	.short	0x0030
        /*0074*/ 	.byte	0x00, 0xf0, 0x11, 0x00


	//----- nvinfo : EIATTR_KPARAM_INFO
	.align		4
.L_3903:
        /*0078*/ 	.byte	0x04, 0x17
        /*007a*/ 	.short	(.L_3905 - .L_3904)
.L_3904:
        /*007c*/ 	.word	0x00000000
        /*0080*/ 	.short	0x0005
        /*0082*/ 	.short	0x0028
        /*0084*/ 	.byte	0x00, 0xf0, 0x21, 0x00


	//----- nvinfo : EIATTR_KPARAM_INFO
	.align		4
.L_3905:
        /*0088*/ 	.byte	0x04, 0x17
        /*008a*/ 	.short	(.L_3907 - .L_3906)
.L_3906:
        /*008c*/ 	.word	0x00000000
        /*0090*/ 	.short	0x0004
        /*0092*/ 	.short	0x0020
        /*0094*/ 	.byte	0x00, 0xf0, 0x21, 0x00


	//----- nvinfo : EIATTR_KPARAM_INFO
	.align		4
.L_3907:
        /*0098*/ 	.byte	0x04, 0x17
        /*009a*/ 	.short	(.L_3909 - .L_3908)
.L_3908:
        /*009c*/ 	.word	0x00000000
        /*00a0*/ 	.short	0x0003
        /*00a2*/ 	.short	0x0018
        /*00a4*/ 	.byte	0x00, 0xf0, 0x21, 0x00


	//----- nvinfo : EIATTR_KPARAM_INFO
	.align		4
.L_3909:
        /*00a8*/ 	.byte	0x04, 0x17
        /*00aa*/ 	.short	(.L_3911 - .L_3910)
.L_3910:
        /*00ac*/ 	.word	0x00000000
        /*00b0*/ 	.short	0x0002
        /*00b2*/ 	.short	0x0010
        /*00b4*/ 	.byte	0x00, 0xf0, 0x21, 0x00


	//----- nvinfo : EIATTR_KPARAM_INFO
	.align		4
.L_3911:
        /*00b8*/ 	.byte	0x04, 0x17
        /*00ba*/ 	.short	(.L_3913 - .L_3912)
.L_3912:
        /*00bc*/ 	.word	0x00000000
        /*00c0*/ 	.short	0x0001
        /*00c2*/ 	.short	0x0008
        /*00c4*/ 	.byte	0x00, 0xf0, 0x21, 0x00


	//----- nvinfo : EIATTR_KPARAM_INFO
	.align		4
.L_3913:
        /*00c8*/ 	.byte	0x04, 0x17
        /*00ca*/ 	.short	(.L_3915 - .L_3914)
.L_3914:
        /*00cc*/ 	.word	0x00000000
        /*00d0*/ 	.short	0x0000
        /*00d2*/ 	.short	0x0000
        /*00d4*/ 	.byte	0x00, 0xf0, 0x21, 0x00


	//----- nvinfo : EIATTR_SPARSE_MMA_MASK
	.align		4
.L_3915:
        /*00d8*/ 	.byte	0x03, 0x50
        /*00da*/ 	.short	0x0000


	//----- nvinfo : EIATTR_MAXREG_COUNT
	.align		4
        /*00dc*/ 	.byte	0x03, 0x1b
        /*00de*/ 	.short	0x00ff


	//----- nvinfo : EIATTR_NUM_BARRIERS
	.align		4
        /*00e0*/ 	.byte	0x02, 0x4c
        /*00e2*/ 	.byte	0x01
	.zero		1


	//----- nvinfo : EIATTR_MERCURY_ISA_VERSION
	.align		4
        /*00e4*/ 	.byte	0x03, 0x5f
        /*00e6*/ 	.short	0x0101


	//----- nvinfo : EIATTR_EXIT_INSTR_OFFSETS
	.align		4
        /*00e8*/ 	.byte	0x04, 0x1c
        /*00ea*/ 	.short	(.L_3917 - .L_3916)


	//   ....[0]....
.L_3916:
        /*00ec*/ 	.word	0x00000090


	//   ....[1]....
        /*00f0*/ 	.word	0x00000120


	//   ....[2]....
        /*00f4*/ 	.word	0x000013c0


	//   ....[3]....
        /*00f8*/ 	.word	0x00001420


	//   ....[4]....
        /*00fc*/ 	.word	0x00001480


	//----- nvinfo : EIATTR_CRS_STACK_SIZE
	.align		4
.L_3917:
        /*0100*/ 	.byte	0x04, 0x1e
        /*0102*/ 	.short	(.L_3919 - .L_3918)
.L_3918:
        /*0104*/ 	.word	0x00000000


	//----- nvinfo : EIATTR_CBANK_PARAM_SIZE
	.align		4
.L_3919:
        /*0108*/ 	.byte	0x03, 0x19
        /*010a*/ 	.short	0x004c


	//----- nvinfo : EIATTR_PARAM_CBANK
	.align		4
        /*010c*/ 	.byte	0x04, 0x0a
        /*010e*/ 	.short	(.L_3921 - .L_3920)
	.align		4
.L_3920:
        /*0110*/ 	.word	index@(.nv.constant0._Z8moe_q8_0IN3c108BFloat16ELb0EEvPKvS3_PT_PKiS7_S7_iiiiiii)
        /*0114*/ 	.short	0x0210
        /*0116*/ 	.short	0x004c


	//----- nvinfo : EIATTR_SW_WAR
	.align		4
.L_3921:
        /*0118*/ 	.byte	0x04, 0x36
        /*011a*/ 	.short	(.L_3923 - .L_3922)
.L_3922:
        /*011c*/ 	.word	0x00000008
.L_3923:


//--------------------- .nv.info._Z8moe_q5_1IN3c108BFloat16ELb1EEvPKvS3_PT_PKiS7_S7_iiiiiii --------------------------
	.section	.nv.info._Z8moe_q5_1IN3c108BFloat16ELb1EEvPKvS3_PT_PKiS7_S7_iiiiiii,"",@"SHT_CUDA_INFO"
	.sectionflags	@""
	.align	4


	//----- nvinfo : EIATTR_CUDA_API_VERSION
	.align		4
        /*0000*/ 	.byte	0x04, 0x37
        /*0002*/ 	.short	(.L_3925 - .L_3924)
.L_3924:
        /*0004*/ 	.word	0x00000082


	//----- nvinfo : EIATTR_KPARAM_INFO
	.align		4
.L_3925:
        /*0008*/ 	.byte	0x04, 0x17
        /*000a*/ 	.short	(.L_3927 - .L_3926)
.L_3926:
        /*000c*/ 	.word	0x00000000
        /*0010*/ 	.short	0x000c
        /*0012*/ 	.short	0x0048
        /*0014*/ 	.byte	0x00, 0xf0, 0x11, 0x00


	//----- nvinfo : EIATTR_KPARAM_INFO
	.align		4
.L_3927:
        /*0018*/ 	.byte	0x04, 0x17
        /*001a*/ 	.short	(.L_3929 - .L_3928)
.L_3928:
        /*001c*/ 	.word	0x00000000
        /*0020*/ 	.short	0x000b
        /*0022*/ 	.short	0x0044
        /*0024*/ 	.byte	0x00, 0xf0, 0x11, 0x00


	//----- nvinfo : EIATTR_KPARAM_INFO
	.align		4
.L_3929:
        /*0028*/ 	.byte	0x04, 0x17
        /*002a*/ 	.short	(.L_3931 - .L_3930)
.L_3930:
        /*002c*/ 	.word	0x00000000
        /*0030*/ 	.short	0x000a
        /*0032*/ 	.short	0x0040
        /*0034*/ 	.byte	0x00, 0xf0, 0x11, 0x00


	//----- nvinfo : EIATTR_KPARAM_INFO
	.align		4
.L_3931:
        /*0038*/ 	.byte	0x04, 0x17
        /*003a*/ 	.short	(.L_3933 - .L_3932)
.L_3932:
        /*003c*/ 	.word	0x00000000
        /*0040*/ 	.short	0x0009
        /*0042*/ 	.short	0x003c
        /*0044*/ 	.byte	0x00, 0xf0, 0x11, 0x00


	//----- nvinfo : EIATTR_KPARAM_INFO
	.align		4
.L_3933:
        /*0048*/ 	.byte	0x04, 0x17
        /*004a*/ 	.short	(.L_3935 - .L_3934)
.L_3934:
        /*004c*/ 	.word	0x00000000
        /*0050*/ 	.short	0x0008
        /*0052*/ 	.short	0x0038
        /*0054*/ 	.byte	0x00, 0xf0, 0x11, 0x00


	//----- nvinfo : EIATTR_KPARAM_INFO
	.align		4
.L_3935:
        /*0058*/ 	.byte	0x04, 0x17
        /*005a*/ 	.short	(.L_3937 - .L_3936)
.L_3936:
        /*005c*/ 	.word	0x00000000
        /*0060*/ 	.short	0x0007
        /*0062*/ 	.short	0x0034
        /*0064*/ 	.byte	0x00, 0xf0, 0x11, 0x00


	//----- nvinfo : EIATTR_KPARAM_INFO
	.align		4
.L_3937:
        /*0068*/ 	.byte	0x04, 0x17
        /*006a*/ 	.short	(.L_3939 - .L_3938)
.L_3938:
        /*006c*/ 	.word	0x00000000
        /*0070*/ 	.short	0x0006
        /*0072*/ 	.short	0x0030
        /*0074*/ 	.byte	0x00, 0xf0, 0x11, 0x00


	//----- nvinfo : EIATTR_KPARAM_INFO
	.align		4
.L_3939:
        /*0078*/ 	.byte	0x04, 0x17
        /*007a*/ 	.short	(.L_3941 - .L_3940)
.L_3940:
        /*007c*/ 	.word	0x00000000
        /*0080*/ 	.short	0x0005
        /*0082*/ 	.short	0x0028
        /*0084*/ 	.byte	0x00, 0xf0, 0x21, 0x00


	//----- nvinfo : EIATTR_KPARAM_INFO
	.align		4
.L_3941:
        /*0088*/ 	.byte	0x04, 0x17
        /*008a*/ 	.short	(.L_3943 - .L_3942)
.L_3942:
        /*008c*/ 	.word	0x00000000
        /*0090*/ 	.short	0x0004
        /*0092*/ 	.short	0x0020
        /*0094*/ 	.byte	0x00, 0xf0, 0x21, 0x00


	//----- nvinfo : EIATTR_KPARAM_INFO
	.align		4
.L_3943:
        /*0098*/ 	.byte	0x04, 0x17
        /*009a*/ 	.short	(.L_3945 - .L_3944)
.L_3944:
        /*009c*/ 	.word	0x00000000
        /*00a0*/ 	.short	0x0003
        /*00a2*/ 	.short	0x0018
        /*00a4*/ 	.byte	0x00, 0xf0, 0x21, 0x00


	//----- nvinfo : EIATTR_KPARAM_INFO
	.align		4
.L_3945:
        /*00a8*/ 	.byte	0x04, 0x17
        /*00aa*/ 	.short	(.L_3947 - .L_3946)
.L_3946:
        /*00ac*/ 	.word	0x00000000
        /*00b0*/ 	.short	0x0002
        /*00b2*/ 	.short	0x0010
        /*00b4*/ 	.byte	0x00, 0xf0, 0x21, 0x00


	//----- nvinfo : EIATTR_KPARAM_INFO
	.align		4
.L_3947:
        /*00b8*/ 	.byte	0x04, 0x17
        /*00ba*/ 	.short	(.L_3949 - .L_3948)
.L_3948:
        /*00bc*/ 	.word	0x00000000
        /*00c0*/ 	.short	0x0001
        /*00c2*/ 	.short	0x0008
        /*00c4*/ 	.byte	0x00, 0xf0, 0x21, 0x00


	//----- nvinfo : EIATTR_KPARAM_INFO
	.align		4
.L_3949:
        /*00c8*/ 	.byte	0x04, 0x17
        /*00ca*/ 	.short	(.L_3951 - .L_3950)
.L_3950:
        /*00cc*/ 	.word	0x00000000
        /*00d0*/ 	.short	0x0000
        /*00d2*/ 	.short	0x0000
        /*00d4*/ 	.byte	0x00, 0xf0, 0x21, 0x00


	//----- nvinfo : EIATTR_SPARSE_MMA_MASK
	.align		4
.L_3951:
        /*00d8*/ 	.byte	0x03, 0x50
        /*00da*/ 	.short	0x0000


	//----- nvinfo : EIATTR_MAXREG_COUNT
	.align		4
        /*00dc*/ 	.byte	0x03, 0x1b
        /*00de*/ 	.short	0x00ff


	//----- nvinfo : EIATTR_NUM_BARRIERS
	.align		4
        /*00e0*/ 	.byte	0x02, 0x4c
        /*00e2*/ 	.byte	0x01
	.zero		1


	//----- nvinfo : EIATTR_MERCURY_ISA_VERSION
	.align		4
        /*00e4*/ 	.byte	0x03, 0x5f
        /*00e6*/ 	.short	0x0101


	//----- nvinfo : EIATTR_EXIT_INSTR_OFFSETS
	.align		4
        /*00e8*/ 	.byte	0x04, 0x1c
        /*00ea*/ 	.short	(.L_3953 - .L_3952)


	//   ....[0]....
.L_3952:
        /*00ec*/ 	.word	0x00000070


	//   ....[1]....
        /*00f0*/ 	.word	0x00000100


	//   ....[2]....
        /*00f4*/ 	.word	0x00002a50


	//   ....[3]....
        /*00f8*/ 	.word	0x00002ab0


	//   ....[4]....
        /*00fc*/ 	.word	0x00002b10


	//----- nvinfo : EIATTR_CBANK_PARAM_SIZE
	.align		4
.L_3953:
        /*0100*/ 	.byte	0x03, 0x19
        /*0102*/ 	.short	0x004c


	//----- nvinfo : EIATTR_PARAM_CBANK
	.align		4
        /*0104*/ 	.byte	0x04, 0x0a
        /*0106*/ 	.short	(.L_3955 - .L_3954)
	.align		4
.L_3954:
        /*0108*/ 	.word	index@(.nv.constant0._Z8moe_q5_1IN3c108BFloat16ELb1EEvPKvS3_PT_PKiS7_S7_iiiiiii)
        /*010c*/ 	.short	0x0210
        /*010e*/ 	.short	0x004c


	//----- nvinfo : EIATTR_SW_WAR
	.align		4
.L_3955:
        /*0110*/ 	.byte	0x04, 0x36
        /*0112*/ 	.short	(.L_3957 - .L_3956)
.L_3956:
        /*0114*/ 	.word	0x00000008
.L_3957:


//--------------------- .nv.info._Z8moe_q5_1IN3c108BFloat16ELb0EEvPKvS3_PT_PKiS7_S7_iiiiiii --------------------------
	.section	.nv.info._Z8moe_q5_1IN3c108BFloat16ELb0EEvPKvS3_PT_PKiS7_S7_iiiiiii,"",@"SHT_CUDA_INFO"
	.sectionflags	@""
	.align	4


	//----- nvinfo : EIATTR_CUDA_API_VERSION
	.align		4
        /*0000*/ 	.byte	0x04, 0x37
        /*0002*/ 	.short	(.L_3959 - .L_3958)
.L_3958:
        /*0004*/ 	.word	0x00000082


	//----- nvinfo : EIATTR_KPARAM_INFO
	.align		4
.L_3959:
        /*0008*/ 	.byte	0x04, 0x17
        /*000a*/ 	.short	(.L_3961 - .L_3960)
.L_3960:
        /*000c*/ 	.word	0x00000000
        /*0010*/ 	.short	0x000c
        /*0012*/ 	.short	0x0048
        /*0014*/ 	.byte	0x00, 0xf0, 0x11, 0x00


	//----- nvinfo : EIATTR_KPARAM_INFO
	.align		4
.L_3961:
        /*0018*/ 	.byte	0x04, 0x17
        /*001a*/ 	.short	(.L_3963 - .L_3962)
.L_3962:
        /*001c*/ 	.word	0x00000000
        /*0020*/ 	.short	0x000b
        /*0022*/ 	.short	0x0044
        /*0024*/ 	.byte	0x00, 0xf0, 0x11, 0x00


	//----- nvinfo : EIATTR_KPARAM_INFO
	.align		4
.L_3963:
        /*0028*/ 	.byte	0x04, 0x17
        /*002a*/ 	.short	(.L_3965 - .L_3964)
.L_3964:
        /*002c*/ 	.word	0x00000000
        /*0030*/ 	.short	0x000a
        /*0032*/ 	.short	0x0040
        /*0034*/ 	.byte	0x00, 0xf0, 0x11, 0x00


	//----- nvinfo : EIATTR_KPARAM_INFO
	.align		4
.L_3965:
        /*0038*/ 	.byte	0x04, 0x17
        /*003a*/ 	.short	(.L_3967 - .L_3966)
.L_3966:
        /*003c*/ 	.word	0x00000000
        /*0040*/ 	.short	0x0009
        /*0042*/ 	.short	0x003c
        /*0044*/ 	.byte	0x00, 0xf0, 0x11, 0x00


	//----- nvinfo : EIATTR_KPARAM_INFO
	.align		4
.L_3967:
        /*0048*/ 	.byte	0x04, 0x17
        /*004a*/ 	.short	(.L_3969 - .L_3968)
.L_3968:
        /*004c*/ 	.word	0x00000000
        /*0050*/ 	.short	0x0008
        /*0052*/ 	.short	0x0038
        /*0054*/ 	.byte	0x00, 0xf0, 0x11, 0x00


	//----- nvinfo : EIATTR_KPARAM_INFO
	.align		4
.L_3969:
        /*0058*/ 	.byte	0x04, 0x17
        /*005a*/ 	.short	(.L_3971 - .L_3970)
.L_3970:
        /*005c*/ 	.word	0x00000000
        /*0060*/ 	.short	0x0007
        /*0062*/ 	.short	0x0034
        /*0064*/ 	.byte	0x00, 0xf0, 0x11, 0x00


	//----- nvinfo : EIATTR_KPARAM_INFO
	.align		4
.L_3971:
        /*0068*/ 	.byte	0x04, 0x17
        /*006a*/ 	.short	(.L_3973 - .L_3972)
.L_3972:
        /*006c*/ 	.word	0x00000000
        /*0070*/ 	.short	0x0006
        /*0072*/ 	.short	0x0030
        /*0074*/ 	.byte	0x00, 0xf0, 0x11, 0x00


	//----- nvinfo : EIATTR_KPARAM_INFO
	.align		4
.L_3973:
        /*0078*/ 	.byte	0x04, 0x17
        /*007a*/ 	.short	(.L_3975 - .L_3974)
.L_3974:
        /*007c*/ 	.word	0x00000000
        /*0080*/ 	.short	0x0005
        /*0082*/ 	.short	0x0028
        /*0084*/ 	.byte	0x00, 0xf0, 0x21, 0x00


	//----- nvinfo : EIATTR_KPARAM_INFO
	.align		4
.L_3975:
        /*0088*/ 	.byte	0x04, 0x17
        /*008a*/ 	.short	(.L_3977 - .L_3976)
.L_3976:
        /*008c*/ 	.word	0x00000000
        /*0090*/ 	.short	0x0004
        /*0092*/ 	.short	0x0020
        /*0094*/ 	.byte	0x00, 0xf0, 0x21, 0x00


	//----- nvinfo : EIATTR_KPARAM_INFO
	.align		4
.L_3977:
        /*0098*/ 	.byte	0x04, 0x17
        /*009a*/ 	.short	(.L_3979 - .L_3978)
.L_3978:
        /*009c*/ 	.word	0x00000000
        /*00a0*/ 	.short	0x0003
        /*00a2*/ 	.short	0x0018
        /*00a4*/ 	.byte	0x00, 0xf0, 0x21, 0x00


	//----- nvinfo : EIATTR_KPARAM_INFO
	.align		4
.L_3979:
        /*00a8*/ 	.byte	0x04, 0x17
        /*00aa*/ 	.short	(.L_3981 - .L_3980)
.L_3980:
        /*00ac*/ 	.word	0x00000000
        /*00b0*/ 	.short	0x0002
        /*00b2*/ 	.short	0x0010
        /*00b4*/ 	.byte	0x00, 0xf0, 0x21, 0x00


	//----- nvinfo : EIATTR_KPARAM_INFO
	.align		4
.L_3981:
        /*00b8*/ 	.byte	0x04, 0x17
        /*00ba*/ 	.short	(.L_3983 - .L_3982)
.L_3982:
        /*00bc*/ 	.word	0x00000000
        /*00c0*/ 	.short	0x0001
        /*00c2*/ 	.short	0x0008
        /*00c4*/ 	.byte	0x00, 0xf0, 0x21, 0x00


	//----- nvinfo : EIATTR_KPARAM_INFO
	.align		4
.L_3983:
        /*00c8*/ 	.byte	0x04, 0x17
        /*00ca*/ 	.short	(.L_3985 - .L_3984)
.L_3984:
        /*00cc*/ 	.word	0x00000000
        /*00d0*/ 	.short	0x0000
        /*00d2*/ 	.short	0x0000
        /*00d4*/ 	.byte	0x00, 0xf0, 0x21, 0x00


	//----- nvinfo : EIATTR_SPARSE_MMA_MASK
	.align		4
.L_3985:
        /*00d8*/ 	.byte	0x03, 0x50
        /*00da*/ 	.short	0x0000


	//----- nvinfo : EIATTR_MAXREG_COUNT
	.align		4
        /*00dc*/ 	.byte	0x03, 0x1b
        /*00de*/ 	.short	0x00ff


	//----- nvinfo : EIATTR_NUM_BARRIERS
	.align		4
        /*00e0*/ 	.byte	0x02, 0x4c
        /*00e2*/ 	.byte	0x01
	.zero		1


	//----- nvinfo : EIATTR_MERCURY_ISA_VERSION
	.align		4
        /*00e4*/ 	.byte	0x03, 0x5f
        /*00e6*/ 	.short	0x0101


	//----- nvinfo : EIATTR_EXIT_INSTR_OFFSETS
	.align		4
        /*00e8*/ 	.byte	0x04, 0x1c
        /*00ea*/ 	.short	(.L_3987 - .L_3986)


	//   ....[0]....
.L_3986:
        /*00ec*/ 	.word	0x00000070


	//   ....[1]....
        /*00f0*/ 	.word	0x00000100


	//   ....[2]....
        /*00f4*/ 	.word	0x00002640


	//   ....[3]....
        /*00f8*/ 	.word	0x000026a0


	//   ....[4]....
        /*00fc*/ 	.word	0x00002700


	//----- nvinfo : EIATTR_CBANK_PARAM_SIZE
	.align		4
.L_3987:
        /*0100*/ 	.byte	0x03, 0x19
        /*0102*/ 	.short	0x004c


	//----- nvinfo : EIATTR_PARAM_CBANK
	.align		4
        /*0104*/ 	.byte	0x04, 0x0a
        /*0106*/ 	.short	(.L_3989 - .L_3988)
	.align		4
.L_3988:
        /*0108*/ 	.word	index@(.nv.constant0._Z8moe_q5_1IN3c108BFloat16ELb0EEvPKvS3_PT_PKiS7_S7_iiiiiii)
        /*010c*/ 	.short	0x0210
        /*010e*/ 	.short	0x004c


	//----- nvinfo : EIATTR_SW_WAR
	.align		4
.L_3989:
        /*0110*/ 	.byte	0x04, 0x36
        /*0112*/ 	.short	(.L_3991 - .L_3990)
.L_3990:
        /*0114*/ 	.word	0x00000008
.L_3991:


//--------------------- .nv.info._Z8moe_q5_0IN3c108BFloat16ELb1EEvPKvS3_PT_PKiS7_S7_iiiiiii --------------------------
	.section	.nv.info._Z8moe_q5_0IN3c108BFloat16ELb1EEvPKvS3_PT_PKiS7_S7_iiiiiii,"",@"SHT_CUDA_INFO"
	.sectionflags	@""
	.align	4


	//----- nvinfo : EIATTR_CUDA_API_VERSION
	.align		4
        /*0000*/ 	.byte	0x04, 0x37
        /*0002*/ 	.short	(.L_3993 - .L_3992)
.L_3992:
        /*0004*/ 	.word	0x00000082


	//----- nvinfo : EIATTR_KPARAM_INFO
	.align		4
.L_3993:
        /*0008*/ 	.byte	0x04, 0x17
        /*000a*/ 	.short	(.L_3995 - .L_3994)
.L_3994:
        /*000c*/ 	.word	0x00000000
        /*0010*/ 	.short	0x000c
        /*0012*/ 	.short	0x0048
        /*0014*/ 	.byte	0x00, 0xf0, 0x11, 0x00


	//----- nvinfo : EIATTR_KPARAM_INFO
	.align		4
.L_3995:
        /*0018*/ 	.byte	0x04, 0x17
        /*001a*/ 	.short	(.L_3997 - .L_3996)
.L_3996:
        /*001c*/ 	.word	0x00000000
        /*0020*/ 	.short	0x000b
        /*0022*/ 	.short	0x0044
        /*0024*/ 	.byte	0x00, 0xf0, 0x11, 0x00


	//----- nvinfo : EIATTR_KPARAM_INFO
	.align		4
.L_3997:
        /*0028*/ 	.byte	0x04, 0x17
        /*002a*/ 	.short	(.L_3999 - .L_3998)
.L_3998:
        /*002c*/ 	.word	0x00000000
        /*0030*/ 	.short	0x000a
        /*0032*/ 	.short	0x0040
        /*0034*/ 	.byte	0x00, 0xf0, 0x11, 0x00


	//----- nvinfo : EIATTR_KPARAM_INFO
	.align		4
.L_3999:
        /*0038*/ 	.byte	0x04, 0x17
        /*003a*/ 	.short	(.L_4001 - .L_4000)
.L_4000:
        /*003c*/ 	.word	0x00000000
        /*0040*/ 	.short	0x0009
        /*0042*/ 	.short	0x003c
        /*0044*/ 	.byte	0x00, 0xf0, 0x11, 0x00


	//----- nvinfo : EIATTR_KPARAM_INFO
	.align		4
.L_4001:
        /*0048*/ 	.byte	0x04, 0x17
        /*004a*/ 	.short	(.L_4003 - .L_4002)
.L_4002:
        /*004c*/ 	.word	0x00000000
        /*0050*/ 	.short	0x0008
        /*0052*/ 	.short	0x0038
        /*0054*/ 	.byte	0x00, 0xf0, 0x11, 0x00


	//----- nvinfo : EIATTR_KPARAM_INFO
	.align		4
.L_4003:
        /*0058*/ 	.byte	0x04, 0x17
        /*005a*/ 	.short	(.L_4005 - .L_4004)
.L_4004:
        /*005c*/ 	.word	0x00000000
        /*0060*/ 	.short	0x0007
        /*0062*/ 	.short	0x0034
        /*0064*/ 	.byte	0x00, 0xf0, 0x11, 0x00


	//----- nvinfo : EIATTR_KPARAM_INFO
	.align		4
.L_4005:
        /*0068*/ 	.byte	0x04, 0x17
        /*006a*/ 	.short	(.L_4007 - .L_4006)
.L_4006:
        /*006c*/ 	.word	0x00000000
        /*0070*/ 	.short	0x0006
        /*0072*/ 	.short	0x0030
        /*0074*/ 	.byte	0x00, 0xf0, 0x11, 0x00


	//----- nvinfo : EIATTR_KPARAM_INFO
	.align		4
.L_4007:
        /*0078*/ 	.byte	0x04, 0x17
        /*007a*/ 	.short	(.L_4009 - .L_4008)
.L_4008:
        /*007c*/ 	.word	0x00000000
        /*0080*/ 	.short	0x0005
        /*0082*/ 	.short	0x0028
        /*0084*/ 	.byte	0x00, 0xf0, 0x21, 0x00


	//----- nvinfo : EIATTR_KPARAM_INFO
	.align		4
.L_4009:
        /*0088*/ 	.byte	0x04, 0x17
        /*008a*/ 	.short	(.L_4011 - .L_4010)
.L_4010:
        /*008c*/ 	.word	0x00000000
        /*0090*/ 	.short	0x0004
        /*0092*/ 	.short	0x0020
        /*0094*/ 	.byte	0x00, 0xf0, 0x21, 0x00


	//----- nvinfo : EIATTR_KPARAM_INFO
	.align		4
.L_4011:
        /*0098*/ 	.byte	0x04, 0x17
        /*009a*/ 	.short	(.L_4013 - .L_4012)
.L_4012:
        /*009c*/ 	.word	0x00000000
        /*00a0*/ 	.short	0x0003
        /*00a2*/ 	.short	0x0018
        /*00a4*/ 	.byte	0x00, 0xf0, 0x21, 0x00


	//----- nvinfo : EIATTR_KPARAM_INFO
	.align		4
.L_4013:
        /*00a8*/ 	.byte	0x04, 0x17
        /*00aa*/ 	.short	(.L_4015 - .L_4014)
.L_4014:
        /*00ac*/ 	.word	0x00000000
        /*00b0*/ 	.short	0x0002
        /*00b2*/ 	.short	0x0010
        /*00b4*/ 	.byte	0x00, 0xf0, 0x21, 0x00


	//----- nvinfo : EIATTR_KPARAM_INFO
	.align		4
.L_4015:
        /*00b8*/ 	.byte	0x04, 0x17
        /*00ba*/ 	.short	(.L_4017 - .L_4016)
.L_4016:
        /*00bc*/ 	.word	0x00000000
        /*00c0*/ 	.short	0x0001
        /*00c2*/ 	.short	0x0008
        /*00c4*/ 	.byte	0x00, 0xf0, 0x21, 0x00


	//----- nvinfo : EIATTR_KPARAM_INFO
	.align		4
.L_4017:
        /*00c8*/ 	.byte	0x04, 0x17
        /*00ca*/ 	.short	(.L_4019 - .L_4018)
.L_4018:
        /*00cc*/ 	.word	0x00000000
        /*00d0*/ 	.short	0x0000
        /*00d2*/ 	.short	0x0000
        /*00d4*/ 	.byte	0x00, 0xf0, 0x21, 0x00


	//----- nvinfo : EIATTR_SPARSE_MMA_MASK
	.align		4
.L_4019:
        /*00d8*/ 	.byte	0x03, 0x50
        /*00da*/ 	.short	0x0000


	//----- nvinfo : EIATTR_MAXREG_COUNT
	.align		4
        /*00dc*/ 	.byte	0x03, 0x1b
        /*00de*/ 	.short	0x00ff


	//----- nvinfo : EIATTR_NUM_BARRIERS
	.align		4
        /*00e0*/ 	.byte	0x02, 0x4c
        /*00e2*/ 	.byte	0x01
	.zero		1


	//----- nvinfo : EIATTR_MERCURY_ISA_VERSION
	.align		4
        /*00e4*/ 	.byte	0x03, 0x5f
        /*00e6*/ 	.short	0x0101


	//----- nvinfo : EIATTR_EXIT_INSTR_OFFSETS
	.align		4
        /*00e8*/ 	.byte	0x04, 0x1c
        /*00ea*/ 	.short	(.L_4021 - .L_4020)


	//   ....[0]....
.L_4020:
        /*00ec*/ 	.word	0x00000070


	//   ....[1]....
        /*00f0*/ 	.word	0x00000100


	//   ....[2]....
        /*00f4*/ 	.word	0x00003390


	//   ....[3]....
        /*00f8*/ 	.word	0x000033f0


	//   ....[4]....
        /*00fc*/ 	.word	0x00003450


	//----- nvinfo : EIATTR_CBANK_PARAM_SIZE
	.align		4
.L_4021:
        /*0100*/ 	.byte	0x03, 0x19
        /*0102*/ 	.short	0x004c


	//----- nvinfo : EIATTR_PARAM_CBANK
	.align		4
        /*0104*/ 	.byte	0x04, 0x0a
        /*0106*/ 	.short	(.L_4023 - .L_4022)
	.align		4
.L_4022:
        /*0108*/ 	.word	index@(.nv.constant0._Z8moe_q5_0IN3c108BFloat16ELb1EEvPKvS3_PT_PKiS7_S7_iiiiiii)
        /*010c*/ 	.short	0x0210
        /*010e*/ 	.short	0x004c


	//----- nvinfo : EIATTR_SW_WAR
	.align		4
.L_4023:
        /*0110*/ 	.byte	0x04, 0x36
        /*0112*/ 	.short	(.L_4025 - .L_4024)
.L_4024:
        /*0114*/ 	.word	0x00000008
.L_4025:


//--------------------- .nv.info._Z8moe_q5_0IN3c108BFloat16ELb0EEvPKvS3_PT_PKiS7_S7_iiiiiii --------------------------
	.section	.nv.info._Z8moe_q5_0IN3c108BFloat16ELb0EEvPKvS3_PT_PKiS7_S7_iiiiiii,"",@"SHT_CUDA_INFO"
	.sectionflags	@""
	.align	4


	//----- nvinfo : EIATTR_CUDA_API_VERSION
	.align		4
        /*0000*/ 	.byte	0x04, 0x37
        /*0002*/ 	.short	(.L_4027 - .L_4026)
.L_4026:
        /*0004*/ 	.word	0x00000082


	//----- nvinfo : EIATTR_KPARAM_INFO
	.align		4
.L_4027:
        /*0008*/ 	.byte	0x04, 0x17
        /*000a*/ 	.short	(.L_4029 - .L_4028)
.L_4028:
        /*000c*/ 	.word	0x00000000
        /*0010*/ 	.short	0x000c
        /*0012*/ 	.short	0x0048
        /*0014*/ 	.byte	0x00, 0xf0, 0x11, 0x00


	//----- nvinfo : EIATTR_KPARAM_INFO
	.align		4
.L_4029:
        /*0018*/ 	.byte	0x04, 0x17
        /*001a*/ 	.short	(.L_4031 - .L_4030)
.L_4030:
        /*001c*/ 	.word	0x00000000
        /*0020*/ 	.short	0x000b
        /*0022*/ 	.short	0x0044
        /*0024*/ 	.byte	0x00, 0xf0, 0x11, 0x00


	//----- nvinfo : EIATTR_KPARAM_INFO
	.align		4
.L_4031:
        /*0028*/ 	.byte	0x04, 0x17
        /*002a*/ 	.short	(.L_4033 - .L_4032)
.L_4032:
        /*002c*/ 	.word	0x00000000
        /*0030*/ 	.short	0x000a
        /*0032*/ 	.short	0x0040
        /*0034*/ 	.byte	0x00, 0xf0, 0x11, 0x00


	//----- nvinfo : EIATTR_KPARAM_INFO
	.align		4
.L_4033:
        /*0038*/ 	.byte	0x04, 0x17
        /*003a*/ 	.short	(.L_4035 - .L_4034)
.L_4034:
        /*003c*/ 	.word	0x00000000
        /*0040*/ 	.short	0x0009
        /*0042*/ 	.short	0x003c
        /*0044*/ 	.byte	0x00, 0xf0, 0x11, 0x00


	//----- nvinfo : EIATTR_KPARAM_INFO
	.align		4
.L_4035:
        /*0048*/ 	.byte	0x04, 0x17
        /*004a*/ 	.short	(.L_4037 - .L_4036)
.L_4036:
        /*004c*/ 	.word	0x00000000
        /*0050*/ 	.short	0x0008
        /*0052*/ 	.short	0x0038
        /*0054*/ 	.byte	0x00, 0xf0, 0x11, 0x00


	//----- nvinfo : EIATTR_KPARAM_INFO
	.align		4
.L_4037:
        /*0058*/ 	.byte	0x04, 0x17
        /*005a*/ 	.short	(.L_4039 - .L_4038)
.L_4038:
        /*005c*/ 	.word	0x00000000
        /*0060*/ 	.short	0x0007
        /*0062*/ 	.short	0x0034
        /*0064*/ 	.byte	0x00, 0xf0, 0x11, 0x00


	//----- nvinfo : EIATTR_KPARAM_INFO
	.align		4
.L_4039:
        /*0068*/ 	.byte	0x04, 0x17
        /*006a*/ 	.short	(.L_4041 - .L_4040)
.L_4040:
        /*006c*/ 	.word	0x00000000
        /*0070*/ 	.short	0x0006
        /*0072*/ 	.short	0x0030
        /*0074*/ 	.byte	0x00, 0xf0, 0x11, 0x00


	//----- nvinfo : EIATTR_KPARAM_INFO
	.align		4
.L_4041:
        /*0078*/ 	.byte	0x04, 0x17
        /*007a*/ 	.short	(.L_4043 - .L_4042)
.L_4042:
        /*007c*/ 	.word	0x00000000
        /*0080*/ 	.short	0x0005
        /*0082*/ 	.short	0x0028
        /*0084*/ 	.byte	0x00, 0xf0, 0x21, 0x00


	//----- nvinfo : EIATTR_KPARAM_INFO
	.align		4
.L_4043:
        /*0088*/ 	.byte	0x04, 0x17
        /*008a*/ 	.short	(.L_4045 - .L_4044)
.L_4044:
        /*008c*/ 	.word	0x00000000
        /*0090*/ 	.short	0x0004
        /*0092*/ 	.short	0x0020
        /*0094*/ 	.byte	0x00, 0xf0, 0x21, 0x00


	//----- nvinfo : EIATTR_KPARAM_INFO
	.align		4
.L_4045:
        /*0098*/ 	.byte	0x04, 0x17
        /*009a*/ 	.short	(.L_4047 - .L_4046)
.L_4046:
        /*009c*/ 	.word	0x00000000
        /*00a0*/ 	.short	0x0003
        /*00a2*/ 	.short	0x0018
        /*00a4*/ 	.byte	0x00, 0xf0, 0x21, 0x00


	//----- nvinfo : EIATTR_KPARAM_INFO
	.align		4
.L_4047:
        /*00a8*/ 	.byte	0x04, 0x17
        /*00aa*/ 	.short	(.L_4049 - .L_4048)
.L_4048:
        /*00ac*/ 	.word	0x00000000
        /*00b0*/ 	.short	0x0002
        /*00b2*/ 	.short	0x0010
        /*00b4*/ 	.byte	0x00, 0xf0, 0x21, 0x00


	//----- nvinfo : EIATTR_KPARAM_INFO
	.align		4
.L_4049:
        /*00b8*/ 	.byte	0x04, 0x17
        /*00ba*/ 	.short	(.L_4051 - .L_4050)
.L_4050:
        /*00bc*/ 	.word	0x00000000
        /*00c0*/ 	.short	0x0001
        /*00c2*/ 	.short	0x0008
        /*00c4*/ 	.byte	0x00, 0xf0, 0x21, 0x00


	//----- nvinfo : EIATTR_KPARAM_INFO
	.align		4
.L_4051:
        /*00c8*/ 	.byte	0x04, 0x17
        /*00ca*/ 	.short	(.L_4053 - .L_4052)
.L_4052:
        /*00cc*/ 	.word	0x00000000
        /*00d0*/ 	.short	0x0000
        /*00d2*/ 	.short	0x0000
        /*00d4*/ 	.byte	0x00, 0xf0, 0x21, 0x00


	//----- nvinfo : EIATTR_SPARSE_MMA_MASK
	.align		4
.L_4053:
        /*00d8*/ 	.byte	0x03, 0x50
        /*00da*/ 	.short	0x0000


	//----- nvinfo : EIATTR_MAXREG_COUNT
	.align		4
        /*00dc*/ 	.byte	0x03, 0x1b
        /*00de*/ 	.short	0x00ff


	//----- nvinfo : EIATTR_NUM_BARRIERS
	.align		4
        /*00e0*/ 	.byte	0x02, 0x4c
        /*00e2*/ 	.byte	0x01
	.zero		1


	//----- nvinfo : EIATTR_MERCURY_ISA_VERSION
	.align		4
        /*00e4*/ 	.byte	0x03, 0x5f
        /*00e6*/ 	.short	0x0101


	//----- nvinfo : EIATTR_EXIT_INSTR_OFFSETS
	.align		4
        /*00e8*/ 	.byte	0x04, 0x1c
        /*00ea*/ 	.short	(.L_4055 - .L_4054)


	//   ....[0]....
.L_4054:
        /*00ec*/ 	.word	0x00000070


	//   ....[1]....
        /*00f0*/ 	.word	0x00000100


	//   ....[2]....
        /*00f4*/ 	.word	0x00002f40


	//   ....[3]....
        /*00f8*/ 	.word	0x00002fa0


	//   ....[4]....
        /*00fc*/ 	.word	0x00003000


	//----- nvinfo : EIATTR_CBANK_PARAM_SIZE
	.align		4
.L_4055:
        /*0100*/ 	.byte	0x03, 0x19
        /*0102*/ 	.short	0x004c


	//----- nvinfo : EIATTR_PARAM_CBANK
	.align		4
        /*0104*/ 	.byte	0x04, 0x0a
        /*0106*/ 	.short	(.L_4057 - .L_4056)
	.align		4
.L_4056:
        /*0108*/ 	.word	index@(.nv.constant0._Z8moe_q5_0IN3c108BFloat16ELb0EEvPKvS3_PT_PKiS7_S7_iiiiiii)
        /*010c*/ 	.short	0x0210
        /*010e*/ 	.short	0x004c


	//----- nvinfo : EIATTR_SW_WAR
	.align		4
.L_4057:
        /*0110*/ 	.byte	0x04, 0x36
        /*0112*/ 	.short	(.L_4059 - .L_4058)
.L_4058:
        /*0114*/ 	.word	0x00000008
.L_4059:


//--------------------- .nv.info._Z8moe_q4_1IN3c108BFloat16ELb1EEvPKvS3_PT_PKiS7_S7_iiiiiii --------------------------
	.section	.nv.info._Z8moe_q4_1IN3c108BFloat16ELb1EEvPKvS3_PT_PKiS7_S7_iiiiiii,"",@"SHT_CUDA_INFO"
	.sectionflags	@""
	.align	4


	//----- nvinfo : EIATTR_CUDA_API_VERSION
	.align		4
        /*0000*/ 	.byte	0x04, 0x37
        /*0002*/ 	.short	(.L_4061 - .L_4060)
.L_4060:
        /*0004*/ 	.word	0x00000082


	//----- nvinfo : EIATTR_KPARAM_INFO
	.align		4
.L_4061:
        /*0008*/ 	.byte	0x04, 0x17
        /*000a*/ 	.short	(.L_4063 - .L_4062)
.L_4062:
        /*000c*/ 	.word	0x00000000
        /*0010*/ 	.short	0x000c
        /*0012*/ 	.short	0x0048
        /*0014*/ 	.byte	0x00, 0xf0, 0x11, 0x00


	//----- nvinfo : EIATTR_KPARAM_INFO
	.align		4
.L_4063:
        /*0018*/ 	.byte	0x04, 0x17
        /*001a*/ 	.short	(.L_4065 - .L_4064)
.L_4064:
        /*001c*/ 	.word	0x00000000
        /*0020*/ 	.short	0x000b
        /*0022*/ 	.short	0x0044
        /*0024*/ 	.byte	0x00, 0xf0, 0x11, 0x00


	//----- nvinfo : EIATTR_KPARAM_INFO
	.align		4
.L_4065:
        /*0028*/ 	.byte	0x04, 0x17
        /*002a*/ 	.short	(.L_4067 - .L_4066)
.L_4066:
        /*002c*/ 	.word	0x00000000
        /*0030*/ 	.short	0x000a
        /*0032*/ 	.short	0x0040
        /*0034*/ 	.byte	0x00, 0xf0, 0x11, 0x00


	//----- nvinfo : EIATTR_KPARAM_INFO
	.align		4
.L_4067:
        /*0038*/ 	.byte	0x04, 0x17
        /*003a*/ 	.short	(.L_4069 - .L_4068)
.L_4068:
        /*003c*/ 	.word	0x00000000
        /*0040*/ 	.short	0x0009
        /*0042*/ 	.short	0x003c
        /*0044*/ 	.byte	0x00, 0xf0, 0x11, 0x00


	//----- nvinfo : EIATTR_KPARAM_INFO
	.align		4
.L_4069:
        /*0048*/ 	.byte	0x04, 0x17
        /*004a*/ 	.short	(.L_4071 - .L_4070)
.L_4070:
        /*004c*/ 	.word	0x00000000
        /*0050*/ 	.short	0x0008
        /*0052*/ 	.short	0x0038
        /*0054*/ 	.byte	0x00, 0xf0, 0x11, 0x00


	//----- nvinfo : EIATTR_KPARAM_INFO
	.align		4
.L_4071:
        /*0058*/ 	.byte	0x04, 0x17
        /*005a*/ 	.short	(.L_4073 - .L_4072)
.L_4072:
        /*005c*/ 	.word	0x00000000
        /*0060*/ 	.short	0x0007
        /*0062*/ 	.short	0x0034
        /*0064*/ 	.byte	0x00, 0xf0, 0x11, 0x00


	//----- nvinfo : EIATTR_KPARAM_INFO
	.align		4
.L_4073:
        /*0068*/ 	.byte	0x04, 0x17
        /*006a*/ 	.short	(.L_4075 - .L_4074)
.L_4074:
        /*006c*/ 	.word	0x00000000
        /*0070*/ 	.short	0x0006
        /*0072*/ 	.short	0x0030
        /*0074*/ 	.byte	0x00, 0xf0, 0x11, 0x00


	//----- nvinfo : EIATTR_KPARAM_INFO
	.align		4
.L_4075:
        /*0078*/ 	.byte	0x04, 0x17
        /*007a*/ 	.short	(.L_4077 - .L_4076)
.L_4076:
        /*007c*/ 	.word	0x00000000
        /*0080*/ 	.short	0x0005
        /*0082*/ 	.short	0x0028
        /*0084*/ 	.byte	0x00, 0xf0, 0x21, 0x00


	//----- nvinfo : EIATTR_KPARAM_INFO
	.align		4
.L_4077:
        /*0088*/ 	.byte	0x04, 0x17
        /*008a*/ 	.short	(.L_4079 - .L_4078)
.L_4078:
        /*008c*/ 	.word	0x00000000
        /*0090*/ 	.short	0x0004
        /*0092*/ 	.short	0x0020
        /*0094*/ 	.byte	0x00, 0xf0, 0x21, 0x00


	//----- nvinfo : EIATTR_KPARAM_INFO
	.align		4
.L_4079:
        /*0098*/ 	.byte	0x04, 0x17
        /*009a*/ 	.short	(.L_4081 - .L_4080)
.L_4080:
        /*009c*/ 	.word	0x00000000
        /*00a0*/ 	.short	0x0003
        /*00a2*/ 	.short	0x0018
        /*00a4*/ 	.byte	0x00, 0xf0, 0x21, 0x00


	//----- nvinfo : EIATTR_KPARAM_INFO
	.align		4
.L_4081:
        /*00a8*/ 	.byte	0x04, 0x17
        /*00aa*/ 	.short	(.L_4083 - .L_4082)
.L_4082:
        /*00ac*/ 	.word	0x00000000
        /*00b0*/ 	.short	0x0002
        /*00b2*/ 	.short	0x0010
        /*00b4*/ 	.byte	0x00, 0xf0, 0x21, 0x00


	//----- nvinfo : EIATTR_KPARAM_INFO
	.align		4
.L_4083:
        /*00b8*/ 	.byte	0x04, 0x17
        /*00ba*/ 	.short	(.L_4085 - .L_4084)
.L_4084:
        /*00bc*/ 	.word	0x00000000
        /*00c0*/ 	.short	0x0001
        /*00c2*/ 	.short	0x0008
        /*00c4*/ 	.byte	0x00, 0xf0, 0x21, 0x00


	//----- nvinfo : EIATTR_KPARAM_INFO
	.align		4
.L_4085:
        /*00c8*/ 	.byte	0x04, 0x17
        /*00ca*/ 	.short	(.L_4087 - .L_4086)
.L_4086:
        /*00cc*/ 	.word	0x00000000
        /*00d0*/ 	.short	0x0000
        /*00d2*/ 	.short	0x0000
        /*00d4*/ 	.byte	0x00, 0xf0, 0x21, 0x00


	//----- nvinfo : EIATTR_SPARSE_MMA_MASK
	.align		4
.L_4087:
        /*00d8*/ 	.byte	0x03, 0x50
        /*00da*/ 	.short	0x0000


	//----- nvinfo : EIATTR_MAXREG_COUNT
	.align		4
        /*00dc*/ 	.byte	0x03, 0x1b
        /*00de*/ 	.short	0x00ff


	//----- nvinfo : EIATTR_NUM_BARRIERS
	.align		4
        /*00e0*/ 	.byte	0x02, 0x4c
        /*00e2*/ 	.byte	0x01
	.zero		1


	//----- nvinfo : EIATTR_MERCURY_ISA_VERSION
	.align		4
        /*00e4*/ 	.byte	0x03, 0x5f
        /*00e6*/ 	.short	0x0101


	//----- nvinfo : EIATTR_EXIT_INSTR_OFFSETS
	.align		4
        /*00e8*/ 	.byte	0x04, 0x1c
        /*00ea*/ 	.short	(.L_4089 - .L_4088)


	//   ....[0]....
.L_4088:
        /*00ec*/ 	.word	0x00000070


	//   ....[1]....
        /*00f0*/ 	.word	0x00000100


	//   ....[2]....
        /*00f4*/ 	.word	0x00002240


	//   ....[3]....
        /*00f8*/ 	.word	0x000022a0


	//   ....[4]....
        /*00fc*/ 	.word	0x00002300


	//----- nvinfo : EIATTR_CBANK_PARAM_SIZE
	.align		4
.L_4089:
        /*0100*/ 	.byte	0x03, 0x19
        /*0102*/ 	.short	0x004c


	//----- nvinfo : EIATTR_PARAM_CBANK
	.align		4
        /*0104*/ 	.byte	0x04, 0x0a
        /*0106*/ 	.short	(.L_4091 - .L_4090)
	.align		4
.L_4090:
        /*0108*/ 	.word	index@(.nv.constant0._Z8moe_q4_1IN3c108BFloat16ELb1EEvPKvS3_PT_PKiS7_S7_iiiiiii)
        /*010c*/ 	.short	0x0210
        /*010e*/ 	.short	0x004c


	//----- nvinfo : EIATTR_SW_WAR
	.align		4
.L_4091:
        /*0110*/ 	.byte	0x04, 0x36
        /*0112*/ 	.short	(.L_4093 - .L_4092)
.L_4092:
        /*0114*/ 	.word	0x00000008
.L_4093:


//--------------------- .nv.info._Z8moe_q4_1IN3c108BFloat16ELb0EEvPKvS3_PT_PKiS7_S7_iiiiiii --------------------------
	.section	.nv.info._Z8moe_q4_1IN3c108BFloat16ELb0EEvPKvS3_PT_PKiS7_S7_iiiiiii,"",@"SHT_CUDA_INFO"
	.sectionflags	@""
	.align	4


	//----- nvinfo : EIATTR_CUDA_API_VERSION
	.align		4
        /*0000*/ 	.byte	0x04, 0x37
        /*0002*/ 	.short	(.L_4095 - .L_4094)
.L_4094:
        /*0004*/ 	.word	0x00000082


	//----- nvinfo : EIATTR_KPARAM_INFO
	.align		4
.L_4095:
        /*0008*/ 	.byte	0x04, 0x17
        /*000a*/ 	.short	(.L_4097 - .L_4096)
.L_4096:
        /*000c*/ 	.word	0x00000000
        /*0010*/ 	.short	0x000c
        /*0012*/ 	.short	0x0048
        /*0014*/ 	.byte	0x00, 0xf0, 0x11, 0x00


	//----- nvinfo : EIATTR_KPARAM_INFO
	.align		4
.L_4097:
        /*0018*/ 	.byte	0x04, 0x17
        /*001a*/ 	.short	(.L_4099 - .L_4098)
.L_4098:
        /*001c*/ 	.word	0x00000000
        /*0020*/ 	.short	0x000b
        /*0022*/ 	.short	0x0044
        /*0024*/ 	.byte	0x00, 0xf0, 0x11, 0x00


	//----- nvinfo : EIATTR_KPARAM_INFO
	.align		4
.L_4099:
        /*0028*/ 	.byte	0x04, 0x17
        /*002a*/ 	.short	(.L_4101 - .L_4100)
.L_4100:
        /*002c*/ 	.word	0x00000000
        /*0030*/ 	.short	0x000a
        /*0032*/ 	.short	0x0040
        /*0034*/ 	.byte	0x00, 0xf0, 0x11, 0x00


	//----- nvinfo : EIATTR_KPARAM_INFO
	.align		4
.L_4101:
        /*0038*/ 	.byte	0x04, 0x17
        /*003a*/ 	.short	(.L_4103 - .L_4102)
.L_4102:
        /*003c*/ 	.word	0x00000000
        /*0040*/ 	.short	0x0009
        /*0042*/ 	.short	0x003c
        /*0044*/ 	.byte	0x00, 0xf0, 0x11, 0x00


	//----- nvinfo : EIATTR_KPARAM_INFO
	.align		4
.L_4103:
        /*0048*/ 	.byte	0x04, 0x17
        /*004a*/ 	.short	(.L_4105 - .L_4104)
.L_4104:
        /*004c*/ 	.word	0x00000000
        /*0050*/ 	.short	0x0008
        /*0052*/ 	.short	0x0038
        /*0054*/ 	.byte	0x00, 0xf0, 0x11, 0x00


	//----- nvinfo : EIATTR_KPARAM_INFO
	.align		4
.L_4105:
        /*0058*/ 	.byte	0x04, 0x17
        /*005a*/ 	.short	(.L_4107 - .L_4106)
.L_4106:
        /*005c*/ 	.word	0x00000000
        /*0060*/ 	.short	0x0007
        /*0062*/ 	.short	0x0034
        /*0064*/ 	.byte	0x00, 0xf0, 0x11, 0x00


	//----- nvinfo : EIATTR_KPARAM_INFO
	.align		4
.L_4107:
        /*0068*/ 	.byte	0x04, 0x17
        /*006a*/ 	.short	(.L_4109 - .L_4108)
.L_4108:
        /*006c*/ 	.word	0x00000000
        /*0070*/ 	.short	0x0006
        /*0072*/ 	.short	0x0030
        /*0074*/ 	.byte	0x00, 0xf0, 0x11, 0x00


	//----- nvinfo : EIATTR_KPARAM_INFO
	.align		4
.L_4109:
        /*0078*/ 	.byte	0x04, 0x17
        /*007a*/ 	.short	(.L_4111 - .L_4110)
.L_4110:
        /*007c*/ 	.word	0x00000000
        /*0080*/ 	.short	0x0005
        /*0082*/ 	.short	0x0028
        /*0084*/ 	.byte	0x00, 0xf0, 0x21, 0x00


	//----- nvinfo : EIATTR_KPARAM_INFO
	.align		4
.L_4111:
        /*0088*/ 	.byte	0x04, 0x17
        /*008a*/ 	.short	(.L_4113 - .L_4112)
.L_4112:
        /*008c*/ 	.word	0x00000000
        /*0090*/ 	.short	0x0004
        /*0092*/ 	.short	0x0020
        /*0094*/ 	.byte	0x00, 0xf0, 0x21, 0x00


	//----- nvinfo : EIATTR_KPARAM_INFO
	.align		4
.L_4113:
        /*0098*/ 	.byte	0x04, 0x17
        /*009a*/ 	.short	(.L_4115 - .L_4114)
.L_4114:
        /*009c*/ 	.word	0x00000000
        /*00a0*/ 	.short	0x0003
        /*00a2*/ 	.short	0x0018
        /*00a4*/ 	.byte	0x00, 0xf0, 0x21, 0x00


	//----- nvinfo : EIATTR_KPARAM_INFO
	.align		4
.L_4115:
        /*00a8*/ 	.byte	0x04, 0x17
        /*00aa*/ 	.short	(.L_4117 - .L_4116)
.L_4116:
        /*00ac*/ 	.word	0x00000000
        /*00b0*/ 	.short	0x0002
        /*00b2*/ 	.short	0x0010
        /*00b4*/ 	.byte	0x00, 0xf0, 0x21, 0x00


	//----- nvinfo : EIATTR_KPARAM_INFO
	.align		4
.L_4117:
        /*00b8*/ 	.byte	0x04, 0x17
        /*00ba*/ 	.short	(.L_4119 - .L_4118)
.L_4118:
        /*00bc*/ 	.word	0x00000000
        /*00c0*/ 	.short	0x0001
        /*00c2*/ 	.short	0x0008
        /*00c4*/ 	.byte	0x00, 0xf0, 0x21, 0x00


	//----- nvinfo : EIATTR_KPARAM_INFO
	.align		4
.L_4119:
        /*00c8*/ 	.byte	0x04, 0x17
        /*00ca*/ 	.short	(.L_4121 - .L_4120)
.L_4120:
        /*00cc*/ 	.word	0x00000000
        /*00d0*/ 	.short	0x0000
        /*00d2*/ 	.short	0x0000
        /*00d4*/ 	.byte	0x00, 0xf0, 0x21, 0x00


	//----- nvinfo : EIATTR_SPARSE_MMA_MASK
	.align		4
.L_4121:
        /*00d8*/ 	.byte	0x03, 0x50
        /*00da*/ 	.short	0x0000


	//----- nvinfo : EIATTR_MAXREG_COUNT
	.align		4
        /*00dc*/ 	.byte	0x03, 0x1b
        /*00de*/ 	.short	0x00ff


	//----- nvinfo : EIATTR_NUM_BARRIERS
	.align		4
        /*00e0*/ 	.byte	0x02, 0x4c
        /*00e2*/ 	.byte	0x01
	.zero		1


	//----- nvinfo : EIATTR_MERCURY_ISA_VERSION
	.align		4
        /*00e4*/ 	.byte	0x03, 0x5f
        /*00e6*/ 	.short	0x0101


	//----- nvinfo : EIATTR_EXIT_INSTR_OFFSETS
	.align		4
        /*00e8*/ 	.byte	0x04, 0x1c
        /*00ea*/ 	.short	(.L_4123 - .L_4122)


	//   ....[0]....
.L_4122:
        /*00ec*/ 	.word	0x00000090


	//   ....[1]....
        /*00f0*/ 	.word	0x00000120


	//   ....[2]....
        /*00f4*/ 	.word	0x00001f90


	//   ....[3]....
        /*00f8*/ 	.word	0x00001ff0


	//   ....[4]....
        /*00fc*/ 	.word	0x00002050


	//----- nvinfo : EIATTR_CBANK_PARAM_SIZE
	.align		4
.L_4123:
        /*0100*/ 	.byte	0x03, 0x19
        /*0102*/ 	.short	0x004c


	//----- nvinfo : EIATTR_PARAM_CBANK
	.align		4
        /*0104*/ 	.byte	0x04, 0x0a
        /*0106*/ 	.short	(.L_4125 - .L_4124)
	.align		4
.L_4124:
        /*0108*/ 	.word	index@(.nv.constant0._Z8moe_q4_1IN3c108BFloat16ELb0EEvPKvS3_PT_PKiS7_S7_iiiiiii)
        /*010c*/ 	.short	0x0210
        /*010e*/ 	.short	0x004c


	//----- nvinfo : EIATTR_SW_WAR
	.align		4
.L_4125:
        /*0110*/ 	.byte	0x04, 0x36
        /*0112*/ 	.short	(.L_4127 - .L_4126)
.L_4126:
        /*0114*/ 	.word	0x00000008
.L_4127:


//--------------------- .nv.info._Z8moe_q4_0IN3c108BFloat16ELb1EEvPKvS3_PT_PKiS7_S7_iiiiiii --------------------------
	.section	.nv.info._Z8moe_q4_0IN3c108BFloat16ELb1EEvPKvS3_PT_PKiS7_S7_iiiiiii,"",@"SHT_CUDA_INFO"
	.sectionflags	@""
	.align	4


	//----- nvinfo : EIATTR_CUDA_API_VERSION
	.align		4
        /*0000*/ 	.byte	0x04, 0x37
        /*0002*/ 	.short	(.L_4129 - .L_4128)
.L_4128:
        /*0004*/ 	.word	0x00000082


	//----- nvinfo : EIATTR_KPARAM_INFO
	.align		4
.L_4129:
        /*0008*/ 	.byte	0x04, 0x17
        /*000a*/ 	.short	(.L_4131 - .L_4130)
.L_4130:
        /*000c*/ 	.word	0x00000000
        /*0010*/ 	.short	0x000c
        /*0012*/ 	.short	0x0048
        /*0014*/ 	.byte	0x00, 0xf0, 0x11, 0x00


	//----- nvinfo : EIATTR_KPARAM_INFO
	.align		4
.L_4131:
        /*0018*/ 	.byte	0x04, 0x17
        /*001a*/ 	.short	(.L_4133 - .L_4132)
.L_4132:
        /*001c*/ 	.word	0x00000000
        /*0020*/ 	.short	0x000b
        /*0022*/ 	.short	0x0044
        /*0024*/ 	.byte	0x00, 0xf0, 0x11, 0x00


	//----- nvinfo : EIATTR_KPARAM_INFO
	.align		4
.L_4133:
        /*0028*/ 	.byte	0x04, 0x17
        /*002a*/ 	.short	(.L_4135 - .L_4134)
.L_4134:
        /*002c*/ 	.word	0x00000000
        /*0030*/ 	.short	0x000a
        /*0032*/ 	.short	0x0040
        /*0034*/ 	.byte	0x00, 0xf0, 0x11, 0x00


	//----- nvinfo : EIATTR_KPARAM_INFO
	.align		4
.L_4135:
        /*0038*/ 	.byte	0x04, 0x17
        /*003a*/ 	.short	(.L_4137 - .L_4136)
.L_4136:
        /*003c*/ 	.word	0x00000000
        /*0040*/ 	.short	0x0009
        /*0042*/ 	.short	0x003c
        /*0044*/ 	.byte	0x00, 0xf0, 0x11, 0x00


	//----- nvinfo : EIATTR_KPARAM_INFO
	.align		4
.L_4137:
        /*0048*/ 	.byte	0x04, 0x17
        /*004a*/ 	.short	(.L_4139 - .L_4138)
.L_4138:
        /*004c*/ 	.word	0x00000000
        /*0050*/ 	.short	0x0008
        /*0052*/ 	.short	0x0038
        /*0054*/ 	.byte	0x00, 0xf0, 0x11, 0x00


	//----- nvinfo : EIATTR_KPARAM_INFO
	.align		4
.L_4139:
        /*0058*/ 	.byte	0x04, 0x17
        /*005a*/ 	.short	(.L_4141 - .L_4140)
.L_4140:
        /*005c*/ 	.word	0x00000000
        /*0060*/ 	.short	0x0007
        /*0062*/ 	.short	0x0034
        /*0064*/ 	.byte	0x00, 0xf0, 0x11, 0x00


	//----- nvinfo : EIATTR_KPARAM_INFO
	.align		4
.L_4141:
        /*0068*/ 	.byte	0x04, 0x17
        /*006a*/ 	.short	(.L_4143 - .L_4142)
.L_4142:
        /*006c*/ 	.word	0x00000000
        /*0070*/ 	.short	0x0006
        /*0072*/ 	.short	0x0030
        /*0074*/ 	.byte	0x00, 0xf0, 0x11, 0x00


	//----- nvinfo : EIATTR_KPARAM_INFO
	.align		4
.L_4143:
        /*0078*/ 	.byte	0x04, 0x17
        /*007a*/ 	.short	(.L_4145 - .L_4144)
.L_4144:
        /*007c*/ 	.word	0x00000000
        /*0080*/ 	.short	0x0005
        /*0082*/ 	.short	0x0028
        /*0084*/ 	.byte	0x00, 0xf0, 0x21, 0x00


	//----- nvinfo : EIATTR_KPARAM_INFO
	.align		4
.L_4145:
        /*0088*/ 	.byte	0x04, 0x17
        /*008a*/ 	.short	(.L_4147 - .L_4146)
.L_4146:
        /*008c*/ 	.word	0x00000000
        /*0090*/ 	.short	0x0004
        /*0092*/ 	.short	0x0020
        /*0094*/ 	.byte	0x00, 0xf0, 0x21, 0x00


	//----- nvinfo : EIATTR_KPARAM_INFO
	.align		4
.L_4147:
        /*0098*/ 	.byte	0x04, 0x17
        /*009a*/ 	.short	(.L_4149 - .L_4148)
.L_4148:
        /*009c*/ 	.word	0x00000000
        /*00a0*/ 	.short	0x0003
        /*00a2*/ 	.short	0x0018
        /*00a4*/ 	.byte	0x00, 0xf0, 0x21, 0x00


	//----- nvinfo : EIATTR_KPARAM_INFO
	.align		4
.L_4149:
        /*00a8*/ 	.byte	0x04, 0x17
        /*00aa*/ 	.short	(.L_4151 - .L_4150)
.L_4150:
        /*00ac*/ 	.word	0x00000000
        /*00b0*/ 	.short	0x0002
        /*00b2*/ 	.short	0x0010
        /*00b4*/ 	.byte	0x00, 0xf0, 0x21, 0x00


	//----- nvinfo : EIATTR_KPARAM_INFO
	.align		4
.L_4151:
        /*00b8*/ 	.byte	0x04, 0x17
        /*00ba*/ 	.short	(.L_4153 - .L_4152)
.L_4152:
        /*00bc*/ 	.word	0x00000000
        /*00c0*/ 	.short	0x0001
        /*00c2*/ 	.short	0x0008
        /*00c4*/ 	.byte	0x00, 0xf0, 0x21, 0x00


	//----- nvinfo : EIATTR_KPARAM_INFO
	.align		4
.L_4153:
        /*00c8*/ 	.byte	0x04, 0x17
        /*00ca*/ 	.short	(.L_4155 - .L_4154)
.L_4154:
        /*00cc*/ 	.word	0x00000000
        /*00d0*/ 	.short	0x0000
        /*00d2*/ 	.short	0x0000
        /*00d4*/ 	.byte	0x00, 0xf0, 0x21, 0x00


	//----- nvinfo : EIATTR_SPARSE_MMA_MASK
	.align		4
.L_4155:
        /*00d8*/ 	.byte	0x03, 0x50
        /*00da*/ 	.short	0x0000


	//----- nvinfo : EIATTR_MAXREG_COUNT
	.align		4
        /*00dc*/ 	.byte	0x03, 0x1b
        /*00de*/ 	.short	0x00ff


	//----- nvinfo : EIATTR_NUM_BARRIERS
	.align		4
        /*00e0*/ 	.byte	0x02, 0x4c
        /*00e2*/ 	.byte	0x01
	.zero		1


	//----- nvinfo : EIATTR_MERCURY_ISA_VERSION
	.align		4
        /*00e4*/ 	.byte	0x03, 0x5f
        /*00e6*/ 	.short	0x0101


	//----- nvinfo : EIATTR_EXIT_INSTR_OFFSETS
	.align		4
        /*00e8*/ 	.byte	0x04, 0x1c
        /*00ea*/ 	.short	(.L_4157 - .L_4156)


	//   ....[0]....
.L_4156:
        /*00ec*/ 	.word	0x00000070


	//   ....[1]....
        /*00f0*/ 	.word	0x00000100


	//   ....[2]....
        /*00f4*/ 	.word	0x00002410


	//   ....[3]....
        /*00f8*/ 	.word	0x00002470


	//   ....[4]....
        /*00fc*/ 	.word	0x000024d0


	//----- nvinfo : EIATTR_CBANK_PARAM_SIZE
	.align		4
.L_4157:
        /*0100*/ 	.byte	0x03, 0x19
        /*0102*/ 	.short	0x004c


	//----- nvinfo : EIATTR_PARAM_CBANK
	.align		4
        /*0104*/ 	.byte	0x04, 0x0a
        /*0106*/ 	.short	(.L_4159 - .L_4158)
	.align		4
.L_4158:
        /*0108*/ 	.word	index@(.nv.constant0._Z8moe_q4_0IN3c108BFloat16ELb1EEvPKvS3_PT_PKiS7_S7_iiiiiii)
        /*010c*/ 	.short	0x0210
        /*010e*/ 	.short	0x004c


	//----- nvinfo : EIATTR_SW_WAR
	.align		4
.L_4159:
        /*0110*/ 	.byte	0x04, 0x36
        /*0112*/ 	.short	(.L_4161 - .L_4160)
.L_4160:
        /*0114*/ 	.word	0x00000008
.L_4161:


//--------------------- .nv.info._Z8moe_q4_0IN3c108BFloat16ELb0EEvPKvS3_PT_PKiS7_S7_iiiiiii --------------------------
	.section	.nv.info._Z8moe_q4_0IN3c108BFloat16ELb0EEvPKvS3_PT_PKiS7_S7_iiiiiii,"",@"SHT_CUDA_INFO"
	.sectionflags	@""
	.align	4


	//----- nvinfo : EIATTR_CUDA_API_VERSION
	.align		4
        /*0000*/ 	.byte	0x04, 0x37
        /*0002*/ 	.short	(.L_4163 - .L_4162)
.L_4162:
        /*0004*/ 	.word	0x00000082


	//----- nvinfo : EIATTR_KPARAM_INFO
	.align		4
.L_4163:
        /*0008*/ 	.byte	0x04, 0x17
        /*000a*/ 	.short	(.L_4165 - .L_4164)
.L_4164:
        /*000c*/ 	.word	0x00000000
        /*0010*/ 	.short	0x000c
        /*0012*/ 	.short	0x0048
        /*0014*/ 	.byte	0x00, 0xf0, 0x11, 0x00


	//----- nvinfo : EIATTR_KPARAM_INFO
	.align		4
.L_4165:
        /*0018*/ 	.byte	0x04, 0x17
        /*001a*/ 	.short	(.L_4167 - .L_4166)
.L_4166:
        /*001c*/ 	.word	0x00000000
        /*0020*/ 	.short	0x000b
        /*0022*/ 	.short	0x0044
        /*0024*/ 	.byte	0x00, 0xf0, 0x11, 0x00


	//----- nvinfo : EIATTR_KPARAM_INFO
	.align		4
.L_4167:
        /*0028*/ 	.byte	0x04, 0x17
        /*002a*/ 	.short	(.L_4169 - .L_4168)
.L_4168:
        /*002c*/ 	.word	0x00000000
        /*0030*/ 	.short	0x000a
        /*0032*/ 	.short	0x0040
        /*0034*/ 	.byte	0x00, 0xf0, 0x11, 0x00


	//----- nvinfo : EIATTR_KPARAM_INFO
	.align		4
.L_4169:
        /*0038*/ 	.byte	0x04, 0x17
        /*003a*/ 	.short	(.L_4171 - .L_4170)
.L_4170:
        /*003c*/ 	.word	0x00000000
        /*0040*/ 	.short	0x0009
        /*0042*/ 	.short	0x003c
        /*0044*/ 	.byte	0x00, 0xf0, 0x11, 0x00


	//----- nvinfo : EIATTR_KPARAM_INFO
	.align		4
.L_4171:
        /*0048*/ 	.byte	0x04, 0x17
        /*004a*/ 	.short	(.L_4173 - .L_4172)
.L_4172:
        /*004c*/ 	.word	0x00000000
        /*0050*/ 	.short	0x0008
        /*0052*/ 	.short	0x0038
        /*0054*/ 	.byte	0x00, 0xf0, 0x11, 0x00


	//----- nvinfo : EIATTR_KPARAM_INFO
	.align		4
.L_4173:
        /*0058*/ 	.byte	0x04, 0x17
        /*005a*/ 	.short	(.L_4175 - .L_4174)
.L_4174:
        /*005c*/ 	.word	0x00000000
        /*0060*/ 	.short	0x0007
        /*0062*/ 	.short	0x0034
        /*0064*/ 	.byte	0x00, 0xf0, 0x11, 0x00


	//----- nvinfo : EIATTR_KPARAM_INFO
	.align		4
.L_4175:
        /*0068*/ 	.byte	0x04, 0x17
        /*006a*/ 	.short	(.L_4177 - .L_4176)
.L_4176:
        /*006c*/ 	.word	0x00000000
        /*0070*/ 	.short	0x0006
        /*0072*/ 	.short	0x0030
        /*0074*/ 	.byte	0x00, 0xf0, 0x11, 0x00


	//----- nvinfo : EIATTR_KPARAM_INFO
	.align		4
.L_4177:
        /*0078*/ 	.byte	0x04, 0x17
        /*007a*/ 	.short	(.L_4179 - .L_4178)
.L_4178:
        /*007c*/ 	.word	0x00000000
        /*0080*/ 	.short	0x0005
        /*0082*/ 	.short	0x0028
        /*0084*/ 	.byte	0x00, 0xf0, 0x21, 0x00


	//----- nvinfo : EIATTR_KPARAM_INFO
	.align		4
.L_4179:
        /*0088*/ 	.byte	0x04, 0x17
        /*008a*/ 	.short	(.L_4181 - .L_4180)
.L_4180:
        /*008c*/ 	.word	0x00000000
        /*0090*/ 	.short	0x0004
        /*0092*/ 	.short	0x0020
        /*0094*/ 	.byte	0x00, 0xf0, 0x21, 0x00


	//----- nvinfo : EIATTR_KPARAM_INFO
	.align		4
.L_4181:
        /*0098*/ 	.byte	0x04, 0x17
        /*009a*/ 	.short	(.L_4183 - .L_4182)
.L_4182:
        /*009c*/ 	.word	0x00000000
        /*00a0*/ 	.short	0x0003
        /*00a2*/ 	.short	0x0018
        /*00a4*/ 	.byte	0x00, 0xf0, 0x21, 0x00


	//----- nvinfo : EIATTR_KPARAM_INFO
	.align		4
.L_4183:
        /*00a8*/ 	.byte	0x04, 0x17
        /*00aa*/ 	.short	(.L_4185 - .L_4184)
.L_4184:
        /*00ac*/ 	.word	0x00000000
        /*00b0*/ 	.short	0x0002
        /*00b2*/ 	.short	0x0010
        /*00b4*/ 	.byte	0x00, 0xf0, 0x21, 0x00


	//----- nvinfo : EIATTR_KPARAM_INFO
	.align		4
.L_4185:
        /*00b8*/ 	.byte	0x04, 0x17
        /*00ba*/ 	.short	(.L_4187 - .L_4186)
.L_4186:
        /*00bc*/ 	.word	0x00000000
        /*00c0*/ 	.short	0x0001
        /*00c2*/ 	.short	0x0008
        /*00c4*/ 	.byte	0x00, 0xf0, 0x21, 0x00


	//----- nvinfo : EIATTR_KPARAM_INFO
	.align		4
.L_4187:
        /*00c8*/ 	.byte	0x04, 0x17
        /*00ca*/ 	.short	(.L_4189 - .L_4188)
.L_4188:
        /*00cc*/ 	.word	0x00000000
        /*00d0*/ 	.short	0x0000
        /*00d2*/ 	.short	0x0000
        /*00d4*/ 	.byte	0x00, 0xf0, 0x21, 0x00


	//----- nvinfo : EIATTR_SPARSE_MMA_MASK
	.align		4
.L_4189:
        /*00d8*/ 	.byte	0x03, 0x50
        /*00da*/ 	.short	0x0000


	//----- nvinfo : EIATTR_MAXREG_COUNT
	.align		4
        /*00dc*/ 	.byte	0x03, 0x1b
        /*00de*/ 	.short	0x00ff


	//----- nvinfo : EIATTR_NUM_BARRIERS
	.align		4
        /*00e0*/ 	.byte	0x02, 0x4c
        /*00e2*/ 	.byte	0x01
	.zero		1


	//----- nvinfo : EIATTR_MERCURY_ISA_VERSION
	.align		4
        /*00e4*/ 	.byte	0x03, 0x5f
        /*00e6*/ 	.short	0x0101


	//----- nvinfo : EIATTR_EXIT_INSTR_OFFSETS
	.align		4
        /*00e8*/ 	.byte	0x04, 0x1c
        /*00ea*/ 	.short	(.L_4191 - .L_4190)


	//   ....[0]....
.L_4190:
        /*00ec*/ 	.word	0x00000090


	//   ....[1]....
        /*00f0*/ 	.word	0x00000120


	//   ....[2]....
        /*00f4*/ 	.word	0x000020f0


	//   ....[3]....
        /*00f8*/ 	.word	0x00002150


	//   ....[4]....
        /*00fc*/ 	.word	0x000021b0


	//----- nvinfo : EIATTR_CBANK_PARAM_SIZE
	.align		4
.L_4191:
        /*0100*/ 	.byte	0x03, 0x19
        /*0102*/ 	.short	0x004c


	//----- nvinfo : EIATTR_PARAM_CBANK
	.align		4
        /*0104*/ 	.byte	0x04, 0x0a
        /*0106*/ 	.short	(.L_4193 - .L_4192)
	.align		4
.L_4192:
        /*0108*/ 	.word	index@(.nv.constant0._Z8moe_q4_0IN3c108BFloat16ELb0EEvPKvS3_PT_PKiS7_S7_iiiiiii)
        /*010c*/ 	.short	0x0210
        /*010e*/ 	.short	0x004c


	//----- nvinfo : EIATTR_SW_WAR
	.align		4
.L_4193:
        /*0110*/ 	.byte	0x04, 0x36
        /*0112*/ 	.short	(.L_4195 - .L_4194)
.L_4194:
        /*0114*/ 	.word	0x00000008
.L_4195:


//--------------------- .nv.info._Z8moe_q6_KIN3c104HalfELb1EEvPKvS3_PT_PKiS7_S7_iiiiiii --------------------------
	.section	.nv.info._Z8moe_q6_KIN3c104HalfELb1EEvPKvS3_PT_PKiS7_S7_iiiiiii,"",@"SHT_CUDA_INFO"
	.sectionflags	@""
	.align	4


	//----- nvinfo : EIATTR_CUDA_API_VERSION
	.align		4
        /*0000*/ 	.byte	0x04, 0x37
        /*0002*/ 	.short	(.L_4197 - .L_4196)
.L_4196:
        /*0004*/ 	.word	0x00000082


	//----- nvinfo : EIATTR_KPARAM_INFO
	.align		4
.L_4197:
        /*0008*/ 	.byte	0x04, 0x17
        /*000a*/ 	.short	(.L_4199 - .L_4198)
.L_4198:
        /*000c*/ 	.word	0x00000000
        /*0010*/ 	.short	0x000c
        /*0012*/ 	.short	0x0048
        /*0014*/ 	.byte	0x00, 0xf0, 0x11, 0x00


	//----- nvinfo : EIATTR_KPARAM_INFO
	.align		4
.L_4199:
        /*0018*/ 	.byte	0x04, 0x17
        /*001a*/ 	.short	(.L_4201 - .L_4200)
.L_4200:
        /*001c*/ 	.word	0x00000000
        /*0020*/ 	.short	0x000b
        /*0022*/ 	.short	0x0044
        /*0024*/ 	.byte	0x00, 0xf0, 0x11, 0x00


	//----- nvinfo : EIATTR_KPARAM_INFO
	.align		4
.L_4201:
        /*0028*/ 	.byte	0x04, 0x17
        /*002a*/ 	.short	(.L_4203 - .L_4202)
.L_4202:
        /*002c*/ 	.word	0x00000000
        /*0030*/ 	.short	0x000a
        /*0032*/ 	.short	0x0040
        /*0034*/ 	.byte	0x00, 0xf0, 0x11, 0x00


	//----- nvinfo : EIATTR_KPARAM_INFO
	.align		4
.L_4203:
        /*0038*/ 	.byte	0x04, 0x17
        /*003a*/ 	.short	(.L_4205 - .L_4204)
.L_4204:
        /*003c*/ 	.word	0x00000000
        /*0040*/ 	.short	0x0009
        /*0042*/ 	.short	0x003c
        /*0044*/ 	.byte	0x00, 0xf0, 0x11, 0x00


	//----- nvinfo : EIATTR_KPARAM_INFO
	.align		4
.L_4205:
        /*0048*/ 	.byte	0x04, 0x17
        /*004a*/ 	.short	(.L_4207 - .L_4206)
.L_4206:
        /*004c*/ 	.word	0x00000000
        /*0050*/ 	.short	0x0008
        /*0052*/ 	.short	0x0038
        /*0054*/ 	.byte	0x00, 0xf0, 0x11, 0x00


	//----- nvinfo : EIATTR_KPARAM_INFO
	.align		4
.L_4207:
        /*0058*/ 	.byte	0x04, 0x17
        /*005a*/ 	.short	(.L_4209 - .L_4208)
.L_4208:
        /*005c*/ 	.word	0x00000000
        /*0060*/ 	.short	0x0007
        /*0062*/ 	.short	0x0034
        /*0064*/ 	.byte	0x00, 0xf0, 0x11, 0x00


	//----- nvinfo : EIATTR_KPARAM_INFO
	.align		4
.L_4209:
        /*0068*/ 	.byte	0x04, 0x17
        /*006a*/ 	.short	(.L_4211 - .L_4210)
.L_4210:
        /*006c*/ 	.word	0x00000000
        /*0070*/ 	.short	0x0006
        /*0072*/ 	.short	0x0030
        /*0074*/ 	.byte	0x00, 0xf0, 0x11, 0x00


	//----- nvinfo : EIATTR_KPARAM_INFO
	.align		4
.L_4211:
        /*0078*/ 	.byte	0x04, 0x17
        /*007a*/ 	.short	(.L_4213 - .L_4212)
.L_4212:
        /*007c*/ 	.word	0x00000000
        /*0080*/ 	.short	0x0005
        /*0082*/ 	.short	0x0028
        /*0084*/ 	.byte	0x00, 0xf0, 0x21, 0x00


	//----- nvinfo : EIATTR_KPARAM_INFO
	.align		4
.L_4213:
        /*0088*/ 	.byte	0x04, 0x17
        /*008a*/ 	.short	(.L_4215 - .L_4214)
.L_4214:
        /*008c*/ 	.word	0x00000000
        /*0090*/ 	.short	0x0004
        /*0092*/ 	.short	0x0020
        /*0094*/ 	.byte	0x00, 0xf0, 0x21, 0x00


	//----- nvinfo : EIATTR_KPARAM_INFO
	.align		4
.L_4215:
        /*0098*/ 	.byte	0x04, 0x17
        /*009a*/ 	.short	(.L_4217 - .L_4216)
.L_4216:
        /*009c*/ 	.word	0x00000000
        /*00a0*/ 	.short	0x0003
        /*00a2*/ 	.short	0x0018
        /*00a4*/ 	.byte	0x00, 0xf0, 0x21, 0x00


	//----- nvinfo : EIATTR_KPARAM_INFO
	.align		4
.L_4217:
        /*00a8*/ 	.byte	0x04, 0x17
        /*00aa*/ 	.short	(.L_4219 - .L_4218)
.L_4218:
        /*00ac*/ 	.word	0x00000000
        /*00b0*/ 	.short	0x0002
        /*00b2*/ 	.short	0x0010
        /*00b4*/ 	.byte	0x00, 0xf0, 0x21, 0x00


	//----- nvinfo : EIATTR_KPARAM_INFO
	.align		4
.L_4219:
        /*00b8*/ 	.byte	0x04, 0x17
        /*00ba*/ 	.short	(.L_4221 - .L_4220)
.L_4220:
        /*00bc*/ 	.word	0x00000000
        /*00c0*/ 	.short	0x0001
        /*00c2*/ 	.short	0x0008
        /*00c4*/ 	.byte	0x00, 0xf0, 0x21, 0x00


	//----- nvinfo : EIATTR_KPARAM_INFO
	.align		4
.L_4221:
        /*00c8*/ 	.byte	0x04, 0x17
        /*00ca*/ 	.short	(.L_4223 - .L_4222)
.L_4222:
        /*00cc*/ 	.word	0x00000000
        /*00d0*/ 	.short	0x0000
        /*00d2*/ 	.short	0x0000
        /*00d4*/ 	.byte	0x00, 0xf0, 0x21, 0x00


	//----- nvinfo : EIATTR_SPARSE_MMA_MASK
	.align		4
.L_4223:
        /*00d8*/ 	.byte	0x03, 0x50
        /*00da*/ 	.short	0x0000


	//----- nvinfo : EIATTR_MAXREG_COUNT
	.align		4
        /*00dc*/ 	.byte	0x03, 0x1b
        /*00de*/ 	.short	0x00ff


	//----- nvinfo : EIATTR_NUM_BARRIERS
	.align		4
        /*00e0*/ 	.byte	0x02, 0x4c
        /*00e2*/ 	.byte	0x01
	.zero		1


	//----- nvinfo : EIATTR_MERCURY_ISA_VERSION
	.align		4
        /*00e4*/ 	.byte	0x03, 0x5f
        /*00e6*/ 	.short	0x0101


	//----- nvinfo : EIATTR_EXIT_INSTR_OFFSETS
	.align		4
        /*00e8*/ 	.byte	0x04, 0x1c
        /*00ea*/ 	.short	(.L_4225 - .L_4224)


	//   ....[0]....
.L_4224:
        /*00ec*/ 	.word	0x00000090


	//   ....[1]....
        /*00f0*/ 	.word	0x00000120


	//   ....[2]....
        /*00f4*/ 	.word	0x00003520


	//   ....[3]....
        /*00f8*/ 	.word	0x00003580


	//   ....[4]....
        /*00fc*/ 	.word	0x000035e0


	//----- nvinfo : EIATTR_CBANK_PARAM_SIZE
	.align		4
.L_4225:
        /*0100*/ 	.byte	0x03, 0x19
        /*0102*/ 	.short	0x004c


	//----- nvinfo : EIATTR_PARAM_CBANK
	.align		4
        /*0104*/ 	.byte	0x04, 0x0a
        /*0106*/ 	.short	(.L_4227 - .L_4226)
	.align		4
.L_4226:
        /*0108*/ 	.word	index@(.nv.constant0._Z8moe_q6_KIN3c104HalfELb1EEvPKvS3_PT_PKiS7_S7_iiiiiii)
        /*010c*/ 	.short	0x0210
        /*010e*/ 	.short	0x004c


	//----- nvinfo : EIATTR_SW_WAR
	.align		4
.L_4227:
        /*0110*/ 	.byte	0x04, 0x36
        /*0112*/ 	.short	(.L_4229 - .L_4228)
.L_4228:
        /*0114*/ 	.word	0x00000008
.L_4229:


//--------------------- .nv.info._Z8moe_q6_KIN3c104HalfELb0EEvPKvS3_PT_PKiS7_S7_iiiiiii --------------------------
	.section	.nv.info._Z8moe_q6_KIN3c104HalfELb0EEvPKvS3_PT_PKiS7_S7_iiiiiii,"",@"SHT_CUDA_INFO"
	.sectionflags	@""
	.align	4


	//----- nvinfo : EIATTR_CUDA_API_VERSION
	.align		4
        /*0000*/ 	.byte	0x04, 0x37
        /*0002*/ 	.short	(.L_4231 - .L_4230)
.L_4230:
        /*0004*/ 	.word	0x00000082


	//----- nvinfo : EIATTR_KPARAM_INFO
	.align		4
.L_4231:
        /*0008*/ 	.byte	0x04, 0x17
        /*000a*/ 	.short	(.L_4233 - .L_4232)
.L_4232:
        /*000c*/ 	.word	0x00000000
        /*0010*/ 	.short	0x000c
        /*0012*/ 	.short	0x0048
        /*0014*/ 	.byte	0x00, 0xf0, 0x11, 0x00


	//----- nvinfo : EIATTR_KPARAM_INFO
	.align		4
.L_4233:
        /*0018*/ 	.byte	0x04, 0x17
        /*001a*/ 	.short	(.L_4235 - .L_4234)
.L_4234:
        /*001c*/ 	.word	0x00000000
        /*0020*/ 	.short	0x000b
        /*0022*/ 	.short	0x0044
        /*0024*/ 	.byte	0x00, 0xf0, 0x11, 0x00


	//----- nvinfo : EIATTR_KPARAM_INFO
	.align		4
.L_4235:
        /*0028*/ 	.byte	0x04, 0x17
        /*002a*/ 	.short	(.L_4237 - .L_4236)
.L_4236:
        /*002c*/ 	.word	0x00000000
        /*0030*/ 	.short	0x000a
        /*0032*/ 	.short	0x0040
        /*0034*/ 	.byte	0x00, 0xf0, 0x11, 0x00


	//----- nvinfo : EIATTR_KPARAM_INFO
	.align		4
.L_4237:
        /*0038*/ 	.byte	0x04, 0x17
        /*003a*/ 	.short	(.L_4239 - .L_4238)
.L_4238:
        /*003c*/ 	.word	0x00000000
        /*0040*/ 	.short	0x0009
        /*0042*/ 	.short	0x003c
        /*0044*/ 	.byte	0x00, 0xf0, 0x11, 0x00


	//----- nvinfo : EIATTR_KPARAM_INFO
	.align		4
.L_4239:
        /*0048*/ 	.byte	0x04, 0x17
        /*004a*/ 	.short	(.L_4241 - .L_4240)
.L_4240:
        /*004c*/ 	.word	0x00000000
        /*0050*/ 	.short	0x0008
        /*0052*/ 	.short	0x0038
        /*0054*/ 	.byte	0x00, 0xf0, 0x11, 0x00


	//----- nvinfo : EIATTR_KPARAM_INFO
	.align		4
.L_4241:
        /*0058*/ 	.byte	0x04, 0x17
        /*005a*/ 	.short	(.L_4243 - .L_4242)
.L_4242:
        /*005c*/ 	.word	0x00000000
        /*0060*/ 	.short	0x0007
        /*0062*/ 	.short	0x0034
        /*0064*/ 	.byte	0x00, 0xf0, 0x11, 0x00


	//----- nvinfo : EIATTR_KPARAM_INFO
	.align		4
.L_4243:
        /*0068*/ 	.byte	0x04, 0x17
        /*006a*/ 	.short	(.L_4245 - .L_4244)
.L_4244:
        /*006c*/ 	.word	0x00000000
        /*0070*/ 	.short	0x0006
        /*0072*/ 	.short	0x0030
        /*0074*/ 	.byte	0x00, 0xf0, 0x11, 0x00


	//----- nvinfo : EIATTR_KPARAM_INFO
	.align		4
.L_4245:
        /*0078*/ 	.byte	0x04, 0x17
        /*007a*/ 	.short	(.L_4247 - .L_4246)
.L_4246:
        /*007c*/ 	.word	0x00000000
        /*0080*/ 	.short	0x0005
        /*0082*/ 	.short	0x0028
        /*0084*/ 	.byte	0x00, 0xf0, 0x21, 0x00


	//----- nvinfo : EIATTR_KPARAM_INFO
	.align		4
.L_4247:
        /*0088*/ 	.byte	0x04, 0x17
        /*008a*/ 	.short	(.L_4249 - .L_4248)
.L_4248:
        /*008c*/ 	.word	0x00000000
        /*0090*/ 	.short	0x0004
        /*0092*/ 	.short	0x0020
        /*0094*/ 	.byte	0x00, 0xf0, 0x21, 0x00


	//----- nvinfo : EIATTR_KPARAM_INFO
	.align		4
.L_4249:
        /*0098*/ 	.byte	0x04, 0x17
        /*009a*/ 	.short	(.L_4251 - .L_4250)
.L_4250:
        /*009c*/ 	.word	0x00000000
        /*00a0*/ 	.short	0x0003
        /*00a2*/ 	.short	0x0018
        /*00a4*/ 	.byte	0x00, 0xf0, 0x21, 0x00


	//----- nvinfo : EIATTR_KPARAM_INFO
	.align		4
.L_4251:
        /*00a8*/ 	.byte	0x04, 0x17
        /*00aa*/ 	.short	(.L_4253 - .L_4252)
.L_4252:
        /*00ac*/ 	.word	0x00000000
        /*00b0*/ 	.short	0x0002
        /*00b2*/ 	.short	0x0010
        /*00b4*/ 	.byte	0x00, 0xf0, 0x21, 0x00


	//----- nvinfo : EIATTR_KPARAM_INFO
	.align		4
.L_4253:
        /*00b8*/ 	.byte	0x04, 0x17
        /*00ba*/ 	.short	(.L_4255 - .L_4254)
.L_4254:
        /*00bc*/ 	.word	0x00000000
        /*00c0*/ 	.short	0x0001
        /*00c2*/ 	.short	0x0008
        /*00c4*/ 	.byte	0x00, 0xf0, 0x21, 0x00


	//----- nvinfo : EIATTR_KPARAM_INFO
	.align		4
.L_4255:
        /*00c8*/ 	.byte	0x04, 0x17
        /*00ca*/ 	.short	(.L_4257 - .L_4256)
.L_4256:
        /*00cc*/ 	.word	0x00000000
        /*00d0*/ 	.short	0x0000
        /*00d2*/ 	.short	0x0000
        /*00d4*/ 	.byte	0x00, 0xf0, 0x21, 0x00


	//----- nvinfo : EIATTR_SPARSE_MMA_MASK
	.align		4
.L_4257:
        /*00d8*/ 	.byte	0x03, 0x50
        /*00da*/ 	.short	0x0000


	//----- nvinfo : EIATTR_MAXREG_COUNT
	.align		4
        /*00dc*/ 	.byte	0x03, 0x1b
        /*00de*/ 	.short	0x00ff


	//----- nvinfo : EIATTR_NUM_BARRIERS
	.align		4
        /*00e0*/ 	.byte	0x02, 0x4c
        /*00e2*/ 	.byte	0x01
	.zero		1


	//----- nvinfo : EIATTR_MERCURY_ISA_VERSION
	.align		4
        /*00e4*/ 	.byte	0x03, 0x5f
        /*00e6*/ 	.short	0x0101


	//----- nvinfo : EIATTR_EXIT_INSTR_OFFSETS
	.align		4
        /*00e8*/ 	.byte	0x04, 0x1c
        /*00ea*/ 	.short	(.L_4259 - .L_4258)


	//   ....[0]....
.L_4258:
        /*00ec*/ 	.word	0x00000090


	//   ....[1]....
        /*00f0*/ 	.word	0x00000120


	//   ....[2]....
        /*00f4*/ 	.word	0x00003130


	//   ....[3]....
        /*00f8*/ 	.word	0x00003190


	//   ....[4]....
        /*00fc*/ 	.word	0x000031f0


	//----- nvinfo : EIATTR_CBANK_PARAM_SIZE
	.align		4
.L_4259:
        /*0100*/ 	.byte	0x03, 0x19
        /*0102*/ 	.short	0x004c


	//----- nvinfo : EIATTR_PARAM_CBANK
	.align		4
        /*0104*/ 	.byte	0x04, 0x0a
        /*0106*/ 	.short	(.L_4261 - .L_4260)
	.align		4
.L_4260:
        /*0108*/ 	.word	index@(.nv.constant0._Z8moe_q6_KIN3c104HalfELb0EEvPKvS3_PT_PKiS7_S7_iiiiiii)
        /*010c*/ 	.short	0x0210
        /*010e*/ 	.short	0x004c


	//----- nvinfo : EIATTR_SW_WAR
	.align		4
.L_4261:
        /*0110*/ 	.byte	0x04, 0x36
        /*0112*/ 	.short	(.L_4263 - .L_4262)
.L_4262:
        /*0114*/ 	.word	0x00000008
.L_4263:


//--------------------- .nv.info._Z8moe_q5_KIN3c104HalfELb1EEvPKvS3_PT_PKiS7_S7_iiiiiii --------------------------
	.section	.nv.info._Z8moe_q5_KIN3c104HalfELb1EEvPKvS3_PT_PKiS7_S7_iiiiiii,"",@"SHT_CUDA_INFO"
	.sectionflags	@""
	.align	4


	//----- nvinfo : EIATTR_CUDA_API_VERSION
	.align		4
        /*0000*/ 	.byte	0x04, 0x37
        /*0002*/ 	.short	(.L_4265 - .L_4264)
.L_4264:
        /*0004*/ 	.word	0x00000082


	//----- nvinfo : EIATTR_KPARAM_INFO
	.align		4
.L_4265:
        /*0008*/ 	.byte	0x04, 0x17
        /*000a*/ 	.short	(.L_4267 - .L_4266)
.L_4266:
        /*000c*/ 	.word	0x00000000
        /*0010*/ 	.short	0x000c
        /*0012*/ 	.short	0x0048
        /*0014*/ 	.byte	0x00, 0xf0, 0x11, 0x00


	//----- nvinfo : EIATTR_KPARAM_INFO
	.align		4
.L_4267:
        /*0018*/ 	.byte	0x04, 0x17
        /*001a*/ 	.short	(.L_4269 - .L_4268)
.L_4268:
        /*001c*/ 	.word	0x00000000
        /*0020*/ 	.short	0x000b
        /*0022*/ 	.short	0x0044
        /*0024*/ 	.byte	0x00, 0xf0, 0x11, 0x00


	//----- nvinfo : EIATTR_KPARAM_INFO
	.align		4
.L_4269:
        /*0028*/ 	.byte	0x04, 0x17
        /*002a*/ 	.short	(.L_4271 - .L_4270)
.L_4270:
        /*002c*/ 	.word	0x00000000
        /*0030*/ 	.short	0x000a
        /*0032*/ 	.short	0x0040
        /*0034*/ 	.byte	0x00, 0xf0, 0x11, 0x00


	//----- nvinfo : EIATTR_KPARAM_INFO
	.align		4
.L_4271:
        /*0038*/ 	.byte	0x04, 0x17
        /*003a*/ 	.short	(.L_4273 - .L_4272)
.L_4272:
        /*003c*/ 	.word	0x00000000
        /*0040*/ 	.short	0x0009
        /*0042*/ 	.short	0x003c
        /*0044*/ 	.byte	0x00, 0xf0, 0x11, 0x00


	//----- nvinfo : EIATTR_KPARAM_INFO
	.align		4
.L_4273:
        /*0048*/ 	.byte	0x04, 0x17
        /*004a*/ 	.short	(.L_4275 - .L_4274)
.L_4274:
        /*004c*/ 	.word	0x00000000
        /*0050*/ 	.short	0x0008
        /*0052*/ 	.short	0x0038
        /*0054*/ 	.byte	0x00, 0xf0, 0x11, 0x00


	//----- nvinfo : EIATTR_KPARAM_INFO
	.align		4
.L_4275:
        /*0058*/ 	.byte	0x04, 0x17
        /*005a*/ 	.short	(.L_4277 - .L_4276)
.L_4276:
        /*005c*/ 	.word	0x00000000
        /*0060*/ 	.short	0x0007
        /*0062*/ 	.short	0x0034
        /*0064*/ 	.byte	0x00, 0xf0, 0x11, 0x00


	//----- nvinfo : EIATTR_KPARAM_INFO
	.align		4
.L_4277:
        /*0068*/ 	.byte	0x04, 0x17
        /*006a*/ 	.short	(.L_4279 - .L_4278)
.L_4278:
        /*006c*/ 	.word	0x00000000
        /*0070*/ 	.short	0x0006
        /*0072*/ 	.short	0x0030
        /*0074*/ 	.byte	0x00, 0xf0, 0x11, 0x00


	//----- nvinfo : EIATTR_KPARAM_INFO
	.align		4
.L_4279:
        /*0078*/ 	.byte	0x04, 0x17
        /*007a*/ 	.short	(.L_4281 - .L_4280)
.L_4280:
        /*007c*/ 	.word	0x00000000
        /*0080*/ 	.short	0x0005
        /*0082*/ 	.short	0x0028
        /*0084*/ 	.byte	0x00, 0xf0, 0x21, 0x00


	//----- nvinfo : EIATTR_KPARAM_INFO
	.align		4
.L_4281:
        /*0088*/ 	.byte	0x04, 0x17
        /*008a*/ 	.short	(.L_4283 - .L_4282)
.L_4282:
        /*008c*/ 	.word	0x00000000
        /*0090*/ 	.short	0x0004
        /*0092*/ 	.short	0x0020
        /*0094*/ 	.byte	0x00, 0xf0, 0x21, 0x00


	//----- nvinfo : EIATTR_KPARAM_INFO
	.align		4
.L_4283:
        /*0098*/ 	.byte	0x04, 0x17
        /*009a*/ 	.short	(.L_4285 - .L_4284)
.L_4284:
        /*009c*/ 	.word	0x00000000
        /*00a0*/ 	.short	0x0003
        /*00a2*/ 	.short	0x0018
        /*00a4*/ 	.byte	0x00, 0xf0, 0x21, 0x00


	//----- nvinfo : EIATTR_KPARAM_INFO
	.align		4
.L_4285:
        /*00a8*/ 	.byte	0x04, 0x17
        /*00aa*/ 	.short	(.L_4287 - .L_4286)
.L_4286:
        /*00ac*/ 	.word	0x00000000
        /*00b0*/ 	.short	0x0002
        /*00b2*/ 	.short	0x0010
        /*00b4*/ 	.byte	0x00, 0xf0, 0x21, 0x00


	//----- nvinfo : EIATTR_KPARAM_INFO
	.align		4
.L_4287:
        /*00b8*/ 	.byte	0x04, 0x17
        /*00ba*/ 	.short	(.L_4289 - .L_4288)
.L_4288:
        /*00bc*/ 	.word	0x00000000
        /*00c0*/ 	.short	0x0001
        /*00c2*/ 	.short	0x0008
        /*00c4*/ 	.byte	0x00, 0xf0, 0x21, 0x00


	//----- nvinfo : EIATTR_KPARAM_INFO
	.align		4
.L_4289:
        /*00c8*/ 	.byte	0x04, 0x17
        /*00ca*/ 	.short	(.L_4291 - .L_4290)
.L_4290:
        /*00cc*/ 	.word	0x00000000
        /*00d0*/ 	.short	0x0000
        /*00d2*/ 	.short	0x0000
        /*00d4*/ 	.byte	0x00, 0xf0, 0x21, 0x00


	//----- nvinfo : EIATTR_SPARSE_MMA_MASK
	.align		4
.L_4291:
        /*00d8*/ 	.byte	0x03, 0x50
        /*00da*/ 	.short	0x0000


	//----- nvinfo : EIATTR_MAXREG_COUNT
	.align		4
        /*00dc*/ 	.byte	0x03, 0x1b
        /*00de*/ 	.short	0x00ff


	//----- nvinfo : EIATTR_NUM_BARRIERS
	.align		4
        /*00e0*/ 	.byte	0x02, 0x4c
        /*00e2*/ 	.byte	0x01
	.zero		1


	//----- nvinfo : EIATTR_MERCURY_ISA_VERSION
	.align		4
        /*00e4*/ 	.byte	0x03, 0x5f
        /*00e6*/ 	.short	0x0101


	//----- nvinfo : EIATTR_EXIT_INSTR_OFFSETS
	.align		4
        /*00e8*/ 	.byte	0x04, 0x1c
        /*00ea*/ 	.short	(.L_4293 - .L_4292)


	//   ....[0]....
.L_4292:
        /*00ec*/ 	.word	0x00000070


	//   ....[1]....
        /*00f0*/ 	.word	0x00000100


	//   ....[2]....
        /*00f4*/ 	.word	0x00002e00


	//   ....[3]....
        /*00f8*/ 	.word	0x00002e60


	//   ....[4]....
        /*00fc*/ 	.word	0x00002ec0


	//----- nvinfo : EIATTR_CBANK_PARAM_SIZE
	.align		4
.L_4293:
        /*0100*/ 	.byte	0x03, 0x19
        /*0102*/ 	.short	0x004c


	//----- nvinfo : EIATTR_PARAM_CBANK
	.align		4
        /*0104*/ 	.byte	0x04, 0x0a
        /*0106*/ 	.short	(.L_4295 - .L_4294)
	.align		4
.L_4294:
        /*0108*/ 	.word	index@(.nv.constant0._Z8moe_q5_KIN3c104HalfELb1EEvPKvS3_PT_PKiS7_S7_iiiiiii)
        /*010c*/ 	.short	0x0210
        /*010e*/ 	.short	0x004c


	//----- nvinfo : EIATTR_SW_WAR
	.align		4
.L_4295:
        /*0110*/ 	.byte	0x04, 0x36
        /*0112*/ 	.short	(.L_4297 - .L_4296)
.L_4296:
        /*0114*/ 	.word	0x00000008
.L_4297:


//--------------------- .nv.info._Z8moe_q5_KIN3c104HalfELb0EEvPKvS3_PT_PKiS7_S7_iiiiiii --------------------------
	.section	.nv.info._Z8moe_q5_KIN3c104HalfELb0EEvPKvS3_PT_PKiS7_S7_iiiiiii,"",@"SHT_CUDA_INFO"
	.sectionflags	@""
	.align	4


	//----- nvinfo : EIATTR_CUDA_API_VERSION
	.align		4
        /*0000*/ 	.byte	0x04, 0x37
        /*0002*/ 	.short	(.L_4299 - .L_4298)
.L_4298:
        /*0004*/ 	.word	0x00000082


	//----- nvinfo : EIATTR_KPARAM_INFO
	.align		4
.L_4299:
        /*0008*/ 	.byte	0x04, 0x17
        /*000a*/ 	.short	(.L_4301 - .L_4300)
.L_4300:
        /*000c*/ 	.word	0x00000000
        /*0010*/ 	.short	0x000c
        /*0012*/ 	.short	0x0048
        /*0014*/ 	.byte	0x00, 0xf0, 0x11, 0x00


	//----- nvinfo : EIATTR_KPARAM_INFO
	.align		4
.L_4301:
        /*0018*/ 	.byte	0x04, 0x17
        /*001a*/ 	.short	(.L_4303 - .L_4302)
.L_4302:
        /*001c*/ 	.word	0x00000000
        /*0020*/ 	.short	0x000b
        /*0022*/ 	.short	0x0044
        /*0024*/ 	.byte	0x00, 0xf0, 0x11, 0x00


	//----- nvinfo : EIATTR_KPARAM_INFO
	.align		4
.L_4303:
        /*0028*/ 	.byte	0x04, 0x17
        /*002a*/ 	.short	(.L_4305 - .L_4304)
.L_4304:
        /*002c*/ 	.word	0x00000000
        /*0030*/ 	.short	0x000a
        /*0032*/ 	.short	0x0040
        /*0034*/ 	.byte	0x00, 0xf0, 0x11, 0x00


	//----- nvinfo : EIATTR_KPARAM_INFO
	.align		4
.L_4305:
        /*0038*/ 	.byte	0x04, 0x17
        /*003a*/ 	.short	(.L_4307 - .L_4306)
.L_4306:
        /*003c*/ 	.word	0x00000000
        /*0040*/ 	.short	0x0009
        /*0042*/ 	.short	0x003c
        /*0044*/ 	.byte	0x00, 0xf0, 0x11, 0x00


	//----- nvinfo : EIATTR_KPARAM_INFO
	.align		4
.L_4307:
        /*0048*/ 	.byte	0x04, 0x17
        /*004a*/ 	.short	(.L_4309 - .L_4308)
.L_4308:
        /*004c*/ 	.word	0x00000000
        /*0050*/ 	.short	0x0008
        /*0052*/ 	.short	0x0038
        /*0054*/ 	.byte	0x00, 0xf0, 0x11, 0x00


	//----- nvinfo : EIATTR_KPARAM_INFO
	.align		4
.L_4309:
        /*0058*/ 	.byte	0x04, 0x17
        /*005a*/ 	.short	(.L_4311 - .L_4310)
.L_4310:
        /*005c*/ 	.word	0x00000000
        /*0060*/ 	.short	0x0007
        /*0062*/ 	.short	0x0034
        /*0064*/ 	.byte	0x00, 0xf0, 0x11, 0x00


	//----- nvinfo : EIATTR_KPARAM_INFO
	.align		4
.L_4311:
        /*0068*/ 	.byte	0x04, 0x17
        /*006a*/ 	.short	(.L_4313 - .L_4312)
.L_4312:
        /*006c*/ 	.word	0x00000000
        /*0070*/ 	.short	0x0006
        /*0072*/ 	.short	0x0030
        /*0074*/ 	.byte	0x00, 0xf0, 0x11, 0x00


	//----- nvinfo : EIATTR_KPARAM_INFO
	.align		4
.L_4313:
        /*0078*/ 	.byte	0x04, 0x17
        /*007a*/ 	.short	(.L_4315 - .L_4314)
.L_4314:
        /*007c*/ 	.word	0x00000000
        /*0080*/ 	.short	0x0005
        /*0082*/ 	.short	0x0028
        /*0084*/ 	.byte	0x00, 0xf0, 0x21, 0x00


	//----- nvinfo : EIATTR_KPARAM_INFO
	.align		4
.L_4315:
        /*0088*/ 	.byte	0x04, 0x17
        /*008a*/ 	.short	(.L_4317 - .L_4316)
.L_4316:
        /*008c*/ 	.word	0x00000000
        /*0090*/ 	.short	0x0004
        /*0092*/ 	.short	0x0020
        /*0094*/ 	.byte	0x00, 0xf0, 0x21, 0x00


	//----- nvinfo : EIATTR_KPARAM_INFO
	.align		4
.L_4317:
        /*0098*/ 	.byte	0x04, 0x17
        /*009a*/ 	.short	(.L_4319 - .L_4318)
.L_4318:
        /*009c*/ 	.word	0x00000000
        /*00a0*/ 	.short	0x0003
        /*00a2*/ 	.short	0x0018
        /*00a4*/ 	.byte	0x00, 0xf0, 0x21, 0x00


	//----- nvinfo : EIATTR_KPARAM_INFO
	.align		4
.L_4319:
        /*00a8*/ 	.byte	0x04, 0x17
        /*00aa*/ 	.short	(.L_4321 - .L_4320)
.L_4320:
        /*00ac*/ 	.word	0x00000000
        /*00b0*/ 	.short	0x0002
        /*00b2*/ 	.short	0x0010
        /*00b4*/ 	.byte	0x00, 0xf0, 0x21, 0x00


	//----- nvinfo : EIATTR_KPARAM_INFO
	.align		4
.L_4321:
        /*00b8*/ 	.byte	0x04, 0x17
        /*00ba*/ 	.short	(.L_4323 - .L_4322)
.L_4322:
        /*00bc*/ 	.word	0x00000000
        /*00c0*/ 	.short	0x0001
        /*00c2*/ 	.short	0x0008
        /*00c4*/ 	.byte	0x00, 0xf0, 0x21, 0x00


	//----- nvinfo : EIATTR_KPARAM_INFO
	.align		4
.L_4323:
        /*00c8*/ 	.byte	0x04, 0x17
        /*00ca*/ 	.short	(.L_4325 - .L_4324)
.L_4324:
        /*00cc*/ 	.word	0x00000000
        /*00d0*/ 	.short	0x0000
        /*00d2*/ 	.short	0x0000
        /*00d4*/ 	.byte	0x00, 0xf0, 0x21, 0x00


	//----- nvinfo : EIATTR_SPARSE_MMA_MASK
	.align		4
.L_4325:
        /*00d8*/ 	.byte	0x03, 0x50
        /*00da*/ 	.short	0x0000


	//----- nvinfo : EIATTR_MAXREG_COUNT
	.align		4
        /*00dc*/ 	.byte	0x03, 0x1b
        /*00de*/ 	.short	0x00ff


	//----- nvinfo : EIATTR_NUM_BARRIERS
	.align		4
        /*00e0*/ 	.byte	0x02, 0x4c
        /*00e2*/ 	.byte	0x01
	.zero		1


	//----- nvinfo : EIATTR_MERCURY_ISA_VERSION
	.align		4
        /*00e4*/ 	.byte	0x03, 0x5f
        /*00e6*/ 	.short	0x0101


	//----- nvinfo : EIATTR_EXIT_INSTR_OFFSETS
	.align		4
        /*00e8*/ 	.byte	0x04, 0x1c
        /*00ea*/ 	.short	(.L_4327 - .L_4326)


	//   ....[0]....
.L_4326:
        /*00ec*/ 	.word	0x00000090


	//   ....[1]....
        /*00f0*/ 	.word	0x00000120


	//   ....[2]....
        /*00f4*/ 	.word	0x000029a0


	//   ....[3]....
        /*00f8*/ 	.word	0x00002a00


	//   ....[4]....
        /*00fc*/ 	.word	0x00002a60


	//----- nvinfo : EIATTR_CBANK_PARAM_SIZE
	.align		4
.L_4327:
        /*0100*/ 	.byte	0x03, 0x19
        /*0102*/ 	.short	0x004c


	//----- nvinfo : EIATTR_PARAM_CBANK
	.align		4
        /*0104*/ 	.byte	0x04, 0x0a
        /*0106*/ 	.short	(.L_4329 - .L_4328)
	.align		4
.L_4328:
        /*0108*/ 	.word	index@(.nv.constant0._Z8moe_q5_KIN3c104HalfELb0EEvPKvS3_PT_PKiS7_S7_iiiiiii)
        /*010c*/ 	.short	0x0210
        /*010e*/ 	.short	0x004c


	//----- nvinfo : EIATTR_SW_WAR
	.align		4
.L_4329:
        /*0110*/ 	.byte	0x04, 0x36
        /*0112*/ 	.short	(.L_4331 - .L_4330)
.L_4330:
        /*0114*/ 	.word	0x00000008
.L_4331:


//--------------------- .nv.info._Z8moe_q4_KIN3c104HalfELb1EEvPKvS3_PT_PKiS7_S7_iiiiiii --------------------------
	.section	.nv.info._Z8moe_q4_KIN3c104HalfELb1EEvPKvS3_PT_PKiS7_S7_iiiiiii,"",@"SHT_CUDA_INFO"
	.sectionflags	@""
	.align	4


	//----- nvinfo : EIATTR_CUDA_API_VERSION
	.align		4
        /*0000*/ 	.byte	0x04, 0x37
        /*0002*/ 	.short	(.L_4333 - .L_4332)
.L_4332:
        /*0004*/ 	.word	0x00000082


	//----- nvinfo : EIATTR_KPARAM_INFO
	.align		4
.L_4333:
        /*0008*/ 	.byte	0x04, 0x17
        /*000a*/ 	.short	(.L_4335 - .L_4334)
.L_4334:
        /*000c*/ 	.word	0x00000000
        /*0010*/ 	.short	0x000c
        /*0012*/ 	.short	0x0048
        /*0014*/ 	.byte	0x00, 0xf0, 0x11, 0x00


	//----- nvinfo : EIATTR_KPARAM_INFO
	.align		4
.L_4335:
        /*0018*/ 	.byte	0x04, 0x17
        /*001a*/ 	.short	(.L_4337 - .L_4336)
.L_4336:
        /*001c*/ 	.word	0x00000000
        /*0020*/ 	.short	0x000b
        /*0022*/ 	.short	0x0044
        /*0024*/ 	.byte	0x00, 0xf0, 0x11, 0x00


	//----- nvinfo : EIATTR_KPARAM_INFO
	.align		4
.L_4337:
        /*0028*/ 	.byte	0x04, 0x17
        /*002a*/ 	.short	(.L_4339 - .L_4338)
.L_4338:
        /*002c*/ 	.word	0x00000000
        /*0030*/ 	.short	0x000a
        /*0032*/ 	.short	0x0040
        /*0034*/ 	.byte	0x00, 0xf0, 0x11, 0x00


	//----- nvinfo : EIATTR_KPARAM_INFO
	.align		4
.L_4339:
        /*0038*/ 	.byte	0x04, 0x17
        /*003a*/ 	.short	(.L_4341 - .L_4340)
.L_4340:
        /*003c*/ 	.word	0x00000000
        /*0040*/ 	.short	0x0009
        /*0042*/ 	.short	0x003c
        /*0044*/ 	.byte	0x00, 0xf0, 0x11, 0x00


	//----- nvinfo : EIATTR_KPARAM_INFO
	.align		4
.L_4341:
        /*0048*/ 	.byte	0x04, 0x17
        /*004a*/ 	.short	(.L_4343 - .L_4342)
.L_4342:
        /*004c*/ 	.word	0x00000000
        /*0050*/ 	.short	0x0008
        /*0052*/ 	.short	0x0038
        /*0054*/ 	.byte	0x00, 0xf0, 0x11, 0x00


	//----- nvinfo : EIATTR_KPARAM_INFO
	.align		4
.L_4343:
        /*0058*/ 	.byte	0x04, 0x17
        /*005a*/ 	.short	(.L_4345 - .L_4344)
.L_4344:
        /*005c*/ 	.word	0x00000000
        /*0060*/ 	.short	0x0007
        /*0062*/ 	.short	0x0034
        /*0064*/ 	.byte	0x00, 0xf0, 0x11, 0x00


	//----- nvinfo : EIATTR_KPARAM_INFO
	.align		4
.L_4345:
        /*0068*/ 	.byte	0x04, 0x17
        /*006a*/ 	.short	(.L_4347 - .L_4346)
.L_4346:
        /*006c*/ 	.word	0x00000000
        /*0070*/ 	.short	0x0006
        /*0072*/ 	.short	0x0030
        /*0074*/ 	.byte	0x00, 0xf0, 0x11, 0x00


	//----- nvinfo : EIATTR_KPARAM_INFO
	.align		4
.L_4347:
        /*0078*/ 	.byte	0x04, 0x17
        /*007a*/ 	.short	(.L_4349 - .L_4348)
.L_4348:
        /*007c*/ 	.word	0x00000000
        /*0080*/ 	.short	0x0005
        /*0082*/ 	.short	0x0028
        /*0084*/ 	.byte	0x00, 0xf0, 0x21, 0x00


	//----- nvinfo : EIATTR_KPARAM_INFO
	.align		4
.L_4349:
        /*0088*/ 	.byte	0x04, 0x17
        /*008a*/ 	.short	(.L_4351 - .L_4350)
.L_4350:
        /*008c*/ 	.word	0x00000000
        /*0090*/ 	.short	0x0004
        /*0092*/ 	.short	0x0020
        /*0094*/ 	.byte	0x00, 0xf0, 0x21, 0x00


	//----- nvinfo : EIATTR_KPARAM_INFO
	.align		4
.L_4351:
        /*0098*/ 	.byte	0x04, 0x17
        /*009a*/ 	.short	(.L_4353 - .L_4352)
.L_4352:
        /*009c*/ 	.word	0x00000000
        /*00a0*/ 	.short	0x0003
        /*00a2*/ 	.short	0x0018
        /*00a4*/ 	.byte	0x00, 0xf0, 0x21, 0x00


	//----- nvinfo : EIATTR_KPARAM_INFO
	.align		4
.L_4353:
        /*00a8*/ 	.byte	0x04, 0x17
        /*00aa*/ 	.short	(.L_4355 - .L_4354)
.L_4354:
        /*00ac*/ 	.word	0x00000000
        /*00b0*/ 	.short	0x0002
        /*00b2*/ 	.short	0x0010
        /*00b4*/ 	.byte	0x00, 0xf0, 0x21, 0x00


	//----- nvinfo : EIATTR_KPARAM_INFO
	.align		4
.L_4355:
        /*00b8*/ 	.byte	0x04, 0x17
        /*00ba*/ 	.short	(.L_4357 - .L_4356)
.L_4356:
        /*00bc*/ 	.word	0x00000000
        /*00c0*/ 	.short	0x0001
        /*00c2*/ 	.short	0x0008
        /*00c4*/ 	.byte	0x00, 0xf0, 0x21, 0x00


	//----- nvinfo : EIATTR_KPARAM_INFO
	.align		4
.L_4357:
        /*00c8*/ 	.byte	0x04, 0x17
        /*00ca*/ 	.short	(.L_4359 - .L_4358)
.L_4358:
        /*00cc*/ 	.word	0x00000000
        /*00d0*/ 	.short	0x0000
        /*00d2*/ 	.short	0x0000
        /*00d4*/ 	.byte	0x00, 0xf0, 0x21, 0x00


	//----- nvinfo : EIATTR_SPARSE_MMA_MASK
	.align		4
.L_4359:
        /*00d8*/ 	.byte	0x03, 0x50
        /*00da*/ 	.short	0x0000


	//----- nvinfo : EIATTR_MAXREG_COUNT
	.align		4
        /*00dc*/ 	.byte	0x03, 0x1b
        /*00de*/ 	.short	0x00ff


	//----- nvinfo : EIATTR_NUM_BARRIERS
	.align		4
        /*00e0*/ 	.byte	0x02, 0x4c
        /*00e2*/ 	.byte	0x01
	.zero		1


	//----- nvinfo : EIATTR_MERCURY_ISA_VERSION
	.align		4
        /*00e4*/ 	.byte	0x03, 0x5f
        /*00e6*/ 	.short	0x0101


	//----- nvinfo : EIATTR_EXIT_INSTR_OFFSETS
	.align		4
        /*00e8*/ 	.byte	0x04, 0x1c
        /*00ea*/ 	.short	(.L_4361 - .L_4360)


	//   ....[0]....
.L_4360:
        /*00ec*/ 	.word	0x00000070


	//   ....[1]....
        /*00f0*/ 	.word	0x00000100


	//   ....[2]....
        /*00f4*/ 	.word	0x00002a60


	//   ....[3]....
        /*00f8*/ 	.word	0x00002ac0


	//   ....[4]....
        /*00fc*/ 	.word	0x00002b20


	//----- nvinfo : EIATTR_CBANK_PARAM_SIZE
	.align		4
.L_4361:
        /*0100*/ 	.byte	0x03, 0x19
        /*0102*/ 	.short	0x004c


	//----- nvinfo : EIATTR_PARAM_CBANK
	.align		4
        /*0104*/ 	.byte	0x04, 0x0a
        /*0106*/ 	.short	(.L_4363 - .L_4362)
	.align		4
.L_4362:
        /*0108*/ 	.word	index@(.nv.constant0._Z8moe_q4_KIN3c104HalfELb1EEvPKvS3_PT_PKiS7_S7_iiiiiii)
        /*010c*/ 	.short	0x0210
        /*010e*/ 	.short	0x004c


	//----- nvinfo : EIATTR_SW_WAR
	.align		4
.L_4363:
        /*0110*/ 	.byte	0x04, 0x36
        /*0112*/ 	.short	(.L_4365 - .L_4364)
.L_4364:
        /*0114*/ 	.word	0x00000008
.L_4365:


//--------------------- .nv.info._Z8moe_q4_KIN3c104HalfELb0EEvPKvS3_PT_PKiS7_S7_iiiiiii --------------------------
	.section	.nv.info._Z8moe_q4_KIN3c104HalfELb0EEvPKvS3_PT_PKiS7_S7_iiiiiii,"",@"SHT_CUDA_INFO"
	.sectionflags	@""
	.align	4


	//----- nvinfo : EIATTR_CUDA_API_VERSION
	.align		4
        /*0000*/ 	.byte	0x04, 0x37
        /*0002*/ 	.short	(.L_4367 - .L_4366)
.L_4366:
        /*0004*/ 	.word	0x00000082


	//----- nvinfo : EIATTR_KPARAM_INFO
	.align		4
.L_4367:
        /*0008*/ 	.byte	0x04, 0x17
        /*000a*/ 	.short	(.L_4369 - .L_4368)
.L_4368:
        /*000c*/ 	.word	0x00000000
        /*0010*/ 	.short	0x000c
        /*0012*/ 	.short	0x0048
        /*0014*/ 	.byte	0x00, 0xf0, 0x11, 0x00


	//----- nvinfo : EIATTR_KPARAM_INFO
	.align		4
.L_4369:
        /*0018*/ 	.byte	0x04, 0x17
        /*001a*/ 	.short	(.L_4371 - .L_4370)
.L_4370:
        /*001c*/ 	.word	0x00000000
        /*0020*/ 	.short	0x000b
        /*0022*/ 	.short	0x0044
        /*0024*/ 	.byte	0x00, 0xf0, 0x11, 0x00


	//----- nvinfo : EIATTR_KPARAM_INFO
	.align		4
.L_4371:
        /*0028*/ 	.byte	0x04, 0x17
        /*002a*/ 	.short	(.L_4373 - .L_4372)
.L_4372:
        /*002c*/ 	.word	0x00000000
        /*0030*/ 	.short	0x000a
        /*0032*/ 	.short	0x0040
        /*0034*/ 	.byte	0x00, 0xf0, 0x11, 0x00


	//----- nvinfo : EIATTR_KPARAM_INFO
	.align		4
.L_4373:
        /*0038*/ 	.byte	0x04, 0x17
        /*003a*/ 	.short	(.L_4375 - .L_4374)
.L_4374:
        /*003c*/ 	.word	0x00000000
        /*0040*/ 	.short	0x0009
        /*0042*/ 	.short	0x003c
        /*0044*/ 	.byte	0x00, 0xf0, 0x11, 0x00


	//----- nvinfo : EIATTR_KPARAM_INFO
	.align		4
.L_4375:
        /*0048*/ 	.byte	0x04, 0x17
        /*004a*/ 	.short	(.L_4377 - .L_4376)
.L_4376:
        /*004c*/ 	.word	0x00000000
        /*0050*/ 	.short	0x0008
        /*0052*/ 	.short	0x0038
        /*0054*/ 	.byte	0x00, 0xf0, 0x11, 0x00


	//----- nvinfo : EIATTR_KPARAM_INFO
	.align		4
.L_4377:
        /*0058*/ 	.byte	0x04, 0x17
        /*005a*/ 	.short	(.L_4379 - .L_4378)
.L_4378:
        /*005c*/ 	.word	0x00000000
        /*0060*/ 	.short	0x0007
        /*0062*/ 	.short	0x0034
        /*0064*/ 	.byte	0x00, 0xf0, 0x11, 0x00


	//----- nvinfo : EIATTR_KPARAM_INFO
	.align		4
.L_4379:
        /*0068*/ 	.byte	0x04, 0x17
        /*006a*/ 	.short	(.L_4381 - .L_4380)
.L_4380:
        /*006c*/ 	.word	0x00000000
        /*0070*/ 	.short	0x0006
        /*0072*/ 	.short	0x0030
        /*0074*/ 	.byte	0x00, 0xf0, 0x11, 0x00


	//----- nvinfo : EIATTR_KPARAM_INFO
	.align		4
.L_4381:
        /*0078*/ 	.byte	0x04, 0x17
        /*007a*/ 	.short	(.L_4383 - .L_4382)
.L_4382:
        /*007c*/ 	.word	0x00000000
        /*0080*/ 	.short	0x0005
        /*0082*/ 	.short	0x0028
        /*0084*/ 	.byte	0x00, 0xf0, 0x21, 0x00


	//----- nvinfo : EIATTR_KPARAM_INFO
	.align		4
.L_4383:
        /*0088*/ 	.byte	0x04, 0x17
        /*008a*/ 	.short	(.L_4385 - .L_4384)
.L_4384:
        /*008c*/ 	.word	0x00000000
        /*0090*/ 	.short	0x0004
        /*0092*/ 	.short	0x0020
        /*0094*/ 	.byte	0x00, 0xf0, 0x21, 0x00


	//----- nvinfo : EIATTR_KPARAM_INFO
	.align		4
.L_4385:
        /*0098*/ 	.byte	0x04, 0x17
        /*009a*/ 	.short	(.L_4387 - .L_4386)
.L_4386:
        /*009c*/ 	.word	0x00000000
        /*00a0*/ 	.short	0x0003
        /*00a2*/ 	.short	0x0018
        /*00a4*/ 	.byte	0x00, 0xf0, 0x21, 0x00


	//----- nvinfo : EIATTR_KPARAM_INFO
	.align		4
.L_4387:
        /*00a8*/ 	.byte	0x04, 0x17
        /*00aa*/ 	.short	(.L_4389 - .L_4388)
.L_4388:
        /*00ac*/ 	.word	0x00000000
        /*00b0*/ 	.short	0x0002
        /*00b2*/ 	.short	0x0010
        /*00b4*/ 	.byte	0x00, 0xf0, 0x21, 0x00


	//----- nvinfo : EIATTR_KPARAM_INFO
	.align		4
.L_4389:
        /*00b8*/ 	.byte	0x04, 0x17
        /*00ba*/ 	.short	(.L_4391 - .L_4390)
.L_4390:
        /*00bc*/ 	.word	0x00000000
        /*00c0*/ 	.short	0x0001
        /*00c2*/ 	.short	0x0008
        /*00c4*/ 	.byte	0x00, 0xf0, 0x21, 0x00


	//----- nvinfo : EIATTR_KPARAM_INFO
	.align		4
.L_4391:
        /*00c8*/ 	.byte	0x04, 0x17
        /*00ca*/ 	.short	(.L_4393 - .L_4392)
.L_4392:
        /*00cc*/ 	.word	0x00000000
        /*00d0*/ 	.short	0x0000
        /*00d2*/ 	.short	0x0000
        /*00d4*/ 	.byte	0x00, 0xf0, 0x21, 0x00


	//----- nvinfo : EIATTR_SPARSE_MMA_MASK
	.align		4
.L_4393:
        /*00d8*/ 	.byte	0x03, 0x50
        /*00da*/ 	.short	0x0000


	//----- nvinfo : EIATTR_MAXREG_COUNT
	.align		4
        /*00dc*/ 	.byte	0x03, 0x1b
        /*00de*/ 	.short	0x00ff


	//----- nvinfo : EIATTR_NUM_BARRIERS
	.align		4
        /*00e0*/ 	.byte	0x02, 0x4c
        /*00e2*/ 	.byte	0x01
	.zero		1


	//----- nvinfo : EIATTR_MERCURY_ISA_VERSION
	.align		4
        /*00e4*/ 	.byte	0x03, 0x5f
        /*00e6*/ 	.short	0x0101


	//----- nvinfo : EIATTR_EXIT_INSTR_OFFSETS
	.align		4
        /*00e8*/ 	.byte	0x04, 0x1c
        /*00ea*/ 	.short	(.L_4395 - .L_4394)


	//   ....[0]....
.L_4394:
        /*00ec*/ 	.word	0x00000090


	//   ....[1]....
        /*00f0*/ 	.word	0x00000120


	//   ....[2]....
        /*00f4*/ 	.word	0x00002790


	//   ....[3]....
        /*00f8*/ 	.word	0x000027f0


	//   ....[4]....
        /*00fc*/ 	.word	0x00002850


	//----- nvinfo : EIATTR_CBANK_PARAM_SIZE
	.align		4
.L_4395:
        /*0100*/ 	.byte	0x03, 0x19
        /*0102*/ 	.short	0x004c


	//----- nvinfo : EIATTR_PARAM_CBANK
	.align		4
        /*0104*/ 	.byte	0x04, 0x0a
        /*0106*/ 	.short	(.L_4397 - .L_4396)
	.align		4
.L_4396:
        /*0108*/ 	.word	index@(.nv.constant0._Z8moe_q4_KIN3c104HalfELb0EEvPKvS3_PT_PKiS7_S7_iiiiiii)
        /*010c*/ 	.short	0x0210
        /*010e*/ 	.short	0x004c


	//----- nvinfo : EIATTR_SW_WAR
	.align		4
.L_4397:
        /*0110*/ 	.byte	0x04, 0x36
        /*0112*/ 	.short	(.L_4399 - .L_4398)
.L_4398:
        /*0114*/ 	.word	0x00000008
.L_4399:


//--------------------- .nv.info._Z8moe_q3_KIN3c104HalfELb1EEvPKvS3_PT_PKiS7_S7_iiiiiii --------------------------
	.section	.nv.info._Z8moe_q3_KIN3c104HalfELb1EEvPKvS3_PT_PKiS7_S7_iiiiiii,"",@"SHT_CUDA_INFO"
	.sectionflags	@""
	.align	4


	//----- nvinfo : EIATTR_CUDA_API_VERSION
	.align		4
        /*0000*/ 	.byte	0x04, 0x37
        /*0002*/ 	.short	(.L_4401 - .L_4400)
.L_4400:
        /*0004*/ 	.word	0x00000082


	//----- nvinfo : EIATTR_KPARAM_INFO
	.align		4
.L_4401:
        /*0008*/ 	.byte	0x04, 0x17
        /*000a*/ 	.short	(.L_4403 - .L_4402)
.L_4402:
        /*000c*/ 	.word	0x00000000
        /*0010*/ 	.short	0x000c
        /*0012*/ 	.short	0x0048
        /*0014*/ 	.byte	0x00, 0xf0, 0x11, 0x00


	//----- nvinfo : EIATTR_KPARAM_INFO
	.align		4
.L_4403:
        /*0018*/ 	.byte	0x04, 0x17
        /*001a*/ 	.short	(.L_4405 - .L_4404)
.L_4404:
        /*001c*/ 	.word	0x00000000
        /*0020*/ 	.short	0x000b
        /*0022*/ 	.short	0x0044
        /*0024*/ 	.byte	0x00, 0xf0, 0x11, 0x00


	//----- nvinfo : EIATTR_KPARAM_INFO
	.align		4
.L_4405:
        /*0028*/ 	.byte	0x04, 0x17
        /*002a*/ 	.short	(.L_4407 - .L_4406)
.L_4406:
        /*002c*/ 	.word	0x00000000
        /*0030*/ 	.short	0x000a
        /*0032*/ 	.short	0x0040
        /*0034*/ 	.byte	0x00, 0xf0, 0x11, 0x00


	//----- nvinfo : EIATTR_KPARAM_INFO
	.align		4
.L_4407:
        /*0038*/ 	.byte	0x04, 0x17
        /*003a*/ 	.short	(.L_4409 - .L_4408)
.L_4408:
        /*003c*/ 	.word	0x00000000
        /*0040*/ 	.short	0x0009
        /*0042*/ 	.short	0x003c
        /*0044*/ 	.byte	0x00, 0xf0, 0x11, 0x00


	//----- nvinfo : EIATTR_KPARAM_INFO
	.align		4
.L_4409:
        /*0048*/ 	.byte	0x04, 0x17
        /*004a*/ 	.short	(.L_4411 - .L_4410)
.L_4410:
        /*004c*/ 	.word	0x00000000
        /*0050*/ 	.short	0x0008
        /*0052*/ 	.short	0x0038
        /*0054*/ 	.byte	0x00, 0xf0, 0x11, 0x00


	//----- nvinfo : EIATTR_KPARAM_INFO
	.align		4
.L_4411:
        /*0058*/ 	.byte	0x04, 0x17
        /*005a*/ 	.short	(.L_4413 - .L_4412)
.L_4412:
        /*005c*/ 	.word	0x00000000
        /*0060*/ 	.short	0x0007
        /*0062*/ 	.short	0x0034
        /*0064*/ 	.byte	0x00, 0xf0, 0x11, 0x00


	//----- nvinfo : EIATTR_KPARAM_INFO
	.align		4
.L_4413:
        /*0068*/ 	.byte	0x04, 0x17
        /*006a*/ 	.short	(.L_4415 - .L_4414)
.L_4414:
        /*006c*/ 	.word	0x00000000
        /*0070*/ 	.short	0x0006
        /*0072*/ 	.short	0x0030
        /*0074*/ 	.byte	0x00, 0xf0, 0x11, 0x00


	//----- nvinfo : EIATTR_KPARAM_INFO
	.align		4
.L_4415:
        /*0078*/ 	.byte	0x04, 0x17
        /*007a*/ 	.short	(.L_4417 - .L_4416)
.L_4416:
        /*007c*/ 	.word	0x00000000
        /*0080*/ 	.short	0x0005
        /*0082*/ 	.short	0x0028
        /*0084*/ 	.byte	0x00, 0xf0, 0x21, 0x00


	//----- nvinfo : EIATTR_KPARAM_INFO
	.align		4
.L_4417:
        /*0088*/ 	.byte	0x04, 0x17
        /*008a*/ 	.short	(.L_4419 - .L_4418)
.L_4418:
        /*008c*/ 	.word	0x00000000
        /*0090*/ 	.short	0x0004
        /*0092*/ 	.short	0x0020
        /*0094*/ 	.byte	0x00, 0xf0, 0x21, 0x00


	//----- nvinfo : EIATTR_KPARAM_INFO
	.align		4
.L_4419:
        /*0098*/ 	.byte	0x04, 0x17
        /*009a*/ 	.short	(.L_4421 - .L_4420)
.L_4420:
        /*009c*/ 	.word	0x00000000
        /*00a0*/ 	.short	0x0003
        /*00a2*/ 	.short	0x0018
        /*00a4*/ 	.byte	0x00, 0xf0, 0x21, 0x00


	//----- nvinfo : EIATTR_KPARAM_INFO
	.align		4
.L_4421:
        /*00a8*/ 	.byte	0x04, 0x17
        /*00aa*/ 	.short	(.L_4423 - .L_4422)
.L_4422:
        /*00ac*/ 	.word	0x00000000
        /*00b0*/ 	.short	0x0002
        /*00b2*/ 	.short	0x0010
        /*00b4*/ 	.byte	0x00, 0xf0, 0x21, 0x00


	//----- nvinfo : EIATTR_KPARAM_INFO
	.align		4
.L_4423:
        /*00b8*/ 	.byte	0x04, 0x17
        /*00ba*/ 	.short	(.L_4425 - .L_4424)
.L_4424:
        /*00bc*/ 	.word	0x00000000
        /*00c0*/ 	.short	0x0001
        /*00c2*/ 	.short	0x0008
        /*00c4*/ 	.byte	0x00, 0xf0, 0x21, 0x00


	//----- nvinfo : EIATTR_KPARAM_INFO
	.align		4
.L_4425:
        /*00c8*/ 	.byte	0x04, 0x17
        /*00ca*/ 	.short	(.L_4427 - .L_4426)
.L_4426:
        /*00cc*/ 	.word	0x00000000
        /*00d0*/ 	.short	0x0000
        /*00d2*/ 	.short	0x0000
        /*00d4*/ 	.byte	0x00, 0xf0, 0x21, 0x00


	//----- nvinfo : EIATTR_SPARSE_MMA_MASK
	.align		4
.L_4427:
        /*00d8*/ 	.byte	0x03, 0x50
        /*00da*/ 	.short	0x0000


	//----- nvinfo : EIATTR_MAXREG_COUNT
	.align		4
        /*00dc*/ 	.byte	0x03, 0x1b
        /*00de*/ 	.short	0x00ff


	//----- nvinfo : EIATTR_NUM_BARRIERS
	.align		4
        /*00e0*/ 	.byte	0x02, 0x4c
        /*00e2*/ 	.byte	0x01
	.zero		1


	//----- nvinfo : EIATTR_MERCURY_ISA_VERSION
	.align		4
        /*00e4*/ 	.byte	0x03, 0x5f
        /*00e6*/ 	.short	0x0101


	//----- nvinfo : EIATTR_EXIT_INSTR_OFFSETS
	.align		4
        /*00e8*/ 	.byte	0x04, 0x1c
        /*00ea*/ 	.short	(.L_4429 - .L_4428)


	//   ....[0]....
.L_4428:
        /*00ec*/ 	.word	0x00000090


	//   ....[1]....
        /*00f0*/ 	.word	0x00000120


	//   ....[2]....
        /*00f4*/ 	.word	0x00004c70


	//   ....[3]....
        /*00f8*/ 	.word	0x00004cd0


	//   ....[4]....
        /*00fc*/ 	.word	0x00004d30


	//----- nvinfo : EIATTR_CBANK_PARAM_SIZE
	.align		4
.L_4429:
        /*0100*/ 	.byte	0x03, 0x19
        /*0102*/ 	.short	0x004c


	//----- nvinfo : EIATTR_PARAM_CBANK
	.align		4
        /*0104*/ 	.byte	0x04, 0x0a
        /*0106*/ 	.short	(.L_4431 - .L_4430)
	.align		4
.L_4430:
        /*0108*/ 	.word	index@(.nv.constant0._Z8moe_q3_KIN3c104HalfELb1EEvPKvS3_PT_PKiS7_S7_iiiiiii)
        /*010c*/ 	.short	0x0210
        /*010e*/ 	.short	0x004c


	//----- nvinfo : EIATTR_SW_WAR
	.align		4
.L_4431:
        /*0110*/ 	.byte	0x04, 0x36
        /*0112*/ 	.short	(.L_4433 - .L_4432)
.L_4432:
        /*0114*/ 	.word	0x00000008
.L_4433:


//--------------------- .nv.info._Z8moe_q3_KIN3c104HalfELb0EEvPKvS3_PT_PKiS7_S7_iiiiiii --------------------------
	.section	.nv.info._Z8moe_q3_KIN3c104HalfELb0EEvPKvS3_PT_PKiS7_S7_iiiiiii,"",@"SHT_CUDA_INFO"
	.sectionflags	@""
	.align	4


	//----- nvinfo : EIATTR_CUDA_API_VERSION
	.align		4
        /*0000*/ 	.byte	0x04, 0x37
        /*0002*/ 	.short	(.L_4435 - .L_4434)
.L_4434:
        /*0004*/ 	.word	0x00000082


	//----- nvinfo : EIATTR_KPARAM_INFO
	.align		4
.L_4435:
        /*0008*/ 	.byte	0x04, 0x17
        /*000a*/ 	.short	(.L_4437 - .L_4436)
.L_4436:
        /*000c*/ 	.word	0x00000000
        /*0010*/ 	.short	0x000c
        /*0012*/ 	.short	0x0048
        /*0014*/ 	.byte	0x00, 0xf0, 0x11, 0x00


	//----- nvinfo : EIATTR_KPARAM_INFO
	.align		4
.L_4437:
        /*0018*/ 	.byte	0x04, 0x17
        /*001a*/ 	.short	(.L_4439 - .L_4438)
.L_4438:
        /*001c*/ 	.word	0x00000000
        /*0020*/ 	.short	0x000b
        /*0022*/ 	.short	0x0044
        /*0024*/ 	.byte	0x00, 0xf0, 0x11, 0x00


	//----- nvinfo : EIATTR_KPARAM_INFO
	.align		4
.L_4439:
        /*0028*/ 	.byte	0x04, 0x17
        /*002a*/ 	.short	(.L_4441 - .L_4440)
.L_4440:
        /*002c*/ 	.word	0x00000000
        /*0030*/ 	.short	0x000a
        /*0032*/ 	.short	0x0040
        /*0034*/ 	.byte	0x00, 0xf0, 0x11, 0x00


	//----- nvinfo : EIATTR_KPARAM_INFO
	.align		4
.L_4441:
        /*0038*/ 	.byte	0x04, 0x17
        /*003a*/ 	.short	(.L_4443 - .L_4442)
.L_4442:
        /*003c*/ 	.word	0x00000000
        /*0040*/ 	.short	0x0009
        /*0042*/ 	.short	0x003c
        /*0044*/ 	.byte	0x00, 0xf0, 0x11, 0x00


	//----- nvinfo : EIATTR_KPARAM_INFO
	.align		4
.L_4443:
        /*0048*/ 	.byte	0x04, 0x17
        /*004a*/ 	.short	(.L_4445 - .L_4444)
.L_4444:
        /*004c*/ 	.word	0x00000000
        /*0050*/ 	.short	0x0008
        /*0052*/ 	.short	0x0038
        /*0054*/ 	.byte	0x00, 0xf0, 0x11, 0x00


	//----- nvinfo : EIATTR_KPARAM_INFO
	.align		4
.L_4445:
        /*0058*/ 	.byte	0x04, 0x17
        /*005a*/ 	.short	(.L_4447 - .L_4446)
.L_4446:
        /*005c*/ 	.word	0x00000000
        /*0060*/ 	.short	0x0007
        /*0062*/ 	.short	0x0034
        /*0064*/ 	.byte	0x00, 0xf0, 0x11, 0x00


	//----- nvinfo : EIATTR_KPARAM_INFO
	.align		4
.L_4447:
        /*0068*/ 	.byte	0x04, 0x17
        /*006a*/ 	.short	(.L_4449 - .L_4448)
.L_4448:
        /*006c*/ 	.word	0x00000000
        /*0070*/ 	.short	0x0006
        /*0072*/ 	.short	0x0030
        /*0074*/ 	.byte	0x00, 0xf0, 0x11, 0x00


	//----- nvinfo : EIATTR_KPARAM_INFO
	.align		4
.L_4449:
        /*0078*/ 	.byte	0x04, 0x17
        /*007a*/ 	.short	(.L_4451 - .L_4450)
.L_4450:
        /*007c*/ 	.word	0x00000000
        /*0080*/ 	.short	0x0005
        /*0082*/ 	.short	0x0028
        /*0084*/ 	.byte	0x00, 0xf0, 0x21, 0x00


	//----- nvinfo : EIATTR_KPARAM_INFO
	.align		4
.L_4451:
        /*0088*/ 	.byte	0x04, 0x17
        /*008a*/ 	.short	(.L_4453 - .L_4452)
.L_4452:
        /*008c*/ 	.word	0x00000000
        /*0090*/ 	.short	0x0004
        /*0092*/ 	.short	0x0020
        /*0094*/ 	.byte	0x00, 0xf0, 0x21, 0x00


	//----- nvinfo : EIATTR_KPARAM_INFO
	.align		4
.L_4453:
        /*0098*/ 	.byte	0x04, 0x17
        /*009a*/ 	.short	(.L_4455 - .L_4454)
.L_4454:
        /*009c*/ 	.word	0x00000000
        /*00a0*/ 	.short	0x0003
        /*00a2*/ 	.short	0x0018
        /*00a4*/ 	.byte	0x00, 0xf0, 0x21, 0x00


	//----- nvinfo : EIATTR_KPARAM_INFO
	.align		4
.L_4455:
        /*00a8*/ 	.byte	0x04, 0x17
        /*00aa*/ 	.short	(.L_4457 - .L_4456)
.L_4456:
        /*00ac*/ 	.word	0x00000000
        /*00b0*/ 	.short	0x0002
        /*00b2*/ 	.short	0x0010
        /*00b4*/ 	.byte	0x00, 0xf0, 0x21, 0x00


	//----- nvinfo : EIATTR_KPARAM_INFO
	.align		4
.L_4457:
        /*00b8*/ 	.byte	0x04, 0x17
        /*00ba*/ 	.short	(.L_4459 - .L_4458)
.L_4458:
        /*00bc*/ 	.word	0x00000000
        /*00c0*/ 	.short	0x0001
        /*00c2*/ 	.short	0x0008
        /*00c4*/ 	.byte	0x00, 0xf0, 0x21, 0x00


	//----- nvinfo : EIATTR_KPARAM_INFO
	.align		4
.L_4459:
        /*00c8*/ 	.byte	0x04, 0x17
        /*00ca*/ 	.short	(.L_4461 - .L_4460)
.L_4460:
        /*00cc*/ 	.word	0x00000000
        /*00d0*/ 	.short	0x0000
        /*00d2*/ 	.short	0x0000
        /*00d4*/ 	.byte	0x00, 0xf0, 0x21, 0x00


	//----- nvinfo : EIATTR_SPARSE_MMA_MASK
	.align		4
.L_4461:
        /*00d8*/ 	.byte	0x03, 0x50
        /*00da*/ 	.short	0x0000


	//----- nvinfo : EIATTR_MAXREG_COUNT
	.align		4
        /*00dc*/ 	.byte	0x03, 0x1b
        /*00de*/ 	.short	0x00ff


	//----- nvinfo : EIATTR_NUM_BARRIERS
	.align		4
        /*00e0*/ 	.byte	0x02, 0x4c
        /*00e2*/ 	.byte	0x01
	.zero		1


	//----- nvinfo : EIATTR_MERCURY_ISA_VERSION
	.align		4
        /*00e4*/ 	.byte	0x03, 0x5f
        /*00e6*/ 	.short	0x0101


	//----- nvinfo : EIATTR_EXIT_INSTR_OFFSETS
	.align		4
        /*00e8*/ 	.byte	0x04, 0x1c
        /*00ea*/ 	.short	(.L_4463 - .L_4462)


	//   ....[0]....
.L_4462:
        /*00ec*/ 	.word	0x00000070


	//   ....[1]....
        /*00f0*/ 	.word	0x00000100


	//   ....[2]....
        /*00f4*/ 	.word	0x000046e0


	//   ....[3]....
        /*00f8*/ 	.word	0x00004740


	//   ....[4]....
        /*00fc*/ 	.word	0x000047a0


	//----- nvinfo : EIATTR_CBANK_PARAM_SIZE
	.align		4
.L_4463:
        /*0100*/ 	.byte	0x03, 0x19
        /*0102*/ 	.short	0x004c


	//----- nvinfo : EIATTR_PARAM_CBANK
	.align		4
        /*0104*/ 	.byte	0x04, 0x0a
        /*0106*/ 	.short	(.L_4465 - .L_4464)
	.align		4
.L_4464:
        /*0108*/ 	.word	index@(.nv.constant0._Z8moe_q3_KIN3c104HalfELb0EEvPKvS3_PT_PKiS7_S7_iiiiiii)
        /*010c*/ 	.short	0x0210
        /*010e*/ 	.short	0x004c


	//----- nvinfo : EIATTR_SW_WAR
	.align		4
.L_4465:
        /*0110*/ 	.byte	0x04, 0x36
        /*0112*/ 	.short	(.L_4467 - .L_4466)
.L_4466:
        /*0114*/ 	.word	0x00000008
.L_4467:


//--------------------- .nv.info._Z8moe_q2_KIN3c104HalfELb1EEvPKvS3_PT_PKiS7_S7_iiiiiii --------------------------
	.section	.nv.info._Z8moe_q2_KIN3c104HalfELb1EEvPKvS3_PT_PKiS7_S7_iiiiiii,"",@"SHT_CUDA_INFO"
	.sectionflags	@""
	.align	4


	//----- nvinfo : EIATTR_CUDA_API_VERSION
	.align		4
        /*0000*/ 	.byte	0x04, 0x37
        /*0002*/ 	.short	(.L_4469 - .L_4468)
.L_4468:
        /*0004*/ 	.word	0x00000082


	//----- nvinfo : EIATTR_KPARAM_INFO
	.align		4
.L_4469:
        /*0008*/ 	.byte	0x04, 0x17
        /*000a*/ 	.short	(.L_4471 - .L_4470)
.L_4470:
        /*000c*/ 	.word	0x00000000
        /*0010*/ 	.short	0x000c
        /*0012*/ 	.short	0x0048
        /*0014*/ 	.byte	0x00, 0xf0, 0x11, 0x00


	//----- nvinfo : EIATTR_KPARAM_INFO
	.align		4
.L_4471:
        /*0018*/ 	.byte	0x04, 0x17
        /*001a*/ 	.short	(.L_4473 - .L_4472)
.L_4472:
        /*001c*/ 	.word	0x00000000
        /*0020*/ 	.short	0x000b
        /*0022*/ 	.short	0x0044
        /*0024*/ 	.byte	0x00, 0xf0, 0x11, 0x00


	//----- nvinfo : EIATTR_KPARAM_INFO
	.align		4
.L_4473:
        /*0028*/ 	.byte	0x04, 0x17
        /*002a*/ 	.short	(.L_4475 - .L_4474)
.L_4474:
        /*002c*/ 	.word	0x00000000
        /*0030*/ 	.short	0x000a
        /*0032*/ 	.short	0x0040
        /*0034*/ 	.byte	0x00, 0xf0, 0x11, 0x00


	//----- nvinfo : EIATTR_KPARAM_INFO
	.align		4
.L_4475:
        /*0038*/ 	.byte	0x04, 0x17
        /*003a*/ 	.short	(.L_4477 - .L_4476)
.L_4476:
        /*003c*/ 	.word	0x00000000
        /*0040*/ 	.short	0x0009
        /*0042*/ 	.short	0x003c
        /*0044*/ 	.byte	0x00, 0xf0, 0x11, 0x00


	//----- nvinfo : EIATTR_KPARAM_INFO
	.align		4
.L_4477:
        /*0048*/ 	.byte	0x04, 0x17
        /*004a*/ 	.short	(.L_4479 - .L_4478)
.L_4478:
        /*004c*/ 	.word	0x00000000
        /*0050*/ 	.short	0x0008
        /*0052*/ 	.short	0x0038
        /*0054*/ 	.byte	0x00, 0xf0, 0x11, 0x00


	//----- nvinfo : EIATTR_KPARAM_INFO
	.align		4
.L_4479:
        /*0058*/ 	.byte	0x04, 0x17
        /*005a*/ 	.short	(.L_4481 - .L_4480)
.L_4480:
        /*005c*/ 	.word	0x00000000
        /*0060*/ 	.short	0x0007
        /*0062*/ 	.short	0x0034
        /*0064*/ 	.byte	0x00, 0xf0, 0x11, 0x00


	//----- nvinfo : EIATTR_KPARAM_INFO
	.align		4
.L_4481:
        /*0068*/ 	.byte	0x04, 0x17
        /*006a*/ 	.short	(.L_4483 - .L_4482)
.L_4482:
        /*006c*/ 	.word	0x00000000
        /*0070*/ 	.short	0x0006
        /*0072*/ 	.short	0x0030
        /*0074*/ 	.byte	0x00, 0xf0, 0x11, 0x00


	//----- nvinfo : EIATTR_KPARAM_INFO
	.align		4
.L_4483:
        /*0078*/ 	.byte	0x04, 0x17
        /*007a*/ 	.short	(.L_4485 - .L_4484)
.L_4484:
        /*007c*/ 	.word	0x00000000
        /*0080*/ 	.short	0x0005
        /*0082*/ 	.short	0x0028
        /*0084*/ 	.byte	0x00, 0xf0, 0x21, 0x00


	//----- nvinfo : EIATTR_KPARAM_INFO
	.align		4
.L_4485:
        /*0088*/ 	.byte	0x04, 0x17
        /*008a*/ 	.short	(.L_4487 - .L_4486)
.L_4486:
        /*008c*/ 	.word	0x00000000
        /*0090*/ 	.short	0x0004
        /*0092*/ 	.short	0x0020
        /*0094*/ 	.byte	0x00, 0xf0, 0x21, 0x00


	//----- nvinfo : EIATTR_KPARAM_INFO
	.align		4
.L_4487:
        /*0098*/ 	.byte	0x04, 0x17
        /*009a*/ 	.short	(.L_4489 - .L_4488)
.L_4488:
        /*009c*/ 	.word	0x00000000
        /*00a0*/ 	.short	0x0003
        /*00a2*/ 	.short	0x0018
        /*00a4*/ 	.byte	0x00, 0xf0, 0x21, 0x00


	//----- nvinfo : EIATTR_KPARAM_INFO
	.align		4
.L_4489:
        /*00a8*/ 	.byte	0x04, 0x17
        /*00aa*/ 	.short	(.L_4491 - .L_4490)
.L_4490:
        /*00ac*/ 	.word	0x00000000
        /*00b0*/ 	.short	0x0002
        /*00b2*/ 	.short	0x0010
        /*00b4*/ 	.byte	0x00, 0xf0, 0x21, 0x00


	//----- nvinfo : EIATTR_KPARAM_INFO
	.align		4
.L_4491:
        /*00b8*/ 	.byte	0x04, 0x17
        /*00ba*/ 	.short	(.L_4493 - .L_4492)
.L_4492:
        /*00bc*/ 	.word	0x00000000
        /*00c0*/ 	.short	0x0001
        /*00c2*/ 	.short	0x0008
        /*00c4*/ 	.byte	0x00, 0xf0, 0x21, 0x00


	//----- nvinfo : EIATTR_KPARAM_INFO
	.align		4
.L_4493:
        /*00c8*/ 	.byte	0x04, 0x17
        /*00ca*/ 	.short	(.L_4495 - .L_4494)
.L_4494:
        /*00cc*/ 	.word	0x00000000
        /*00d0*/ 	.short	0x0000
        /*00d2*/ 	.short	0x0000
        /*00d4*/ 	.byte	0x00, 0xf0, 0x21, 0x00


	//----- nvinfo : EIATTR_SPARSE_MMA_MASK
	.align		4
.L_4495:
        /*00d8*/ 	.byte	0x03, 0x50
        /*00da*/ 	.short	0x0000


	//----- nvinfo : EIATTR_MAXREG_COUNT
	.align		4
        /*00dc*/ 	.byte	0x03, 0x1b
        /*00de*/ 	.short	0x00ff


	//----- nvinfo : EIATTR_NUM_BARRIERS
	.align		4
        /*00e0*/ 	.byte	0x02, 0x4c
        /*00e2*/ 	.byte	0x01
	.zero		1


	//----- nvinfo : EIATTR_MERCURY_ISA_VERSION
	.align		4
        /*00e4*/ 	.byte	0x03, 0x5f
        /*00e6*/ 	.short	0x0101


	//----- nvinfo : EIATTR_EXIT_INSTR_OFFSETS
	.align		4
        /*00e8*/ 	.byte	0x04, 0x1c
        /*00ea*/ 	.short	(.L_4497 - .L_4496)


	//   ....[0]....
.L_4496:
        /*00ec*/ 	.word	0x00000090


	//   ....[1]....
        /*00f0*/ 	.word	0x00000120


	//   ....[2]....
        /*00f4*/ 	.word	0x00004fd0


	//   ....[3]....
        /*00f8*/ 	.word	0x00005030


	//   ....[4]....
        /*00fc*/ 	.word	0x00005090


	//----- nvinfo : EIATTR_CBANK_PARAM_SIZE
	.align		4
.L_4497:
        /*0100*/ 	.byte	0x03, 0x19
        /*0102*/ 	.short	0x004c


	//----- nvinfo : EIATTR_PARAM_CBANK
	.align		4
        /*0104*/ 	.byte	0x04, 0x0a
        /*0106*/ 	.short	(.L_4499 - .L_4498)
	.align		4
.L_4498:
        /*0108*/ 	.word	index@(.nv.constant0._Z8moe_q2_KIN3c104HalfELb1EEvPKvS3_PT_PKiS7_S7_iiiiiii)
        /*010c*/ 	.short	0x0210
        /*010e*/ 	.short	0x004c


	//----- nvinfo : EIATTR_SW_WAR
	.align		4
.L_4499:
        /*0110*/ 	.byte	0x04, 0x36
        /*0112*/ 	.short	(.L_4501 - .L_4500)
.L_4500:
        /*0114*/ 	.word	0x00000008
.L_4501:


//--------------------- .nv.info._Z8moe_q2_KIN3c104HalfELb0EEvPKvS3_PT_PKiS7_S7_iiiiiii --------------------------
	.section	.nv.info._Z8moe_q2_KIN3c104HalfELb0EEvPKvS3_PT_PKiS7_S7_iiiiiii,"",@"SHT_CUDA_INFO"
	.sectionflags	@""
	.align	4


	//----- nvinfo : EIATTR_CUDA_API_VERSION
	.align		4
        /*0000*/ 	.byte	0x04, 0x37
        /*0002*/ 	.short	(.L_4503 - .L_4502)
.L_4502:
        /*0004*/ 	.word	0x00000082


	//----- nvinfo : EIATTR_KPARAM_INFO
	.align		4
.L_4503:
        /*0008*/ 	.byte	0x04, 0x17
        /*000a*/ 	.short	(.L_4505 - .L_4504)
.L_4504:
        /*000c*/ 	.word	0x00000000
        /*0010*/ 	.short	0x000c
        /*0012*/ 	.short	0x0048
        /*0014*/ 	.byte	0x00, 0xf0, 0x11, 0x00


	//----- nvinfo : EIATTR_KPARAM_INFO
	.align		4
.L_4505:
        /*0018*/ 	.byte	0x04, 0x17
        /*001a*/ 	.short	(.L_4507 - .L_4506)
.L_4506:
        /*001c*/ 	.word	0x00000000
        /*0020*/ 	.short	0x000b
        /*0022*/ 	.short	0x0044
        /*0024*/ 	.byte	0x00, 0xf0, 0x11, 0x00


	//----- nvinfo : EIATTR_KPARAM_INFO
	.align		4
.L_4507:
        /*0028*/ 	.byte	0x04, 0x17
        /*002a*/ 	.short	(.L_4509 - .L_4508)
.L_4508:
        /*002c*/ 	.word	0x00000000
        /*0030*/ 	.short	0x000a
        /*0032*/ 	.short	0x0040
        /*0034*/ 	.byte	0x00, 0xf0, 0x11, 0x00


	//----- nvinfo : EIATTR_KPARAM_INFO
	.align		4
.L_4509:
        /*0038*/ 	.byte	0x04, 0x17
        /*003a*/ 	.short	(.L_4511 - .L_4510)
.L_4510:
        /*003c*/ 	.word	0x00000000
        /*0040*/ 	.short	0x0009
        /*0042*/ 	.short	0x003c
        /*0044*/ 	.byte	0x00, 0xf0, 0x11, 0x00


	//----- nvinfo : EIATTR_KPARAM_INFO
	.align		4
.L_4511:
        /*0048*/ 	.byte	0x04, 0x17
        /*004a*/ 	.short	(.L_4513 - .L_4512)
.L_4512:
        /*004c*/ 	.word	0x00000000
        /*0050*/ 	.short	0x0008
        /*0052*/ 	.short	0x0038
        /*0054*/ 	.byte	0x00, 0xf0, 0x11, 0x00


	//----- nvinfo : EIATTR_KPARAM_INFO
	.align		4
.L_4513:
        /*0058*/ 	.byte	0x04, 0x17
        /*005a*/ 	.short	(.L_4515 - .L_4514)
.L_4514:
        /*005c*/ 	.word	0x00000000
        /*0060*/ 	.short	0x0007
        /*0062*/ 	.short	0x0034
        /*0064*/ 	.byte	0x00, 0xf0, 0x11, 0x00


	//----- nvinfo : EIATTR_KPARAM_INFO
	.align		4
.L_4515:
        /*0068*/ 	.byte	0x04, 0x17
        /*006a*/ 	.short	(.L_4517 - .L_4516)
.L_4516:
        /*006c*/ 	.word	0x00000000
        /*0070*/ 	.short	0x0006
        /*0072*/ 	.short	0x0030
        /*0074*/ 	.byte	0x00, 0xf0, 0x11, 0x00


	//----- nvinfo : EIATTR_KPARAM_INFO
	.align		4
.L_4517:
        /*0078*/ 	.byte	0x04, 0x17
        /*007a*/ 	.short	(.L_4519 - .L_4518)
.L_4518:
        /*007c*/ 	.word	0x00000000
        /*0080*/ 	.short	0x0005
        /*0082*/ 	.short	0x0028
        /*0084*/ 	.byte	0x00, 0xf0, 0x21, 0x00


	//----- nvinfo : EIATTR_KPARAM_INFO
	.align		4
.L_4519:
        /*0088*/ 	.byte	0x04, 0x17
        /*008a*/ 	.short	(.L_4521 - .L_4520)
.L_4520:
        /*008c*/ 	.word	0x00000000
        /*0090*/ 	.short	0x0004
        /*0092*/ 	.short	0x0020
        /*0094*/ 	.byte	0x00, 0xf0, 0x21, 0x00


	//----- nvinfo : EIATTR_KPARAM_INFO
	.align		4
.L_4521:
        /*0098*/ 	.byte	0x04, 0x17
        /*009a*/ 	.short	(.L_4523 - .L_4522)
.L_4522:
        /*009c*/ 	.word	0x00000000
        /*00a0*/ 	.short	0x0003
        /*00a2*/ 	.short	0x0018
        /*00a4*/ 	.byte	0x00, 0xf0, 0x21, 0x00


	//----- nvinfo : EIATTR_KPARAM_INFO
	.align		4
.L_4523:
        /*00a8*/ 	.byte	0x04, 0x17
        /*00aa*/ 	.short	(.L_4525 - .L_4524)
.L_4524:
        /*00ac*/ 	.word	0x00000000
        /*00b0*/ 	.short	0x0002
        /*00b2*/ 	.short	0x0010
        /*00b4*/ 	.byte	0x00, 0xf0, 0x21, 0x00


	//----- nvinfo : EIATTR_KPARAM_INFO
	.align		4
.L_4525:
        /*00b8*/ 	.byte	0x04, 0x17
        /*00ba*/ 	.short	(.L_4527 - .L_4526)
.L_4526:
        /*00bc*/ 	.word	0x00000000
        /*00c0*/ 	.short	0x0001
        /*00c2*/ 	.short	0x0008
        /*00c4*/ 	.byte	0x00, 0xf0, 0x21, 0x00


	//----- nvinfo : EIATTR_KPARAM_INFO
	.align		4
.L_4527:
        /*00c8*/ 	.byte	0x04, 0x17
        /*00ca*/ 	.short	(.L_4529 - .L_4528)
.L_4528:
        /*00cc*/ 	.word	0x00000000
        /*00d0*/ 	.short	0x0000
        /*00d2*/ 	.short	0x0000
        /*00d4*/ 	.byte	0x00, 0xf0, 0x21, 0x00


	//----- nvinfo : EIATTR_SPARSE_MMA_MASK
	.align		4
.L_4529:
        /*00d8*/ 	.byte	0x03, 0x50
        /*00da*/ 	.short	0x0000


	//----- nvinfo : EIATTR_MAXREG_COUNT
	.align		4
        /*00dc*/ 	.byte	0x03, 0x1b
        /*00de*/ 	.short	0x00ff


	//----- nvinfo : EIATTR_NUM_BARRIERS
	.align		4
        /*00e0*/ 	.byte	0x02, 0x4c
        /*00e2*/ 	.byte	0x01
	.zero		1


	//----- nvinfo : EIATTR_MERCURY_ISA_VERSION
	.align		4
        /*00e4*/ 	.byte	0x03, 0x5f
        /*00e6*/ 	.short	0x0101


	//----- nvinfo : EIATTR_EXIT_INSTR_OFFSETS
	.align		4
        /*00e8*/ 	.byte	0x04, 0x1c
        /*00ea*/ 	.short	(.L_4531 - .L_4530)


	//   ....[0]....
.L_4530:
        /*00ec*/ 	.word	0x00000090


	//   ....[1]....
        /*00f0*/ 	.word	0x00000120


	//   ....[2]....
        /*00f4*/ 	.word	0x00004ba0


	//   ....[3]....
        /*00f8*/ 	.word	0x00004c00


	//   ....[4]....
        /*00fc*/ 	.word	0x00004c60


	//----- nvinfo : EIATTR_CBANK_PARAM_SIZE
	.align		4
.L_4531:
        /*0100*/ 	.byte	0x03, 0x19
        /*0102*/ 	.short	0x004c


	//----- nvinfo : EIATTR_PARAM_CBANK
	.align		4
        /*0104*/ 	.byte	0x04, 0x0a
        /*0106*/ 	.short	(.L_4533 - .L_4532)
	.align		4
.L_4532:
        /*0108*/ 	.word	index@(.nv.constant0._Z8moe_q2_KIN3c104HalfELb0EEvPKvS3_PT_PKiS7_S7_iiiiiii)
        /*010c*/ 	.short	0x0210
        /*010e*/ 	.short	0x004c


	//----- nvinfo : EIATTR_SW_WAR
	.align		4
.L_4533:
        /*0110*/ 	.byte	0x04, 0x36
        /*0112*/ 	.short	(.L_4535 - .L_4534)
.L_4534:
        /*0114*/ 	.word	0x00000008
.L_4535:


//--------------------- .nv.info._Z8moe_q8_0IN3c104HalfELb1EEvPKvS3_PT_PKiS7_S7_iiiiiii --------------------------
	.section	.nv.info._Z8moe_q8_0IN3c104HalfELb1EEvPKvS3_PT_PKiS7_S7_iiiiiii,"",@"SHT_CUDA_INFO"
	.sectionflags	@""
	.align	4


	//----- nvinfo : EIATTR_CUDA_API_VERSION
	.align		4
        /*0000*/ 	.byte	0x04, 0x37
        /*0002*/ 	.short	(.L_4537 - .L_4536)
.L_4536:
        /*0004*/ 	.word	0x00000082


	//----- nvinfo : EIATTR_KPARAM_INFO
	.align		4
.L_4537:
        /*0008*/ 	.byte	0x04, 0x17
        /*000a*/ 	.short	(.L_4539 - .L_4538)
.L_4538:
        /*000c*/ 	.word	0x00000000
        /*0010*/ 	.short	0x000c
        /*0012*/ 	.short	0x0048
        /*0014*/ 	.byte	0x00, 0xf0, 0x11, 0x00


	//----- nvinfo : EIATTR_KPARAM_INFO
	.align		4
.L_4539:
        /*0018*/ 	.byte	0x04, 0x17
        /*001a*/ 	.short	(.L_4541 - .L_4540)
.L_4540:
        /*001c*/ 	.word	0x00000000
        /*0020*/ 	.short	0x000b
        /*0022*/ 	.short	0x0044
        /*0024*/ 	.byte	0x00, 0xf0, 0x11, 0x00


	//----- nvinfo : EIATTR_KPARAM_INFO
	.align		4
.L_4541:
        /*0028*/ 	.byte	0x04, 0x17
        /*002a*/ 	.short	(.L_4543 - .L_4542)
.L_4542:
        /*002c*/ 	.word	0x00000000
        /*0030*/ 	.short	0x000a
        /*0032*/ 	.short	0x0040
        /*0034*/ 	.byte	0x00, 0xf0, 0x11, 0x00


	//----- nvinfo : EIATTR_KPARAM_INFO
	.align		4
.L_4543:
        /*0038*/ 	.byte	0x04, 0x17
        /*003a*/ 	.short	(.L_4545 - .L_4544)
.L_4544:
        /*003c*/ 	.word	0x00000000
        /*0040*/ 	.short	0x0009
        /*0042*/ 	.short	0x003c
        /*0044*/ 	.byte	0x00, 0xf0, 0x11, 0x00


	//----- nvinfo : EIATTR_KPARAM_INFO
	.align		4
.L_4545:
        /*0048*/ 	.byte	0x04, 0x17
        /*004a*/ 	.short	(.L_4547 - .L_4546)
.L_4546:
        /*004c*/ 	.word	0x00000000
        /*0050*/ 	.short	0x0008
        /*0052*/ 	.short	0x0038
        /*0054*/ 	.byte	0x00, 0xf0, 0x11, 0x00


	//----- nvinfo : EIATTR_KPARAM_INFO
	.align		4
.L_4547:
        /*0058*/ 	.byte	0x04, 0x17
        /*005a*/ 	.short	(.L_4549 - .L_4548)
.L_4548:
        /*005c*/ 	.word	0x00000000
        /*0060*/ 	.short	0x0007
        /*0062*/ 	.short	0x0034
        /*0064*/ 	.byte	0x00, 0xf0, 0x11, 0x00


	//----- nvinfo : EIATTR_KPARAM_INFO
	.align		4
.L_4549:
        /*0068*/ 	.byte	0x04, 0x17
        /*006a*/ 	.short	(.L_4551 - .L_4550)
.L_4550:
        /*006c*/ 	.word	0x00000000
        /*0070*/ 	.short	0x0006
        /*0072*/ 	.short	0x0030
        /*0074*/ 	.byte	0x00, 0xf0, 0x11, 0x00


	//----- nvinfo : EIATTR_KPARAM_INFO
	.align		4
.L_4551:
        /*0078*/ 	.byte	0x04, 0x17
        /*007a*/ 	.short	(.L_4553 - .L_4552)
.L_4552:
        /*007c*/ 	.word	0x00000000
        /*0080*/ 	.short	0x0005
        /*0082*/ 	.short	0x0028
        /*0084*/ 	.byte	0x00, 0xf0, 0x21, 0x00


	//----- nvinfo : EIATTR_KPARAM_INFO
	.align		4
.L_4553:
        /*0088*/ 	.byte	0x04, 0x17
        /*008a*/ 	.short	(.L_4555 - .L_4554)
.L_4554:
        /*008c*/ 	.word	0x00000000
        /*0090*/ 	.short	0x0004
        /*0092*/ 	.short	0x0020
        /*0094*/ 	.byte	0x00, 0xf0, 0x21, 0x00


	//----- nvinfo : EIATTR_KPARAM_INFO
	.align		4
.L_4555:
        /*0098*/ 	.byte	0x04, 0x17
        /*009a*/ 	.short	(.L_4557 - .L_4556)
.L_4556:
        /*009c*/ 	.word	0x00000000
        /*00a0*/ 	.short	0x0003
        /*00a2*/ 	.short	0x0018
        /*00a4*/ 	.byte	0x00, 0xf0, 0x21, 0x00


	//----- nvinfo : EIATTR_KPARAM_INFO
	.align		4
.L_4557:
        /*00a8*/ 	.byte	0x04, 0x17
        /*00aa*/ 	.short	(.L_4559 - .L_4558)
.L_4558:
        /*00ac*/ 	.word	0x00000000
        /*00b0*/ 	.short	0x0002
        /*00b2*/ 	.short	0x0010
        /*00b4*/ 	.byte	0x00, 0xf0, 0x21, 0x00


	//----- nvinfo : EIATTR_KPARAM_INFO
	.align		4
.L_4559:
        /*00b8*/ 	.byte	0x04, 0x17
        /*00ba*/ 	.short	(.L_4561 - .L_4560)
.L_4560:
        /*00bc*/ 	.word	0x00000000
        /*00c0*/ 	.short	0x0001
        /*00c2*/ 	.short	0x0008
        /*00c4*/ 	.byte	0x00, 0xf0, 0x21, 0x00


	//----- nvinfo : EIATTR_KPARAM_INFO
	.align		4
.L_4561:
        /*00c8*/ 	.byte	0x04, 0x17
        /*00ca*/ 	.short	(.L_4563 - .L_4562)
.L_4562:
        /*00cc*/ 	.word	0x00000000
        /*00d0*/ 	.short	0x0000
        /*00d2*/ 	.short	0x0000
        /*00d4*/ 	.byte	0x00, 0xf0, 0x21, 0x00


	//----- nvinfo : EIATTR_SPARSE_MMA_MASK
	.align		4
.L_4563:
        /*00d8*/ 	.byte	0x03, 0x50
        /*00da*/ 	.short	0x0000


	//----- nvinfo : EIATTR_MAXREG_COUNT
	.align		4
        /*00dc*/ 	.byte	0x03, 0x1b
        /*00de*/ 	.short	0x00ff


	//----- nvinfo : EIATTR_NUM_BARRIERS
	.align		4
        /*00e0*/ 	.byte	0x02, 0x4c
        /*00e2*/ 	.byte	0x01
	.zero		1


	//----- nvinfo : EIATTR_MERCURY_ISA_VERSION
	.align		4
        /*00e4*/ 	.byte	0x03, 0x5f
        /*00e6*/ 	.short	0x0101


	//----- nvinfo : EIATTR_EXIT_INSTR_OFFSETS
	.align		4
        /*00e8*/ 	.byte	0x04, 0x1c
        /*00ea*/ 	.short	(.L_4565 - .L_4564)


	//   ....[0]....
.L_4564:
        /*00ec*/ 	.word	0x00000090


	//   ....[1]....
        /*00f0*/ 	.word	0x00000120


	//   ....[2]....
        /*00f4*/ 	.word	0x00001810


	//   ....[3]....
        /*00f8*/ 	.word	0x00001870


	//   ....[4]....
        /*00fc*/ 	.word	0x000018d0


	//----- nvinfo : EIATTR_CRS_STACK_SIZE
	.align		4
.L_4565:
        /*0100*/ 	.byte	0x04, 0x1e
        /*0102*/ 	.short	(.L_4567 - .L_4566)
.L_4566:
        /*0104*/ 	.word	0x00000000


	//----- nvinfo : EIATTR_CBANK_PARAM_SIZE
	.align		4
.L_4567:
        /*0108*/ 	.byte	0x03, 0x19
        /*010a*/ 	.short	0x004c


	//----- nvinfo : EIATTR_PARAM_CBANK
	.align		4
        /*010c*/ 	.byte	0x04, 0x0a
        /*010e*/ 	.short	(.L_4569 - .L_4568)
	.align		4
.L_4568:
        /*0110*/ 	.word	index@(.nv.constant0._Z8moe_q8_0IN3c104HalfELb1EEvPKvS3_PT_PKiS7_S7_iiiiiii)
        /*0114*/ 	.short	0x0210
        /*0116*/ 	.short	0x004c


	//----- nvinfo : EIATTR_SW_WAR
	.align		4
.L_4569:
        /*0118*/ 	.byte	0x04, 0x36
        /*011a*/ 	.short	(.L_4571 - .L_4570)
.L_4570:
        /*011c*/ 	.word	0x00000008
.L_4571:


//--------------------- .nv.info._Z8moe_q8_0IN3c104HalfELb0EEvPKvS3_PT_PKiS7_S7_iiiiiii --------------------------
	.section	.nv.info._Z8moe_q8_0IN3c104HalfELb0EEvPKvS3_PT_PKiS7_S7_iiiiiii,"",@"SHT_CUDA_INFO"
	.sectionflags	@""
	.align	4


	//----- nvinfo : EIATTR_CUDA_API_VERSION
	.align		4
        /*0000*/ 	.byte	0x04, 0x37
        /*0002*/ 	.short	(.L_4573 - .L_4572)
.L_4572:
        /*0004*/ 	.word	0x00000082


	//----- nvinfo : EIATTR_KPARAM_INFO
	.align		4
.L_4573:
        /*0008*/ 	.byte	0x04, 0x17
        /*000a*/ 	.short	(.L_4575 - .L_4574)
.L_4574:
        /*000c*/ 	.word	0x00000000
        /*0010*/ 	.short	0x000c
        /*0012*/ 	.short	0x0048
        /*0014*/ 	.byte	0x00, 0xf0, 0x11, 0x00


	//----- nvinfo : EIATTR_KPARAM_INFO
	.align		4
.L_4575:
        /*0018*/ 	.byte	0x04, 0x17
        /*001a*/ 	.short	(.L_4577 - .L_4576)
.L_4576:
        /*001c*/ 	.word	0x00000000
        /*0020*/ 	.short	0x000b
        /*0022*/ 	.short	0x0044
        /*0024*/ 	.byte	0x00, 0xf0, 0x11, 0x00


	//----- nvinfo : EIATTR_KPARAM_INFO
	.align		4
.L_4577:
        /*0028*/ 	.byte	0x04, 0x17
        /*002a*/ 	.short	(.L_4579 - .L_4578)
.L_4578:
        /*002c*/ 	.word	0x00000000
        /*0030*/ 	.short	0x000a
        /*0032*/ 	.short	0x0040
        /*0034*/ 	.byte	0x00, 0xf0, 0x11, 0x00


	//----- nvinfo : EIATTR_KPARAM_INFO
	.align		4
.L_4579:
        /*0038*/ 	.byte	0x04, 0x17
        /*003a*/ 	.short	(.L_4581 - .L_4580)
.L_4580:
        /*003c*/ 	.word	0x00000000
        /*0040*/ 	.short	0x0009
        /*0042*/ 	.short	0x003c
        /*0044*/ 	.byte	0x00, 0xf0, 0x11, 0x00


	//----- nvinfo : EIATTR_KPARAM_INFO
	.align		4
.L_4581:
        /*0048*/ 	.byte	0x04, 0x17
        /*004a*/ 	.short	(.L_4583 - .L_4582)
.L_4582:
        /*004c*/ 	.word	0x00000000
        /*0050*/ 	.short	0x0008
        /*0052*/ 	.short	0x0038
        /*0054*/ 	.byte	0x00, 0xf0, 0x11, 0x00


	//----- nvinfo : EIATTR_KPARAM_INFO
	.align		4
.L_4583:
        /*0058*/ 	.byte	0x04, 0x17
        /*005a*/ 	.short	(.L_4585 - .L_4584)
.L_4584:
        /*005c*/ 	.word	0x00000000
        /*0060*/ 	.short	0x0007
        /*0062*/ 	.short	0x0034
        /*0064*/ 	.byte	0x00, 0xf0, 0x11, 0x00


	//----- nvinfo : EIATTR_KPARAM_INFO
	.align		4
.L_4585:
        /*0068*/ 	.byte	0x04, 0x17
        /*006a*/ 	.short	(.L_4587 - .L_4586)
.L_4586:
        /*006c*/ 	.word	0x00000000
        /*0070*/ 	.short	0x0006
        /*0072*/ 	.short	0x0030
        /*0074*/ 	.byte	0x00, 0xf0, 0x11, 0x00


	//----- nvinfo : EIATTR_KPARAM_INFO
	.align		4
.L_4587:
        /*0078*/ 	.byte	0x04, 0x17
        /*007a*/ 	.short	(.L_4589 - .L_4588)
.L_4588:
        /*007c*/ 	.word	0x00000000
        /*0080*/ 	.short	0x0005
        /*0082*/ 	.short	0x0028
        /*0084*/ 	.byte	0x00, 0xf0, 0x21, 0x00


	//----- nvinfo : EIATTR_KPARAM_INFO
	.align		4
.L_4589:
        /*0088*/ 	.byte	0x04, 0x17
        /*008a*/ 	.short	(.L_4591 - .L_4590)
.L_4590:
        /*008c*/ 	.word	0x00000000
        /*0090*/ 	.short	0x0004
        /*0092*/ 	.short	0x0020
        /*0094*/ 	.byte	0x00, 0xf0, 0x21, 0x00


	//----- nvinfo : EIATTR_KPARAM_INFO
	.align		4
.L_4591:
        /*0098*/ 	.byte	0x04, 0x17
        /*009a*/ 	.short	(.L_4593 - .L_4592)
.L_4592:
        /*009c*/ 	.word	0x00000000
        /*00a0*/ 	.short	0x0003
        /*00a2*/ 	.short	0x0018
        /*00a4*/ 	.byte	0x00, 0xf0, 0x21, 0x00


	//----- nvinfo : EIATTR_KPARAM_INFO
	.align		4
.L_4593:
        /*00a8*/ 	.byte	0x04, 0x17
        /*00aa*/ 	.short	(.L_4595 - .L_4594)
.L_4594:
        /*00ac*/ 	.word	0x00000000
        /*00b0*/ 	.short	0x0002
        /*00b2*/ 	.short	0x0010
        /*00b4*/ 	.byte	0x00, 0xf0, 0x21, 0x00


	//----- nvinfo : EIATTR_KPARAM_INFO
	.align		4
.L_4595:
        /*00b8*/ 	.byte	0x04, 0x17
        /*00ba*/ 	.short	(.L_4597 - .L_4596)
.L_4596:
        /*00bc*/ 	.word	0x00000000
        /*00c0*/ 	.short	0x0001
        /*00c2*/ 	.short	0x0008
        /*00c4*/ 	.byte	0x00, 0xf0, 0x21, 0x00


	//----- nvinfo : EIATTR_KPARAM_INFO
	.align		4
.L_4597:
        /*00c8*/ 	.byte	0x04, 0x17
        /*00ca*/ 	.short	(.L_4599 - .L_4598)
.L_4598:
        /*00cc*/ 	.word	0x00000000
        /*00d0*/ 	.short	0x0000
        /*00d2*/ 	.short	0x0000
        /*00d4*/ 	.byte	0x00, 0xf0, 0x21, 0x00


	//----- nvinfo : EIATTR_SPARSE_MMA_MASK
	.align		4
.L_4599:
        /*00d8*/ 	.byte	0x03, 0x50
        /*00da*/ 	.short	0x0000


	//----- nvinfo : EIATTR_MAXREG_COUNT
	.align		4
        /*00dc*/ 	.byte	0x03, 0x1b
        /*00de*/ 	.short	0x00ff


	//----- nvinfo : EIATTR_NUM_BARRIERS
	.align		4
        /*00e0*/ 	.byte	0x02, 0x4c
        /*00e2*/ 	.byte	0x01
	.zero		1


	//----- nvinfo : EIATTR_MERCURY_ISA_VERSION
	.align		4
        /*00e4*/ 	.byte	0x03, 0x5f
        /*00e6*/ 	.short	0x0101


	//----- nvinfo : EIATTR_EXIT_INSTR_OFFSETS
	.align		4
        /*00e8*/ 	.byte	0x04, 0x1c
        /*00ea*/ 	.short	(.L_4601 - .L_4600)


	//   ....[0]....
.L_4600:
        /*00ec*/ 	.word	0x00000090


	//   ....[1]....
        /*00f0*/ 	.word	0x00000120


	//   ....[2]....
        /*00f4*/ 	.word	0x000013c0


	//   ....[3]....
        /*00f8*/ 	.word	0x00001420


	//   ....[4]....
        /*00fc*/ 	.word	0x00001480


	//----- nvinfo : EIATTR_CRS_STACK_SIZE
	.align		4
.L_4601:
        /*0100*/ 	.byte	0x04, 0x1e
        /*0102*/ 	.short	(.L_4603 - .L_4602)
.L_4602:
        /*0104*/ 	.word	0x00000000


	//----- nvinfo : EIATTR_CBANK_PARAM_SIZE
	.align		4
.L_4603:
        /*0108*/ 	.byte	0x03, 0x19
        /*010a*/ 	.short	0x004c


	//----- nvinfo : EIATTR_PARAM_CBANK
	.align		4
        /*010c*/ 	.byte	0x04, 0x0a
        /*010e*/ 	.short	(.L_4605 - .L_4604)
	.align		4
.L_4604:
        /*0110*/ 	.word	index@(.nv.constant0._Z8moe_q8_0IN3c104HalfELb0EEvPKvS3_PT_PKiS7_S7_iiiiiii)
        /*0114*/ 	.short	0x0210
        /*0116*/ 	.short	0x004c


	//----- nvinfo : EIATTR_SW_WAR
	.align		4
.L_4605:
        /*0118*/ 	.byte	0x04, 0x36
        /*011a*/ 	.short	(.L_4607 - .L_4606)
.L_4606:
        /*011c*/ 	.word	0x00000008
.L_4607:


//--------------------- .nv.info._Z8moe_q5_1IN3c104HalfELb1EEvPKvS3_PT_PKiS7_S7_iiiiiii --------------------------
	.section	.nv.info._Z8moe_q5_1IN3c104HalfELb1EEvPKvS3_PT_PKiS7_S7_iiiiiii,"",@"SHT_CUDA_INFO"
	.sectionflags	@""
	.align	4


	//----- nvinfo : EIATTR_CUDA_API_VERSION
	.align		4
        /*0000*/ 	.byte	0x04, 0x37
        /*0002*/ 	.short	(.L_4609 - .L_4608)
.L_4608:
        /*0004*/ 	.word	0x00000082


	//----- nvinfo : EIATTR_KPARAM_INFO
	.align		4
.L_4609:
        /*0008*/ 	.byte	0x04, 0x17
        /*000a*/ 	.short	(.L_4611 - .L_4610)
.L_4610:
        /*000c*/ 	.word	0x00000000
        /*0010*/ 	.short	0x000c
        /*0012*/ 	.short	0x0048
        /*0014*/ 	.byte	0x00, 0xf0, 0x11, 0x00


	//----- nvinfo : EIATTR_KPARAM_INFO
	.align		4
.L_4611:
        /*0018*/ 	.byte	0x04, 0x17
        /*001a*/ 	.short	(.L_4613 - .L_4612)
.L_4612:
        /*001c*/ 	.word	0x00000000
        /*0020*/ 	.short	0x000b
        /*0022*/ 	.short	0x0044
        /*0024*/ 	.byte	0x00, 0xf0, 0x11, 0x00


	//----- nvinfo : EIATTR_KPARAM_INFO
	.align		4
.L_4613:
        /*0028*/ 	.byte	0x04, 0x17
        /*002a*/ 	.short	(.L_4615 - .L_4614)
.L_4614:
        /*002c*/ 	.word	0x00000000
        /*0030*/ 	.short	0x000a
        /*0032*/ 	.short	0x0040
        /*0034*/ 	.byte	0x00, 0xf0, 0x11, 0x00


	//----- nvinfo : EIATTR_KPARAM_INFO
	.align		4
.L_4615:
        /*0038*/ 	.byte	0x04, 0x17
        /*003a*/ 	.short	(.L_4617 - .L_4616)
.L_4616:
        /*003c*/ 	.word	0x00000000
        /*0040*/ 	.short	0x0009
        /*0042*/ 	.short	0x003c
        /*0044*/ 	.byte	0x00, 0xf0, 0x11, 0x00


	//----- nvinfo : EIATTR_KPARAM_INFO
	.align		4
.L_4617:
        /*0048*/ 	.byte	0x04, 0x17
        /*004a*/ 	.short	(.L_4619 - .L_4618)
.L_4618:
        /*004c*/ 	.word	0x00000000
        /*0050*/ 	.short	0x0008
        /*0052*/ 	.short	0x0038
        /*0054*/ 	.byte	0x00, 0xf0, 0x11, 0x00


	//----- nvinfo : EIATTR_KPARAM_INFO
	.align		4
.L_4619:
        /*0058*/ 	.byte	0x04, 0x17
        /*005a*/ 	.short	(.L_4621 - .L_4620)
.L_4620:
        /*005c*/ 	.word	0x00000000
        /*0060*/ 	.short	0x0007
        /*0062*/ 	.short	0x0034
        /*0064*/ 	.byte	0x00, 0xf0, 0x11, 0x00


	//----- nvinfo : EIATTR_KPARAM_INFO
	.align		4
.L_4621:
        /*0068*/ 	.byte	0x04, 0x17
        /*006a*/ 	.short	(.L_4623 - .L_4622)
.L_4622:
        /*006c*/ 	.word	0x00000000
        /*0070*/ 	.short	0x0006
        /*0072*/ 	.short	0x0030
        /*0074*/ 	.byte	0x00, 0xf0, 0x11, 0x00


	//----- nvinfo : EIATTR_KPARAM_INFO
	.align		4
.L_4623:
        /*0078*/ 	.byte	0x04, 0x17
        /*007a*/ 	.short	(.L_4625 - .L_4624)
.L_4624:
        /*007c*/ 	.word	0x00000000
        /*0080*/ 	.short	0x0005
        /*0082*/ 	.short	0x0028
        /*0084*/ 	.byte	0x00, 0xf0, 0x21, 0x00


	//----- nvinfo : EIATTR_KPARAM_INFO
	.align		4
.L_4625:
        /*0088*/ 	.byte	0x04, 0x17
        /*008a*/ 	.short	(.L_4627 - .L_4626)
.L_4626:
        /*008c*/ 	.word	0x00000000
        /*0090*/ 	.short	0x0004
        /*0092*/ 	.short	0x0020
        /*0094*/ 	.byte	0x00, 0xf0, 0x21, 0x00


	//----- nvinfo : EIATTR_KPARAM_INFO
	.align		4
.L_4627:
        /*0098*/ 	.byte	0x04, 0x17
        /*009a*/ 	.short	(.L_4629 - .L_4628)
.L_4628:
        /*009c*/ 	.word	0x00000000
        /*00a0*/ 	.short	0x0003
        /*00a2*/ 	.short	0x0018
        /*00a4*/ 	.byte	0x00, 0xf0, 0x21, 0x00


	//----- nvinfo : EIATTR_KPARAM_INFO
	.align		4
.L_4629:
        /*00a8*/ 	.byte	0x04, 0x17
        /*00aa*/ 	.short	(.L_4631 - .L_4630)
.L_4630:
        /*00ac*/ 	.word	0x00000000
        /*00b0*/ 	.short	0x0002
        /*00b2*/ 	.short	0x0010
        /*00b4*/ 	.byte	0x00, 0xf0, 0x21, 0x00


	//----- nvinfo : EIATTR_KPARAM_INFO
	.align		4
.L_4631:
        /*00b8*/ 	.byte	0x04, 0x17
        /*00ba*/ 	.short	(.L_4633 - .L_4632)
.L_4632:
        /*00bc*/ 	.word	0x00000000
        /*00c0*/ 	.short	0x0001
        /*00c2*/ 	.short	0x0008
        /*00c4*/ 	.byte	0x00, 0xf0, 0x21, 0x00


	//----- nvinfo : EIATTR_KPARAM_INFO
	.align		4
.L_4633:
        /*00c8*/ 	.byte	0x04, 0x17
        /*00ca*/ 	.short	(.L_4635 - .L_4634)
.L_4634:
        /*00cc*/ 	.word	0x00000000
        /*00d0*/ 	.short	0x0000
        /*00d2*/ 	.short	0x0000
        /*00d4*/ 	.byte	0x00, 0xf0, 0x21, 0x00


	//----- nvinfo : EIATTR_SPARSE_MMA_MASK
	.align		4
.L_4635:
        /*00d8*/ 	.byte	0x03, 0x50
        /*00da*/ 	.short	0x0000


	//----- nvinfo : EIATTR_MAXREG_COUNT
	.align		4
        /*00dc*/ 	.byte	0x03, 0x1b
        /*00de*/ 	.short	0x00ff


	//----- nvinfo : EIATTR_NUM_BARRIERS
	.align		4
        /*00e0*/ 	.byte	0x02, 0x4c
        /*00e2*/ 	.byte	0x01
	.zero		1


	//----- nvinfo : EIATTR_MERCURY_ISA_VERSION
	.align		4
        /*00e4*/ 	.byte	0x03, 0x5f
        /*00e6*/ 	.short	0x0101


	//----- nvinfo : EIATTR_EXIT_INSTR_OFFSETS
	.align		4
        /*00e8*/ 	.byte	0x04, 0x1c
        /*00ea*/ 	.short	(.L_4637 - .L_4636)


	//   ....[0]....
.L_4636:
        /*00ec*/ 	.word	0x00000070


	//   ....[1]....
        /*00f0*/ 	.word	0x00000100


	//   ....[2]....
        /*00f4*/ 	.word	0x00002a50


	//   ....[3]....
        /*00f8*/ 	.word	0x00002ab0


	//   ....[4]....
        /*00fc*/ 	.word	0x00002b10


	//----- nvinfo : EIATTR_CBANK_PARAM_SIZE
	.align		4
.L_4637:
        /*0100*/ 	.byte	0x03, 0x19
        /*0102*/ 	.short	0x004c


	//----- nvinfo : EIATTR_PARAM_CBANK
	.align		4
        /*0104*/ 	.byte	0x04, 0x0a
        /*0106*/ 	.short	(.L_4639 - .L_4638)
	.align		4
.L_4638:
        /*0108*/ 	.word	index@(.nv.constant0._Z8moe_q5_1IN3c104HalfELb1EEvPKvS3_PT_PKiS7_S7_iiiiiii)
        /*010c*/ 	.short	0x0210
        /*010e*/ 	.short	0x004c


	//----- nvinfo : EIATTR_SW_WAR
	.align		4
.L_4639:
        /*0110*/ 	.byte	0x04, 0x36
        /*0112*/ 	.short	(.L_4641 - .L_4640)
.L_4640:
        /*0114*/ 	.word	0x00000008
.L_4641:


//--------------------- .nv.info._Z8moe_q5_1IN3c104HalfELb0EEvPKvS3_PT_PKiS7_S7_iiiiiii --------------------------
	.section	.nv.info._Z8moe_q5_1IN3c104HalfELb0EEvPKvS3_PT_PKiS7_S7_iiiiiii,"",@"SHT_CUDA_INFO"
	.sectionflags	@""
	.align	4


	//----- nvinfo : EIATTR_CUDA_API_VERSION
	.align		4
        /*0000*/ 	.byte	0x04, 0x37
        /*0002*/ 	.short	(.L_4643 - .L_4642)
.L_4642:
        /*0004*/ 	.word	0x00000082


	//----- nvinfo : EIATTR_KPARAM_INFO
	.align		4
.L_4643:
        /*0008*/ 	.byte	0x04, 0x17
        /*000a*/ 	.short	(.L_4645 - .L_4644)
.L_4644:
        /*000c*/ 	.word	0x00000000
        /*0010*/ 	.short	0x000c
        /*0012*/ 	.short	0x0048
        /*0014*/ 	.byte	0x00, 0xf0, 0x11, 0x00


	//----- nvinfo : EIATTR_KPARAM_INFO
	.align		4
.L_4645:
        /*0018*/ 	.byte	0x04, 0x17
        /*001a*/ 	.short	(.L_4647 - .L_4646)
.L_4646:
        /*001c*/ 	.word	0x00000000
        /*0020*/ 	.short	0x000b
        /*0022*/ 	.short	0x0044
        /*0024*/ 	.byte	0x00, 0xf0, 0x11, 0x00


	//----- nvinfo : EIATTR_KPARAM_INFO
	.align		4
.L_4647:
        /*0028*/ 	.byte	0x04, 0x17
        /*002a*/ 	.short	(.L_4649 - .L_4648)
.L_4648:
        /*002c*/ 	.word	0x00000000
        /*0030*/ 	.short	0x000a
        /*0032*/ 	.short	0x0040
        /*0034*/ 	.byte	0x00, 0xf0, 0x11, 0x00


	//----- nvinfo : EIATTR_KPARAM_INFO
	.align		4
.L_4649:
        /*0038*/ 	.byte	0x04, 0x17
        /*003a*/ 	.short	(.L_4651 - .L_4650)
.L_4650:
        /*003c*/ 	.word	0x00000000
        /*0040*/ 	.short	0x0009
        /*0042*/ 	.short	0x003c
        /*0044*/ 	.byte	0x00, 0xf0, 0x11, 0x00


	//----- nvinfo : EIATTR_KPARAM_INFO
	.align		4
.L_4651:
        /*0048*/ 	.byte	0x04, 0x17
        /*004a*/ 	.short	(.L_4653 - .L_4652)
.L_4652:
        /*004c*/ 	.word	0x00000000
        /*0050*/ 	.short	0x0008
        /*0052*/ 	.short	0x0038
        /*0054*/ 	.byte	0x00, 0xf0, 0x11, 0x00


	//----- nvinfo : EIATTR_KPARAM_INFO
	.align		4
.L_4653:
        /*0058*/ 	.byte	0x04, 0x17
        /*005a*/ 	.short	(.L_4655 - .L_4654)
.L_4654:
        /*005c*/ 	.word	0x00000000
        /*0060*/ 	.short	0x0007
        /*0062*/ 	.short	0x0034
        /*0064*/ 	.byte	0x00, 0xf0, 0x11, 0x00


	//----- nvinfo : EIATTR_KPARAM_INFO
	.align		4
.L_4655:
        /*0068*/ 	.byte	0x04, 0x17
        /*006a*/ 	.short	(.L_4657 - .L_4656)
.L_4656:
        /*006c*/ 	.word	0x00000000
        /*0070*/ 	.short	0x0006
        /*0072*/ 	.short	0x0030
        /*0074*/ 	.byte	0x00, 0xf0, 0x11, 0x00


	//----- nvinfo : EIATTR_KPARAM_INFO
	.align		4
.L_4657:
        /*0078*/ 	.byte	0x04, 0x17
        /*007a*/ 	.short	(.L_4659 - .L_4658)
.L_4658:
        /*007c*/ 	.word	0x00000000
        /*0080*/ 	.short	0x0005
        /*0082*/ 	.short	0x0028
        /*0084*/ 	.byte	0x00, 0xf0, 0x21, 0x00


	//----- nvinfo : EIATTR_KPARAM_INFO
	.align		4
.L_4659:
        /*0088*/ 	.byte	0x04, 0x17
        /*008a*/ 	.short	(.L_4661 - .L_4660)
.L_4660:
        /*008c*/ 	.word	0x00000000
        /*0090*/ 	.short	0x0004
        /*0092*/ 	.short	0x0020
        /*0094*/ 	.byte	0x00, 0xf0, 0x21, 0x00


	//----- nvinfo : EIATTR_KPARAM_INFO
	.align		4
.L_4661:
        /*0098*/ 	.byte	0x04, 0x17
        /*009a*/ 	.short	(.L_4663 - .L_4662)
.L_4662:
        /*009c*/ 	.word	0x00000000
        /*00a0*/ 	.short	0x0003
        /*00a2*/ 	.short	0x0018
        /*00a4*/ 	.byte	0x00, 0xf0, 0x21, 0x00


	//----- nvinfo : EIATTR_KPARAM_INFO
	.align		4
.L_4663:
        /*00a8*/ 	.byte	0x04, 0x17
        /*00aa*/ 	.short	(.L_4665 - .L_4664)
.L_4664:
        /*00ac*/ 	.word	0x00000000
        /*00b0*/ 	.short	0x0002
        /*00b2*/ 	.short	0x0010
        /*00b4*/ 	.byte	0x00, 0xf0, 0x21, 0x00


	//----- nvinfo : EIATTR_KPARAM_INFO
	.align		4
.L_4665:
        /*00b8*/ 	.byte	0x04, 0x17
        /*00ba*/ 	.short	(.L_4667 - .L_4666)
.L_4666:
        /*00bc*/ 	.word	0x00000000
        /*00c0*/ 	.short	0x0001
        /*00c2*/ 	.short	0x0008
        /*00c4*/ 	.byte	0x00, 0xf0, 0x21, 0x00


	//----- nvinfo : EIATTR_KPARAM_INFO
	.align		4
.L_4667:
        /*00c8*/ 	.byte	0x04, 0x17
        /*00ca*/ 	.short	(.L_4669 - .L_4668)
.L_4668:
        /*00cc*/ 	.word	0x00000000
        /*00d0*/ 	.short	0x0000
        /*00d2*/ 	.short	0x0000
        /*00d4*/ 	.byte	0x00, 0xf0, 0x21, 0x00


	//----- nvinfo : EIATTR_SPARSE_MMA_MASK
	.align		4
.L_4669:
        /*00d8*/ 	.byte	0x03, 0x50
        /*00da*/ 	.short	0x0000


	//----- nvinfo : EIATTR_MAXREG_COUNT
	.align		4
        /*00dc*/ 	.byte	0x03, 0x1b
        /*00de*/ 	.short	0x00ff


	//----- nvinfo : EIATTR_NUM_BARRIERS
	.align		4
        /*00e0*/ 	.byte	0x02, 0x4c
        /*00e2*/ 	.byte	0x01
	.zero		1


	//----- nvinfo : EIATTR_MERCURY_ISA_VERSION
	.align		4
        /*00e4*/ 	.byte	0x03, 0x5f
        /*00e6*/ 	.short	0x0101


	//----- nvinfo : EIATTR_EXIT_INSTR_OFFSETS
	.align		4
        /*00e8*/ 	.byte	0x04, 0x1c
        /*00ea*/ 	.short	(.L_4671 - .L_4670)


	//   ....[0]....
.L_4670:
        /*00ec*/ 	.word	0x00000070


	//   ....[1]....
        /*00f0*/ 	.word	0x00000100


	//   ....[2]....
        /*00f4*/ 	.word	0x00002640


	//   ....[3]....
        /*00f8*/ 	.word	0x000026a0


	//   ....[4]....
        /*00fc*/ 	.word	0x00002700


	//----- nvinfo : EIATTR_CBANK_PARAM_SIZE
	.align		4
.L_4671:
        /*0100*/ 	.byte	0x03, 0x19
        /*0102*/ 	.short	0x004c


	//----- nvinfo : EIATTR_PARAM_CBANK
	.align		4
        /*0104*/ 	.byte	0x04, 0x0a
        /*0106*/ 	.short	(.L_4673 - .L_4672)
	.align		4
.L_4672:
        /*0108*/ 	.word	index@(.nv.constant0._Z8moe_q5_1IN3c104HalfELb0EEvPKvS3_PT_PKiS7_S7_iiiiiii)
        /*010c*/ 	.short	0x0210
        /*010e*/ 	.short	0x004c


	//----- nvinfo : EIATTR_SW_WAR
	.align		4
.L_4673:
        /*0110*/ 	.byte	0x04, 0x36
        /*0112*/ 	.short	(.L_4675 - .L_4674)
.L_4674:
        /*0114*/ 	.word	0x00000008
.L_4675:


//--------------------- .nv.info._Z8moe_q5_0IN3c104HalfELb1EEvPKvS3_PT_PKiS7_S7_iiiiiii --------------------------
	.section	.nv.info._Z8moe_q5_0IN3c104HalfELb1EEvPKvS3_PT_PKiS7_S7_iiiiiii,"",@"SHT_CUDA_INFO"
	.sectionflags	@""
	.align	4


	//----- nvinfo : EIATTR_CUDA_API_VERSION
	.align		4
        /*0000*/ 	.byte	0x04, 0x37
        /*0002*/ 	.short	(.L_4677 - .L_4676)
.L_4676:
        /*0004*/ 	.word	0x00000082


	//----- nvinfo : EIATTR_KPARAM_INFO
	.align		4
.L_4677:
        /*0008*/ 	.byte	0x04, 0x17
        /*000a*/ 	.short	(.L_4679 - .L_4678)
.L_4678:
        /*000c*/ 	.word	0x00000000
        /*0010*/ 	.short	0x000c
        /*0012*/ 	.short	0x0048
        /*0014*/ 	.byte	0x00, 0xf0, 0x11, 0x00


	//----- nvinfo : EIATTR_KPARAM_INFO
	.align		4
.L_4679:
        /*0018*/ 	.byte	0x04, 0x17
        /*001a*/ 	.short	(.L_4681 - .L_4680)
.L_4680:
        /*001c*/ 	.word	0x00000000
        /*0020*/ 	.short	0x000b
        /*0022*/ 	.short	0x0044
        /*0024*/ 	.byte	0x00, 0xf0, 0x11, 0x00


	//----- nvinfo : EIATTR_KPARAM_INFO
	.align		4
.L_4681:
        /*0028*/ 	.byte	0x04, 0x17
        /*002a*/ 	.short	(.L_4683 - .L_4682)
.L_4682:
        /*002c*/ 	.word	0x00000000
        /*0030*/ 	.short	0x000a
        /*0032*/ 	.short	0x0040
        /*0034*/ 	.byte	0x00, 0xf0, 0x11, 0x00


	//----- nvinfo : EIATTR_KPARAM_INFO
	.align		4
.L_4683:
        /*0038*/ 	.byte	0x04, 0x17
        /*003a*/ 	.short	(.L_4685 - .L_4684)
.L_4684:
        /*003c*/ 	.word	0x00000000
        /*0040*/ 	.short	0x0009
        /*0042*/ 	.short	0x003c
        /*0044*/ 	.byte	0x00, 0xf0, 0x11, 0x00


	//----- nvinfo : EIATTR_KPARAM_INFO
	.align		4
.L_4685:
        /*0048*/ 	.byte	0x04, 0x17
        /*004a*/ 	.short	(.L_4687 - .L_4686)
.L_4686:
        /*004c*/ 	.word	0x00000000
        /*0050*/ 	.short	0x0008
        /*0052*/ 	.short	0x0038
        /*0054*/ 	.byte	0x00, 0xf0, 0x11, 0x00


	//----- nvinfo : EIATTR_KPARAM_INFO
	.align		4
.L_4687:
        /*0058*/ 	.byte	0x04, 0x17
        /*005a*/ 	.short	(.L_4689 - .L_4688)
.L_4688:
        /*005c*/ 	.word	0x00000000
        /*0060*/ 	.short	0x0007
        /*0062*/ 	.short	0x0034
        /*0064*/ 	.byte	0x00, 0xf0, 0x11, 0x00


	//----- nvinfo : EIATTR_KPARAM_INFO
	.align		4
.L_4689:
        /*0068*/ 	.byte	0x04, 0x17
        /*006a*/ 	.short	(.L_4691 - .L_4690)
.L_4690:
        /*006c*/ 	.word	0x00000000
        /*0070*/ 	.short	0x0006
        /*0072*/ 	.short	0x0030
        /*0074*/ 	.byte	0x00, 0xf0, 0x11, 0x00


	//----- nvinfo : EIATTR_KPARAM_INFO
	.align		4
.L_4691:
        /*0078*/ 	.byte	0x04, 0x17
        /*007a*/ 	.short	(.L_4693 - .L_4692)
.L_4692:
        /*007c*/ 	.word	0x00000000
        /*0080*/ 	.short	0x0005
        /*0082*/ 	.short	0x0028
        /*0084*/ 	.byte	0x00, 0xf0, 0x21, 0x00


	//----- nvinfo : EIATTR_KPARAM_INFO
	.align		4
.L_4693:
        /*0088*/ 	.byte	0x04, 0x17
        /*008a*/ 	.short	(.L_4695 - .L_4694)
.L_4694:
        /*008c*/ 	.word	0x00000000
        /*0090*/ 	.short	0x0004
        /*0092*/ 	.short	0x0020
        /*0094*/ 	.byte	0x00, 0xf0, 0x21, 0x00


	//----- nvinfo : EIATTR_KPARAM_INFO
	.align		4
.L_4695:
        /*0098*/ 	.byte	0x04, 0x17
        /*009a*/ 	.short	(.L_4697 - .L_4696)
.L_4696:
        /*009c*/ 	.word	0x00000000
        /*00a0*/ 	.short	0x0003
        /*00a2*/ 	.short	0x0018
        /*00a4*/ 	.byte	0x00, 0xf0, 0x21, 0x00


	//----- nvinfo : EIATTR_KPARAM_INFO
	.align		4
.L_4697:
        /*00a8*/ 	.byte	0x04, 0x17
        /*00aa*/ 	.short	(.L_4699 - .L_4698)
.L_4698:
        /*00ac*/ 	.word	0x00000000
        /*00b0*/ 	.short	0x0002
        /*00b2*/ 	.short	0x0010
        /*00b4*/ 	.byte	0x00, 0xf0, 0x21, 0x00


	//----- nvinfo : EIATTR_KPARAM_INFO
	.align		4
.L_4699:
        /*00b8*/ 	.byte	0x04, 0x17
        /*00ba*/ 	.short	(.L_4701 - .L_4700)
.L_4700:
        /*00bc*/ 	.word	0x00000000
        /*00c0*/ 	.short	0x0001
        /*00c2*/ 	.short	0x0008
        /*00c4*/ 	.byte	0x00, 0xf0, 0x21, 0x00


	//----- nvinfo : EIATTR_KPARAM_INFO
	.align		4
.L_4701:
        /*00c8*/ 	.byte	0x04, 0x17
        /*00ca*/ 	.short	(.L_4703 - .L_4702)
.L_4702:
        /*00cc*/ 	.word	0x00000000
        /*00d0*/ 	.short	0x0000
        /*00d2*/ 	.short	0x0000
        /*00d4*/ 	.byte	0x00, 0xf0, 0x21, 0x00


	//----- nvinfo : EIATTR_SPARSE_MMA_MASK
	.align		4
.L_4703:
        /*00d8*/ 	.byte	0x03, 0x50
        /*00da*/ 	.short	0x0000


	//----- nvinfo : EIATTR_MAXREG_COUNT
	.align		4
        /*00dc*/ 	.byte	0x03, 0x1b
        /*00de*/ 	.short	0x00ff


	//----- nvinfo : EIATTR_NUM_BARRIERS
	.align		4
        /*00e0*/ 	.byte	0x02, 0x4c
        /*00e2*/ 	.byte	0x01
	.zero		1


	//----- nvinfo : EIATTR_MERCURY_ISA_VERSION
	.align		4
        /*00e4*/ 	.byte	0x03, 0x5f
        /*00e6*/ 	.short	0x0101


	//----- nvinfo : EIATTR_EXIT_INSTR_OFFSETS
	.align		4
        /*00e8*/ 	.byte	0x04, 0x1c
        /*00ea*/ 	.short	(.L_4705 - .L_4704)


	//   ....[0]....
.L_4704:
        /*00ec*/ 	.word	0x00000070


	//   ....[1]....
        /*00f0*/ 	.word	0x00000100


	//   ....[2]....
        /*00f4*/ 	.word	0x00003390


	//   ....[3]....
        /*00f8*/ 	.word	0x000033f0


	//   ....[4]....
        /*00fc*/ 	.word	0x00003450


	//----- nvinfo : EIATTR_CBANK_PARAM_SIZE
	.align		4
.L_4705:
        /*0100*/ 	.byte	0x03, 0x19
        /*0102*/ 	.short	0x004c


	//----- nvinfo : EIATTR_PARAM_CBANK
	.align		4
        /*0104*/ 	.byte	0x04, 0x0a
        /*0106*/ 	.short	(.L_4707 - .L_4706)
	.align		4
.L_4706:
        /*0108*/ 	.word	index@(.nv.constant0._Z8moe_q5_0IN3c104HalfELb1EEvPKvS3_PT_PKiS7_S7_iiiiiii)
        /*010c*/ 	.short	0x0210
        /*010e*/ 	.short	0x004c


	//----- nvinfo : EIATTR_SW_WAR
	.align		4
.L_4707:
        /*0110*/ 	.byte	0x04, 0x36
        /*0112*/ 	.short	(.L_4709 - .L_4708)
.L_4708:
        /*0114*/ 	.word	0x00000008
.L_4709:


//--------------------- .nv.info._Z8moe_q5_0IN3c104HalfELb0EEvPKvS3_PT_PKiS7_S7_iiiiiii --------------------------
	.section	.nv.info._Z8moe_q5_0IN3c104HalfELb0EEvPKvS3_PT_PKiS7_S7_iiiiiii,"",@"SHT_CUDA_INFO"
	.sectionflags	@""
	.align	4


	//----- nvinfo : EIATTR_CUDA_API_VERSION
	.align		4
        /*0000*/ 	.byte	0x04, 0x37
        /*0002*/ 	.short	(.L_4711 - .L_4710)
.L_4710:
        /*0004*/ 	.word	0x00000082


	//----- nvinfo : EIATTR_KPARAM_INFO
	.align		4
.L_4711:
        /*0008*/ 	.byte	0x04, 0x17
        /*000a*/ 	.short	(.L_4713 - .L_4712)
.L_4712:
        /*000c*/ 	.word	0x00000000
        /*0010*/ 	.short	0x000c
        /*0012*/ 	.short	0x0048
        /*0014*/ 	.byte	0x00, 0xf0, 0x11, 0x00


	//----- nvinfo : EIATTR_KPARAM_INFO
	.align		4
.L_4713:
        /*0018*/ 	.byte	0x04, 0x17
        /*001a*/ 	.short	(.L_4715 - .L_4714)
.L_4714:
        /*001c*/ 	.word	0x00000000
        /*0020*/ 	.short	0x000b
        /*0022*/ 	.short	0x0044
        /*0024*/ 	.byte	0x00, 0xf0, 0x11, 0x00


	//----- nvinfo : EIATTR_KPARAM_INFO
	.align		4
.L_4715:
        /*0028*/ 	.byte	0x04, 0x17
        /*002a*/ 	.short	(.L_4717 - .L_4716)
.L_4716:
        /*002c*/ 	.word	0x00000000
        /*0030*/ 	.short	0x000a
        /*0032*/ 	.short	0x0040
        /*0034*/ 	.byte	0x00, 0xf0, 0x11, 0x00


	//----- nvinfo : EIATTR_KPARAM_INFO
	.align		4
.L_4717:
        /*0038*/ 	.byte	0x04, 0x17
        /*003a*/ 	.short	(.L_4719 - .L_4718)
.L_4718:
        /*003c*/ 	.word	0x00000000
        /*0040*/ 	.short	0x0009
        /*0042*/ 	.short	0x003c
        /*0044*/ 	.byte	0x00, 0xf0, 0x11, 0x00


	//----- nvinfo : EIATTR_KPARAM_INFO
	.align		4
.L_4719:
        /*0048*/ 	.byte	0x04, 0x17
        /*004a*/ 	.short	(.L_4721 - .L_4720)
.L_4720:
        /*004c*/ 	.word	0x00000000
        /*0050*/ 	.short	0x0008
        /*0052*/ 	.short	0x0038
        /*0054*/ 	.byte	0x00, 0xf0, 0x11, 0x00


	//----- nvinfo : EIATTR_KPARAM_INFO
	.align		4
.L_4721:
        /*0058*/ 	.byte	0x04, 0x17
        /*005a*/ 	.short	(.L_4723 - .L_4722)
.L_4722:
        /*005c*/ 	.word	0x00000000
        /*0060*/ 	.short	0x0007
        /*0062*/ 	.short	0x0034
        /*0064*/ 	.byte	0x00, 0xf0, 0x11, 0x00


	//----- nvinfo : EIATTR_KPARAM_INFO
	.align		4
.L_4723:
        /*0068*/ 	.byte	0x04, 0x17
        /*006a*/ 	.short	(.L_4725 - .L_4724)
.L_4724:
        /*006c*/ 	.word	0x00000000
        /*0070*/ 	.short	0x0006
        /*0072*/ 	.short	0x0030
        /*0074*/ 	.byte	0x00, 0xf0, 0x11, 0x00


	//----- nvinfo : EIATTR_KPARAM_INFO
	.align		4
.L_4725:
        /*0078*/ 	.byte	0x04, 0x17
        /*007a*/ 	.short	(.L_4727 - .L_4726)
.L_4726:
        /*007c*/ 	.word	0x00000000
        /*0080*/ 	.short	0x0005
        /*0082*/ 	.short	0x0028
        /*0084*/ 	.byte	0x00, 0xf0, 0x21, 0x00


	//----- nvinfo : EIATTR_KPARAM_INFO
	.align		4
.L_4727:
        /*0088*/ 	.byte	0x04, 0x17
        /*008a*/ 	.short	(.L_4729 - .L_4728)
.L_4728:
        /*008c*/ 	.word	0x00000000
        /*0090*/ 	.short	0x0004
        /*0092*/ 	.short	0x0020
        /*0094*/ 	.byte	0x00, 0xf0, 0x21, 0x00


	//----- nvinfo : EIATTR_KPARAM_INFO
	.align		4
.L_4729:
        /*0098*/ 	.byte	0x04, 0x17
        /*009a*/ 	.short	(.L_4731 - .L_4730)
.L_4730:
        /*009c*/ 	.word	0x00000000
        /*00a0*/ 	.short	0x0003
        /*00a2*/ 	.short	0x0018
        /*00a4*/ 	.byte	0x00, 0xf0, 0x21, 0x00


	//----- nvinfo : EIATTR_KPARAM_INFO
	.align		4
.L_4731:
        /*00a8*/ 	.byte	0x04, 0x17
        /*00aa*/ 	.short	(.L_4733 - .L_4732)
.L_4732:
        /*00ac*/ 	.word	0x00000000
        /*00b0*/ 	.short	0x0002
        /*00b2*/ 	.short	0x0010
        /*00b4*/ 	.byte	0x00, 0xf0, 0x21, 0x00


	//----- nvinfo : EIATTR_KPARAM_INFO
	.align		4
.L_4733:
        /*00b8*/ 	.byte	0x04, 0x17
        /*00ba*/ 	.short	(.L_4735 - .L_4734)
.L_4734:
        /*00bc*/ 	.word	0x00000000
        /*00c0*/ 	.short	0x0001
        /*00c2*/ 	.short	0x0008
        /*00c4*/ 	.byte	0x00, 0xf0, 0x21, 0x00


	//----- nvinfo : EIATTR_KPARAM_INFO
	.align		4
.L_4735:
        /*00c8*/ 	.byte	0x04, 0x17
        /*00ca*/ 	.short	(.L_4737 - .L_4736)
.L_4736:
        /*00cc*/ 	.word	0x00000000
        /*00d0*/ 	.short	0x0000
        /*00d2*/ 	.short	0x0000
        /*00d4*/ 	.byte	0x00, 0xf0, 0x21, 0x00


	//----- nvinfo : EIATTR_SPARSE_MMA_MASK
	.align		4
.L_4737:
        /*00d8*/ 	.byte	0x03, 0x50
        /*00da*/ 	.short	0x0000


	//----- nvinfo : EIATTR_MAXREG_COUNT
	.align		4
        /*00dc*/ 	.byte	0x03, 0x1b
        /*00de*/ 	.short	0x00ff


	//----- nvinfo : EIATTR_NUM_BARRIERS
	.align		4
        /*00e0*/ 	.byte	0x02, 0x4c
        /*00e2*/ 	.byte	0x01
	.zero		1


	//----- nvinfo : EIATTR_MERCURY_ISA_VERSION
	.align		4
        /*00e4*/ 	.byte	0x03, 0x5f
        /*00e6*/ 	.short	0x0101


	//----- nvinfo : EIATTR_EXIT_INSTR_OFFSETS
	.align		4
        /*00e8*/ 	.byte	0x04, 0x1c
        /*00ea*/ 	.short	(.L_4739 - .L_4738)


	//   ....[0]....
.L_4738:
        /*00ec*/ 	.word	0x00000070


	//   ....[1]....
        /*00f0*/ 	.word	0x00000100


	//   ....[2]....
        /*00f4*/ 	.word	0x00002f40


	//   ....[3]....
        /*00f8*/ 	.word	0x00002fa0


	//   ....[4]....
        /*00fc*/ 	.word	0x00003000


	//----- nvinfo : EIATTR_CBANK_PARAM_SIZE
	.align		4
.L_4739:
        /*0100*/ 	.byte	0x03, 0x19
        /*0102*/ 	.short	0x004c


	//----- nvinfo : EIATTR_PARAM_CBANK
	.align		4
        /*0104*/ 	.byte	0x04, 0x0a
        /*0106*/ 	.short	(.L_4741 - .L_4740)
	.align		4
.L_4740:
        /*0108*/ 	.word	index@(.nv.constant0._Z8moe_q5_0IN3c104HalfELb0EEvPKvS3_PT_PKiS7_S7_iiiiiii)
        /*010c*/ 	.short	0x0210
        /*010e*/ 	.short	0x004c


	//----- nvinfo : EIATTR_SW_WAR
	.align		4
.L_4741:
        /*0110*/ 	.byte	0x04, 0x36
        /*0112*/ 	.short	(.L_4743 - .L_4742)
.L_4742:
        /*0114*/ 	.word	0x00000008
.L_4743:


//--------------------- .nv.info._Z8moe_q4_1IN3c104HalfELb1EEvPKvS3_PT_PKiS7_S7_iiiiiii --------------------------
	.section	.nv.info._Z8moe_q4_1IN3c104HalfELb1EEvPKvS3_PT_PKiS7_S7_iiiiiii,"",@"SHT_CUDA_INFO"
	.sectionflags	@""
	.align	4


	//----- nvinfo : EIATTR_CUDA_API_VERSION
	.align		4
        /*0000*/ 	.byte	0x04, 0x37
        /*0002*/ 	.short	(.L_4745 - .L_4744)
.L_4744:
        /*0004*/ 	.word	0x00000082


	//----- nvinfo : EIATTR_KPARAM_INFO
	.align		4
.L_4745:
        /*0008*/ 	.byte	0x04, 0x17
        /*000a*/ 	.short	(.L_4747 - .L_4746)
.L_4746:
        /*000c*/ 	.word	0x00000000
        /*0010*/ 	.short	0x000c
        /*0012*/ 	.short	0x0048
        /*0014*/ 	.byte	0x00, 0xf0, 0x11, 0x00


	//----- nvinfo : EIATTR_KPARAM_INFO
	.align		4
.L_4747:
        /*0018*/ 	.byte	0x04, 0x17
        /*001a*/ 	.short	(.L_4749 - .L_4748)
.L_4748:
        /*001c*/ 	.word	0x00000000
        /*0020*/ 	.short	0x000b
        /*0022*/ 	.short	0x0044
        /*0024*/ 	.byte	0x00, 0xf0, 0x11, 0x00


	//----- nvinfo : EIATTR_KPARAM_INFO
	.align		4
.L_4749:
        /*0028*/ 	.byte	0x04, 0x17
        /*002a*/ 	.short	(.L_4751 - .L_4750)
.L_4750:
        /*002c*/ 	.word	0x00000000
        /*0030*/ 	.short	0x000a
        /*0032*/ 	.short	0x0040
        /*0034*/ 	.byte	0x00, 0xf0, 0x11, 0x00


	//----- nvinfo : EIATTR_KPARAM_INFO
	.align		4
.L_4751:
        /*0038*/ 	.byte	0x04, 0x17
        /*003a*/ 	.short	(.L_4753 - .L_4752)
.L_4752:
        /*003c*/ 	.word	0x00000000
        /*0040*/ 	.short	0x0009
        /*0042*/ 	.short	0x003c
        /*0044*/ 	.byte	0x00, 0xf0, 0x11, 0x00


	//----- nvinfo : EIATTR_KPARAM_INFO
	.align		4
.L_4753:
        /*0048*/ 	.byte	0x04, 0x17
        /*004a*/ 	.short	(.L_4755 - .L_4754)
.L_4754:
        /*004c*/ 	.word	0x00000000
        /*0050*/ 	.short	0x0008
        /*0052*/ 	.short	0x0038
        /*0054*/ 	.byte	0x00, 0xf0, 0x11, 0x00


	//----- nvinfo : EIATTR_KPARAM_INFO
	.align		4
.L_4755:
        /*0058*/ 	.byte	0x04, 0x17
        /*005a*/ 	.short	(.L_4757 - .L_4756)
.L_4756:
        /*005c*/ 	.word	0x00000000
        /*0060*/ 	.short	0x0007
        /*0062*/ 	.short	0x0034
        /*0064*/ 	.byte	0x00, 0xf0, 0x11, 0x00


	//----- nvinfo : EIATTR_KPARAM_INFO
	.align		4
.L_4757:
        /*0068*/ 	.byte	0x04, 0x17
        /*006a*/ 	.short	(.L_4759 - .L_4758)
.L_4758:
        /*006c*/ 	.word	0x00000000
        /*0070*/ 	.short	0x0006
        /*0072*/ 	.short	0x0030
        /*0074*/ 	.byte	0x00, 0xf0, 0x11, 0x00


	//----- nvinfo : EIATTR_KPARAM_INFO
	.align		4
.L_4759:
        /*0078*/ 	.byte	0x04, 0x17
        /*007a*/ 	.short	(.L_4761 - .L_4760)
.L_4760:
        /*007c*/ 	.word	0x00000000
        /*0080*/ 	.short	0x0005
        /*0082*/ 	.short	0x0028
        /*0084*/ 	.byte	0x00, 0xf0, 0x21, 0x00


	//----- nvinfo : EIATTR_KPARAM_INFO
	.align		4
.L_4761:
        /*0088*/ 	.byte	0x04, 0x17
        /*008a*/ 	.short	(.L_4763 - .L_4762)
.L_4762:
        /*008c*/ 	.word	0x00000000
        /*0090*/ 	.short	0x0004
        /*0092*/ 	.short	0x0020
        /*0094*/ 	.byte	0x00, 0xf0, 0x21, 0x00


	//----- nvinfo : EIATTR_KPARAM_INFO
	.align		4
.L_4763:
        /*0098*/ 	.byte	0x04, 0x17
        /*009a*/ 	.short	(.L_4765 - .L_4764)
.L_4764:
        /*009c*/ 	.word	0x00000000
        /*00a0*/ 	.short	0x0003
        /*00a2*/ 	.short	0x0018
        /*00a4*/ 	.byte	0x00, 0xf0, 0x21, 0x00


	//----- nvinfo : EIATTR_KPARAM_INFO
	.align		4
.L_4765:
        /*00a8*/ 	.byte	0x04, 0x17
        /*00aa*/ 	.short	(.L_4767 - .L_4766)
.L_4766:
        /*00ac*/ 	.word	0x00000000
        /*00b0*/ 	.short	0x0002
        /*00b2*/ 	.short	0x0010
        /*00b4*/ 	.byte	0x00, 0xf0, 0x21, 0x00


	//----- nvinfo : EIATTR_KPARAM_INFO
	.align		4
.L_4767:
        /*00b8*/ 	.byte	0x04, 0x17
        /*00ba*/ 	.short	(.L_4769 - .L_4768)
.L_4768:
        /*00bc*/ 	.word	0x00000000
        /*00c0*/ 	.short	0x0001
        /*00c2*/ 	.short	0x0008
        /*00c4*/ 	.byte	0x00, 0xf0, 0x21, 0x00


	//----- nvinfo : EIATTR_KPARAM_INFO
	.align		4
.L_4769:
        /*00c8*/ 	.byte	0x04, 0x17
        /*00ca*/ 	.short	(.L_4771 - .L_4770)
.L_4770:
        /*00cc*/ 	.word	0x00000000
        /*00d0*/ 	.short	0x0000
        /*00d2*/ 	.short	0x0000
        /*00d4*/ 	.byte	0x00, 0xf0, 0x21, 0x00


	//----- nvinfo : EIATTR_SPARSE_MMA_MASK
	.align		4
.L_4771:
        /*00d8*/ 	.byte	0x03, 0x50
        /*00da*/ 	.short	0x0000


	//----- nvinfo : EIATTR_MAXREG_COUNT
	.align		4
        /*00dc*/ 	.byte	0x03, 0x1b
        /*00de*/ 	.short	0x00ff


	//----- nvinfo : EIATTR_NUM_BARRIERS
	.align		4
        /*00e0*/ 	.byte	0x02, 0x4c
        /*00e2*/ 	.byte	0x01
	.zero		1


	//----- nvinfo : EIATTR_MERCURY_ISA_VERSION
	.align		4
        /*00e4*/ 	.byte	0x03, 0x5f
        /*00e6*/ 	.short	0x0101


	//----- nvinfo : EIATTR_EXIT_INSTR_OFFSETS
	.align		4
        /*00e8*/ 	.byte	0x04, 0x1c
        /*00ea*/ 	.short	(.L_4773 - .L_4772)


	//   ....[0]....
.L_4772:
        /*00ec*/ 	.word	0x00000070


	//   ....[1]....
        /*00f0*/ 	.word	0x00000100


	//   ....[2]....
        /*00f4*/ 	.word	0x00002240


	//   ....[3]....
        /*00f8*/ 	.word	0x000022a0


	//   ....[4]....
        /*00fc*/ 	.word	0x00002300


	//----- nvinfo : EIATTR_CBANK_PARAM_SIZE
	.align		4
.L_4773:
        /*0100*/ 	.byte	0x03, 0x19
        /*0102*/ 	.short	0x004c


	//----- nvinfo : EIATTR_PARAM_CBANK
	.align		4
        /*0104*/ 	.byte	0x04, 0x0a
        /*0106*/ 	.short	(.L_4775 - .L_4774)
	.align		4
.L_4774:
        /*0108*/ 	.word	index@(.nv.constant0._Z8moe_q4_1IN3c104HalfELb1EEvPKvS3_PT_PKiS7_S7_iiiiiii)
        /*010c*/ 	.short	0x0210
        /*010e*/ 	.short	0x004c


	//----- nvinfo : EIATTR_SW_WAR
	.align		4
.L_4775:
        /*0110*/ 	.byte	0x04, 0x36
        /*0112*/ 	.short	(.L_4777 - .L_4776)
.L_4776:
        /*0114*/ 	.word	0x00000008
.L_4777:


//--------------------- .nv.info._Z8moe_q4_1IN3c104HalfELb0EEvPKvS3_PT_PKiS7_S7_iiiiiii --------------------------
	.section	.nv.info._Z8moe_q4_1IN3c104HalfELb0EEvPKvS3_PT_PKiS7_S7_iiiiiii,"",@"SHT_CUDA_INFO"
	.sectionflags	@""
	.align	4


	//----- nvinfo : EIATTR_CUDA_API_VERSION
	.align		4
        /*0000*/ 	.byte	0x04, 0x37
        /*0002*/ 	.short	(.L_4779 - .L_4778)
.L_4778:
        /*0004*/ 	.word	0x00000082


	//----- nvinfo : EIATTR_KPARAM_INFO
	.align		4
.L_4779:
        /*0008*/ 	.byte	0x04, 0x17
        /*000a*/ 	.short	(.L_4781 - .L_4780)
.L_4780:
        /*000c*/ 	.word	0x00000000
        /*0010*/ 	.short	0x000c
        /*0012*/ 	.short	0x0048
        /*0014*/ 	.byte	0x00, 0xf0, 0x11, 0x00


	//----- nvinfo : EIATTR_KPARAM_INFO
	.align		4
.L_4781:
        /*0018*/ 	.byte	0x04, 0x17
        /*001a*/ 	.short	(.L_4783 - .L_4782)
.L_4782:
        /*001c*/ 	.word	0x00000000
        /*0020*/ 	.short	0x000b
        /*0022*/ 	.short	0x0044
        /*0024*/ 	.byte	0x00, 0xf0, 0x11, 0x00


	//----- nvinfo : EIATTR_KPARAM_INFO
	.align		4
.L_4783:
        /*0028*/ 	.byte	0x04, 0x17
        /*002a*/ 	.short	(.L_4785 - .L_4784)
.L_4784:
        /*002c*/ 	.word	0x00000000
        /*0030*/ 	.short	0x000a
        /*0032*/ 	.short	0x0040
        /*0034*/ 	.byte	0x00, 0xf0, 0x11, 0x00


	//----- nvinfo : EIATTR_KPARAM_INFO
	.align		4
.L_4785:
        /*0038*/ 	.byte	0x04, 0x17
        /*003a*/ 	.short	(.L_4787 - .L_4786)
.L_4786:
        /*003c*/ 	.word	0x00000000
        /*0040*/ 	.short	0x0009
        /*0042*/ 	.short	0x003c
        /*0044*/ 	.byte	0x00, 0xf0, 0x11, 0x00


	//----- nvinfo : EIATTR_KPARAM_INFO
	.align		4
.L_4787:
        /*0048*/ 	.byte	0x04, 0x17
        /*004a*/ 	.short	(.L_4789 - .L_4788)
.L_4788:
        /*004c*/ 	.word	0x00000000
        /*0050*/ 	.short	0x0008
        /*0052*/ 	.short	0x0038
        /*0054*/ 	.byte	0x00, 0xf0, 0x11, 0x00


	//----- nvinfo : EIATTR_KPARAM_INFO
	.align		4
.L_4789:
        /*0058*/ 	.byte	0x04, 0x17
        /*005a*/ 	.short	(.L_4791 - .L_4790)
.L_4790:
        /*005c*/ 	.word	0x00000000
        /*0060*/ 	.short	0x0007
        /*0062*/ 	.short	0x0034
        /*0064*/ 	.byte	0x00, 0xf0, 0x11, 0x00


	//----- nvinfo : EIATTR_KPARAM_INFO
	.align		4
.L_4791:
        /*0068*/ 	.byte	0x04, 0x17
        /*006a*/ 	.short	(.L_4793 - .L_4792)
.L_4792:
        /*006c*/ 	.word	0x00000000
        /*0070*/ 	.short	0x0006
        /*0072*/ 	.short	0x0030
        /*0074*/ 	.byte	0x00, 0xf0, 0x11, 0x00


	//----- nvinfo : EIATTR_KPARAM_INFO
	.align		4
.L_4793:
        /*0078*/ 	.byte	0x04, 0x17
        /*007a*/ 	.short	(.L_4795 - .L_4794)
.L_4794:
        /*007c*/ 	.word	0x00000000
        /*0080*/ 	.short	0x0005
        /*0082*/ 	.short	0x0028
        /*0084*/ 	.byte	0x00, 0xf0, 0x21, 0x00


	//----- nvinfo : EIATTR_KPARAM_INFO
	.align		4
.L_4795:
        /*0088*/ 	.byte	0x04, 0x17
        /*008a*/ 	.short	(.L_4797 - .L_4796)
.L_4796:
        /*008c*/ 	.word	0x00000000
        /*0090*/ 	.short	0x0004
        /*0092*/ 	.short	0x0020
        /*0094*/ 	.byte	0x00, 0xf0, 0x21, 0x00


	//----- nvinfo : EIATTR_KPARAM_INFO
	.align		4
.L_4797:
        /*0098*/ 	.byte	0x04, 0x17
        /*009a*/ 	.short	(.L_4799 - .L_4798)
.L_4798:
        /*009c*/ 	.word	0x00000000
        /*00a0*/ 	.short	0x0003
        /*00a2*/ 	.short	0x0018
        /*00a4*/ 	.byte	0x00, 0xf0, 0x21, 0x00


	//----- nvinfo : EIATTR_KPARAM_INFO
	.align		4
.L_4799:
        /*00a8*/ 	.byte	0x04, 0x17
        /*00aa*/ 	.short	(.L_4801 - .L_4800)
.L_4800:
        /*00ac*/ 	.word	0x00000000
        /*00b0*/ 	.short	0x0002
        /*00b2*/ 	.short	0x0010
        /*00b4*/ 	.byte	0x00, 0xf0, 0x21, 0x00


	//----- nvinfo : EIATTR_KPARAM_INFO
	.align		4
.L_4801:
        /*00b8*/ 	.byte	0x04, 0x17
        /*00ba*/ 	.short	(.L_4803 - .L_4802)
.L_4802:
        /*00bc*/ 	.word	0x00000000
        /*00c0*/ 	.short	0x0001
        /*00c2*/ 	.short	0x0008
        /*00c4*/ 	.byte	0x00, 0xf0, 0x21, 0x00


	//----- nvinfo : EIATTR_KPARAM_INFO
	.align		4
.L_4803:
        /*00c8*/ 	.byte	0x04, 0x17
        /*00ca*/ 	.short	(.L_4805 - .L_4804)
.L_4804:
        /*00cc*/ 	.word	0x00000000
        /*00d0*/ 	.short	0x0000
        /*00d2*/ 	.short	0x0000
        /*00d4*/ 	.byte	0x00, 0xf0, 0x21, 0x00


	//----- nvinfo : EIATTR_SPARSE_MMA_MASK
	.align		4
.L_4805:
        /*00d8*/ 	.byte	0x03, 0x50
        /*00da*/ 	.short	0x0000


	//----- nvinfo : EIATTR_MAXREG_COUNT
	.align		4
        /*00dc*/ 	.byte	0x03, 0x1b
        /*00de*/ 	.short	0x00ff


	//----- nvinfo : EIATTR_NUM_BARRIERS
	.align		4
        /*00e0*/ 	.byte	0x02, 0x4c
        /*00e2*/ 	.byte	0x01
	.zero		1


	//----- nvinfo : EIATTR_MERCURY_ISA_VERSION
	.align		4
        /*00e4*/ 	.byte	0x03, 0x5f
        /*00e6*/ 	.short	0x0101


	//----- nvinfo : EIATTR_EXIT_INSTR_OFFSETS
	.align		4
        /*00e8*/ 	.byte	0x04, 0x1c
        /*00ea*/ 	.short	(.L_4807 - .L_4806)


	//   ....[0]....
.L_4806:
        /*00ec*/ 	.word	0x00000090


	//   ....[1]....
        /*00f0*/ 	.word	0x00000120


	//   ....[2]....
        /*00f4*/ 	.word	0x00001f90


	//   ....[3]....
        /*00f8*/ 	.word	0x00001ff0


	//   ....[4]....
        /*00fc*/ 	.word	0x00002050


	//----- nvinfo : EIATTR_CBANK_PARAM_SIZE
	.align		4
.L_4807:
        /*0100*/ 	.byte	0x03, 0x19
        /*0102*/ 	.short	0x004c


	//----- nvinfo : EIATTR_PARAM_CBANK
	.align		4
        /*0104*/ 	.byte	0x04, 0x0a
        /*0106*/ 	.short	(.L_4809 - .L_4808)
	.align		4
.L_4808:
        /*0108*/ 	.word	index@(.nv.constant0._Z8moe_q4_1IN3c104HalfELb0EEvPKvS3_PT_PKiS7_S7_iiiiiii)
        /*010c*/ 	.short	0x0210
        /*010e*/ 	.short	0x004c


	//----- nvinfo : EIATTR_SW_WAR
	.align		4
.L_4809:
        /*0110*/ 	.byte	0x04, 0x36
        /*0112*/ 	.short	(.L_4811 - .L_4810)
.L_4810:
        /*0114*/ 	.word	0x00000008
.L_4811:


//--------------------- .nv.info._Z8moe_q4_0IN3c104HalfELb1EEvPKvS3_PT_PKiS7_S7_iiiiiii --------------------------
	.section	.nv.info._Z8moe_q4_0IN3c104HalfELb1EEvPKvS3_PT_PKiS7_S7_iiiiiii,"",@"SHT_CUDA_INFO"
	.sectionflags	@""
	.align	4


	//----- nvinfo : EIATTR_CUDA_API_VERSION
	.align		4
        /*0000*/ 	.byte	0x04, 0x37
        /*0002*/ 	.short	(.L_4813 - .L_4812)
.L_4812:
        /*0004*/ 	.word	0x00000082


	//----- nvinfo : EIATTR_KPARAM_INFO
	.align		4
.L_4813:
        /*0008*/ 	.byte	0x04, 0x17
        /*000a*/ 	.short	(.L_4815 - .L_4814)
.L_4814:
        /*000c*/ 	.word	0x00000000
        /*0010*/ 	.short	0x000c
        /*0012*/ 	.short	0x0048
        /*0014*/ 	.byte	0x00, 0xf0, 0x11, 0x00


	//----- nvinfo : EIATTR_KPARAM_INFO
	.align		4
.L_4815:
        /*0018*/ 	.byte	0x04, 0x17
        /*001a*/ 	.short	(.L_4817 - .L_4816)
.L_4816:
        /*001c*/ 	.word	0x00000000
        /*0020*/ 	.short	0x000b
        /*0022*/ 	.short	0x0044
        /*0024*/ 	.byte	0x00, 0xf0, 0x11, 0x00


	//----- nvinfo : EIATTR_KPARAM_INFO
	.align		4
.L_4817:
        /*0028*/ 	.byte	0x04, 0x17
        /*002a*/ 	.short	(.L_4819 - .L_4818)
.L_4818:
        /*002c*/ 	.word	0x00000000
        /*0030*/ 	.short	0x000a
        /*0032*/ 	.short	0x0040
        /*0034*/ 	.byte	0x00, 0xf0, 0x11, 0x00


	//----- nvinfo : EIATTR_KPARAM_INFO
	.align		4
.L_4819:
        /*0038*/ 	.byte	0x04, 0x17
        /*003a*/ 	.short	(.L_4821 - .L_4820)
.L_4820:
        /*003c*/ 	.word	0x00000000
        /*0040*/ 	.short	0x0009
        /*0042*/ 	.short	0x003c
        /*0044*/ 	.byte	0x00, 0xf0, 0x11, 0x00


	//----- nvinfo : EIATTR_KPARAM_INFO
	.align		4
.L_4821:
        /*0048*/ 	.byte	0x04, 0x17
        /*004a*/ 	.short	(.L_4823 - .L_4822)
.L_4822:
        /*004c*/ 	.word	0x00000000
        /*0050*/ 	.short	0x0008
        /*0052*/ 	.short	0x0038
        /*0054*/ 	.byte	0x00, 0xf0, 0x11, 0x00


	//----- nvinfo : EIATTR_KPARAM_INFO
	.align		4
.L_4823:
        /*0058*/ 	.byte	0x04, 0x17
        /*005a*/ 	.short	(.L_4825 - .L_4824)
.L_4824:
        /*005c*/ 	.word	0x00000000
        /*0060*/ 	.short	0x0007
        /*0062*/ 	.short	0x0034
        /*0064*/ 	.byte	0x00, 0xf0, 0x11, 0x00


	//----- nvinfo : EIATTR_KPARAM_INFO
	.align		4
.L_4825:
        /*0068*/ 	.byte	0x04, 0x17
        /*006a*/ 	.short	(.L_4827 - .L_4826)
.L_4826:
        /*006c*/ 	.word	0x00000000
        /*0070*/ 	.short	0x0006
        /*0072*/ 	.short	0x0030
        /*0074*/ 	.byte	0x00, 0xf0, 0x11, 0x00


	//----- nvinfo : EIATTR_KPARAM_INFO
	.align		4
.L_4827:
        /*0078*/ 	.byte	0x04, 0x17
        /*007a*/ 	.short	(.L_4829 - .L_4828)
.L_4828:
        /*007c*/ 	.word	0x00000000
        /*0080*/ 	.short	0x0005
        /*0082*/ 	.short	0x0028
        /*0084*/ 	.byte	0x00, 0xf0, 0x21, 0x00


	//----- nvinfo : EIATTR_KPARAM_INFO
	.align		4
.L_4829:
        /*0088*/ 	.byte	0x04, 0x17
        /*008a*/ 	.short	(.L_4831 - .L_4830)
.L_4830:
        /*008c*/ 	.word	0x00000000
        /*0090*/ 	.short	0x0004
        /*0092*/ 	.short	0x0020
        /*0094*/ 	.byte	0x00, 0xf0, 0x21, 0x00


	//----- nvinfo : EIATTR_KPARAM_INFO
	.align		4
.L_4831:
        /*0098*/ 	.byte	0x04, 0x17
        /*009a*/ 	.short	(.L_4833 - .L_4832)
.L_4832:
        /*009c*/ 	.word	0x00000000
        /*00a0*/ 	.short	0x0003
        /*00a2*/ 	.short	0x0018
        /*00a4*/ 	.byte	0x00, 0xf0, 0x21, 0x00


	//----- nvinfo : EIATTR_KPARAM_INFO
	.align		4
.L_4833:
        /*00a8*/ 	.byte	0x04, 0x17
        /*00aa*/ 	.short	(.L_4835 - .L_4834)
.L_4834:
        /*00ac*/ 	.word	0x00000000
        /*00b0*/ 	.short	0x0002
        /*00b2*/ 	.short	0x0010
        /*00b4*/ 	.byte	0x00, 0xf0, 0x21, 0x00


	//----- nvinfo : EIATTR_KPARAM_INFO
	.align		4
.L_4835:
        /*00b8*/ 	.byte	0x04, 0x17
        /*00ba*/ 	.short	(.L_4837 - .L_4836)
.L_4836:
        /*00bc*/ 	.word	0x00000000
        /*00c0*/ 	.short	0x0001
        /*00c2*/ 	.short	0x0008
        /*00c4*/ 	.byte	0x00, 0xf0, 0x21, 0x00


	//----- nvinfo : EIATTR_KPARAM_INFO
	.align		4
.L_4837:
        /*00c8*/ 	.byte	0x04, 0x17
        /*00ca*/ 	.short	(.L_4839 - .L_4838)
.L_4838:
        /*00cc*/ 	.word	0x00000000
        /*00d0*/ 	.short	0x0000
        /*00d2*/ 	.short	0x0000
        /*00d4*/ 	.byte	0x00, 0xf0, 0x21, 0x00


	//----- nvinfo : EIATTR_SPARSE_MMA_MASK
	.align		4
.L_4839:
        /*00d8*/ 	.byte	0x03, 0x50
        /*00da*/ 	.short	0x0000


	//----- nvinfo : EIATTR_MAXREG_COUNT
	.align		4
        /*00dc*/ 	.byte	0x03, 0x1b
        /*00de*/ 	.short	0x00ff


	//----- nvinfo : EIATTR_NUM_BARRIERS
	.align		4
        /*00e0*/ 	.byte	0x02, 0x4c
        /*00e2*/ 	.byte	0x01
	.zero		1


	//----- nvinfo : EIATTR_MERCURY_ISA_VERSION
	.align		4
        /*00e4*/ 	.byte	0x03, 0x5f
        /*00e6*/ 	.short	0x0101


	//----- nvinfo : EIATTR_EXIT_INSTR_OFFSETS
	.align		4
        /*00e8*/ 	.byte	0x04, 0x1c
        /*00ea*/ 	.short	(.L_4841 - .L_4840)


	//   ....[0]....
.L_4840:
        /*00ec*/ 	.word	0x00000070


	//   ....[1]....
        /*00f0*/ 	.word	0x00000100


	//   ....[2]....
        /*00f4*/ 	.word	0x00002410


	//   ....[3]....
        /*00f8*/ 	.word	0x00002470


	//   ....[4]....
        /*00fc*/ 	.word	0x000024d0


	//----- nvinfo : EIATTR_CBANK_PARAM_SIZE
	.align		4
.L_4841:
        /*0100*/ 	.byte	0x03, 0x19
        /*0102*/ 	.short	0x004c


	//----- nvinfo : EIATTR_PARAM_CBANK
	.align		4
        /*0104*/ 	.byte	0x04, 0x0a
        /*0106*/ 	.short	(.L_4843 - .L_4842)
	.align		4
.L_4842:
        /*0108*/ 	.word	index@(.nv.constant0._Z8moe_q4_0IN3c104HalfELb1EEvPKvS3_PT_PKiS7_S7_iiiiiii)
        /*010c*/ 	.short	0x0210
        /*010e*/ 	.short	0x004c


	//----- nvinfo : EIATTR_SW_WAR
	.align		4
.L_4843:
        /*0110*/ 	.byte	0x04, 0x36
        /*0112*/ 	.short	(.L_4845 - .L_4844)
.L_4844:
        /*0114*/ 	.word	0x00000008
.L_4845:


//--------------------- .nv.info._Z8moe_q4_0IN3c104HalfELb0EEvPKvS3_PT_PKiS7_S7_iiiiiii --------------------------
	.section	.nv.info._Z8moe_q4_0IN3c104HalfELb0EEvPKvS3_PT_PKiS7_S7_iiiiiii,"",@"SHT_CUDA_INFO"
	.sectionflags	@""
	.align	4


	//----- nvinfo : EIATTR_CUDA_API_VERSION
	.align		4
        /*0000*/ 	.byte	0x04, 0x37
        /*0002*/ 	.short	(.L_4847 - .L_4846)
.L_4846:
        /*0004*/ 	.word	0x00000082


	//----- nvinfo : EIATTR_KPARAM_INFO
	.align		4
.L_4847:
        /*0008*/ 	.byte	0x04, 0x17
        /*000a*/ 	.short	(.L_4849 - .L_4848)
.L_4848:
        /*000c*/ 	.word	0x00000000
        /*0010*/ 	.short	0x000c
        /*0012*/ 	.short	0x0048
        /*0014*/ 	.byte	0x00, 0xf0, 0x11, 0x00


	//----- nvinfo : EIATTR_KPARAM_INFO
	.align		4
.L_4849:
        /*0018*/ 	.byte	0x04, 0x17
        /*001a*/ 	.short	(.L_4851 - .L_4850)
.L_4850:
        /*001c*/ 	.word	0x00000000
        /*0020*/ 	.short	0x000b
        /*0022*/ 	.short	0x0044
        /*0024*/ 	.byte	0x00, 0xf0, 0x11, 0x00


	//----- nvinfo : EIATTR_KPARAM_INFO
	.align		4
.L_4851:
        /*0028*/ 	.byte	0x04, 0x17
        /*002a*/ 	.short	(.L_4853 - .L_4852)
.L_4852:
        /*002c*/ 	.word	0x00000000
        /*0030*/ 	.short	0x000a
        /*0032*/ 	.short	0x0040
        /*0034*/ 	.byte	0x00, 0xf0, 0x11, 0x00


	//----- nvinfo : EIATTR_KPARAM_INFO
	.align		4
.L_4853:
        /*0038*/ 	.byte	0x04, 0x17
        /*003a*/ 	.short	(.L_4855 - .L_4854)
.L_4854:
        /*003c*/ 	.word	0x00000000
        /*0040*/ 	.short	0x0009
        /*0042*/ 	.short	0x003c
        /*0044*/ 	.byte	0x00, 0xf0, 0x11, 0x00


	//----- nvinfo : EIATTR_KPARAM_INFO
	.align		4
.L_4855:
        /*0048*/ 	.byte	0x04, 0x17
        /*004a*/ 	.short	(.L_4857 - .L_4856)
.L_4856:
        /*004c*/ 	.word	0x00000000
        /*0050*/ 	.short	0x0008
        /*0052*/ 	.short	0x0038
        /*0054*/ 	.byte	0x00, 0xf0, 0x11, 0x00


	//----- nvinfo : EIATTR_KPARAM_INFO
	.align		4
.L_4857:
        /*0058*/ 	.byte	0x04, 0x17
        /*005a*/ 	.short	(.L_4859 - .L_4858)
.L_4858:
        /*005c*/ 	.word	0x00000000
        /*0060*/ 	.short	0x0007
        /*0062*/ 	.short	0x0034
        /*0064*/ 	.byte	0x00, 0xf0, 0x11, 0x00


	//----- nvinfo : EIATTR_KPARAM_INFO
	.align		4
.L_4859:
        /*0068*/ 	.byte	0x04, 0x17
        /*006a*/ 	.short	(.L_4861 - .L_4860)
.L_4860:
        /*006c*/ 	.word	0x00000000
        /*0070*/ 	.short	0x0006
        /*0072*/ 	.short	0x0030
        /*0074*/ 	.byte	0x00, 0xf0, 0x11, 0x00


	//----- nvinfo : EIATTR_KPARAM_INFO
	.align		4
.L_4861:
        /*0078*/ 	.byte	0x04, 0x17
        /*007a*/ 	.short	(.L_4863 - .L_4862)
.L_4862:
        /*007c*/ 	.word	0x00000000
        /*0080*/ 	.short	0x0005
        /*0082*/ 	.short	0x0028
        /*0084*/ 	.byte	0x00, 0xf0, 0x21, 0x00


	//----- nvinfo : EIATTR_KPARAM_INFO
	.align		4
.L_4863:
        /*0088*/ 	.byte	0x04, 0x17
        /*008a*/ 	.short	(.L_4865 - .L_4864)
.L_4864:
        /*008c*/ 	.word	0x00000000
        /*0090*/ 	.short	0x0004
        /*0092*/ 	.short	0x0020
        /*0094*/ 	.byte	0x00, 0xf0, 0x21, 0x00


	//----- nvinfo : EIATTR_KPARAM_INFO
	.align		4
.L_4865:
        /*0098*/ 	.byte	0x04, 0x17
        /*009a*/ 	.short	(.L_4867 - .L_4866)
.L_4866:
        /*009c*/ 	.word	0x00000000
        /*00a0*/ 	.short	0x0003
        /*00a2*/ 	.short	0x0018
        /*00a4*/ 	.byte	0x00, 0xf0, 0x21, 0x00


	//----- nvinfo : EIATTR_KPARAM_INFO
	.align		4
.L_4867:
        /*00a8*/ 	.byte	0x04, 0x17
        /*00aa*/ 	.short	(.L_4869 - .L_4868)
.L_4868:
        /*00ac*/ 	.word	0x00000000
        /*00b0*/ 	.short	0x0002
        /*00b2*/ 	.short	0x0010
        /*00b4*/ 	.byte	0x00, 0xf0, 0x21, 0x00


	//----- nvinfo : EIATTR_KPARAM_INFO
	.align		4
.L_4869:
        /*00b8*/ 	.byte	0x04, 0x17
        /*00ba*/ 	.short	(.L_4871 - .L_4870)
.L_4870:
        /*00bc*/ 	.word	0x00000000
        /*00c0*/ 	.short	0x0001
        /*00c2*/ 	.short	0x0008
        /*00c4*/ 	.byte	0x00, 0xf0, 0x21, 0x00


	//----- nvinfo : EIATTR_KPARAM_INFO
	.align		4
.L_4871:
        /*00c8*/ 	.byte	0x04, 0x17
        /*00ca*/ 	.short	(.L_4873 - .L_4872)
.L_4872:
        /*00cc*/ 	.word	0x00000000
        /*00d0*/ 	.short	0x0000
        /*00d2*/ 	.short	0x0000
        /*00d4*/ 	.byte	0x00, 0xf0, 0x21, 0x00


	//----- nvinfo : EIATTR_SPARSE_MMA_MASK
	.align		4
.L_4873:
        /*00d8*/ 	.byte	0x03, 0x50
        /*00da*/ 	.short	0x0000


	//----- nvinfo : EIATTR_MAXREG_COUNT
	.align		4
        /*00dc*/ 	.byte	0x03, 0x1b
        /*00de*/ 	.short	0x00ff


	//----- nvinfo : EIATTR_NUM_BARRIERS
	.align		4
        /*00e0*/ 	.byte	0x02, 0x4c
        /*00e2*/ 	.byte	0x01
	.zero		1


	//----- nvinfo : EIATTR_MERCURY_ISA_VERSION
	.align		4
        /*00e4*/ 	.byte	0x03, 0x5f
        /*00e6*/ 	.short	0x0101


	//----- nvinfo : EIATTR_EXIT_INSTR_OFFSETS
	.align		4
        /*00e8*/ 	.byte	0x04, 0x1c
        /*00ea*/ 	.short	(.L_4875 - .L_4874)


	//   ....[0]....
.L_4874:
        /*00ec*/ 	.word	0x00000090


	//   ....[1]....
        /*00f0*/ 	.word	0x00000120


	//   ....[2]....
        /*00f4*/ 	.word	0x000020f0


	//   ....[3]....
        /*00f8*/ 	.word	0x00002150


	//   ....[4]....
        /*00fc*/ 	.word	0x000021b0


	//----- nvinfo : EIATTR_CBANK_PARAM_SIZE
	.align		4
.L_4875:
        /*0100*/ 	.byte	0x03, 0x19
        /*0102*/ 	.short	0x004c


	//----- nvinfo : EIATTR_PARAM_CBANK
	.align		4
        /*0104*/ 	.byte	0x04, 0x0a
        /*0106*/ 	.short	(.L_4877 - .L_4876)
	.align		4
.L_4876:
        /*0108*/ 	.word	index@(.nv.constant0._Z8moe_q4_0IN3c104HalfELb0EEvPKvS3_PT_PKiS7_S7_iiiiiii)
        /*010c*/ 	.short	0x0210
        /*010e*/ 	.short	0x004c


	//----- nvinfo : EIATTR_SW_WAR
	.align		4
.L_4877:
        /*0110*/ 	.byte	0x04, 0x36
        /*0112*/ 	.short	(.L_4879 - .L_4878)
.L_4878:
        /*0114*/ 	.word	0x00000008
.L_4879:


//--------------------- .nv.info._Z8moe_q6_KIfLb1EEvPKvS1_PT_PKiS5_S5_iiiiiii --------------------------
	.section	.nv.info._Z8moe_q6_KIfLb1EEvPKvS1_PT_PKiS5_S5_iiiiiii,"",@"SHT_CUDA_INFO"
	.sectionflags	@""
	.align	4


	//----- nvinfo : EIATTR_CUDA_API_VERSION
	.align		4
        /*0000*/ 	.byte	0x04, 0x37
        /*0002*/ 	.short	(.L_4881 - .L_4880)
.L_4880:
        /*0004*/ 	.word	0x00000082


	//----- nvinfo : EIATTR_KPARAM_INFO
	.align		4
.L_4881:
        /*0008*/ 	.byte	0x04, 0x17
        /*000a*/ 	.short	(.L_4883 - .L_4882)
.L_4882:
        /*000c*/ 	.word	0x00000000
        /*0010*/ 	.short	0x000c
        /*0012*/ 	.short	0x0048
        /*0014*/ 	.byte	0x00, 0xf0, 0x11, 0x00


	//----- nvinfo : EIATTR_KPARAM_INFO
	.align		4
.L_4883:
        /*0018*/ 	.byte	0x04, 0x17
        /*001a*/ 	.short	(.L_4885 - .L_4884)
.L_4884:
        /*001c*/ 	.word	0x00000000
        /*0020*/ 	.short	0x000b
        /*0022*/ 	.short	0x0044
        /*0024*/ 	.byte	0x00, 0xf0, 0x11, 0x00


	//----- nvinfo : EIATTR_KPARAM_INFO
	.align		4
.L_4885:
        /*0028*/ 	.byte	0x04, 0x17
        /*002a*/ 	.short	(.L_4887 - .L_4886)
.L_4886:
        /*002c*/ 	.word	0x00000000
        /*0030*/ 	.short	0x000a
        /*0032*/ 	.short	0x0040
        /*0034*/ 	.byte	0x00, 0xf0, 0x11, 0x00


	//----- nvinfo : EIATTR_KPARAM_INFO
	.align		4
.L_4887:
        /*0038*/ 	.byte	0x04, 0x17
        /*003a*/ 	.short	(.L_4889 - .L_4888)
.L_4888:
        /*003c*/ 	.word	0x00000000
        /*0040*/ 	.short	0x0009
        /*0042*/ 	.short	0x003c
        /*0044*/ 	.byte	0x00, 0xf0, 0x11, 0x00


	//----- nvinfo : EIATTR_KPARAM_INFO
	.align		4
.L_4889:
        /*0048*/ 	.byte	0x04, 0x17
        /*004a*/ 	.short	(.L_4891 - .L_4890)
.L_4890:
        /*004c*/ 	.word	0x00000000
        /*0050*/ 	.short	0x0008
        /*0052*/ 	.short	0x0038
        /*0054*/ 	.byte	0x00, 0xf0, 0x11, 0x00


	//----- nvinfo : EIATTR_KPARAM_INFO
	.align		4
.L_4891:
        /*0058*/ 	.byte	0x04, 0x17
        /*005a*/ 	.short	(.L_4893 - .L_4892)
.L_4892:
        /*005c*/ 	.word	0x00000000
        /*0060*/ 	.short	0x0007
        /*0062*/ 	.short	0x0034
        /*0064*/ 	.byte	0x00, 0xf0, 0x11, 0x00


	//----- nvinfo : EIATTR_KPARAM_INFO
	.align		4
.L_4893:
        /*0068*/ 	.byte	0x04, 0x17
        /*006a*/ 	.short	(.L_4895 - .L_4894)
.L_4894:
        /*006c*/ 	.word	0x00000000
        /*0070*/ 	.short	0x0006
        /*0072*/ 	.short	0x0030
        /*0074*/ 	.byte	0x00, 0xf0, 0x11, 0x00


	//----- nvinfo : EIATTR_KPARAM_INFO
	.align		4
.L_4895:
        /*0078*/ 	.byte	0x04, 0x17
        /*007a*/ 	.short	(.L_4897 - .L_4896)
.L_4896:
        /*007c*/ 	.word	0x00000000
        /*0080*/ 	.short	0x0005
        /*0082*/ 	.short	0x0028
        /*0084*/ 	.byte	0x00, 0xf0, 0x21, 0x00


	//----- nvinfo : EIATTR_KPARAM_INFO
	.align		4
.L_4897:
        /*0088*/ 	.byte	0x04, 0x17
        /*008a*/ 	.short	(.L_4899 - .L_4898)
.L_4898:
        /*008c*/ 	.word	0x00000000
        /*0090*/ 	.short	0x0004
        /*0092*/ 	.short	0x0020
        /*0094*/ 	.byte	0x00, 0xf0, 0x21, 0x00


	//----- nvinfo : EIATTR_KPARAM_INFO
	.align		4
.L_4899:
        /*0098*/ 	.byte	0x04, 0x17
        /*009a*/ 	.short	(.L_4901 - .L_4900)
.L_4900:
        /*009c*/ 	.word	0x00000000
        /*00a0*/ 	.short	0x0003
        /*00a2*/ 	.short	0x0018
        /*00a4*/ 	.byte	0x00, 0xf0, 0x21, 0x00


	//----- nvinfo : EIATTR_KPARAM_INFO
	.align		4
.L_4901:
        /*00a8*/ 	.byte	0x04, 0x17
        /*00aa*/ 	.short	(.L_4903 - .L_4902)
.L_4902:
        /*00ac*/ 	.word	0x00000000
        /*00b0*/ 	.short	0x0002
        /*00b2*/ 	.short	0x0010
        /*00b4*/ 	.byte	0x00, 0xf0, 0x21, 0x00


	//----- nvinfo : EIATTR_KPARAM_INFO
	.align		4
.L_4903:
        /*00b8*/ 	.byte	0x04, 0x17
        /*00ba*/ 	.short	(.L_4905 - .L_4904)
.L_4904:
        /*00bc*/ 	.word	0x00000000
        /*00c0*/ 	.short	0x0001
        /*00c2*/ 	.short	0x0008
        /*00c4*/ 	.byte	0x00, 0xf0, 0x21, 0x00


	//----- nvinfo : EIATTR_KPARAM_INFO
	.align		4
.L_4905:
        /*00c8*/ 	.byte	0x04, 0x17
        /*00ca*/ 	.short	(.L_4907 - .L_4906)
.L_4906:
        /*00cc*/ 	.word	0x00000000
        /*00d0*/ 	.short	0x0000
        /*00d2*/ 	.short	0x0000
        /*00d4*/ 	.byte	0x00, 0xf0, 0x21, 0x00


	//----- nvinfo : EIATTR_SPARSE_MMA_MASK
	.align		4
.L_4907:
        /*00d8*/ 	.byte	0x03, 0x50
        /*00da*/ 	.short	0x0000


	//----- nvinfo : EIATTR_MAXREG_COUNT
	.align		4
        /*00dc*/ 	.byte	0x03, 0x1b
        /*00de*/ 	.short	0x00ff


	//----- nvinfo : EIATTR_NUM_BARRIERS
	.align		4
        /*00e0*/ 	.byte	0x02, 0x4c
        /*00e2*/ 	.byte	0x01
	.zero		1


	//----- nvinfo : EIATTR_MERCURY_ISA_VERSION
	.align		4
        /*00e4*/ 	.byte	0x03, 0x5f
        /*00e6*/ 	.short	0x0101


	//----- nvinfo : EIATTR_EXIT_INSTR_OFFSETS
	.align		4
        /*00e8*/ 	.byte	0x04, 0x1c
        /*00ea*/ 	.short	(.L_4909 - .L_4908)


	//   ....[0]....
.L_4908:
        /*00ec*/ 	.word	0x00000090


	//   ....[1]....
        /*00f0*/ 	.word	0x00000120


	//   ....[2]....
        /*00f4*/ 	.word	0x00003520


	//   ....[3]....
        /*00f8*/ 	.word	0x00003580


	//   ....[4]....
        /*00fc*/ 	.word	0x000035d0


	//----- nvinfo : EIATTR_CBANK_PARAM_SIZE
	.align		4
.L_4909:
        /*0100*/ 	.byte	0x03, 0x19
        /*0102*/ 	.short	0x004c


	//----- nvinfo : EIATTR_PARAM_CBANK
	.align		4
        /*0104*/ 	.byte	0x04, 0x0a
        /*0106*/ 	.short	(.L_4911 - .L_4910)
	.align		4
.L_4910:
        /*0108*/ 	.word	index@(.nv.constant0._Z8moe_q6_KIfLb1EEvPKvS1_PT_PKiS5_S5_iiiiiii)
        /*010c*/ 	.short	0x0210
        /*010e*/ 	.short	0x004c


	//----- nvinfo : EIATTR_SW_WAR
	.align		4
.L_4911:
        /*0110*/ 	.byte	0x04, 0x36
        /*0112*/ 	.short	(.L_4913 - .L_4912)
.L_4912:
        /*0114*/ 	.word	0x00000008
.L_4913:


//--------------------- .nv.info._Z8moe_q6_KIfLb0EEvPKvS1_PT_PKiS5_S5_iiiiiii --------------------------
	.section	.nv.info._Z8moe_q6_KIfLb0EEvPKvS1_PT_PKiS5_S5_iiiiiii,"",@"SHT_CUDA_INFO"
	.sectionflags	@""
	.align	4


	//----- nvinfo : EIATTR_CUDA_API_VERSION
	.align		4
        /*0000*/ 	.byte	0x04, 0x37
        /*0002*/ 	.short	(.L_4915 - .L_4914)
.L_4914:
        /*0004*/ 	.word	0x00000082


	//----- nvinfo : EIATTR_KPARAM_INFO
	.align		4
.L_4915:
        /*0008*/ 	.byte	0x04, 0x17
        /*000a*/ 	.short	(.L_4917 - .L_4916)
.L_4916:
        /*000c*/ 	.word	0x00000000
        /*0010*/ 	.short	0x000c
        /*0012*/ 	.short	0x0048
        /*0014*/ 	.byte	0x00, 0xf0, 0x11, 0x00


	//----- nvinfo : EIATTR_KPARAM_INFO
	.align		4
.L_4917:
        /*0018*/ 	.byte	0x04, 0x17
        /*001a*/ 	.short	(.L_4919 - .L_4918)
.L_4918:
        /*001c*/ 	.word	0x00000000
        /*0020*/ 	.short	0x000b
        /*0022*/ 	.short	0x0044
        /*0024*/ 	.byte	0x00, 0xf0, 0x11, 0x00


	//----- nvinfo : EIATTR_KPARAM_INFO
	.align		4
.L_4919:
        /*0028*/ 	.byte	0x04, 0x17
        /*002a*/ 	.short	(.L_4921 - .L_4920)
.L_4920:
        /*002c*/ 	.word	0x00000000
        /*0030*/ 	.short	0x000a
        /*0032*/ 	.short	0x0040
        /*0034*/ 	.byte	0x00, 0xf0, 0x11, 0x00


	//----- nvinfo : EIATTR_KPARAM_INFO
	.align		4
.L_4921:
        /*0038*/ 	.byte	0x04, 0x17
        /*003a*/ 	.short	(.L_4923 - .L_4922)
.L_4922:
        /*003c*/ 	.word	0x00000000
        /*0040*/ 	.short	0x0009
        /*0042*/ 	.short	0x003c
        /*0044*/ 	.byte	0x00, 0xf0, 0x11, 0x00


	//----- nvinfo : EIATTR_KPARAM_INFO
	.align		4
.L_4923:
        /*0048*/ 	.byte	0x04, 0x17
        /*004a*/ 	.short	(.L_4925 - .L_4924)
.L_4924:
        /*004c*/ 	.word	0x00000000
        /*0050*/ 	.short	0x0008
        /*0052*/ 	.short	0x0038
        /*0054*/ 	.byte	0x00, 0xf0, 0x11, 0x00


	//----- nvinfo : EIATTR_KPARAM_INFO
	.align		4
.L_4925:
        /*0058*/ 	.byte	0x04, 0x17
        /*005a*/ 	.short	(.L_4927 - .L_4926)
.L_4926:
        /*005c*/ 	.word	0x00000000
        /*0060*/ 	.short	0x0007
        /*0062*/ 	.short	0x0034
        /*0064*/ 	.byte	0x00, 0xf0, 0x11, 0x00


	//----- nvinfo : EIATTR_KPARAM_INFO
	.align		4
.L_4927:
        /*0068*/ 	.byte	0x04, 0x17
        /*006a*/ 	.short	(.L_4929 - .L_4928)
.L_4928:
        /*006c*/ 	.word	0x00000000
        /*0070*/ 	.short	0x0006
        /*0072*/ 	.short	0x0030
        /*0074*/ 	.byte	0x00, 0xf0, 0x11, 0x00


	//----- nvinfo : EIATTR_KPARAM_INFO
	.align		4
.L_4929:
        /*0078*/ 	.byte	0x04, 0x17
        /*007a*/ 	.short	(.L_4931 - .L_4930)
.L_4930:
        /*007c*/ 	.word	0x00000000
        /*0080*/ 	.short	0x0005
        /*0082*/ 	.short	0x0028
        /*0084*/ 	.byte	0x00, 0xf0, 0x21, 0x00


	//----- nvinfo : EIATTR_KPARAM_INFO
	.align		4
.L_4931:
        /*0088*/ 	.byte	0x04, 0x17
        /*008a*/ 	.short	(.L_4933 - .L_4932)
.L_4932:
        /*008c*/ 	.word	0x00000000
        /*0090*/ 	.short	0x0004
        /*0092*/ 	.short	0x0020
        /*0094*/ 	.byte	0x00, 0xf0, 0x21, 0x00


	//----- nvinfo : EIATTR_KPARAM_INFO
	.align		4
.L_4933:
        /*0098*/ 	.byte	0x04, 0x17
        /*009a*/ 	.short	(.L_4935 - .L_4934)
.L_4934:
        /*009c*/ 	.word	0x00000000
        /*00a0*/ 	.short	0x0003
        /*00a2*/ 	.short	0x0018
        /*00a4*/ 	.byte	0x00, 0xf0, 0x21, 0x00


	//----- nvinfo : EIATTR_KPARAM_INFO
	.align		4
.L_4935:
        /*00a8*/ 	.byte	0x04, 0x17
        /*00aa*/ 	.short	(.L_4937 - .L_4936)
.L_4936:
        /*00ac*/ 	.word	0x00000000
        /*00b0*/ 	.short	0x0002
        /*00b2*/ 	.short	0x0010
        /*00b4*/ 	.byte	0x00, 0xf0, 0x21, 0x00


	//----- nvinfo : EIATTR_KPARAM_INFO
	.align		4
.L_4937:
        /*00b8*/ 	.byte	0x04, 0x17
        /*00ba*/ 	.short	(.L_4939 - .L_4938)
.L_4938:
        /*00bc*/ 	.word	0x00000000
        /*00c0*/ 	.short	0x0001
        /*00c2*/ 	.short	0x0008
        /*00c4*/ 	.byte	0x00, 0xf0, 0x21, 0x00


	//----- nvinfo : EIATTR_KPARAM_INFO
	.align		4
.L_4939:
        /*00c8*/ 	.byte	0x04, 0x17
        /*00ca*/ 	.short	(.L_4941 - .L_4940)
.L_4940:
        /*00cc*/ 	.word	0x00000000
        /*00d0*/ 	.short	0x0000
        /*00d2*/ 	.short	0x0000
        /*00d4*/ 	.byte	0x00, 0xf0, 0x21, 0x00


	//----- nvinfo : EIATTR_SPARSE_MMA_MASK
	.align		4
.L_4941:
        /*00d8*/ 	.byte	0x03, 0x50
        /*00da*/ 	.short	0x0000


	//----- nvinfo : EIATTR_MAXREG_COUNT
	.align		4
        /*00dc*/ 	.byte	0x03, 0x1b
        /*00de*/ 	.short	0x00ff


	//----- nvinfo : EIATTR_NUM_BARRIERS
	.align		4
        /*00e0*/ 	.byte	0x02, 0x4c
        /*00e2*/ 	.byte	0x01
	.zero		1


	//----- nvinfo : EIATTR_MERCURY_ISA_VERSION
	.align		4
        /*00e4*/ 	.byte	0x03, 0x5f
        /*00e6*/ 	.short	0x0101


	//----- nvinfo : EIATTR_EXIT_INSTR_OFFSETS
	.align		4
        /*00e8*/ 	.byte	0x04, 0x1c
        /*00ea*/ 	.short	(.L_4943 - .L_4942)


	//   ....[0]....
.L_4942:
        /*00ec*/ 	.word	0x00000090


	//   ....[1]....
        /*00f0*/ 	.word	0x00000120


	//   ....[2]....
        /*00f4*/ 	.word	0x00003130


	//   ....[3]....
        /*00f8*/ 	.word	0x00003190


	//   ....[4]....
        /*00fc*/ 	.word	0x000031e0


	//----- nvinfo : EIATTR_CBANK_PARAM_SIZE
	.align		4
.L_4943:
        /*0100*/ 	.byte	0x03, 0x19
        /*0102*/ 	.short	0x004c


	//----- nvinfo : EIATTR_PARAM_CBANK
	.align		4
        /*0104*/ 	.byte	0x04, 0x0a
        /*0106*/ 	.short	(.L_4945 - .L_4944)
	.align		4
.L_4944:
        /*0108*/ 	.word	index@(.nv.constant0._Z8moe_q6_KIfLb0EEvPKvS1_PT_PKiS5_S5_iiiiiii)
        /*010c*/ 	.short	0x0210
        /*010e*/ 	.short	0x004c


	//----- nvinfo : EIATTR_SW_WAR
	.align		4
.L_4945:
        /*0110*/ 	.byte	0x04, 0x36
        /*0112*/ 	.short	(.L_4947 - .L_4946)
.L_4946:
        /*0114*/ 	.word	0x00000008
.L_4947:


//--------------------- .nv.info._Z8moe_q5_KIfLb1EEvPKvS1_PT_PKiS5_S5_iiiiiii --------------------------
	.section	.nv.info._Z8moe_q5_KIfLb1EEvPKvS1_PT_PKiS5_S5_iiiiiii,"",@"SHT_CUDA_INFO"
	.sectionflags	@""
	.align	4


	//----- nvinfo : EIATTR_CUDA_API_VERSION
	.align		4
        /*0000*/ 	.byte	0x04, 0x37
        /*0002*/ 	.short	(.L_4949 - .L_4948)
.L_4948:
        /*0004*/ 	.word	0x00000082


	//----- nvinfo : EIATTR_KPARAM_INFO
	.align		4
.L_4949:
        /*0008*/ 	.byte	0x04, 0x17
        /*000a*/ 	.short	(.L_4951 - .L_4950)
.L_4950:
        /*000c*/ 	.word	0x00000000
        /*0010*/ 	.short	0x000c
        /*0012*/ 	.short	0x0048
        /*0014*/ 	.byte	0x00, 0xf0, 0x11, 0x00


	//----- nvinfo : EIATTR_KPARAM_INFO
	.align		4
.L_4951:
        /*0018*/ 	.byte	0x04, 0x17
        /*001a*/ 	.short	(.L_4953 - .L_4952)
.L_4952:
        /*001c*/ 	.word	0x00000000
        /*0020*/ 	.short	0x000b
        /*0022*/ 	.short	0x0044
        /*0024*/ 	.byte	0x00, 0xf0, 0x11, 0x00


	//----- nvinfo : EIATTR_KPARAM_INFO
	.align		4
.L_4953:
        /*0028*/ 	.byte	0x04, 0x17
        /*002a*/ 	.short	(.L_4955 - .L_4954)
.L_4954:
        /*002c*/ 	.word	0x00000000
        /*0030*/ 	.short	0x000a
        /*0032*/ 	.short	0x0040
        /*0034*/ 	.byte	0x00, 0xf0, 0x11, 0x00


	//----- nvinfo : EIATTR_KPARAM_INFO
	.align		4
.L_4955:
        /*0038*/ 	.byte	0x04, 0x17
        /*003a*/ 	.short	(.L_4957 - .L_4956)
.L_4956:
        /*003c*/ 	.word	0x00000000
        /*0040*/ 	.short	0x0009
        /*0042*/ 	.short	0x003c
        /*0044*/ 	.byte	0x00, 0xf0, 0x11, 0x00


	//----- nvinfo : EIATTR_KPARAM_INFO
	.align		4
.L_4957:
        /*0048*/ 	.byte	0x04, 0x17
        /*004a*/ 	.short	(.L_4959 - .L_4958)
.L_4958:
        /*004c*/ 	.word	0x00000000
        /*0050*/ 	.short	0x0008
        /*0052*/ 	.short	0x0038
        /*0054*/ 	.byte	0x00, 0xf0, 0x11, 0x00


	//----- nvinfo : EIATTR_KPARAM_INFO
	.align		4
.L_4959:
        /*0058*/ 	.byte	0x04, 0x17
        /*005a*/ 	.short	(.L_4961 - .L_4960)
.L_4960:
        /*005c*/ 	.word	0x00000000
        /*0060*/ 	.short	0x0007
        /*0062*/ 	.short	0x0034
        /*0064*/ 	.byte	0x00, 0xf0, 0x11, 0x00


	//----- nvinfo : EIATTR_KPARAM_INFO
	.align		4
.L_4961:
        /*0068*/ 	.byte	0x04, 0x17
        /*006a*/ 	.short	(.L_4963 - .L_4962)
.L_4962:
        /*006c*/ 	.word	0x00000000
        /*0070*/ 	.short	0x0006
        /*0072*/ 	.short	0x0030
        /*0074*/ 	.byte	0x00, 0xf0, 0x11, 0x00


	//----- nvinfo : EIATTR_KPARAM_INFO
	.align		4
.L_4963:
        /*0078*/ 	.byte	0x04, 0x17
        /*007a*/ 	.short	(.L_4965 - .L_4964)
.L_4964:
        /*007c*/ 	.word	0x00000000
        /*0080*/ 	.short	0x0005
        /*0082*/ 	.short	0x0028
        /*0084*/ 	.byte	0x00, 0xf0, 0x21, 0x00


	//----- nvinfo : EIATTR_KPARAM_INFO
	.align		4
.L_4965:
        /*0088*/ 	.byte	0x04, 0x17
        /*008a*/ 	.short	(.L_4967 - .L_4966)
.L_4966:
        /*008c*/ 	.word	0x00000000
        /*0090*/ 	.short	0x0004
        /*0092*/ 	.short	0x0020
        /*0094*/ 	.byte	0x00, 0xf0, 0x21, 0x00


	//----- nvinfo : EIATTR_KPARAM_INFO
	.align		4
.L_4967:
        /*0098*/ 	.byte	0x04, 0x17
        /*009a*/ 	.short	(.L_4969 - .L_4968)
.L_4968:
        /*009c*/ 	.word	0x00000000
        /*00a0*/ 	.short	0x0003
        /*00a2*/ 	.short	0x0018
        /*00a4*/ 	.byte	0x00, 0xf0, 0x21, 0x00


	//----- nvinfo : EIATTR_KPARAM_INFO
	.align		4
.L_4969:
        /*00a8*/ 	.byte	0x04, 0x17
        /*00aa*/ 	.short	(.L_4971 - .L_4970)
.L_4970:
        /*00ac*/ 	.word	0x00000000
        /*00b0*/ 	.short	0x0002
        /*00b2*/ 	.short	0x0010
        /*00b4*/ 	.byte	0x00, 0xf0, 0x21, 0x00


	//----- nvinfo : EIATTR_KPARAM_INFO
	.align		4
.L_4971:
        /*00b8*/ 	.byte	0x04, 0x17
        /*00ba*/ 	.short	(.L_4973 - .L_4972)
.L_4972:
        /*00bc*/ 	.word	0x00000000
        /*00c0*/ 	.short	0x0001
        /*00c2*/ 	.short	0x0008
        /*00c4*/ 	.byte	0x00, 0xf0, 0x21, 0x00


	//----- nvinfo : EIATTR_KPARAM_INFO
	.align		4
.L_4973:
        /*00c8*/ 	.byte	0x04, 0x17
        /*00ca*/ 	.short	(.L_4975 - .L_4974)
.L_4974:
        /*00cc*/ 	.word	0x00000000
        /*00d0*/ 	.short	0x0000
        /*00d2*/ 	.short	0x0000
        /*00d4*/ 	.byte	0x00, 0xf0, 0x21, 0x00


	//----- nvinfo : EIATTR_SPARSE_MMA_MASK
	.align		4
.L_4975:
        /*00d8*/ 	.byte	0x03, 0x50
        /*00da*/ 	.short	0x0000


	//----- nvinfo : EIATTR_MAXREG_COUNT
	.align		4
        /*00dc*/ 	.byte	0x03, 0x1b
        /*00de*/ 	.short	0x00ff


	//----- nvinfo : EIATTR_NUM_BARRIERS
	.align		4
        /*00e0*/ 	.byte	0x02, 0x4c
        /*00e2*/ 	.byte	0x01
	.zero		1


	//----- nvinfo : EIATTR_MERCURY_ISA_VERSION
	.align		4
        /*00e4*/ 	.byte	0x03, 0x5f
        /*00e6*/ 	.short	0x0101


	//----- nvinfo : EIATTR_EXIT_INSTR_OFFSETS
	.align		4
        /*00e8*/ 	.byte	0x04, 0x1c
        /*00ea*/ 	.short	(.L_4977 - .L_4976)


	//   ....[0]....
.L_4976:
        /*00ec*/ 	.word	0x00000070


	//   ....[1]....
        /*00f0*/ 	.word	0x00000100


	//   ....[2]....
        /*00f4*/ 	.word	0x00002e00


	//   ....[3]....
        /*00f8*/ 	.word	0x00002e60


	//   ....[4]....
        /*00fc*/ 	.word	0x00002eb0


	//----- nvinfo : EIATTR_CBANK_PARAM_SIZE
	.align		4
.L_4977:
        /*0100*/ 	.byte	0x03, 0x19
        /*0102*/ 	.short	0x004c


	//----- nvinfo : EIATTR_PARAM_CBANK
	.align		4
        /*0104*/ 	.byte	0x04, 0x0a
        /*0106*/ 	.short	(.L_4979 - .L_4978)
	.align		4
.L_4978:
        /*0108*/ 	.word	index@(.nv.constant0._Z8moe_q5_KIfLb1EEvPKvS1_PT_PKiS5_S5_iiiiiii)
        /*010c*/ 	.short	0x0210
        /*010e*/ 	.short	0x004c


	//----- nvinfo : EIATTR_SW_WAR
	.align		4
.L_4979:
        /*0110*/ 	.byte	0x04, 0x36
        /*0112*/ 	.short	(.L_4981 - .L_4980)
.L_4980:
        /*0114*/ 	.word	0x00000008
.L_4981:


//--------------------- .nv.info._Z8moe_q5_KIfLb0EEvPKvS1_PT_PKiS5_S5_iiiiiii --------------------------
	.section	.nv.info._Z8moe_q5_KIfLb0EEvPKvS1_PT_PKiS5_S5_iiiiiii,"",@"SHT_CUDA_INFO"
	.sectionflags	@""
	.align	4


	//----- nvinfo : EIATTR_CUDA_API_VERSION
	.align		4
        /*0000*/ 	.byte	0x04, 0x37
        /*0002*/ 	.short	(.L_4983 - .L_4982)
.L_4982:
        /*0004*/ 	.word	0x00000082


	//----- nvinfo : EIATTR_KPARAM_INFO
	.align		4
.L_4983:
        /*0008*/ 	.byte	0x04, 0x17
        /*000a*/ 	.short	(.L_4985 - .L_4984)
.L_4984:
        /*000c*/ 	.word	0x00000000
        /*0010*/ 	.short	0x000c
        /*0012*/ 	.short	0x0048
        /*0014*/ 	.byte	0x00, 0xf0, 0x11, 0x00


	//----- nvinfo : EIATTR_KPARAM_INFO
	.align		4
.L_4985:
        /*0018*/ 	.byte	0x04, 0x17
        /*001a*/ 	.short	(.L_4987 - .L_4986)
.L_4986:
        /*001c*/ 	.word	0x00000000
        /*0020*/ 	.short	0x000b
        /*0022*/ 	.short	0x0044
        /*0024*/ 	.byte	0x00, 0xf0, 0x11, 0x00


	//----- nvinfo : EIATTR_KPARAM_INFO
	.align		4
.L_4987:
        /*0028*/ 	.byte	0x04, 0x17
        /*002a*/ 	.short	(.L_4989 - .L_4988)
.L_4988:
        /*002c*/ 	.word	0x00000000
        /*0030*/ 	.short	0x000a
        /*0032*/ 	.short	0x0040
        /*0034*/ 	.byte	0x00, 0xf0, 0x11, 0x00


	//----- nvinfo : EIATTR_KPARAM_INFO
	.align		4
.L_4989:
        /*0038*/ 	.byte	0x04, 0x17
        /*003a*/ 	.short	(.L_4991 - .L_4990)
.L_4990:
        /*003c*/ 	.word	0x00000000
        /*0040*/ 	.short	0x0009
        /*0042*/ 	.short	0x003c
        /*0044*/ 	.byte	0x00, 0xf0, 0x11, 0x00


	//----- nvinfo : EIATTR_KPARAM_INFO
	.align		4
.L_4991:
        /*0048*/ 	.byte	0x04, 0x17
        /*004a*/ 	.short	(.L_4993 - .L_4992)
.L_4992:
        /*004c*/ 	.word	0x00000000
        /*0050*/ 	.short	0x0008
        /*0052*/ 	.short	0x0038
        /*0054*/ 	.byte	0x00, 0xf0, 0x11, 0x00


	//----- nvinfo : EIATTR_KPARAM_INFO
	.align		4
.L_4993:
        /*0058*/ 	.byte	0x04, 0x17
        /*005a*/ 	.short	(.L_4995 - .L_4994)
.L_4994:
        /*005c*/ 	.word	0x00000000
        /*0060*/ 	.short	0x0007
        /*0062*/ 	.short	0x0034
        /*0064*/ 	.byte	0x00, 0xf0, 0x11, 0x00


	//----- nvinfo : EIATTR_KPARAM_INFO
	.align		4
.L_4995:
        /*0068*/ 	.byte	0x04, 0x17
        /*006a*/ 	.short	(.L_4997 - .L_4996)
.L_4996:
        /*006c*/ 	.word	0x00000000
        /*0070*/ 	.short	0x0006
        /*0072*/ 	.short	0x0030
        /*0074*/ 	.byte	0x00, 0xf0, 0x11, 0x00


	//----- nvinfo : EIATTR_KPARAM_INFO
	.align		4
.L_4997:
        /*0078*/ 	.byte	0x04, 0x17
        /*007a*/ 	.short	(.L_4999 - .L_4998)
.L_4998:
        /*007c*/ 	.word	0x00000000
        /*0080*/ 	.short	0x0005
        /*0082*/ 	.short	0x0028
        /*0084*/ 	.byte	0x00, 0xf0, 0x21, 0x00


	//----- nvinfo : EIATTR_KPARAM_INFO
	.align		4
.L_4999:
        /*0088*/ 	.byte	0x04, 0x17
        /*008a*/ 	.short	(.L_5001 - .L_5000)
.L_5000:
        /*008c*/ 	.word	0x00000000
        /*0090*/ 	.short	0x0004
        /*0092*/ 	.short	0x0020
        /*0094*/ 	.byte	0x00, 0xf0, 0x21, 0x00


	//----- nvinfo : EIATTR_KPARAM_INFO
	.align		4
.L_5001:
        /*0098*/ 	.byte	0x04, 0x17
        /*009a*/ 	.short	(.L_5003 - .L_5002)
.L_5002:
        /*009c*/ 	.word	0x00000000
        /*00a0*/ 	.short	0x0003
        /*00a2*/ 	.short	0x0018
        /*00a4*/ 	.byte	0x00, 0xf0, 0x21, 0x00


	//----- nvinfo : EIATTR_KPARAM_INFO
	.align		4
.L_5003:
        /*00a8*/ 	.byte	0x04, 0x17
        /*00aa*/ 	.short	(.L_5005 - .L_5004)
.L_5004:
        /*00ac*/ 	.word	0x00000000
        /*00b0*/ 	.short	0x0002
        /*00b2*/ 	.short	0x0010
        /*00b4*/ 	.byte	0x00, 0xf0, 0x21, 0x00


	//----- nvinfo : EIATTR_KPARAM_INFO
	.align		4
.L_5005:
        /*00b8*/ 	.byte	0x04, 0x17
        /*00ba*/ 	.short	(.L_5007 - .L_5006)
.L_5006:
        /*00bc*/ 	.word	0x00000000
        /*00c0*/ 	.short	0x0001
        /*00c2*/ 	.short	0x0008
        /*00c4*/ 	.byte	0x00, 0xf0, 0x21, 0x00


	//----- nvinfo : EIATTR_KPARAM_INFO
	.align		4
.L_5007:
        /*00c8*/ 	.byte	0x04, 0x17
        /*00ca*/ 	.short	(.L_5009 - .L_5008)
.L_5008:
        /*00cc*/ 	.word	0x00000000
        /*00d0*/ 	.short	0x0000
        /*00d2*/ 	.short	0x0000
        /*00d4*/ 	.byte	0x00, 0xf0, 0x21, 0x00


	//----- nvinfo : EIATTR_SPARSE_MMA_MASK
	.align		4
.L_5009:
        /*00d8*/ 	.byte	0x03, 0x50
        /*00da*/ 	.short	0x0000


	//----- nvinfo : EIATTR_MAXREG_COUNT
	.align		4
        /*00dc*/ 	.byte	0x03, 0x1b
        /*00de*/ 	.short	0x00ff


	//----- nvinfo : EIATTR_NUM_BARRIERS
	.align		4
        /*00e0*/ 	.byte	0x02, 0x4c
        /*00e2*/ 	.byte	0x01
	.zero		1


	//----- nvinfo : EIATTR_MERCURY_ISA_VERSION
	.align		4
        /*00e4*/ 	.byte	0x03, 0x5f
        /*00e6*/ 	.short	0x0101


	//----- nvinfo : EIATTR_EXIT_INSTR_OFFSETS
	.align		4
        /*00e8*/ 	.byte	0x04, 0x1c
        /*00ea*/ 	.short	(.L_5011 - .L_5010)


	//   ....[0]....
.L_5010:
        /*00ec*/ 	.word	0x00000090


	//   ....[1]....
        /*00f0*/ 	.word	0x00000120


	//   ....[2]....
        /*00f4*/ 	.word	0x000029a0


	//   ....[3]....
        /*00f8*/ 	.word	0x00002a00


	//   ....[4]....
        /*00fc*/ 	.word	0x00002a50


	//----- nvinfo : EIATTR_CBANK_PARAM_SIZE
	.align		4
.L_5011:
        /*0100*/ 	.byte	0x03, 0x19
        /*0102*/ 	.short	0x004c


	//----- nvinfo : EIATTR_PARAM_CBANK
	.align		4
        /*0104*/ 	.byte	0x04, 0x0a
        /*0106*/ 	.short	(.L_5013 - .L_5012)
	.align		4
.L_5012:
        /*0108*/ 	.word	index@(.nv.constant0._Z8moe_q5_KIfLb0EEvPKvS1_PT_PKiS5_S5_iiiiiii)
        /*010c*/ 	.short	0x0210
        /*010e*/ 	.short	0x004c


	//----- nvinfo : EIATTR_SW_WAR
	.align		4
.L_5013:
        /*0110*/ 	.byte	0x04, 0x36
        /*0112*/ 	.short	(.L_5015 - .L_5014)
.L_5014:
        /*0114*/ 	.word	0x00000008
.L_5015:


//--------------------- .nv.info._Z8moe_q4_KIfLb1EEvPKvS1_PT_PKiS5_S5_iiiiiii --------------------------
	.section	.nv.info._Z8moe_q4_KIfLb1EEvPKvS1_PT_PKiS5_S5_iiiiiii,"",@"SHT_CUDA_INFO"
	.sectionflags	@""
	.align	4


	//----- nvinfo : EIATTR_CUDA_API_VERSION
	.align		4
        /*0000*/ 	.byte	0x04, 0x37
        /*0002*/ 	.short	(.L_5017 - .L_5016)
.L_5016:
        /*0004*/ 	.word	0x00000082


	//----- nvinfo : EIATTR_KPARAM_INFO
	.align		4
.L_5017:
        /*0008*/ 	.byte	0x04, 0x17
        /*000a*/ 	.short	(.L_5019 - .L_5018)
.L_5018:
        /*000c*/ 	.word	0x00000000
        /*0010*/ 	.short	0x000c
        /*0012*/ 	.short	0x0048
        /*0014*/ 	.byte	0x00, 0xf0, 0x11, 0x00


	//----- nvinfo : EIATTR_KPARAM_INFO
	.align		4
.L_5019:
        /*0018*/ 	.byte	0x04, 0x17
        /*001a*/ 	.short	(.L_5021 - .L_5020)
.L_5020:
        /*001c*/ 	.word	0x00000000
        /*0020*/ 	.short	0x000b
        /*0022*/ 	.short	0x0044
        /*0024*/ 	.byte	0x00, 0xf0, 0x11, 0x00


	//----- nvinfo : EIATTR_KPARAM_INFO
	.align		4
.L_5021:
        /*0028*/ 	.byte	0x04, 0x17
        /*002a*/ 	.short	(.L_5023 - .L_5022)
.L_5022:
        /*002c*/ 	.word	0x00000000
        /*0030*/ 	.short	0x000a
        /*0032*/ 	.short	0x0040
        /*0034*/ 	.byte	0x00, 0xf0, 0x11, 0x00


	//----- nvinfo : EIATTR_KPARAM_INFO
	.align		4
.L_5023:
        /*0038*/ 	.byte	0x04, 0x17
        /*003a*/ 	.short	(.L_5025 - .L_5024)
.L_5024:
        /*003c*/ 	.word	0x00000000
        /*0040*/ 	.short	0x0009
        /*0042*/ 	.short	0x003c
        /*0044*/ 	.byte	0x00, 0xf0, 0x11, 0x00


	//----- nvinfo : EIATTR_KPARAM_INFO
	.align		4
.L_5025:
        /*0048*/ 	.byte	0x04, 0x17
        /*004a*/ 	.short	(.L_5027 - .L_5026)
.L_5026:
        /*004c*/ 	.word	0x00000000
        /*0050*/ 	.short	0x0008
        /*0052*/ 	.short	0x0038
        /*0054*/ 	.byte	0x00, 0xf0, 0x11, 0x00


	//----- nvinfo : EIATTR_KPARAM_INFO
	.align		4
.L_5027:
        /*0058*/ 	.byte	0x04, 0x17
        /*005a*/ 	.short	(.L_5029 - .L_5028)
.L_5028:
        /*005c*/ 	.word	0x00000000
        /*0060*/ 	.short	0x0007
        /*0062*/ 	.short	0x0034
        /*0064*/ 	.byte	0x00, 0xf0, 0x11, 0x00


	//----- nvinfo : EIATTR_KPARAM_INFO
	.align		4
.L_5029:
        /*0068*/ 	.byte	0x04, 0x17
        /*006a*/ 	.short	(.L_5031 - .L_5030)
.L_5030:
        /*006c*/ 	.word	0x00000000
        /*0070*/ 	.short	0x0006
        /*0072*/ 	.short	0x0030
        /*0074*/ 	.byte	0x00, 0xf0, 0x11, 0x00


	//----- nvinfo : EIATTR_KPARAM_INFO
	.align		4
.L_5031:
        /*0078*/ 	.byte	0x04, 0x17
        /*007a*/ 	.short	(.L_5033 - .L_5032)
.L_5032:
        /*007c*/ 	.word	0x00000000
        /*0080*/ 	.short	0x0005
        /*0082*/ 	.short	0x0028
        /*0084*/ 	.byte	0x00, 0xf0, 0x21, 0x00


	//----- nvinfo : EIATTR_KPARAM_INFO
	.align		4
.L_5033:
        /*0088*/ 	.byte	0x04, 0x17
        /*008a*/ 	.short	(.L_5035 - .L_5034)
.L_5034:
        /*008c*/ 	.word	0x00000000
        /*0090*/ 	.short	0x0004
        /*0092*/ 	.short	0x0020
        /*0094*/ 	.byte	0x00, 0xf0, 0x21, 0x00


	//----- nvinfo : EIATTR_KPARAM_INFO
	.align		4
.L_5035:
        /*0098*/ 	.byte	0x04, 0x17
        /*009a*/ 	.short	(.L_5037 - .L_5036)
.L_5036:
        /*009c*/ 	.word	0x00000000
        /*00a0*/ 	.short	0x0003
        /*00a2*/ 	.short	0x0018
        /*00a4*/ 	.byte	0x00, 0xf0, 0x21, 0x00


	//----- nvinfo : EIATTR_KPARAM_INFO
	.align		4
.L_5037:
        /*00a8*/ 	.byte	0x04, 0x17
        /*00aa*/ 	.short	(.L_5039 - .L_5038)
.L_5038:
        /*00ac*/ 	.word	0x00000000
        /*00b0*/ 	.short	0x0002
        /*00b2*/ 	.short	0x0010
        /*00b4*/ 	.byte	0x00, 0xf0, 0x21, 0x00


	//----- nvinfo : EIATTR_KPARAM_INFO
	.align		4
.L_5039:
        /*00b8*/ 	.byte	0x04, 0x17
        /*00ba*/ 	.short	(.L_5041 - .L_5040)
.L_5040:
        /*00bc*/ 	.word	0x00000000
        /*00c0*/ 	.short	0x0001
        /*00c2*/ 	.short	0x0008
        /*00c4*/ 	.byte	0x00, 0xf0, 0x21, 0x00


	//----- nvinfo : EIATTR_KPARAM_INFO
	.align		4
.L_5041:
        /*00c8*/ 	.byte	0x04, 0x17
        /*00ca*/ 	.short	(.L_5043 - .L_5042)
.L_5042:
        /*00cc*/ 	.word	0x00000000
        /*00d0*/ 	.short	0x0000
        /*00d2*/ 	.short	0x0000
        /*00d4*/ 	.byte	0x00, 0xf0, 0x21, 0x00


	//----- nvinfo : EIATTR_SPARSE_MMA_MASK
	.align		4
.L_5043:
        /*00d8*/ 	.byte	0x03, 0x50
        /*00da*/ 	.short	0x0000


	//----- nvinfo : EIATTR_MAXREG_COUNT
	.align		4
        /*00dc*/ 	.byte	0x03, 0x1b
        /*00de*/ 	.short	0x00ff


	//----- nvinfo : EIATTR_NUM_BARRIERS
	.align		4
        /*00e0*/ 	.byte	0x02, 0x4c
        /*00e2*/ 	.byte	0x01
	.zero		1


	//----- nvinfo : EIATTR_MERCURY_ISA_VERSION
	.align		4
        /*00e4*/ 	.byte	0x03, 0x5f
        /*00e6*/ 	.short	0x0101


	//----- nvinfo : EIATTR_EXIT_INSTR_OFFSETS
	.align		4
        /*00e8*/ 	.byte	0x04, 0x1c
        /*00ea*/ 	.short	(.L_5045 - .L_5044)


	//   ....[0]....
.L_5044:
        /*00ec*/ 	.word	0x00000070


	//   ....[1]....
        /*00f0*/ 	.word	0x00000100


	//   ....[2]....
        /*00f4*/ 	.word	0x00002a60


	//   ....[3]....
        /*00f8*/ 	.word	0x00002ac0


	//   ....[4]....
        /*00fc*/ 	.word	0x00002b10


	//----- nvinfo : EIATTR_CBANK_PARAM_SIZE
	.align		4
.L_5045:
        /*0100*/ 	.byte	0x03, 0x19
        /*0102*/ 	.short	0x004c


	//----- nvinfo : EIATTR_PARAM_CBANK
	.align		4
        /*0104*/ 	.byte	0x04, 0x0a
        /*0106*/ 	.short	(.L_5047 - .L_5046)
	.align		4
.L_5046:
        /*0108*/ 	.word	index@(.nv.constant0._Z8moe_q4_KIfLb1EEvPKvS1_PT_PKiS5_S5_iiiiiii)
        /*010c*/ 	.short	0x0210
        /*010e*/ 	.short	0x004c


	//----- nvinfo : EIATTR_SW_WAR
	.align		4
.L_5047:
        /*0110*/ 	.byte	0x04, 0x36
        /*0112*/ 	.short	(.L_5049 - .L_5048)
.L_5048:
        /*0114*/ 	.word	0x00000008
.L_5049:


//--------------------- .nv.info._Z8moe_q4_KIfLb0EEvPKvS1_PT_PKiS5_S5_iiiiiii --------------------------
	.section	.nv.info._Z8moe_q4_KIfLb0EEvPKvS1_PT_PKiS5_S5_iiiiiii,"",@"SHT_CUDA_INFO"
	.sectionflags	@""
	.align	4


	//----- nvinfo : EIATTR_CUDA_API_VERSION
	.align		4
        /*0000*/ 	.byte	0x04, 0x37
        /*0002*/ 	.short	(.L_5051 - .L_5050)
.L_5050:
        /*0004*/ 	.word	0x00000082


	//----- nvinfo : EIATTR_KPARAM_INFO
	.align		4
.L_5051:
        /*0008*/ 	.byte	0x04, 0x17
        /*000a*/ 	.short	(.L_5053 - .L_5052)
.L_5052:
        /*000c*/ 	.word	0x00000000
        /*0010*/ 	.short	0x000c
        /*0012*/ 	.short	0x0048
        /*0014*/ 	.byte	0x00, 0xf0, 0x11, 0x00


	//----- nvinfo : EIATTR_KPARAM_INFO
	.align		4
.L_5053:
        /*0018*/ 	.byte	0x04, 0x17
        /*001a*/ 	.short	(.L_5055 - .L_5054)
.L_5054:
        /*001c*/ 	.word	0x00000000
        /*0020*/ 	.short	0x000b
        /*0022*/ 	.short	0x0044
        /*0024*/ 	.byte	0x00, 0xf0, 0x11, 0x00


	//----- nvinfo : EIATTR_KPARAM_INFO
	.align		4
.L_5055:
        /*0028*/ 	.byte	0x04, 0x17
        /*002a*/ 	.short	(.L_5057 - .L_5056)
.L_5056:
        /*002c*/ 	.word	0x00000000
        /*0030*/ 	.short	0x000a
        /*0032*/ 	.short	0x0040
        /*0034*/ 	.byte	0x00, 0xf0, 0x11, 0x00


	//----- nvinfo : EIATTR_KPARAM_INFO
	.align		4
.L_5057:
        /*0038*/ 	.byte	0x04, 0x17
        /*003a*/ 	.short	(.L_5059 - .L_5058)
.L_5058:
        /*003c*/ 	.word	0x00000000
        /*0040*/ 	.short	0x0009
        /*0042*/ 	.short	0x003c
        /*0044*/ 	.byte	0x00, 0xf0, 0x11, 0x00


	//----- nvinfo : EIATTR_KPARAM_INFO
	.align		4
.L_5059:
        /*0048*/ 	.byte	0x04, 0x17
        /*004a*/ 	.short	(.L_5061 - .L_5060)
.L_5060:
        /*004c*/ 	.word	0x00000000
        /*0050*/ 	.short	0x0008
        /*0052*/ 	.short	0x0038
        /*0054*/ 	.byte	0x00, 0xf0, 0x11, 0x00


	//----- nvinfo : EIATTR_KPARAM_INFO
	.align		4
.L_5061:
        /*0058*/ 	.byte	0x04, 0x17
        /*005a*/ 	.short	(.L_5063 - .L_5062)
.L_5062:
        /*005c*/ 	.word	0x00000000
        /*0060*/ 	.short	0x0007
        /*0062*/ 	.short	0x0034
        /*0064*/ 	.byte	0x00, 0xf0, 0x11, 0x00


	//----- nvinfo : EIATTR_KPARAM_INFO
	.align		4
.L_5063:
        /*0068*/ 	.byte	0x04, 0x17
        /*006a*/ 	.short	(.L_5065 - .L_5064)
.L_5064:
        /*006c*/ 	.word	0x00000000
        /*0070*/ 	.short	0x0006
        /*0072*/ 	.short	0x0030
        /*0074*/ 	.byte	0x00, 0xf0, 0x11, 0x00


	//----- nvinfo : EIATTR_KPARAM_INFO
	.align		4
.L_5065:
        /*0078*/ 	.byte	0x04, 0x17
        /*007a*/ 	.short	(.L_5067 - .L_5066)
.L_5066:
        /*007c*/ 	.word	0x00000000
        /*0080*/ 	.short	0x0005
        /*0082*/ 	.short	0x0028
        /*0084*/ 	.byte	0x00, 0xf0, 0x21, 0x00


	//----- nvinfo : EIATTR_KPARAM_INFO
	.align		4
.L_5067:
        /*0088*/ 	.byte	0x04, 0x17
        /*008a*/ 	.short	(.L_5069 - .L_5068)
.L_5068:
        /*008c*/ 	.word	0x00000000
        /*0090*/ 	.short	0x0004
        /*0092*/ 	.short	0x0020
        /*0094*/ 	.byte	0x00, 0xf0, 0x21, 0x00


	//----- nvinfo : EIATTR_KPARAM_INFO
	.align		4
.L_5069:
        /*0098*/ 	.byte	0x04, 0x17
        /*009a*/ 	.short	(.L_5071 - .L_5070)
.L_5070:
        /*009c*/ 	.word	0x00000000
        /*00a0*/ 	.short	0x0003
        /*00a2*/ 	.short	0x0018
        /*00a4*/ 	.byte	0x00, 0xf0, 0x21, 0x00


	//----- nvinfo : EIATTR_KPARAM_INFO
	.align		4
.L_5071:
        /*00a8*/ 	.byte	0x04, 0x17
        /*00aa*/ 	.short	(.L_5073 - .L_5072)
.L_5072:
        /*00ac*/ 	.word	0x00000000
        /*00b0*/ 	.short	0x0002
        /*00b2*/ 	.short	0x0010
        /*00b4*/ 	.byte	0x00, 0xf0, 0x21, 0x00


	//----- nvinfo : EIATTR_KPARAM_INFO
	.align		4
.L_5073:
        /*00b8*/ 	.byte	0x04, 0x17
        /*00ba*/ 	.short	(.L_5075 - .L_5074)
.L_5074:
        /*00bc*/ 	.word	0x00000000
        /*00c0*/ 	.short	0x0001
        /*00c2*/ 	.short	0x0008
        /*00c4*/ 	.byte	0x00, 0xf0, 0x21, 0x00


	//----- nvinfo : EIATTR_KPARAM_INFO
	.align		4
.L_5075:
        /*00c8*/ 	.byte	0x04, 0x17
        /*00ca*/ 	.short	(.L_5077 - .L_5076)
.L_5076:
        /*00cc*/ 	.word	0x00000000
        /*00d0*/ 	.short	0x0000
        /*00d2*/ 	.short	0x0000
        /*00d4*/ 	.byte	0x00, 0xf0, 0x21, 0x00


	//----- nvinfo : EIATTR_SPARSE_MMA_MASK
	.align		4
.L_5077:
        /*00d8*/ 	.byte	0x03, 0x50
        /*00da*/ 	.short	0x0000


	//----- nvinfo : EIATTR_MAXREG_COUNT
	.align		4
        /*00dc*/ 	.byte	0x03, 0x1b
        /*00de*/ 	.short	0x00ff


	//----- nvinfo : EIATTR_NUM_BARRIERS
	.align		4
        /*00e0*/ 	.byte	0x02, 0x4c
        /*00e2*/ 	.byte	0x01
	.zero		1


	//----- nvinfo : EIATTR_MERCURY_ISA_VERSION
	.align		4
        /*00e4*/ 	.byte	0x03, 0x5f
        /*00e6*/ 	.short	0x0101


	//----- nvinfo : EIATTR_EXIT_INSTR_OFFSETS
	.align		4
        /*00e8*/ 	.byte	0x04, 0x1c
        /*00ea*/ 	.short	(.L_5079 - .L_5078)


	//   ....[0]....
.L_5078:
        /*00ec*/ 	.word	0x00000090


	//   ....[1]....
        /*00f0*/ 	.word	0x00000120


	//   ....[2]....
        /*00f4*/ 	.word	0x00002790


	//   ....[3]....
        /*00f8*/ 	.word	0x000027f0


	//   ....[4]....
        /*00fc*/ 	.word	0x00002840


	//----- nvinfo : EIATTR_CBANK_PARAM_SIZE
	.align		4
.L_5079:
        /*0100*/ 	.byte	0x03, 0x19
        /*0102*/ 	.short	0x004c


	//----- nvinfo : EIATTR_PARAM_CBANK
	.align		4
        /*0104*/ 	.byte	0x04, 0x0a
        /*0106*/ 	.short	(.L_5081 - .L_5080)
	.align		4
.L_5080:
        /*0108*/ 	.word	index@(.nv.constant0._Z8moe_q4_KIfLb0EEvPKvS1_PT_PKiS5_S5_iiiiiii)
        /*010c*/ 	.short	0x0210
        /*010e*/ 	.short	0x004c


	//----- nvinfo : EIATTR_SW_WAR
	.align		4
.L_5081:
        /*0110*/ 	.byte	0x04, 0x36
        /*0112*/ 	.short	(.L_5083 - .L_5082)
.L_5082:
        /*0114*/ 	.word	0x00000008
.L_5083:


//--------------------- .nv.info._Z8moe_q3_KIfLb1EEvPKvS1_PT_PKiS5_S5_iiiiiii --------------------------
	.section	.nv.info._Z8moe_q3_KIfLb1EEvPKvS1_PT_PKiS5_S5_iiiiiii,"",@"SHT_CUDA_INFO"
	.sectionflags	@""
	.align	4


	//----- nvinfo : EIATTR_CUDA_API_VERSION
	.align		4
        /*0000*/ 	.byte	0x04, 0x37
        /*0002*/ 	.short	(.L_5085 - .L_5084)
.L_5084:
        /*0004*/ 	.word	0x00000082


	//----- nvinfo : EIATTR_KPARAM_INFO
	.align		4
.L_5085:
        /*0008*/ 	.byte	0x04, 0x17
        /*000a*/ 	.short	(.L_5087 - .L_5086)
.L_5086:
        /*000c*/ 	.word	0x00000000
        /*0010*/ 	.short	0x000c
        /*0012*/ 	.short	0x0048
        /*0014*/ 	.byte	0x00, 0xf0, 0x11, 0x00


	//----- nvinfo : EIATTR_KPARAM_INFO
	.align		4
.L_5087:
        /*0018*/ 	.byte	0x04, 0x17
        /*001a*/ 	.short	(.L_5089 - .L_5088)
.L_5088:
        /*001c*/ 	.word	0x00000000
        /*0020*/ 	.short	0x000b
        /*0022*/ 	.short	0x0044
        /*0024*/ 	.byte	0x00, 0xf0, 0x11, 0x00


	//----- nvinfo : EIATTR_KPARAM_INFO
	.align		4
.L_5089:
        /*0028*/ 	.byte	0x04, 0x17
        /*002a*/ 	.short	(.L_5091 - .L_5090)
.L_5090:
        /*002c*/ 	.word	0x00000000
        /*0030*/ 	.short	0x000a
        /*0032*/ 	.short	0x0040
        /*0034*/ 	.byte	0x00, 0xf0, 0x11, 0x00


	//----- nvinfo : EIATTR_KPARAM_INFO
	.align		4
.L_5091:
        /*0038*/ 	.byte	0x04, 0x17
        /*003a*/ 	.short	(.L_5093 - .L_5092)
.L_5092:
        /*003c*/ 	.word	0x00000000
        /*0040*/ 	.short	0x0009
        /*0042*/ 	.short	0x003c
        /*0044*/ 	.byte	0x00, 0xf0, 0x11, 0x00


	//----- nvinfo : EIATTR_KPARAM_INFO
	.align		4
.L_5093:
        /*0048*/ 	.byte	0x04, 0x17
        /*004a*/ 	.short	(.L_5095 - .L_5094)
.L_5094:
        /*004c*/ 	.word	0x00000000
        /*0050*/ 	.short	0x0008
        /*0052*/ 	.short	0x0038
        /*0054*/ 	.byte	0x00, 0xf0, 0x11, 0x00


	//----- nvinfo : EIATTR_KPARAM_INFO
	.align		4
.L_5095:
        /*0058*/ 	.byte	0x04, 0x17
        /*005a*/ 	.short	(.L_5097 - .L_5096)
.L_5096:
        /*005c*/ 	.word	0x00000000
        /*0060*/ 	.short	0x0007
        /*0062*/ 	.short	0x0034
        /*0064*/ 	.byte	0x00, 0xf0, 0x11, 0x00


	//----- nvinfo : EIATTR_KPARAM_INFO
	.align		4
.L_5097:
        /*0068*/ 	.byte	0x04, 0x17
        /*006a*/ 	.short	(.L_5099 - .L_5098)
.L_5098:
        /*006c*/ 	.word	0x00000000
        /*0070*/ 	.short	0x0006
        /*0072*/ 	.short	0x0030
        /*0074*/ 	.byte	0x00, 0xf0, 0x11, 0x00


	//----- nvinfo : EIATTR_KPARAM_INFO
	.align		4
.L_5099:
        /*0078*/ 	.byte	0x04, 0x17
        /*007a*/ 	.short	(.L_5101 - .L_5100)
.L_5100:
        /*007c*/ 	.word	0x00000000
        /*0080*/ 	.short	0x0005
        /*0082*/ 	.short	0x0028
        /*0084*/ 	.byte	0x00, 0xf0, 0x21, 0x00


	//----- nvinfo : EIATTR_KPARAM_INFO
	.align		4
.L_5101:
        /*0088*/ 	.byte	0x04, 0x17
        /*008a*/ 	.short	(.L_5103 - .L_5102)
.L_5102:
        /*008c*/ 	.word	0x00000000
        /*0090*/ 	.short	0x0004
        /*0092*/ 	.short	0x0020
        /*0094*/ 	.byte	0x00, 0xf0, 0x21, 0x00


	//----- nvinfo : EIATTR_KPARAM_INFO
	.align		4
.L_5103:
        /*0098*/ 	.byte	0x04, 0x17
        /*009a*/ 	.short	(.L_5105 - .L_5104)
.L_5104:
        /*009c*/ 	.word	0x00000000
        /*00a0*/ 	.short	0x0003
        /*00a2*/ 	.short	0x0018
        /*00a4*/ 	.byte	0x00, 0xf0, 0x21, 0x00


	//----- nvinfo : EIATTR_KPARAM_INFO
	.align		4
.L_5105:
        /*00a8*/ 	.byte	0x04, 0x17
        /*00aa*/ 	.short	(.L_5107 - .L_5106)
.L_5106:
        /*00ac*/ 	.word	0x00000000
        /*00b0*/ 	.short	0x0002
        /*00b2*/ 	.short	0x0010
        /*00b4*/ 	.byte	0x00, 0xf0, 0x21, 0x00


	//----- nvinfo : EIATTR_KPARAM_INFO
	.align		4
.L_5107:
        /*00b8*/ 	.byte	0x04, 0x17
        /*00ba*/ 	.short	(.L_5109 - .L_5108)
.L_5108:
        /*00bc*/ 	.word	0x00000000
        /*00c0*/ 	.short	0x0001
        /*00c2*/ 	.short	0x0008
        /*00c4*/ 	.byte	0x00, 0xf0, 0x21, 0x00


	//----- nvinfo : EIATTR_KPARAM_INFO
	.align		4
.L_5109:
        /*00c8*/ 	.byte	0x04, 0x17
        /*00ca*/ 	.short	(.L_5111 - .L_5110)
.L_5110:
        /*00cc*/ 	.word	0x00000000
        /*00d0*/ 	.short	0x0000
        /*00d2*/ 	.short	0x0000
        /*00d4*/ 	.byte	0x00, 0xf0, 0x21, 0x00


	//----- nvinfo : EIATTR_SPARSE_MMA_MASK
	.align		4
.L_5111:
        /*00d8*/ 	.byte	0x03, 0x50
        /*00da*/ 	.short	0x0000


	//----- nvinfo : EIATTR_MAXREG_COUNT
	.align		4
        /*00dc*/ 	.byte	0x03, 0x1b
        /*00de*/ 	.short	0x00ff


	//----- nvinfo : EIATTR_NUM_BARRIERS
	.align		4
        /*00e0*/ 	.byte	0x02, 0x4c
        /*00e2*/ 	.byte	0x01
	.zero		1


	//----- nvinfo : EIATTR_MERCURY_ISA_VERSION
	.align		4
        /*00e4*/ 	.byte	0x03, 0x5f
        /*00e6*/ 	.short	0x0101


	//----- nvinfo : EIATTR_EXIT_INSTR_OFFSETS
	.align		4
        /*00e8*/ 	.byte	0x04, 0x1c
        /*00ea*/ 	.short	(.L_5113 - .L_5112)


	//   ....[0]....
.L_5112:
        /*00ec*/ 	.word	0x00000090


	//   ....[1]....
        /*00f0*/ 	.word	0x00000120


	//   ....[2]....
        /*00f4*/ 	.word	0x00004c70


	//   ....[3]....
        /*00f8*/ 	.word	0x00004cd0


	//   ....[4]....
        /*00fc*/ 	.word	0x00004d20


	//----- nvinfo : EIATTR_CBANK_PARAM_SIZE
	.align		4
.L_5113:
        /*0100*/ 	.byte	0x03, 0x19
        /*0102*/ 	.short	0x004c


	//----- nvinfo : EIATTR_PARAM_CBANK
	.align		4
        /*0104*/ 	.byte	0x04, 0x0a
        /*0106*/ 	.short	(.L_5115 - .L_5114)
	.align		4
.L_5114:
        /*0108*/ 	.word	index@(.nv.constant0._Z8moe_q3_KIfLb1EEvPKvS1_PT_PKiS5_S5_iiiiiii)
        /*010c*/ 	.short	0x0210
        /*010e*/ 	.short	0x004c


	//----- nvinfo : EIATTR_SW_WAR
	.align		4
.L_5115:
        /*0110*/ 	.byte	0x04, 0x36
        /*0112*/ 	.short	(.L_5117 - .L_5116)
.L_5116:
        /*0114*/ 	.word	0x00000008
.L_5117:


//--------------------- .nv.info._Z8moe_q3_KIfLb0EEvPKvS1_PT_PKiS5_S5_iiiiiii --------------------------
	.section	.nv.info._Z8moe_q3_KIfLb0EEvPKvS1_PT_PKiS5_S5_iiiiiii,"",@"SHT_CUDA_INFO"
	.sectionflags	@""
	.align	4


	//----- nvinfo : EIATTR_CUDA_API_VERSION
	.align		4
        /*0000*/ 	.byte	0x04, 0x37
        /*0002*/ 	.short	(.L_5119 - .L_5118)
.L_5118:
        /*0004*/ 	.word	0x00000082


	//----- nvinfo : EIATTR_KPARAM_INFO
	.align		4
.L_5119:
        /*0008*/ 	.byte	0x04, 0x17
        /*000a*/ 	.short	(.L_5121 - .L_5120)
.L_5120:
        /*000c*/ 	.word	0x00000000
        /*0010*/ 	.short	0x000c
        /*0012*/ 	.short	0x0048
        /*0014*/ 	.byte	0x00, 0xf0, 0x11, 0x00


	//----- nvinfo : EIATTR_KPARAM_INFO
	.align		4
.L_5121:
        /*0018*/ 	.byte	0x04, 0x17
        /*001a*/ 	.short	(.L_5123 - .L_5122)
.L_5122:
        /*001c*/ 	.word	0x00000000
        /*0020*/ 	.short	0x000b
        /*0022*/ 	.short	0x0044
        /*0024*/ 	.byte	0x00, 0xf0, 0x11, 0x00


	//----- nvinfo : EIATTR_KPARAM_INFO
	.align		4
.L_5123:
        /*0028*/ 	.byte	0x04, 0x17
        /*002a*/ 	.short	(.L_5125 - .L_5124)
.L_5124:
        /*002c*/ 	.word	0x00000000
        /*0030*/ 	.short	0x000a
        /*0032*/ 	.short	0x0040
        /*0034*/ 	.byte	0x00, 0xf0, 0x11, 0x00


	//----- nvinfo : EIATTR_KPARAM_INFO
	.align		4
.L_5125:
        /*0038*/ 	.byte	0x04, 0x17
        /*003a*/ 	.short	(.L_5127 - .L_5126)
.L_5126:
        /*003c*/ 	.word	0x00000000
        /*0040*/ 	.short	0x0009
        /*0042*/ 	.short	0x003c
        /*0044*/ 	.byte	0x00, 0xf0, 0x11, 0x00


	//----- nvinfo : EIATTR_KPARAM_INFO
	.align		4
.L_5127:
        /*0048*/ 	.byte	0x04, 0x17
        /*004a*/ 	.short	(.L_5129 - .L_5128)
.L_5128:
        /*004c*/ 	.word	0x00000000
        /*0050*/ 	.short	0x0008
        /*0052*/ 	.short	0x0038
        /*0054*/ 	.byte	0x00, 0xf0, 0x11, 0x00


	//----- nvinfo : EIATTR_KPARAM_INFO
	.align		4
.L_5129:
        /*0058*/ 	.byte	0x04, 0x17
        /*005a*/ 	.short	(.L_5131 - .L_5130)
.L_5130:
        /*005c*/ 	.word	0x00000000
        /*0060*/ 	.short	0x0007
        /*0062*/ 	.short	0x0034
        /*0064*/ 	.byte	0x00, 0xf0, 0x11, 0x00


	//----- nvinfo : EIATTR_KPARAM_INFO
	.align		4
.L_5131:
        /*0068*/ 	.byte	0x04, 0x17
        /*006a*/ 	.short	(.L_5133 - .L_5132)
.L_5132:
        /*006c*/ 	.word	0x00000000
        /*0070*/ 	.short	0x0006
        /*0072*/ 	.short	0x0030
        /*0074*/ 	.byte	0x00, 0xf0, 0x11, 0x00


	//----- nvinfo : EIATTR_KPARAM_INFO
	.align		4
.L_5133:
        /*0078*/ 	.byte	0x04, 0x17
        /*007a*/ 	.short	(.L_5135 - .L_5134)
.L_5134:
        /*007c*/ 	.word	0x00000000
        /*0080*/ 	.short	0x0005
        /*0082*/ 	.short	0x0028
        /*0084*/ 	.byte	0x00, 0xf0, 0x21, 0x00


	//----- nvinfo : EIATTR_KPARAM_INFO
	.align		4
.L_5135:
        /*0088*/ 	.byte	0x04, 0x17
        /*008a*/ 	.short	(.L_5137 - .L_5136)
.L_5136:
        /*008c*/ 	.word	0x00000000
        /*0090*/ 	.short	0x0004
        /*0092*/ 	.short	0x0020
        /*0094*/ 	.byte	0x00, 0xf0, 0x21, 0x00


	//----- nvinfo : EIATTR_KPARAM_INFO
	.align		4
.L_5137:
        /*0098*/ 	.byte	0x04, 0x17
        /*009a*/ 	.short	(.L_5139 - .L_5138)
.L_5138:
        /*009c*/ 	.word	0x00000000
        /*00a0*/ 	.short	0x0003
        /*00a2*/ 	.short	0x0018
        /*00a4*/ 	.byte	0x00, 0xf0, 0x21, 0x00


	//----- nvinfo : EIATTR_KPARAM_INFO
	.align		4
.L_5139:
        /*00a8*/ 	.byte	0x04, 0x17
        /*00aa*/ 	.short	(.L_5141 - .L_5140)
.L_5140:
        /*00ac*/ 	.word	0x00000000
        /*00b0*/ 	.short	0x0002
        /*00b2*/ 	.short	0x0010
        /*00b4*/ 	.byte	0x00, 0xf0, 0x21, 0x00


	//----- nvinfo : EIATTR_KPARAM_INFO
	.align		4
.L_5141:
        /*00b8*/ 	.byte	0x04, 0x17
        /*00ba*/ 	.short	(.L_5143 - .L_5142)
.L_5142:
        /*00bc*/ 	.word	0x00000000
        /*00c0*/ 	.short	0x0001
        /*00c2*/ 	.short	0x0008
        /*00c4*/ 	.byte	0x00, 0xf0, 0x21, 0x00


	//----- nvinfo : EIATTR_KPARAM_INFO
	.align		4
.L_5143:
        /*00c8*/ 	.byte	0x04, 0x17
        /*00ca*/ 	.short	(.L_5145 - .L_5144)
.L_5144:
        /*00cc*/ 	.word	0x00000000
        /*00d0*/ 	.short	0x0000
        /*00d2*/ 	.short	0x0000
        /*00d4*/ 	.byte	0x00, 0xf0, 0x21, 0x00


	//----- nvinfo : EIATTR_SPARSE_MMA_MASK
	.align		4
.L_5145:
        /*00d8*/ 	.byte	0x03, 0x50
        /*00da*/ 	.short	0x0000


	//----- nvinfo : EIATTR_MAXREG_COUNT
	.align		4
        /*00dc*/ 	.byte	0x03, 0x1b
        /*00de*/ 	.short	0x00ff


	//----- nvinfo : EIATTR_NUM_BARRIERS
	.align		4
        /*00e0*/ 	.byte	0x02, 0x4c
        /*00e2*/ 	.byte	0x01
	.zero		1


	//----- nvinfo : EIATTR_MERCURY_ISA_VERSION
	.align		4
        /*00e4*/ 	.byte	0x03, 0x5f
        /*00e6*/ 	.short	0x0101


	//----- nvinfo : EIATTR_EXIT_INSTR_OFFSETS
	.align		4
        /*00e8*/ 	.byte	0x04, 0x1c
        /*00ea*/ 	.short	(.L_5147 - .L_5146)


	//   ....[0]....
.L_5146:
        /*00ec*/ 	.word	0x00000070


	//   ....[1]....
        /*00f0*/ 	.word	0x00000100


	//   ....[2]....
        /*00f4*/ 	.word	0x000046e0


	//   ....[3]....
        /*00f8*/ 	.word	0x00004740


	//   ....[4]....
        /*00fc*/ 	.word	0x00004790


	//----- nvinfo : EIATTR_CBANK_PARAM_SIZE
	.align		4
.L_5147:
        /*0100*/ 	.byte	0x03, 0x19
        /*0102*/ 	.short	0x004c


	//----- nvinfo : EIATTR_PARAM_CBANK
	.align		4
        /*0104*/ 	.byte	0x04, 0x0a
        /*0106*/ 	.short	(.L_5149 - .L_5148)
	.align		4
.L_5148:
        /*0108*/ 	.word	index@(.nv.constant0._Z8moe_q3_KIfLb0EEvPKvS1_PT_PKiS5_S5_iiiiiii)
        /*010c*/ 	.short	0x0210
        /*010e*/ 	.short	0x004c


	//----- nvinfo : EIATTR_SW_WAR
	.align		4
.L_5149:
        /*0110*/ 	.byte	0x04, 0x36
        /*0112*/ 	.short	(.L_5151 - .L_5150)
.L_5150:
        /*0114*/ 	.word	0x00000008
.L_5151:


//--------------------- .nv.info._Z8moe_q2_KIfLb1EEvPKvS1_PT_PKiS5_S5_iiiiiii --------------------------
	.section	.nv.info._Z8moe_q2_KIfLb1EEvPKvS1_PT_PKiS5_S5_iiiiiii,"",@"SHT_CUDA_INFO"
	.sectionflags	@""
	.align	4


	//----- nvinfo : EIATTR_CUDA_API_VERSION
	.align		4
        /*0000*/ 	.byte	0x04, 0x37
        /*0002*/ 	.short	(.L_5153 - .L_5152)
.L_5152:
        /*0004*/ 	.word	0x00000082


	//----- nvinfo : EIATTR_KPARAM_INFO
	.align		4
.L_5153:
        /*0008*/ 	.byte	0x04, 0x17
        /*000a*/ 	.short	(.L_5155 - .L_5154)
.L_5154:
        /*000c*/ 	.word	0x00000000
        /*0010*/ 	.short	0x000c
        /*0012*/ 	.short	0x0048
        /*0014*/ 	.byte	0x00, 0xf0, 0x11, 0x00


	//----- nvinfo : EIATTR_KPARAM_INFO
	.align		4
.L_5155:
        /*0018*/ 	.byte	0x04, 0x17
        /*001a*/ 	.short	(.L_5157 - .L_5156)
.L_5156:
        /*001c*/ 	.word	0x00000000
        /*0020*/ 	.short	0x000b
        /*0022*/ 	.short	0x0044
        /*0024*/ 	.byte	0x00, 0xf0, 0x11, 0x00


	//----- nvinfo : EIATTR_KPARAM_INFO
	.align		4
.L_5157:
        /*0028*/ 	.byte	0x04, 0x17
        /*002a*/ 	.short	(.L_5159 - .L_5158)
.L_5158:
        /*002c*/ 	.word	0x00000000
        /*0030*/ 	.short	0x000a
        /*0032*/ 	.short	0x0040
        /*0034*/ 	.byte	0x00, 0xf0, 0x11, 0x00


	//----- nvinfo : EIATTR_KPARAM_INFO
	.align		4
.L_5159:
        /*0038*/ 	.byte	0x04, 0x17
        /*003a*/ 	.short	(.L_5161 - .L_5160)
.L_5160:
        /*003c*/ 	.word	0x00000000
        /*0040*/ 	.short	0x0009
        /*0042*/ 	.short	0x003c
        /*0044*/ 	.byte	0x00, 0xf0, 0x11, 0x00


	//----- nvinfo : EIATTR_KPARAM_INFO
	.align		4
.L_5161:
        /*0048*/ 	.byte	0x04, 0x17
        /*004a*/ 	.short	(.L_5163 - .L_5162)
.L_5162:
        /*004c*/ 	.word	0x00000000
        /*0050*/ 	.short	0x0008
        /*0052*/ 	.short	0x0038
        /*0054*/ 	.byte	0x00, 0xf0, 0x11, 0x00


	//----- nvinfo : EIATTR_KPARAM_INFO
	.align		4
.L_5163:
        /*0058*/ 	.byte	0x04, 0x17
        /*005a*/ 	.short	(.L_5165 - .L_5164)
.L_5164:
        /*005c*/ 	.word	0x00000000
        /*0060*/ 	.short	0x0007
        /*0062*/ 	.short	0x0034
        /*0064*/ 	.byte	0x00, 0xf0, 0x11, 0x00


	//----- nvinfo : EIATTR_KPARAM_INFO
	.align		4
.L_5165:
        /*0068*/ 	.byte	0x04, 0x17
        /*006a*/ 	.short	(.L_5167 - .L_5166)
.L_5166:
        /*006c*/ 	.word	0x00000000
        /*0070*/ 	.short	0x0006
        /*0072*/ 	.short	0x0030
        /*0074*/ 	.byte	0x00, 0xf0, 0x11, 0x00


	//----- nvinfo : EIATTR_KPARAM_INFO
	.align		4
.L_5167:
        /*0078*/ 	.byte	0x04, 0x17
        /*007a*/ 	.short	(.L_5169 - .L_5168)
.L_5168:
        /*007c*/ 	.word	0x00000000
        /*0080*/ 	.short	0x0005
        /*0082*/ 	.short	0x0028
        /*0084*/ 	.byte	0x00, 0xf0, 0x21, 0x00


	//----- nvinfo : EIATTR_KPARAM_INFO
	.align		4
.L_5169:
        /*0088*/ 	.byte	0x04, 0x17
        /*008a*/ 	.short	(.L_5171 - .L_5170)
.L_5170:
        /*008c*/ 	.word	0x00000000
        /*0090*/ 	.short	0x0004
        /*0092*/ 	.short	0x0020
        /*0094*/ 	.byte	0x00, 0xf0, 0x21, 0x00


	//----- nvinfo : EIATTR_KPARAM_INFO
	.align		4
.L_5171:
        /*0098*/ 	.byte	0x04, 0x17
        /*009a*/ 	.short	(.L_5173 - .L_5172)
.L_5172:
        /*009c*/ 	.word	0x00000000
        /*00a0*/ 	.short	0x0003
        /*00a2*/ 	.short	0x0018
        /*00a4*/ 	.byte	0x00, 0xf0, 0x21, 0x00


	//----- nvinfo : EIATTR_KPARAM_INFO
	.align		4
.L_5173:
        /*00a8*/ 	.byte	0x04, 0x17
        /*00aa*/ 	.short	(.L_5175 - .L_5174)
.L_5174:
        /*00ac*/ 	.word	0x00000000
        /*00b0*/ 	.short	0x0002
        /*00b2*/ 	.short	0x0010
        /*00b4*/ 	.byte	0x00, 0xf0, 0x21, 0x00


	//----- nvinfo : EIATTR_KPARAM_INFO
	.align		4
.L_5175:
        /*00b8*/ 	.byte	0x04, 0x17
        /*00ba*/ 	.short	(.L_5177 - .L_5176)
.L_5176:
        /*00bc*/ 	.word	0x00000000
        /*00c0*/ 	.short	0x0001
        /*00c2*/ 	.short	0x0008
        /*00c4*/ 	.byte	0x00, 0xf0, 0x21, 0x00


	//----- nvinfo : EIATTR_KPARAM_INFO
	.align		4
.L_5177:
        /*00c8*/ 	.byte	0x04, 0x17
        /*00ca*/ 	.short	(.L_5179 - .L_5178)
.L_5178:
        /*00cc*/ 	.word	0x00000000
        /*00d0*/ 	.short	0x0000
        /*00d2*/ 	.short	0x0000
        /*00d4*/ 	.byte	0x00, 0xf0, 0x21, 0x00


	//----- nvinfo : EIATTR_SPARSE_MMA_MASK
	.align		4
.L_5179:
        /*00d8*/ 	.byte	0x03, 0x50
        /*00da*/ 	.short	0x0000


	//----- nvinfo : EIATTR_MAXREG_COUNT
	.align		4
        /*00dc*/ 	.byte	0x03, 0x1b
        /*00de*/ 	.short	0x00ff


	//----- nvinfo : EIATTR_NUM_BARRIERS
	.align		4
        /*00e0*/ 	.byte	0x02, 0x4c
        /*00e2*/ 	.byte	0x01
	.zero		1


	//----- nvinfo : EIATTR_MERCURY_ISA_VERSION
	.align		4
        /*00e4*/ 	.byte	0x03, 0x5f
        /*00e6*/ 	.short	0x0101


	//----- nvinfo : EIATTR_EXIT_INSTR_OFFSETS
	.align		4
        /*00e8*/ 	.byte	0x04, 0x1c
        /*00ea*/ 	.short	(.L_5181 - .L_5180)


	//   ....[0]....
.L_5180:
        /*00ec*/ 	.word	0x00000090


	//   ....[1]....
        /*00f0*/ 	.word	0x00000120


	//   ....[2]....
        /*00f4*/ 	.word	0x00004fd0


	//   ....[3]....
        /*00f8*/ 	.word	0x00005030


	//   ....[4]....
        /*00fc*/ 	.word	0x00005080


	//----- nvinfo : EIATTR_CBANK_PARAM_SIZE
	.align		4
.L_5181:
        /*0100*/ 	.byte	0x03, 0x19
        /*0102*/ 	.short	0x004c


	//----- nvinfo : EIATTR_PARAM_CBANK
	.align		4
        /*0104*/ 	.byte	0x04, 0x0a
        /*0106*/ 	.short	(.L_5183 - .L_5182)
	.align		4
.L_5182:
        /*0108*/ 	.word	index@(.nv.constant0._Z8moe_q2_KIfLb1EEvPKvS1_PT_PKiS5_S5_iiiiiii)
        /*010c*/ 	.short	0x0210
        /*010e*/ 	.short	0x004c


	//----- nvinfo : EIATTR_SW_WAR
	.align		4
.L_5183:
        /*0110*/ 	.byte	0x04, 0x36
        /*0112*/ 	.short	(.L_5185 - .L_5184)
.L_5184:
        /*0114*/ 	.word	0x00000008
.L_5185:


//--------------------- .nv.info._Z8moe_q2_KIfLb0EEvPKvS1_PT_PKiS5_S5_iiiiiii --------------------------
	.section	.nv.info._Z8moe_q2_KIfLb0EEvPKvS1_PT_PKiS5_S5_iiiiiii,"",@"SHT_CUDA_INFO"
	.sectionflags	@""
	.align	4


	//----- nvinfo : EIATTR_CUDA_API_VERSION
	.align		4
        /*0000*/ 	.byte	0x04, 0x37
        /*0002*/ 	.short	(.L_5187 - .L_5186)
.L_5186:
        /*0004*/ 	.word	0x00000082


	//----- nvinfo : EIATTR_KPARAM_INFO
	.align		4
.L_5187:
        /*0008*/ 	.byte	0x04, 0x17
        /*000a*/ 	.short	(.L_5189 - .L_5188)
.L_5188:
        /*000c*/ 	.word	0x00000000
        /*0010*/ 	.short	0x000c
        /*0012*/ 	.short	0x0048
        /*0014*/ 	.byte	0x00, 0xf0, 0x11, 0x00


	//----- nvinfo : EIATTR_KPARAM_INFO
	.align		4
.L_5189:
        /*0018*/ 	.byte	0x04, 0x17
        /*001a*/ 	.short	(.L_5191 - .L_5190)
.L_5190:
        /*001c*/ 	.word	0x00000000
        /*0020*/ 	.short	0x000b
        /*0022*/ 	.short	0x0044
        /*0024*/ 	.byte	0x00, 0xf0, 0x11, 0x00


	//----- nvinfo : EIATTR_KPARAM_INFO
	.align		4
.L_5191:
        /*0028*/ 	.byte	0x04, 0x17
        /*002a*/ 	.short	(.L_5193 - .L_5192)
.L_5192:
        /*002c*/ 	.word	0x00000000
        /*0030*/ 	.short	0x000a
        /*0032*/ 	.short	0x0040
        /*0034*/ 	.byte	0x00, 0xf0, 0x11, 0x00


	//----- nvinfo : EIATTR_KPARAM_INFO
	.align		4
.L_5193:
        /*0038*/ 	.byte	0x04, 0x17
        /*003a*/ 	.short	(.L_5195 - .L_5194)
.L_5194:
        /*003c*/ 	.word	0x00000000
        /*0040*/ 	.short	0x0009
        /*0042*/ 	.short	0x003c
        /*0044*/ 	.byte	0x00, 0xf0, 0x11, 0x00


	//----- nvinfo : EIATTR_KPARAM_INFO
	.align		4
.L_5195:
        /*0048*/ 	.byte	0x04, 0x17
        /*004a*/ 	.short	(.L_5197 - .L_5196)
.L_5196:
        /*004c*/ 	.word	0x00000000
        /*0050*/ 	.short	0x0008
        /*0052*/ 	.short	0x0038
        /*0054*/ 	.byte	0x00, 0xf0, 0x11, 0x00


	//----- nvinfo : EIATTR_KPARAM_INFO
	.align		4
.L_5197:
        /*0058*/ 	.byte	0x04, 0x17
        /*005a*/ 	.short	(.L_5199 - .L_5198)
.L_5198:
        /*005c*/ 	.word	0x00000000
        /*0060*/ 	.short	0x0007
        /*0062*/ 	.short	0x0034
        /*0064*/ 	.byte	0x00, 0xf0, 0x11, 0x00


	//----- nvinfo : EIATTR_KPARAM_INFO
	.align		4
.L_5199:
        /*0068*/ 	.byte	0x04, 0x17
        /*006a*/ 	.short	(.L_5201 - .L_5200)
.L_5200:
        /*006c*/ 	.word	0x00000000
        /*0070*/ 	.short	0x0006
        /*0072*/ 	.short	0x0030
        /*0074*/ 	.byte	0x00, 0xf0, 0x11, 0x00


	//----- nvinfo : EIATTR_KPARAM_INFO
	.align		4
.L_5201:
        /*0078*/ 	.byte	0x04, 0x17
        /*007a*/ 	.short	(.L_5203 - .L_5202)
.L_5202:
        /*007c*/ 	.word	0x00000000
        /*0080*/ 	.short	0x0005
        /*0082*/ 	.short	0x0028
        /*0084*/ 	.byte	0x00, 0xf0, 0x21, 0x00


	//----- nvinfo : EIATTR_KPARAM_INFO
	.align		4
.L_5203:
        /*0088*/ 	.byte	0x04, 0x17
        /*008a*/ 	.short	(.L_5205 - .L_5204)
.L_5204:
        /*008c*/ 	.word	0x00000000
        /*0090*/ 	.short	0x0004
        /*0092*/ 	.short	0x0020
        /*0094*/ 	.byte	0x00, 0xf0, 0x21, 0x00


	//----- nvinfo : EIATTR_KPARAM_INFO
	.align		4
.L_5205:
        /*0098*/ 	.byte	0x04, 0x17
        /*009a*/ 	.short	(.L_5207 - .L_5206)
.L_5206:
        /*009c*/ 	.word	0x00000000
        /*00a0*/ 	.short	0x0003
        /*00a2*/ 	.short	0x0018
        /*00a4*/ 	.byte	0x00, 0xf0, 0x21, 0x00


	//----- nvinfo : EIATTR_KPARAM_INFO
	.align		4
.L_5207:
        /*00a8*/ 	.byte	0x04, 0x17
        /*00aa*/ 	.short	(.L_5209 - .L_5208)
.L_5208:
        /*00ac*/ 	.word	0x00000000
        /*00b0*/ 	.short	0x0002
        /*00b2*/ 	.short	0x0010
        /*00b4*/ 	.byte	0x00, 0xf0, 0x21, 0x00


	//----- nvinfo : EIATTR_KPARAM_INFO
	.align		4
.L_5209:
        /*00b8*/ 	.byte	0x04, 0x17
        /*00ba*/ 	.short	(.L_5211 - .L_5210)
.L_5210:
        /*00bc*/ 	.word	0x00000000
        /*00c0*/ 	.short	0x0001
        /*00c2*/ 	.short	0x0008
        /*00c4*/ 	.byte	0x00, 0xf0, 0x21, 0x00


	//----- nvinfo : EIATTR_KPARAM_INFO
	.align		4
.L_5211:
        /*00c8*/ 	.byte	0x04, 0x17
        /*00ca*/ 	.short	(.L_5213 - .L_5212)
.L_5212:
        /*00cc*/ 	.word	0x00000000
        /*00d0*/ 	.short	0x0000
        /*00d2*/ 	.short	0x0000
        /*00d4*/ 	.byte	0x00, 0xf0, 0x21, 0x00


	//----- nvinfo : EIATTR_SPARSE_MMA_MASK
	.align		4
.L_5213:
        /*00d8*/ 	.byte	0x03, 0x50
        /*00da*/ 	.short	0x0000


	//----- nvinfo : EIATTR_MAXREG_COUNT
	.align		4
        /*00dc*/ 	.byte	0x03, 0x1b
        /*00de*/ 	.short	0x00ff


	//----- nvinfo : EIATTR_NUM_BARRIERS
	.align		4
        /*00e0*/ 	.byte	0x02, 0x4c
        /*00e2*/ 	.byte	0x01
	.zero		1


	//----- nvinfo : EIATTR_MERCURY_ISA_VERSION
	.align		4
        /*00e4*/ 	.byte	0x03, 0x5f
        /*00e6*/ 	.short	0x0101


	//----- nvinfo : EIATTR_EXIT_INSTR_OFFSETS
	.align		4
        /*00e8*/ 	.byte	0x04, 0x1c
        /*00ea*/ 	.short	(.L_5215 - .L_5214)


	//   ....[0]....
.L_5214:
        /*00ec*/ 	.word	0x00000090


	//   ....[1]....
        /*00f0*/ 	.word	0x00000120


	//   ....[2]....
        /*00f4*/ 	.word	0x00004ba0


	//   ....[3]....
        /*00f8*/ 	.word	0x00004c00


	//   ....[4]....
        /*00fc*/ 	.word	0x00004c50


	//----- nvinfo : EIATTR_CBANK_PARAM_SIZE
	.align		4
.L_5215:
        /*0100*/ 	.byte	0x03, 0x19
        /*0102*/ 	.short	0x004c


	//----- nvinfo : EIATTR_PARAM_CBANK
	.align		4
        /*0104*/ 	.byte	0x04, 0x0a
        /*0106*/ 	.short	(.L_5217 - .L_5216)
	.align		4
.L_5216:
        /*0108*/ 	.word	index@(.nv.constant0._Z8moe_q2_KIfLb0EEvPKvS1_PT_PKiS5_S5_iiiiiii)
        /*010c*/ 	.short	0x0210
        /*010e*/ 	.short	0x004c


	//----- nvinfo : EIATTR_SW_WAR
	.align		4
.L_5217:
        /*0110*/ 	.byte	0x04, 0x36
        /*0112*/ 	.short	(.L_5219 - .L_5218)
.L_5218:
        /*0114*/ 	.word	0x00000008
.L_5219:


//--------------------- .nv.info._Z8moe_q8_0IfLb1EEvPKvS1_PT_PKiS5_S5_iiiiiii --------------------------
	.section	.nv.info._Z8moe_q8_0IfLb1EEvPKvS1_PT_PKiS5_S5_iiiiiii,"",@"SHT_CUDA_INFO"
	.sectionflags	@""
	.align	4


	//----- nvinfo : EIATTR_CUDA_API_VERSION
	.align		4
        /*0000*/ 	.byte	0x04, 0x37
        /*0002*/ 	.short	(.L_5221 - .L_5220)
.L_5220:
        /*0004*/ 	.word	0x00000082


	//----- nvinfo : EIATTR_KPARAM_INFO
	.align		4
.L_5221:
        /*0008*/ 	.byte	0x04, 0x17
        /*000a*/ 	.short	(.L_5223 - .L_5222)
.L_5222:
        /*000c*/ 	.word	0x00000000
        /*0010*/ 	.short	0x000c
        /*0012*/ 	.short	0x0048
        /*0014*/ 	.byte	0x00, 0xf0, 0x11, 0x00


	//----- nvinfo : EIATTR_KPARAM_INFO
	.align		4
.L_5223:
        /*0018*/ 	.byte	0x04, 0x17
        /*001a*/ 	.short	(.L_5225 - .L_5224)
.L_5224:
        /*001c*/ 	.word	0x00000000
        /*0020*/ 	.short	0x000b
        /*0022*/ 	.short	0x0044
        /*0024*/ 	.byte	0x00, 0xf0, 0x11, 0x00


	//----- nvinfo : EIATTR_KPARAM_INFO
	.align		4
.L_5225:
        /*0028*/ 	.byte	0x04, 0x17
        /*002a*/ 	.short	(.L_5227 - .L_5226)
.L_5226:
        /*002c*/ 	.word	0x00000000
        /*0030*/ 	.short	0x000a
        /*0032*/ 	.short	0x0040
        /*0034*/ 	.byte	0x00, 0xf0, 0x11, 0x00


	//----- nvinfo : EIATTR_KPARAM_INFO
	.align		4
.L_5227:
        /*0038*/ 	.byte	0x04, 0x17
        /*003a*/ 	.short	(.L_5229 - .L_5228)
.L_5228:
        /*003c*/ 	.word	0x00000000
        /*0040*/ 	.short	0x0009
        /*0042*/ 	.short	0x003c
        /*0044*/ 	.byte	0x00, 0xf0, 0x11, 0x00


	//----- nvinfo : EIATTR_KPARAM_INFO
	.align		4
.L_5229:
        /*0048*/ 	.byte	0x04, 0x17
        /*004a*/ 	.short	(.L_5231 - .L_5230)
.L_5230:
        /*004c*/ 	.word	0x00000000
        /*0050*/ 	.short	0x0008
        /*0052*/ 	.short	0x0038
        /*0054*/ 	.byte	0x00, 0xf0, 0x11, 0x00


	//----- nvinfo : EIATTR_KPARAM_INFO
	.align		4
.L_5231:
        /*0058*/ 	.byte	0x04, 0x17
        /*005a*/ 	.short	(.L_5233 - .L_5232)
.L_5232:
        /*005c*/ 	.word	0x00000000
        /*0060*/ 	.short	0x0007
        /*0062*/ 	.short	0x0034
        /*0064*/ 	.byte	0x00, 0xf0, 0x11, 0x00


	//----- nvinfo : EIATTR_KPARAM_INFO
	.align		4
.L_5233:
        /*0068*/ 	.byte	0x04, 0x17
        /*006a*/ 	.short	(.L_5235 - .L_5234)
.L_5234:
        /*006c*/ 	.word	0x00000000
        /*0070*/ 	.short	0x0006
        /*0072*/ 	.short	0x0030
        /*0074*/ 	.byte	0x00, 0xf0, 0x11, 0x00


	//----- nvinfo : EIATTR_KPARAM_INFO
	.align		4
.L_5235:
        /*0078*/ 	.byte	0x04, 0x17
        /*007a*/ 	.short	(.L_5237 - .L_5236)
.L_5236:
        /*007c*/ 	.word	0x00000000
        /*0080*/ 	.short	0x0005
        /*0082*/ 	.short	0x0028
        /*0084*/ 	.byte	0x00, 0xf0, 0x21, 0x00


	//----- nvinfo : EIATTR_KPARAM_INFO
	.align		4
.L_5237:
        /*0088*/ 	.byte	0x04, 0x17
        /*008a*/ 	.short	(.L_5239 - .L_5238)
.L_5238:
        /*008c*/ 	.word	0x00000000
        /*0090*/ 	.short	0x0004
        /*0092*/ 	.short	0x0020
        /*0094*/ 	.byte	0x00, 0xf0, 0x21, 0x00


	//----- nvinfo : EIATTR_KPARAM_INFO
	.align		4
.L_5239:
        /*0098*/ 	.byte	0x04, 0x17
        /*009a*/ 	.short	(.L_5241 - .L_5240)
.L_5240:
        /*009c*/ 	.word	0x00000000
        /*00a0*/ 	.short	0x0003
        /*00a2*/ 	.short	0x0018
        /*00a4*/ 	.byte	0x00, 0xf0, 0x21, 0x00


	//----- nvinfo : EIATTR_KPARAM_INFO
	.align		4
.L_5241:
        /*00a8*/ 	.byte	0x04, 0x17
        /*00aa*/ 	.short	(.L_5243 - .L_5242)
.L_5242:
        /*00ac*/ 	.word	0x00000000
        /*00b0*/ 	.short	0x0002
        /*00b2*/ 	.short	0x0010
        /*00b4*/ 	.byte	0x00, 0xf0, 0x21, 0x00


	//----- nvinfo : EIATTR_KPARAM_INFO
	.align		4
.L_5243:
        /*00b8*/ 	.byte	0x04, 0x17
        /*00ba*/ 	.short	(.L_5245 - .L_5244)
.L_5244:
        /*00bc*/ 	.word	0x00000000
        /*00c0*/ 	.short	0x0001
        /*00c2*/ 	.short	0x0008
        /*00c4*/ 	.byte	0x00, 0xf0, 0x21, 0x00


	//----- nvinfo : EIATTR_KPARAM_INFO
	.align		4
.L_5245:
        /*00c8*/ 	.byte	0x04, 0x17
        /*00ca*/ 	.short	(.L_5247 - .L_5246)
.L_5246:
        /*00cc*/ 	.word	0x00000000
        /*00d0*/ 	.short	0x0000
        /*00d2*/ 	.short	0x0000
        /*00d4*/ 	.byte	0x00, 0xf0, 0x21, 0x00


	//----- nvinfo : EIATTR_SPARSE_MMA_MASK
	.align		4
.L_5247:
        /*00d8*/ 	.byte	0x03, 0x50
        /*00da*/ 	.short	0x0000


	//----- nvinfo : EIATTR_MAXREG_COUNT
	.align		4
        /*00dc*/ 	.byte	0x03, 0x1b
        /*00de*/ 	.short	0x00ff


	//----- nvinfo : EIATTR_NUM_BARRIERS
	.align		4
        /*00e0*/ 	.byte	0x02, 0x4c
        /*00e2*/ 	.byte	0x01
	.zero		1


	//----- nvinfo : EIATTR_MERCURY_ISA_VERSION
	.align		4
        /*00e4*/ 	.byte	0x03, 0x5f
        /*00e6*/ 	.short	0x0101


	//----- nvinfo : EIATTR_EXIT_INSTR_OFFSETS
	.align		4
        /*00e8*/ 	.byte	0x04, 0x1c
        /*00ea*/ 	.short	(.L_5249 - .L_5248)


	//   ....[0]....
.L_5248:
        /*00ec*/ 	.word	0x00000090


	//   ....[1]....
        /*00f0*/ 	.word	0x00000120


	//   ....[2]....
        /*00f4*/ 	.word	0x00001810


	//   ....[3]....
        /*00f8*/ 	.word	0x00001870


	//   ....[4]....
        /*00fc*/ 	.word	0x000018c0


	//----- nvinfo : EIATTR_CRS_STACK_SIZE
	.align		4
.L_5249:
        /*0100*/ 	.byte	0x04, 0x1e
        /*0102*/ 	.short	(.L_5251 - .L_5250)
.L_5250:
        /*0104*/ 	.word	0x00000000


	//----- nvinfo : EIATTR_CBANK_PARAM_SIZE
	.align		4
.L_5251:
        /*0108*/ 	.byte	0x03, 0x19
        /*010a*/ 	.short	0x004c


	//----- nvinfo : EIATTR_PARAM_CBANK
	.align		4
        /*010c*/ 	.byte	0x04, 0x0a
        /*010e*/ 	.short	(.L_5253 - .L_5252)
	.align		4
.L_5252:
        /*0110*/ 	.word	index@(.nv.constant0._Z8moe_q8_0IfLb1EEvPKvS1_PT_PKiS5_S5_iiiiiii)
        /*0114*/ 	.short	0x0210
        /*0116*/ 	.short	0x004c


	//----- nvinfo : EIATTR_SW_WAR
	.align		4
.L_5253:
        /*0118*/ 	.byte	0x04, 0x36
        /*011a*/ 	.short	(.L_5255 - .L_5254)
.L_5254:
        /*011c*/ 	.word	0x00000008
.L_5255:


//--------------------- .nv.info._Z8moe_q8_0IfLb0EEvPKvS1_PT_PKiS5_S5_iiiiiii --------------------------
	.section	.nv.info._Z8moe_q8_0IfLb0EEvPKvS1_PT_PKiS5_S5_iiiiiii,"",@"SHT_CUDA_INFO"
	.sectionflags	@""
	.align	4


	//----- nvinfo : EIATTR_CUDA_API_VERSION
	.align		4
        /*0000*/ 	.byte	0x04, 0x37
        /*0002*/ 	.short	(.L_5257 - .L_5256)
.L_5256:
        /*0004*/ 	.word	0x00000082


	//----- nvinfo : EIATTR_KPARAM_INFO
	.align		4
.L_5257:
        /*0008*/ 	.byte	0x04, 0x17
        /*000a*/ 	.short	(.L_5259 - .L_5258)
.L_5258:
        /*000c*/ 	.word	0x00000000
        /*0010*/ 	.short	0x000c
        /*0012*/ 	.short	0x0048
        /*0014*/ 	.byte	0x00, 0xf0, 0x11, 0x00


	//----- nvinfo : EIATTR_KPARAM_INFO
	.align		4
.L_5259:
        /*0018*/ 	.byte	0x04, 0x17
        /*001a*/ 	.short	(.L_5261 - .L_5260)
.L_5260:
        /*001c*/ 	.word	0x00000000
        /*0020*/ 	.short	0x000b
        /*0022*/ 	.short	0x0044
        /*0024*/ 	.byte	0x00, 0xf0, 0x11, 0x00


	//----- nvinfo : EIATTR_KPARAM_INFO
	.align		4
.L_5261:
        /*0028*/ 	.byte	0x04, 0x17
        /*002a*/ 	.short	(.L_5263 - .L_5262)
.L_5262:
        /*002c*/ 	.word	0x00000000
        /*0030*/ 	.short	0x000a
        /*0032*/ 	.short	0x0040
        /*0034*/ 	.byte	0x00, 0xf0, 0x11, 0x00


	//----- nvinfo : EIATTR_KPARAM_INFO
	.align		4
.L_5263:
        /*0038*/ 	.byte	0x04, 0x17
        /*003a*/ 	.short	(.L_5265 - .L_5264)
.L_5264:
        /*003c*/ 	.word	0x00000000
        /*0040*/ 	.short	0x0009
        /*0042*/ 	.short	0x003c
        /*0044*/ 	.byte	0x00, 0xf0, 0x11, 0x00


	//----- nvinfo : EIATTR_KPARAM_INFO
	.align		4
.L_5265:
        /*0048*/ 	.byte	0x04, 0x17
        /*004a*/ 	.short	(.L_5267 - .L_5266)
.L_5266:
        /*004c*/ 	.word	0x00000000
        /*0050*/ 	.short	0x0008
        /*0052*/ 	.short	0x0038
        /*0054*/ 	.byte	0x00, 0xf0, 0x11, 0x00


	//----- nvinfo : EIATTR_KPARAM_INFO
	.align		4
.L_5267:
        /*0058*/ 	.byte	0x04, 0x17
        /*005a*/ 	.short	(.L_5269 - .L_5268)
.L_5268:
        /*005c*/ 	.word	0x00000000
        /*0060*/ 	.short	0x0007
        /*0062*/ 	.short	0x0034
        /*0064*/ 	.byte	0x00, 0xf0, 0x11, 0x00


	//----- nvinfo : EIATTR_KPARAM_INFO
	.align		4
.L_5269:
        /*0068*/ 	.byte	0x04, 0x17
        /*006a*/ 	.short	(.L_5271 - .L_5270)
.L_5270:
        /*006c*/ 	.word	0x00000000
        /*0070*/ 	.short	0x0006
        /*0072*/ 	.short	0x0030
        /*0074*/ 	.byte	0x00, 0xf0, 0x11, 0x00


	//----- nvinfo : EIATTR_KPARAM_INFO
	.align		4
.L_5271:
        /*0078*/ 	.byte	0x04, 0x17
        /*007a*/ 	.short	(.L_5273 - .L_5272)
.L_5272:
        /*007c*/ 	.word	0x00000000
        /*0080*/ 	.short	0x0005
        /*0082*/ 	.short	0x0028
        /*0084*/ 	.byte	0x00, 0xf0, 0x21, 0x00


	//----- nvinfo : EIATTR_KPARAM_INFO
	.align		4
.L_5273:
        /*0088*/ 	.byte	0x04, 0x17
        /*008a*/ 	.short	(.L_5275 - .L_5274)
.L_5274:
        /*008c*/ 	.word	0x00000000
        /*0090*/ 	.short	0x0004
        /*0092*/ 	.short	0x0020
        /*0094*/ 	.byte	0x00, 0xf0, 0x21, 0x00


	//----- nvinfo : EIATTR_KPARAM_INFO
	.align		4
.L_5275:
        /*0098*/ 	.byte	0x04, 0x17
        /*009a*/ 	.short	(.L_5277 - .L_5276)
.L_5276:
        /*009c*/ 	.word	0x00000000
        /*00a0*/ 	.short	0x0003
        /*00a2*/ 	.short	0x0018
        /*00a4*/ 	.byte	0x00, 0xf0, 0x21, 0x00


	//----- nvinfo : EIATTR_KPARAM_INFO
	.align		4
.L_5277:
        /*00a8*/ 	.byte	0x04, 0x17
        /*00aa*/ 	.short	(.L_5279 - .L_5278)
.L_5278:
        /*00ac*/ 	.word	0x00000000
        /*00b0*/ 	.short	0x0002
        /*00b2*/ 	.short	0x0010
        /*00b4*/ 	.byte	0x00, 0xf0, 0x21, 0x00


	//----- nvinfo : EIATTR_KPARAM_INFO
	.align		4
.L_5279:
        /*00b8*/ 	.byte	0x04, 0x17
        /*00ba*/ 	.short	(.L_5281 - .L_5280)
.L_5280:
        /*00bc*/ 	.word	0x00000000
        /*00c0*/ 	.short	0x0001
        /*00c2*/ 	.short	0x0008
        /*00c4*/ 	.byte	0x00, 0xf0, 0x21, 0x00


	//----- nvinfo : EIATTR_KPARAM_INFO
	.align		4
.L_5281:
        /*00c8*/ 	.byte	0x04, 0x17
        /*00ca*/ 	.short	(.L_5283 - .L_5282)
.L_5282:
        /*00cc*/ 	.word	0x00000000
        /*00d0*/ 	.short	0x0000
        /*00d2*/ 	.short	0x0000
        /*00d4*/ 	.byte	0x00, 0xf0, 0x21, 0x00


	//----- nvinfo : EIATTR_SPARSE_MMA_MASK
	.align		4
.L_5283:
        /*00d8*/ 	.byte	0x03, 0x50
        /*00da*/ 	.short	0x0000


	//----- nvinfo : EIATTR_MAXREG_COUNT
	.align		4
        /*00dc*/ 	.byte	0x03, 0x1b
        /*00de*/ 	.short	0x00ff


	//----- nvinfo : EIATTR_NUM_BARRIERS
	.align		4
        /*00e0*/ 	.byte	0x02, 0x4c
        /*00e2*/ 	.byte	0x01
	.zero		1


	//----- nvinfo : EIATTR_MERCURY_ISA_VERSION
	.align		4
        /*00e4*/ 	.byte	0x03, 0x5f
        /*00e6*/ 	.short	0x0101


	//----- nvinfo : EIATTR_EXIT_INSTR_OFFSETS
	.align		4
        /*00e8*/ 	.byte	0x04, 0x1c
        /*00ea*/ 	.short	(.L_5285 - .L_5284)


	//   ....[0]....
.L_5284:
        /*00ec*/ 	.word	0x00000090


	//   ....[1]....
        /*00f0*/ 	.word	0x00000120


	//   ....[2]....
        /*00f4*/ 	.word	0x000013c0


	//   ....[3]....
        /*00f8*/ 	.word	0x00001420


	//   ....[4]....
        /*00fc*/ 	.word	0x00001470


	//----- nvinfo : EIATTR_CRS_STACK_SIZE
	.align		4
.L_5285:
        /*0100*/ 	.byte	0x04, 0x1e
        /*0102*/ 	.short	(.L_5287 - .L_5286)
.L_5286:
        /*0104*/ 	.word	0x00000000


	//----- nvinfo : EIATTR_CBANK_PARAM_SIZE
	.align		4
.L_5287:
        /*0108*/ 	.byte	0x03, 0x19
        /*010a*/ 	.short	0x004c


	//----- nvinfo : EIATTR_PARAM_CBANK
	.align		4
        /*010c*/ 	.byte	0x04, 0x0a
        /*010e*/ 	.short	(.L_5289 - .L_5288)
	.align		4
.L_5288:
        /*0110*/ 	.word	index@(.nv.constant0._Z8moe_q8_0IfLb0EEvPKvS1_PT_PKiS5_S5_iiiiiii)
        /*0114*/ 	.short	0x0210
        /*0116*/ 	.short	0x004c


	//----- nvinfo : EIATTR_SW_WAR
	.align		4
.L_5289:
        /*0118*/ 	.byte	0x04, 0x36
        /*011a*/ 	.short	(.L_5291 - .L_5290)
.L_5290:
        /*011c*/ 	.word	0x00000008
.L_5291:


//--------------------- .nv.info._Z8moe_q5_1IfLb1EEvPKvS1_PT_PKiS5_S5_iiiiiii --------------------------
	.section	.nv.info._Z8moe_q5_1IfLb1EEvPKvS1_PT_PKiS5_S5_iiiiiii,"",@"SHT_CUDA_INFO"
	.sectionflags	@""
	.align	4


	//----- nvinfo : EIATTR_CUDA_API_VERSION
	.align		4
        /*0000*/ 	.byte	0x04, 0x37
        /*0002*/ 	.short	(.L_5293 - .L_5292)
.L_5292:
        /*0004*/ 	.word	0x00000082


	//----- nvinfo : EIATTR_KPARAM_INFO
	.align		4
.L_5293:
        /*0008*/ 	.byte	0x04, 0x17
        /*000a*/ 	.short	(.L_5295 - .L_5294)
.L_5294:
        /*000c*/ 	.word	0x00000000
        /*0010*/ 	.short	0x000c
        /*0012*/ 	.short	0x0048
        /*0014*/ 	.byte	0x00, 0xf0, 0x11, 0x00


	//----- nvinfo : EIATTR_KPARAM_INFO
	.align		4
.L_5295:
        /*0018*/ 	.byte	0x04, 0x17
        /*001a*/ 	.short	(.L_5297 - .L_5296)
.L_5296:
        /*001c*/ 	.word	0x00000000
        /*0020*/ 	.short	0x000b
        /*0022*/ 	.short	0x0044
        /*0024*/ 	.byte	0x00, 0xf0, 0x11, 0x00


	//----- nvinfo : EIATTR_KPARAM_INFO
	.align		4
.L_5297:
        /*0028*/ 	.byte	0x04, 0x17
        /*002a*/ 	.short	(.L_5299 - .L_5298)
.L_5298:
        /*002c*/ 	.word	0x00000000
        /*0030*/ 	.short	0x000a
        /*0032*/ 	.short	0x0040
        /*0034*/ 	.byte	0x00, 0xf0, 0x11, 0x00


	//----- nvinfo : EIATTR_KPARAM_INFO
	.align		4
.L_5299:
        /*0038*/ 	.byte	0x04, 0x17
        /*003a*/ 	.short	(.L_5301 - .L_5300)
.L_5300:
        /*003c*/ 	.word	0x00000000
        /*0040*/ 	.short	0x0009
        /*0042*/ 	.short	0x003c
        /*0044*/ 	.byte	0x00, 0xf0, 0x11, 0x00


	//----- nvinfo : EIATTR_KPARAM_INFO
	.align		4
.L_5301:
        /*0048*/ 	.byte	0x04, 0x17
        /*004a*/ 	.short	(.L_5303 - .L_5302)
.L_5302:
        /*004c*/ 	.word	0x00000000
        /*0050*/ 	.short	0x0008
        /*0052*/ 	.short	0x0038
        /*0054*/ 	.byte	0x00, 0xf0, 0x11, 0x00


	//----- nvinfo : EIATTR_KPARAM_INFO
	.align		4
.L_5303:
        /*0058*/ 	.byte	0x04, 0x17
        /*005a*/ 	.short	(.L_5305 - .L_5304)
.L_5304:
        /*005c*/ 	.word	0x00000000
        /*0060*/ 	.short	0x0007
        /*0062*/ 	.short	0x0034
        /*0064*/ 	.byte	0x00, 0xf0, 0x11, 0x00


	//----- nvinfo : EIATTR_KPARAM_INFO
	.align		4
.L_5305:
        /*0068*/ 	.byte	0x04, 0x17
        /*006a*/ 	.short	(.L_5307 - .L_5306)
.L_5306:
        /*006c*/ 	.word	0x00000000
        /*0070*/ 	.short	0x0006
        /*0072*/ 	.short	0x0030
        /*0074*/ 	.byte	0x00, 0xf0, 0x11, 0x00


	//----- nvinfo : EIATTR_KPARAM_INFO
	.align		4
.L_5307:
        /*0078*/ 	.byte	0x04, 0x17
        /*007a*/ 	.short	(.L_5309 - .L_5308)
.L_5308:
        /*007c*/ 	.word	0x00000000
        /*0080*/ 	.short	0x0005
        /*0082*/ 	.short	0x0028
        /*0084*/ 	.byte	0x00, 0xf0, 0x21, 0x00


	//----- nvinfo : EIATTR_KPARAM_INFO
	.align		4
.L_5309:
        /*0088*/ 	.byte	0x04, 0x17
        /*008a*/ 	.short	(.L_5311 - .L_5310)
.L_5310:
        /*008c*/ 	.word	0x00000000
        /*0090*/ 	.short	0x0004
        /*0092*/ 	.short	0x0020
        /*0094*/ 	.byte	0x00, 0xf0, 0x21, 0x00


	//----- nvinfo : EIATTR_KPARAM_INFO
	.align		4
.L_5311:
        /*0098*/ 	.byte	0x04, 0x17
        /*009a*/ 	.short	(.L_5313 - .L_5312)
.L_5312:
        /*009c*/ 	.word	0x00000000
        /*00a0*/ 	.short	0x0003
        /*00a2*/ 	.short	0x0018
        /*00a4*/ 	.byte	0x00, 0xf0, 0x21, 0x00


	//----- nvinfo : EIATTR_KPARAM_INFO
	.align		4
.L_5313:
        /*00a8*/ 	.byte	0x04, 0x17
        /*00aa*/ 	.short	(.L_5315 - .L_5314)
.L_5314:
        /*00ac*/ 	.word	0x00000000
        /*00b0*/ 	.short	0x0002
        /*00b2*/ 	.short	0x0010
        /*00b4*/ 	.byte	0x00, 0xf0, 0x21, 0x00


	//----- nvinfo : EIATTR_KPARAM_INFO
	.align		4
.L_5315:
        /*00b8*/ 	.byte	0x04, 0x17
        /*00ba*/ 	.short	(.L_5317 - .L_5316)
.L_5316:
        /*00bc*/ 	.word	0x00000000
        /*00c0*/ 	.short	0x0001
        /*00c2*/ 	.short	0x0008
        /*00c4*/ 	.byte	0x00, 0xf0, 0x21, 0x00


	//----- nvinfo : EIATTR_KPARAM_INFO
	.align		4
.L_5317:
        /*00c8*/ 	.byte	0x04, 0x17
        /*00ca*/ 	.short	(.L_5319 - .L_5318)
.L_5318:
        /*00cc*/ 	.word	0x00000000
        /*00d0*/ 	.short	0x0000
        /*00d2*/ 	.short	0x0000
        /*00d4*/ 	.byte	0x00, 0xf0, 0x21, 0x00


	//----- nvinfo : EIATTR_SPARSE_MMA_MASK
	.align		4
.L_5319:
        /*00d8*/ 	.byte	0x03, 0x50
        /*00da*/ 	.short	0x0000


	//----- nvinfo : EIATTR_MAXREG_COUNT
	.align		4
        /*00dc*/ 	.byte	0x03, 0x1b
        /*00de*/ 	.short	0x00ff


	//----- nvinfo : EIATTR_NUM_BARRIERS
	.align		4
        /*00e0*/ 	.byte	0x02, 0x4c
        /*00e2*/ 	.byte	0x01
	.zero		1


	//----- nvinfo : EIATTR_MERCURY_ISA_VERSION
	.align		4
        /*00e4*/ 	.byte	0x03, 0x5f
        /*00e6*/ 	.short	0x0101


	//----- nvinfo : EIATTR_EXIT_INSTR_OFFSETS
	.align		4
        /*00e8*/ 	.byte	0x04, 0x1c
        /*00ea*/ 	.short	(.L_5321 - .L_5320)


	//   ....[0]....
.L_5320:
        /*00ec*/ 	.word	0x00000070


	//   ....[1]....
        /*00f0*/ 	.word	0x00000100


	//   ....[2]....
        /*00f4*/ 	.word	0x00002a50


	//   ....[3]....
        /*00f8*/ 	.word	0x00002ab0


	//   ....[4]....
        /*00fc*/ 	.word	0x00002b00


	//----- nvinfo : EIATTR_CBANK_PARAM_SIZE
	.align		4
.L_5321:
        /*0100*/ 	.byte	0x03, 0x19
        /*0102*/ 	.short	0x004c


	//----- nvinfo : EIATTR_PARAM_CBANK
	.align		4
        /*0104*/ 	.byte	0x04, 0x0a
        /*0106*/ 	.short	(.L_5323 - .L_5322)
	.align		4
.L_5322:
        /*0108*/ 	.word	index@(.nv.constant0._Z8moe_q5_1IfLb1EEvPKvS1_PT_PKiS5_S5_iiiiiii)
        /*010c*/ 	.short	0x0210
        /*010e*/ 	.short	0x004c


	//----- nvinfo : EIATTR_SW_WAR
	.align		4
.L_5323:
        /*0110*/ 	.byte	0x04, 0x36
        /*0112*/ 	.short	(.L_5325 - .L_5324)
.L_5324:
        /*0114*/ 	.word	0x00000008
.L_5325:


//--------------------- .nv.info._Z8moe_q5_1IfLb0EEvPKvS1_PT_PKiS5_S5_iiiiiii --------------------------
	.section	.nv.info._Z8moe_q5_1IfLb0EEvPKvS1_PT_PKiS5_S5_iiiiiii,"",@"SHT_CUDA_INFO"
	.sectionflags	@""
	.align	4


	//----- nvinfo : EIATTR_CUDA_API_VERSION
	.align		4
        /*0000*/ 	.byte	0x04, 0x37
        /*0002*/ 	.short	(.L_5327 - .L_5326)
.L_5326:
        /*0004*/ 	.word	0x00000082


	//----- nvinfo : EIATTR_KPARAM_INFO
	.align		4
.L_5327:
        /*0008*/ 	.byte	0x04, 0x17
        /*000a*/ 	.short	(.L_5329 - .L_5328)
.L_5328:
        /*000c*/ 	.word	0x00000000
        /*0010*/ 	.short	0x000c
        /*0012*/ 	.short	0x0048
        /*0014*/ 	.byte	0x00, 0xf0, 0x11, 0x00


	//----- nvinfo : EIATTR_KPARAM_INFO
	.align		4
.L_5329:
        /*0018*/ 	.byte	0x04, 0x17
        /*001a*/ 	.short	(.L_5331 - .L_5330)
.L_5330:
        /*001c*/ 	.word	0x00000000
        /*0020*/ 	.short	0x000b
        /*0022*/ 	.short	0x0044
        /*0024*/ 	.byte	0x00, 0xf0, 0x11, 0x00


	//----- nvinfo : EIATTR_KPARAM_INFO
	.align		4
.L_5331:
        /*0028*/ 	.byte	0x04, 0x17
        /*002a*/ 	.short	(.L_5333 - .L_5332)
.L_5332:
        /*002c*/ 	.word	0x00000000
        /*0030*/ 	.short	0x000a
        /*0032*/ 	.short	0x0040
        /*0034*/ 	.byte	0x00, 0xf0, 0x11, 0x00


	//----- nvinfo : EIATTR_KPARAM_INFO
	.align		4
.L_5333:
        /*0038*/ 	.byte	0x04, 0x17
        /*003a*/ 	.short	(.L_5335 - .L_5334)
.L_5334:
        /*003c*/ 	.word	0x00000000
        /*0040*/ 	.short	0x0009
        /*0042*/ 	.short	0x003c
        /*0044*/ 	.byte	0x00, 0xf0, 0x11, 0x00


	//----- nvinfo : EIATTR_KPARAM_INFO
	.align		4
.L_5335:
        /*0048*/ 	.byte	0x04, 0x17
        /*004a*/ 	.short	(.L_5337 - .L_5336)
.L_5336:
        /*004c*/ 	.word	0x00000000
        /*0050*/ 	.short	0x0008
        /*0052*/ 	.short	0x0038
        /*0054*/ 	.byte	0x00, 0xf0, 0x11, 0x00


	//----- nvinfo : EIATTR_KPARAM_INFO
	.align		4
.L_5337:
        /*0058*/ 	.byte	0x04, 0x17
        /*005a*/ 	.short	(.L_5339 - .L_5338)
.L_5338:
        /*005c*/ 	.word	0x00000000
        /*0060*/ 	.short	0x0007
        /*0062*/ 	.short	0x0034
        /*0064*/ 	.byte	0x00, 0xf0, 0x11, 0x00


	//----- nvinfo : EIATTR_KPARAM_INFO
	.align		4
.L_5339:
        /*0068*/ 	.byte	0x04, 0x17
        /*006a*/ 	.short	(.L_5341 - .L_5340)
.L_5340:
        /*006c*/ 	.word	0x00000000
        /*0070*/ 	.short	0x0006
        /*0072*/ 	.short	0x0030
        /*0074*/ 	.byte	0x00, 0xf0, 0x11, 0x00


	//----- nvinfo : EIATTR_KPARAM_INFO
	.align		4
.L_5341:
        /*0078*/ 	.byte	0x04, 0x17
        /*007a*/ 	.short	(.L_5343 - .L_5342)
.L_5342:
        /*007c*/ 	.word	0x00000000
        /*0080*/ 	.short	0x0005
        /*0082*/ 	.short	0x0028
        /*0084*/ 	.byte	0x00, 0xf0, 0x21, 0x00


	//----- nvinfo : EIATTR_KPARAM_INFO
	.align		4
.L_5343:
        /*0088*/ 	.byte	0x04, 0x17
        /*008a*/ 	.short	(.L_5345 - .L_5344)
.L_5344:
        /*008c*/ 	.word	0x00000000
        /*0090*/ 	.short	0x0004
        /*0092*/ 	.short	0x0020
        /*0094*/ 	.byte	0x00, 0xf0, 0x21, 0x00


	//----- nvinfo : EIATTR_KPARAM_INFO
	.align		4
.L_5345:
        /*0098*/ 	.byte	0x04, 0x17
        /*009a*/ 	.short	(.L_5347 - .L_5346)
.L_5346:
        /*009c*/ 	.word	0x00000000
        /*00a0*/ 	.short	0x0003
        /*00a2*/ 	.short	0x0018
        /*00a4*/ 	.byte	0x00, 0xf0, 0x21, 0x00


	//----- nvinfo : EIATTR_KPARAM_INFO
	.align		4
.L_5347:
        /*00a8*/ 	.byte	0x04, 0x17
        /*00aa*/ 	.short	(.L_5349 - .L_5348)
.L_5348:
        /*00ac*/ 	.word	0x00000000
        /*00b0*/ 	.short	0x0002
        /*00b2*/ 	.short	0x0010
        /*00b4*/ 	.byte	0x00, 0xf0, 0x21, 0x00


	//----- nvinfo : EIATTR_KPARAM_INFO
	.align		4
.L_5349:
        /*00b8*/ 	.byte	0x04, 0x17
        /*00ba*/ 	.short	(.L_5351 - .L_5350)
.L_5350:
        /*00bc*/ 	.word	0x00000000
        /*00c0*/ 	.short	0x0001
        /*00c2*/ 	.short	0x0008
        /*00c4*/ 	.byte	0x00, 0xf0, 0x21, 0x00


	//----- nvinfo : EIATTR_KPARAM_INFO
	.align		4
.L_5351:
        /*00c8*/ 	.byte	0x04, 0x17
        /*00ca*/ 	.short	(.L_5353 - .L_5352)
.L_5352:
        /*00cc*/ 	.word	0x00000000
        /*00d0*/ 	.short	0x0000
        /*00d2*/ 	.short	0x0000
        /*00d4*/ 	.byte	0x00, 0xf0, 0x21, 0x00


	//----- nvinfo : EIATTR_SPARSE_MMA_MASK
	.align		4
.L_5353:
        /*00d8*/ 	.byte	0x03, 0x50
        /*00da*/ 	.short	0x0000


	//----- nvinfo : EIATTR_MAXREG_COUNT
	.align		4
        /*00dc*/ 	.byte	0x03, 0x1b
        /*00de*/ 	.short	0x00ff


	//----- nvinfo : EIATTR_NUM_BARRIERS
	.align		4
        /*00e0*/ 	.byte	0x02, 0x4c
        /*00e2*/ 	.byte	0x01
	.zero		1


	//----- nvinfo : EIATTR_MERCURY_ISA_VERSION
	.align		4
        /*00e4*/ 	.byte	0x03, 0x5f
        /*00e6*/ 	.short	0x0101


	//----- nvinfo : EIATTR_EXIT_INSTR_OFFSETS
	.align		4
        /*00e8*/ 	.byte	0x04, 0x1c
        /*00ea*/ 	.short	(.L_5355 - .L_5354)


	//   ....[0]....
.L_5354:
        /*00ec*/ 	.word	0x00000070


	//   ....[1]....
        /*00f0*/ 	.word	0x00000100


	//   ....[2]....
        /*00f4*/ 	.word	0x00002640


	//   ....[3]....
        /*00f8*/ 	.word	0x000026a0


	//   ....[4]....
        /*00fc*/ 	.word	0x000026f0


	//----- nvinfo : EIATTR_CBANK_PARAM_SIZE
	.align		4
.L_5355:
        /*0100*/ 	.byte	0x03, 0x19
        /*0102*/ 	.short	0x004c


	//----- nvinfo : EIATTR_PARAM_CBANK
	.align		4
        /*0104*/ 	.byte	0x04, 0x0a
        /*0106*/ 	.short	(.L_5357 - .L_5356)
	.align		4
.L_5356:
        /*0108*/ 	.word	index@(.nv.constant0._Z8moe_q5_1IfLb0EEvPKvS1_PT_PKiS5_S5_iiiiiii)
        /*010c*/ 	.short	0x0210
        /*010e*/ 	.short	0x004c


	//----- nvinfo : EIATTR_SW_WAR
	.align		4
.L_5357:
        /*0110*/ 	.byte	0x04, 0x36
        /*0112*/ 	.short	(.L_5359 - .L_5358)
.L_5358:
        /*0114*/ 	.word	0x00000008
.L_5359:


//--------------------- .nv.info._Z8moe_q5_0IfLb1EEvPKvS1_PT_PKiS5_S5_iiiiiii --------------------------
	.section	.nv.info._Z8moe_q5_0IfLb1EEvPKvS1_PT_PKiS5_S5_iiiiiii,"",@"SHT_CUDA_INFO"
	.sectionflags	@""
	.align	4


	//----- nvinfo : EIATTR_CUDA_API_VERSION
	.align		4
        /*0000*/ 	.byte	0x04, 0x37
        /*0002*/ 	.short	(.L_5361 - .L_5360)
.L_5360:
        /*0004*/ 	.word	0x00000082


	//----- nvinfo : EIATTR_KPARAM_INFO
	.align		4
.L_5361:
        /*0008*/ 	.byte	0x04, 0x17
        /*000a*/ 	.short	(.L_5363 - .L_5362)
.L_5362:
        /*000c*/ 	.word	0x00000000
        /*0010*/ 	.short	0x000c
        /*0012*/ 	.short	0x0048
        /*0014*/ 	.byte	0x00, 0xf0, 0x11, 0x00


	//----- nvinfo : EIATTR_KPARAM_INFO
	.align		4
.L_5363:
        /*0018*/ 	.byte	0x04, 0x17
        /*001a*/ 	.short	(.L_5365 - .L_5364)
.L_5364:
        /*001c*/ 	.word	0x00000000
        /*0020*/ 	.short	0x000b
        /*0022*/ 	.short	0x0044
        /*0024*/ 	.byte	0x00, 0xf0, 0x11, 0x00


	//----- nvinfo : EIATTR_KPARAM_INFO
	.align		4
.L_5365:
        /*0028*/ 	.byte	0x04, 0x17
        /*002a*/ 	.short	(.L_5367 - .L_5366)
.L_5366:
        /*002c*/ 	.word	0x00000000
        /*0030*/ 	.short	0x000a
        /*0032*/ 	.short	0x0040
        /*0034*/ 	.byte	0x00, 0xf0, 0x11, 0x00


	//----- nvinfo : EIATTR_KPARAM_INFO
	.align		4
.L_5367:
        /*0038*/ 	.byte	0x04, 0x17
        /*003a*/ 	.short	(.L_5369 - .L_5368)
.L_5368:
        /*003c*/ 	.word	0x00000000
        /*0040*/ 	.short	0x0009
        /*0042*/ 	.short	0x003c
        /*0044*/ 	.byte	0x00, 0xf0, 0x11, 0x00


	//----- nvinfo : EIATTR_KPARAM_INFO
	.align		4
.L_5369:
        /*0048*/ 	.byte	0x04, 0x17
        /*004a*/ 	.short	(.L_5371 - .L_5370)
.L_5370:
        /*004c*/ 	.word	0x00000000
        /*0050*/ 	.short	0x0008
        /*0052*/ 	.short	0x0038
        /*0054*/ 	.byte	0x00, 0xf0, 0x11, 0x00


	//----- nvinfo : EIATTR_KPARAM_INFO
	.align		4
.L_5371:
        /*0058*/ 	.byte	0x04, 0x17
        /*005a*/ 	.short	(.L_5373 - .L_5372)
.L_5372:
        /*005c*/ 	.word	0x00000000
        /*0060*/ 	.short	0x0007
        /*0062*/ 	.short	0x0034
        /*0064*/ 	.byte	0x00, 0xf0, 0x11, 0x00


	//----- nvinfo : EIATTR_KPARAM_INFO
	.align		4
.L_5373:
        /*0068*/ 	.byte	0x04, 0x17
        /*006a*/ 	.short	(.L_5375 - .L_5374)
.L_5374:
        /*006c*/ 	.word	0x00000000
        /*0070*/ 	.short	0x0006
        /*0072*/ 	.short	0x0030
        /*0074*/ 	.byte	0x00, 0xf0, 0x11, 0x00


	//----- nvinfo : EIATTR_KPARAM_INFO
	.align		4
.L_5375:
        /*0078*/ 	.byte	0x04, 0x17
        /*007a*/ 	.short	(.L_5377 - .L_5376)
.L_5376:
        /*007c*/ 	.word	0x00000000
        /*0080*/ 	.short	0x0005
        /*0082*/ 	.short	0x0028
        /*0084*/ 	.byte	0x00, 0xf0, 0x21, 0x00


	//----- nvinfo : EIATTR_KPARAM_INFO
	.align		4
.L_5377:
        /*0088*/ 	.byte	0x04, 0x17
        /*008a*/ 	.short	(.L_5379 - .L_5378)
.L_5378:
        /*008c*/ 	.word	0x00000000
        /*0090*/ 	.short	0x0004
        /*0092*/ 	.short	0x0020
        /*0094*/ 	.byte	0x00, 0xf0, 0x21, 0x00


	//----- nvinfo : EIATTR_KPARAM_INFO
	.align		4
.L_5379:
        /*0098*/ 	.byte	0x04, 0x17
        /*009a*/ 	.short	(.L_5381 - .L_5380)
.L_5380:
        /*009c*/ 	.word	0x00000000
        /*00a0*/ 	.short	0x0003
        /*00a2*/ 	.short	0x0018
        /*00a4*/ 	.byte	0x00, 0xf0, 0x21, 0x00


	//----- nvinfo : EIATTR_KPARAM_INFO
	.align		4
.L_5381:
        /*00a8*/ 	.byte	0x04, 0x17
        /*00aa*/ 	.short	(.L_5383 - .L_5382)
.L_5382:
        /*00ac*/ 	.word	0x00000000
        /*00b0*/ 	.short	0x0002
        /*00b2*/ 	.short	0x0010
        /*00b4*/ 	.byte	0x00, 0xf0, 0x21, 0x00


	//----- nvinfo : EIATTR_KPARAM_INFO
	.align		4
.L_5383:
        /*00b8*/ 	.byte	0x04, 0x17
        /*00ba*/ 	.short	(.L_5385 - .L_5384)
.L_5384:
        /*00bc*/ 	.word	0x00000000
        /*00c0*/ 	.short	0x0001
        /*00c2*/ 	.short	0x0008
        /*00c4*/ 	.byte	0x00, 0xf0, 0x21, 0x00


	//----- nvinfo : EIATTR_KPARAM_INFO
	.align		4
.L_5385:
        /*00c8*/ 	.byte	0x04, 0x17
        /*00ca*/ 	.short	(.L_5387 - .L_5386)
.L_5386:
        /*00cc*/ 	.word	0x00000000
        /*00d0*/ 	.short	0x0000
        /*00d2*/ 	.short	0x0000
        /*00d4*/ 	.byte	0x00, 0xf0, 0x21, 0x00


	//----- nvinfo : EIATTR_SPARSE_MMA_MASK
	.align		4
.L_5387:
        /*00d8*/ 	.byte	0x03, 0x50
        /*00da*/ 	.short	0x0000


	//----- nvinfo : EIATTR_MAXREG_COUNT
	.align		4
        /*00dc*/ 	.byte	0x03, 0x1b
        /*00de*/ 	.short	0x00ff


	//----- nvinfo : EIATTR_NUM_BARRIERS
	.align		4
        /*00e0*/ 	.byte	0x02, 0x4c
        /*00e2*/ 	.byte	0x01
	.zero		1


	//----- nvinfo : EIATTR_MERCURY_ISA_VERSION
	.align		4
        /*00e4*/ 	.byte	0x03, 0x5f
        /*00e6*/ 	.short	0x0101


	//----- nvinfo : EIATTR_EXIT_INSTR_OFFSETS
	.align		4
        /*00e8*/ 	.byte	0x04, 0x1c
        /*00ea*/ 	.short	(.L_5389 - .L_5388)


	//   ....[0]....
.L_5388:
        /*00ec*/ 	.word	0x00000070


	//   ....[1]....
        /*00f0*/ 	.word	0x00000100


	//   ....[2]....
        /*00f4*/ 	.word	0x00003390


	//   ....[3]....
        /*00f8*/ 	.word	0x000033f0


	//   ....[4]....
        /*00fc*/ 	.word	0x00003440


	//----- nvinfo : EIATTR_CBANK_PARAM_SIZE
	.align		4
.L_5389:
        /*0100*/ 	.byte	0x03, 0x19
        /*0102*/ 	.short	0x004c


	//----- nvinfo : EIATTR_PARAM_CBANK
	.align		4
        /*0104*/ 	.byte	0x04, 0x0a
        /*0106*/ 	.short	(.L_5391 - .L_5390)
	.align		4
.L_5390:
        /*0108*/ 	.word	index@(.nv.constant0._Z8moe_q5_0IfLb1EEvPKvS1_PT_PKiS5_S5_iiiiiii)
        /*010c*/ 	.short	0x0210
        /*010e*/ 	.short	0x004c


	//----- nvinfo : EIATTR_SW_WAR
	.align		4
.L_5391:
        /*0110*/ 	.byte	0x04, 0x36
        /*0112*/ 	.short	(.L_5393 - .L_5392)
.L_5392:
        /*0114*/ 	.word	0x00000008
.L_5393:


//--------------------- .nv.info._Z8moe_q5_0IfLb0EEvPKvS1_PT_PKiS5_S5_iiiiiii --------------------------
	.section	.nv.info._Z8moe_q5_0IfLb0EEvPKvS1_PT_PKiS5_S5_iiiiiii,"",@"SHT_CUDA_INFO"
	.sectionflags	@""
	.align	4


	//----- nvinfo : EIATTR_CUDA_API_VERSION
	.align		4
        /*0000*/ 	.byte	0x04, 0x37
        /*0002*/ 	.short	(.L_5395 - .L_5394)
.L_5394:
        /*0004*/ 	.word	0x00000082


	//----- nvinfo : EIATTR_KPARAM_INFO
	.align		4
.L_5395:
        /*0008*/ 	.byte	0x04, 0x17
        /*000a*/ 	.short	(.L_5397 - .L_5396)
.L_5396:
        /*000c*/ 	.word	0x00000000
        /*0010*/ 	.short	0x000c
        /*0012*/ 	.short	0x0048
        /*0014*/ 	.byte	0x00, 0xf0, 0x11, 0x00


	//----- nvinfo : EIATTR_KPARAM_INFO
	.align		4
.L_5397:
        /*0018*/ 	.byte	0x04, 0x17
        /*001a*/ 	.short	(.L_5399 - .L_5398)
.L_5398:
        /*001c*/ 	.word	0x00000000
        /*0020*/ 	.short	0x000b
        /*0022*/ 	.short	0x0044
        /*0024*/ 	.byte	0x00, 0xf0, 0x11, 0x00


	//----- nvinfo : EIATTR_KPARAM_INFO
	.align		4
.L_5399:
        /*0028*/ 	.byte	0x04, 0x17
        /*002a*/ 	.short	(.L_5401 - .L_5400)
.L_5400:
        /*002c*/ 	.word	0x00000000
        /*0030*/ 	.short	0x000a
        /*0032*/ 	.short	0x0040
        /*0034*/ 	.byte	0x00, 0xf0, 0x11, 0x00


	//----- nvinfo : EIATTR_KPARAM_INFO
	.align		4
.L_5401:
        /*0038*/ 	.byte	0x04, 0x17
        /*003a*/ 	.short	(.L_5403 - .L_5402)
.L_5402:
        /*003c*/ 	.word	0x00000000
        /*0040*/ 	.short	0x0009
        /*0042*/ 	.short	0x003c
        /*0044*/ 	.byte	0x00, 0xf0, 0x11, 0x00


	//----- nvinfo : EIATTR_KPARAM_INFO
	.align		4
.L_5403:
        /*0048*/ 	.byte	0x04, 0x17
        /*004a*/ 	.short	(.L_5405 - .L_5404)
.L_5404:
        /*004c*/ 	.word	0x00000000
        /*0050*/ 	.short	0x0008
        /*0052*/ 	.short	0x0038
        /*0054*/ 	.byte	0x00, 0xf0, 0x11, 0x00


	//----- nvinfo : EIATTR_KPARAM_INFO
	.align		4
.L_5405:
        /*0058*/ 	.byte	0x04, 0x17
        /*005a*/ 	.short	(.L_5407 - .L_5406)
.L_5406:
        /*005c*/ 	.word	0x00000000
        /*0060*/ 	.short	0x0007
        /*0062*/ 	.short	0x0034
        /*0064*/ 	.byte	0x00, 0xf0, 0x11, 0x00


	//----- nvinfo : EIATTR_KPARAM_INFO
	.align		4
.L_5407:
        /*0068*/ 	.byte	0x04, 0x17
        /*006a*/ 	.short	(.L_5409 - .L_5408)
.L_5408:
        /*006c*/ 	.word	0x00000000
        /*0070*/ 	.short	0x0006
        /*0072*/ 	.short	0x0030
        /*0074*/ 	.byte	0x00, 0xf0, 0x11, 0x00


	//----- nvinfo : EIATTR_KPARAM_INFO
	.align		4
.L_5409:
        /*0078*/ 	.byte	0x04, 0x17
        /*007a*/ 	.short	(.L_5411 - .L_5410)
.L_5410:
        /*007c*/ 	.word	0x00000000
        /*0080*/ 	.short	0x0005
        /*0082*/ 	.short	0x0028
        /*0084*/ 	.byte	0x00, 0xf0, 0x21, 0x00


	//----- nvinfo : EIATTR_KPARAM_INFO
	.align		4
.L_5411:
        /*0088*/ 	.byte	0x04, 0x17
        /*008a*/ 	.short	(.L_5413 - .L_5412)
.L_5412:
        /*008c*/ 	.word	0x00000000
        /*0090*/ 	.short	0x0004
        /*0092*/ 	.short	0x0020
        /*0094*/ 	.byte	0x00, 0xf0, 0x21, 0x00


	//----- nvinfo : EIATTR_KPARAM_INFO
	.align		4
.L_5413:
        /*0098*/ 	.byte	0x04, 0x17
        /*009a*/ 	.short	(.L_5415 - .L_5414)
.L_5414:
        /*009c*/ 	.word	0x00000000
        /*00a0*/ 	.short	0x0003
        /*00a2*/ 	.short	0x0018
        /*00a4*/ 	.byte	0x00, 0xf0, 0x21, 0x00


	//----- nvinfo : EIATTR_KPARAM_INFO
	.align		4
.L_5415:
        /*00a8*/ 	.byte	0x04, 0x17
        /*00aa*/ 	.short	(.L_5417 - .L_5416)
.L_5416:
        /*00ac*/ 	.word	0x00000000
        /*00b0*/ 	.short	0x0002
        /*00b2*/ 	.short	0x0010
        /*00b4*/ 	.byte	0x00, 0xf0, 0x21, 0x00


	//----- nvinfo : EIATTR_KPARAM_INFO
	.align		4
.L_5417:
        /*00b8*/ 	.byte	0x04, 0x17
        /*00ba*/ 	.short	(.L_5419 - .L_5418)
.L_5418:
        /*00bc*/ 	.word	0x00000000
        /*00c0*/ 	.short	0x0001
        /*00c2*/ 	.short	0x0008
        /*00c4*/ 	.byte	0x00, 0xf0, 0x21, 0x00


	//----- nvinfo : EIATTR_KPARAM_INFO
	.align		4
.L_5419:
        /*00c8*/ 	.byte	0x04, 0x17
        /*00ca*/ 	.short	(.L_5421 - .L_5420)
.L_5420:
        /*00cc*/ 	.word	0x00000000
        /*00d0*/ 	.short	0x0000
        /*00d2*/ 	.short	0x0000
        /*00d4*/ 	.byte	0x00, 0xf0, 0x21, 0x00


	//----- nvinfo : EIATTR_SPARSE_MMA_MASK
	.align		4
.L_5421:
        /*00d8*/ 	.byte	0x03, 0x50
        /*00da*/ 	.short	0x0000


	//----- nvinfo : EIATTR_MAXREG_COUNT
	.align		4
        /*00dc*/ 	.byte	0x03, 0x1b
        /*00de*/ 	.short	0x00ff


	//----- nvinfo : EIATTR_NUM_BARRIERS
	.align		4
        /*00e0*/ 	.byte	0x02, 0x4c
        /*00e2*/ 	.byte	0x01
	.zero		1


	//----- nvinfo : EIATTR_MERCURY_ISA_VERSION
	.align		4
        /*00e4*/ 	.byte	0x03, 0x5f
        /*00e6*/ 	.short	0x0101


	//----- nvinfo : EIATTR_EXIT_INSTR_OFFSETS
	.align		4
        /*00e8*/ 	.byte	0x04, 0x1c
        /*00ea*/ 	.short	(.L_5423 - .L_5422)


	//   ....[0]....
.L_5422:
        /*00ec*/ 	.word	0x00000070


	//   ....[1]....
        /*00f0*/ 	.word	0x00000100


	//   ....[2]....
        /*00f4*/ 	.word	0x00002f40


	//   ....[3]....
        /*00f8*/ 	.word	0x00002fa0


	//   ....[4]....
        /*00fc*/ 	.word	0x00002ff0


	//----- nvinfo : EIATTR_CBANK_PARAM_SIZE
	.align		4
.L_5423:
        /*0100*/ 	.byte	0x03, 0x19
        /*0102*/ 	.short	0x004c


	//----- nvinfo : EIATTR_PARAM_CBANK
	.align		4
        /*0104*/ 	.byte	0x04, 0x0a
        /*0106*/ 	.short	(.L_5425 - .L_5424)
	.align		4
.L_5424:
        /*0108*/ 	.word	index@(.nv.constant0._Z8moe_q5_0IfLb0EEvPKvS1_PT_PKiS5_S5_iiiiiii)
        /*010c*/ 	.short	0x0210
        /*010e*/ 	.short	0x004c


	//----- nvinfo : EIATTR_SW_WAR
	.align		4
.L_5425:
        /*0110*/ 	.byte	0x04, 0x36
        /*0112*/ 	.short	(.L_5427 - .L_5426)
.L_5426:
        /*0114*/ 	.word	0x00000008
.L_5427:


//--------------------- .nv.info._Z8moe_q4_1IfLb1EEvPKvS1_PT_PKiS5_S5_iiiiiii --------------------------
	.section	.nv.info._Z8moe_q4_1IfLb1EEvPKvS1_PT_PKiS5_S5_iiiiiii,"",@"SHT_CUDA_INFO"
	.sectionflags	@""
	.align	4


	//----- nvinfo : EIATTR_CUDA_API_VERSION
	.align		4
        /*0000*/ 	.byte	0x04, 0x37
        /*0002*/ 	.short	(.L_5429 - .L_5428)
.L_5428:
        /*0004*/ 	.word	0x00000082


	//----- nvinfo : EIATTR_KPARAM_INFO
	.align		4
.L_5429:
        /*0008*/ 	.byte	0x04, 0x17
        /*000a*/ 	.short	(.L_5431 - .L_5430)
.L_5430:
        /*000c*/ 	.word	0x00000000
        /*0010*/ 	.short	0x000c
        /*0012*/ 	.short	0x0048
        /*0014*/ 	.byte	0x00, 0xf0, 0x11, 0x00


	//----- nvinfo : EIATTR_KPARAM_INFO
	.align		4
.L_5431:
        /*0018*/ 	.byte	0x04, 0x17
        /*001a*/ 	.short	(.L_5433 - .L_5432)
.L_5432:
        /*001c*/ 	.word	0x00000000
        /*0020*/ 	.short	0x000b
        /*0022*/ 	.short	0x0044
        /*0024*/ 	.byte	0x00, 0xf0, 0x11, 0x00


	//----- nvinfo : EIATTR_KPARAM_INFO
	.align		4
.L_5433:
        /*0028*/ 	.byte	0x04, 0x17
        /*002a*/ 	.short	(.L_5435 - .L_5434)
.L_5434:
        /*002c*/ 	.word	0x00000000
        /*0030*/ 	.short	0x000a
        /*0032*/ 	.short	0x0040
        /*0034*/ 	.byte	0x00, 0xf0, 0x11, 0x00


	//----- nvinfo : EIATTR_KPARAM_INFO
	.align		4
.L_5435:
        /*0038*/ 	.byte	0x04, 0x17
        /*003a*/ 	.short	(.L_5437 - .L_5436)
.L_5436:
        /*003c*/ 	.word	0x00000000
        /*0040*/ 	.short	0x0009
        /*0042*/ 	.short	0x003c
        /*0044*/ 	.byte	0x00, 0xf0, 0x11, 0x00


	//----- nvinfo : EIATTR_KPARAM_INFO
	.align		4
.L_5437:
        /*0048*/ 	.byte	0x04, 0x17
        /*004a*/ 	.short	(.L_5439 - .L_5438)
.L_5438:
        /*004c*/ 	.word	0x00000000
        /*0050*/ 	.short	0x0008
        /*0052*/ 	.short	0x0038
        /*0054*/ 	.byte	0x00, 0xf0, 0x11, 0x00


	//----- nvinfo : EIATTR_KPARAM_INFO
	.align		4
.L_5439:
        /*0058*/ 	.byte	0x04, 0x17
        /*005a*/ 	.short	(.L_5441 - .L_5440)
.L_5440:
        /*005c*/ 	.word	0x00000000
        /*0060*/ 	.short	0x0007
        /*0062*/ 	.short	0x0034
        /*0064*/ 	.byte	0x00, 0xf0, 0x11, 0x00


	//----- nvinfo : EIATTR_KPARAM_INFO
	.align		4
.L_5441:
        /*0068*/ 	.byte	0x04, 0x17
        /*006a*/ 	.short	(.L_5443 - .L_5442)
.L_5442:
        /*006c*/ 	.word	0x00000000
        /*0070*/ 	.short	0x0006
        /*0072*/ 	.short	0x0030
        /*0074*/ 	.byte	0x00, 0xf0, 0x11, 0x00


	//----- nvinfo : EIATTR_KPARAM_INFO
	.align		4
.L_5443:
        /*0078*/ 	.byte	0x04, 0x17
        /*007a*/ 	.short	(.L_5445 - .L_5444)
.L_5444:
        /*007c*/ 	.word	0x00000000
        /*0080*/ 	.short	0x0005
        /*0082*/ 	.short	0x0028
        /*0084*/ 	.byte	0x00, 0xf0, 0x21, 0x00


	//----- nvinfo : EIATTR_KPARAM_INFO
	.align		4
.L_5445:
        /*0088*/ 	.byte	0x04, 0x17
        /*008a*/ 	.short	(.L_5447 - .L_5446)
.L_5446:
        /*008c*/ 	.word	0x00000000
        /*0090*/ 	.short	0x0004
        /*0092*/ 	.short	0x0020
        /*0094*/ 	.byte	0x00, 0xf0, 0x21, 0x00


	//----- nvinfo : EIATTR_KPARAM_INFO
	.align		4
.L_5447:
        /*0098*/ 	.byte	0x04, 0x17
        /*009a*/ 	.short	(.L_5449 - .L_5448)
.L_5448:
        /*009c*/ 	.word	0x00000000
        /*00a0*/ 	.short	0x0003
        /*00a2*/ 	.short	0x0018
        /*00a4*/ 	.byte	0x00, 0xf0, 0x21, 0x00


	//----- nvinfo : EIATTR_KPARAM_INFO
	.align		4
.L_5449:
        /*00a8*/ 	.byte	0x04, 0x17
        /*00aa*/ 	.short	(.L_5451 - .L_5450)
.L_5450:
        /*00ac*/ 	.word	0x00000000
        /*00b0*/ 	.short	0x0002
        /*00b2*/ 	.short	0x0010
        /*00b4*/ 	.byte	0x00, 0xf0, 0x21, 0x00


	//----- nvinfo : EIATTR_KPARAM_INFO
	.align		4
.L_5451:
        /*00b8*/ 	.byte	0x04, 0x17
        /*00ba*/ 	.short	(.L_5453 - .L_5452)
.L_5452:
        /*00bc*/ 	.word	0x00000000
        /*00c0*/ 	.short	0x0001
        /*00c2*/ 	.short	0x0008
        /*00c4*/ 	.byte	0x00, 0xf0, 0x21, 0x00


	//----- nvinfo : EIATTR_KPARAM_INFO
	.align		4
.L_5453:
        /*00c8*/ 	.byte	0x04, 0x17
        /*00ca*/ 	.short	(.L_5455 - .L_5454)
.L_5454:
        /*00cc*/ 	.word	0x00000000
        /*00d0*/ 	.short	0x0000
        /*00d2*/ 	.short	0x0000
        /*00d4*/ 	.byte	0x00, 0xf0, 0x21, 0x00


	//----- nvinfo : EIATTR_SPARSE_MMA_MASK
	.align		4
.L_5455:
        /*00d8*/ 	.byte	0x03, 0x50
        /*00da*/ 	.short	0x0000


	//----- nvinfo : EIATTR_MAXREG_COUNT
	.align		4
        /*00dc*/ 	.byte	0x03, 0x1b
        /*00de*/ 	.short	0x00ff


	//----- nvinfo : EIATTR_NUM_BARRIERS
	.align		4
        /*00e0*/ 	.byte	0x02, 0x4c
        /*00e2*/ 	.byte	0x01
	.zero		1


	//----- nvinfo : EIATTR_MERCURY_ISA_VERSION
	.align		4
        /*00e4*/ 	.byte	0x03, 0x5f
        /*00e6*/ 	.short	0x0101


	//----- nvinfo : EIATTR_EXIT_INSTR_OFFSETS
	.align		4
        /*00e8*/ 	.byte	0x04, 0x1c
        /*00ea*/ 	.short	(.L_5457 - .L_5456)


	//   ....[0]....
.L_5456:
        /*00ec*/ 	.word	0x00000070


	//   ....[1]....
        /*00f0*/ 	.word	0x00000100


	//   ....[2]....
        /*00f4*/ 	.word	0x00002240


	//   ....[3]....
        /*00f8*/ 	.word	0x000022a0


	//   ....[4]....
        /*00fc*/ 	.word	0x000022f0


	//----- nvinfo : EIATTR_CBANK_PARAM_SIZE
	.align		4
.L_5457:
        /*0100*/ 	.byte	0x03, 0x19
        /*0102*/ 	.short	0x004c


	//----- nvinfo : EIATTR_PARAM_CBANK
	.align		4
        /*0104*/ 	.byte	0x04, 0x0a
        /*0106*/ 	.short	(.L_5459 - .L_5458)
	.align		4
.L_5458:
        /*0108*/ 	.word	index@(.nv.constant0._Z8moe_q4_1IfLb1EEvPKvS1_PT_PKiS5_S5_iiiiiii)
        /*010c*/ 	.short	0x0210
        /*010e*/ 	.short	0x004c


	//----- nvinfo : EIATTR_SW_WAR
	.align		4
.L_5459:
        /*0110*/ 	.byte	0x04, 0x36
        /*0112*/ 	.short	(.L_5461 - .L_5460)
.L_5460:
        /*0114*/ 	.word	0x00000008
.L_5461:


//--------------------- .nv.info._Z8moe_q4_1IfLb0EEvPKvS1_PT_PKiS5_S5_iiiiiii --------------------------
	.section	.nv.info._Z8moe_q4_1IfLb0EEvPKvS1_PT_PKiS5_S5_iiiiiii,"",@"SHT_CUDA_INFO"
	.sectionflags	@""
	.align	4


	//----- nvinfo : EIATTR_CUDA_API_VERSION
	.align		4
        /*0000*/ 	.byte	0x04, 0x37
        /*0002*/ 	.short	(.L_5463 - .L_5462)
.L_5462:
        /*0004*/ 	.word	0x00000082


	//----- nvinfo : EIATTR_KPARAM_INFO
	.align		4
.L_5463:
        /*0008*/ 	.byte	0x04, 0x17
        /*000a*/ 	.short	(.L_5465 - .L_5464)
.L_5464:
        /*000c*/ 	.word	0x00000000
        /*0010*/ 	.short	0x000c
        /*0012*/ 	.short	0x0048
        /*0014*/ 	.byte	0x00, 0xf0, 0x11, 0x00


	//----- nvinfo : EIATTR_KPARAM_INFO
	.align		4
.L_5465:
        /*0018*/ 	.byte	0x04, 0x17
        /*001a*/ 	.short	(.L_5467 - .L_5466)
.L_5466:
        /*001c*/ 	.word	0x00000000
        /*0020*/ 	.short	0x000b
        /*0022*/ 	.short	0x0044
        /*0024*/ 	.byte	0x00, 0xf0, 0x11, 0x00


	//----- nvinfo : EIATTR_KPARAM_INFO
	.align		4
.L_5467:
        /*0028*/ 	.byte	0x04, 0x17
        /*002a*/ 	.short	(.L_5469 - .L_5468)
.L_5468:
        /*002c*/ 	.word	0x00000000
        /*0030*/ 	.short	0x000a
        /*0032*/ 	.short	0x0040
        /*0034*/ 	.byte	0x00, 0xf0, 0x11, 0x00


	//----- nvinfo : EIATTR_KPARAM_INFO
	.align		4
.L_5469:
        /*0038*/ 	.byte	0x04, 0x17
        /*003a*/ 	.short	(.L_5471 - .L_5470)
.L_5470:
        /*003c*/ 	.word	0x00000000
        /*0040*/ 	.short	0x0009
        /*0042*/ 	.short	0x003c
        /*0044*/ 	.byte	0x00, 0xf0, 0x11, 0x00


	//----- nvinfo : EIATTR_KPARAM_INFO
	.align		4
.L_5471:
        /*0048*/ 	.byte	0x04, 0x17
        /*004a*/ 	.short	(.L_5473 - .L_5472)
.L_5472:
        /*004c*/ 	.word	0x00000000
        /*0050*/ 	.short	0x0008
        /*0052*/ 	.short	0x0038
        /*0054*/ 	.byte	0x00, 0xf0, 0x11, 0x00


	//----- nvinfo : EIATTR_KPARAM_INFO
	.align		4
.L_5473:
        /*0058*/ 	.byte	0x04, 0x17
        /*005a*/ 	.short	(.L_5475 - .L_5474)
.L_5474:
        /*005c*/ 	.word	0x00000000
        /*0060*/ 	.short	0x0007
        /*0062*/ 	.short	0x0034
        /*0064*/ 	.byte	0x00, 0xf0, 0x11, 0x00


	//----- nvinfo : EIATTR_KPARAM_INFO
	.align		4
.L_5475:
        /*0068*/ 	.byte	0x04, 0x17
        /*006a*/ 	.short	(.L_5477 - .L_5476)
.L_5476:
        /*006c*/ 	.word	0x00000000
        /*0070*/ 	.short	0x0006
        /*0072*/ 	.short	0x0030
        /*0074*/ 	.byte	0x00, 0xf0, 0x11, 0x00


	//----- nvinfo : EIATTR_KPARAM_INFO
	.align		4
.L_5477:
        /*0078*/ 	.byte	0x04, 0x17
        /*007a*/ 	.short	(.L_5479 - .L_5478)
.L_5478:
        /*007c*/ 	.word	0x00000000
        /*0080*/ 	.short	0x0005
        /*0082*/ 	.short	0x0028
        /*0084*/ 	.byte	0x00, 0xf0, 0x21, 0x00


	//----- nvinfo : EIATTR_KPARAM_INFO
	.align		4
.L_5479:
        /*0088*/ 	.byte	0x04, 0x17
        /*008a*/ 	.short	(.L_5481 - .L_5480)
.L_5480:
        /*008c*/ 	.word	0x00000000
        /*0090*/ 	.short	0x0004
        /*0092*/ 	.short	0x0020
        /*0094*/ 	.byte	0x00, 0xf0, 0x21, 0x00


	//----- nvinfo : EIATTR_KPARAM_INFO
	.align		4
.L_5481:
        /*0098*/ 	.byte	0x04, 0x17
        /*009a*/ 	.short	(.L_5483 - .L_5482)
.L_5482:
        /*009c*/ 	.word	0x00000000
        /*00a0*/ 	.short	0x0003
        /*00a2*/ 	.short	0x0018
        /*00a4*/ 	.byte	0x00, 0xf0, 0x21, 0x00


	//----- nvinfo : EIATTR_KPARAM_INFO
	.align		4
.L_5483:
        /*00a8*/ 	.byte	0x04, 0x17
        /*00aa*/ 	.short	(.L_5485 - .L_5484)
.L_5484:
        /*00ac*/ 	.word	0x00000000
        /*00b0*/ 	.short	0x0002
        /*00b2*/ 	.short	0x0010
        /*00b4*/ 	.byte	0x00, 0xf0, 0x21, 0x00


	//----- nvinfo : EIATTR_KPARAM_INFO
	.align		4
.L_5485:
        /*00b8*/ 	.byte	0x04, 0x17
        /*00ba*/ 	.short	(.L_5487 - .L_5486)
.L_5486:
        /*00bc*/ 	.word	0x00000000
        /*00c0*/ 	.short	0x0001
        /*00c2*/ 	.short	0x0008
        /*00c4*/ 	.byte	0x00, 0xf0, 0x21, 0x00


	//----- nvinfo : EIATTR_KPARAM_INFO
	.align		4
.L_5487:
        /*00c8*/ 	.byte	0x04, 0x17
        /*00ca*/ 	.short	(.L_5489 - .L_5488)
.L_5488:
        /*00cc*/ 	.word	0x00000000
        /*00d0*/ 	.short	0x0000
        /*00d2*/ 	.short	0x0000
        /*00d4*/ 	.byte	0x00, 0xf0, 0x21, 0x00


	//----- nvinfo : EIATTR_SPARSE_MMA_MASK
	.align		4
.L_5489:
        /*00d8*/ 	.byte	0x03, 0x50
        /*00da*/ 	.short	0x0000


	//----- nvinfo : EIATTR_MAXREG_COUNT
	.align		4
        /*00dc*/ 	.byte	0x03, 0x1b
        /*00de*/ 	.short	0x00ff


	//----- nvinfo : EIATTR_NUM_BARRIERS
	.align		4
        /*00e0*/ 	.byte	0x02, 0x4c
        /*00e2*/ 	.byte	0x01
	.zero		1


	//----- nvinfo : EIATTR_MERCURY_ISA_VERSION
	.align		4
        /*00e4*/ 	.byte	0x03, 0x5f
        /*00e6*/ 	.short	0x0101


	//----- nvinfo : EIATTR_EXIT_INSTR_OFFSETS
	.align		4
        /*00e8*/ 	.byte	0x04, 0x1c
        /*00ea*/ 	.short	(.L_5491 - .L_5490)


	//   ....[0]....
.L_5490:
        /*00ec*/ 	.word	0x00000090


	//   ....[1]....
        /*00f0*/ 	.word	0x00000120


	//   ....[2]....
        /*00f4*/ 	.word	0x00001f90


	//   ....[3]....
        /*00f8*/ 	.word	0x00001ff0


	//   ....[4]....
        /*00fc*/ 	.word	0x00002040


	//----- nvinfo : EIATTR_CBANK_PARAM_SIZE
	.align		4
.L_5491:
        /*0100*/ 	.byte	0x03, 0x19
        /*0102*/ 	.short	0x004c


	//----- nvinfo : EIATTR_PARAM_CBANK
	.align		4
        /*0104*/ 	.byte	0x04, 0x0a
        /*0106*/ 	.short	(.L_5493 - .L_5492)
	.align		4
.L_5492:
        /*0108*/ 	.word	index@(.nv.constant0._Z8moe_q4_1IfLb0EEvPKvS1_PT_PKiS5_S5_iiiiiii)
        /*010c*/ 	.short	0x0210
        /*010e*/ 	.short	0x004c


	//----- nvinfo : EIATTR_SW_WAR
	.align		4
.L_5493:
        /*0110*/ 	.byte	0x04, 0x36
        /*0112*/ 	.short	(.L_5495 - .L_5494)
.L_5494:
        /*0114*/ 	.word	0x00000008
.L_5495:


//--------------------- .nv.info._Z8moe_q4_0IfLb1EEvPKvS1_PT_PKiS5_S5_iiiiiii --------------------------
	.section	.nv.info._Z8moe_q4_0IfLb1EEvPKvS1_PT_PKiS5_S5_iiiiiii,"",@"SHT_CUDA_INFO"
	.sectionflags	@""
	.align	4


	//----- nvinfo : EIATTR_CUDA_API_VERSION
	.align		4
        /*0000*/ 	.byte	0x04, 0x37
        /*0002*/ 	.short	(.L_5497 - .L_5496)
.L_5496:
        /*0004*/ 	.word	0x00000082


	//----- nvinfo : EIATTR_KPARAM_INFO
	.align		4
.L_5497:
        /*0008*/ 	.byte	0x04, 0x17
        /*000a*/ 	.short	(.L_5499 - .L_5498)
.L_5498:
        /*000c*/ 	.word	0x00000000
        /*0010*/ 	.short	0x000c
        /*0012*/ 	.short	0x0048
        /*0014*/ 	.byte	0x00, 0xf0, 0x11, 0x00


	//----- nvinfo : EIATTR_KPARAM_INFO
	.align		4
.L_5499:
        /*0018*/ 	.byte	0x04, 0x17
        /*001a*/ 	.short	(.L_5501 - .L_5500)
.L_5500:
        /*001c*/ 	.word	0x00000000
        /*0020*/ 	.short	0x000b
        /*0022*/ 	.short	0x0044
        /*0024*/ 	.byte	0x00, 0xf0, 0x11, 0x00


	//----- nvinfo : EIATTR_KPARAM_INFO
	.align		4
.L_5501:
        /*0028*/ 	.byte	0x04, 0x17
        /*002a*/ 	.short	(.L_5503 - .L_5502)
.L_5502:
        /*002c*/ 	.word	0x00000000
        /*0030*/ 	.short	0x000a
        /*0032*/ 	.short	0x0040
        /*0034*/ 	.byte	0x00, 0xf0, 0x11, 0x00


	//----- nvinfo : EIATTR_KPARAM_INFO
	.align		4
.L_5503:
        /*0038*/ 	.byte	0x04, 0x17
        /*003a*/ 	.short	(.L_5505 - .L_5504)
.L_5504:
        /*003c*/ 	.word	0x00000000
        /*0040*/ 	.short	0x0009
        /*0042*/ 	.short	0x003c
        /*0044*/ 	.byte	0x00, 0xf0, 0x11, 0x00


	//----- nvinfo : EIATTR_KPARAM_INFO
	.align		4
.L_5505:
        /*0048*/ 	.byte	0x04, 0x17
        /*004a*/ 	.short	(.L_5507 - .L_5506)
.L_5506:
        /*004c*/ 	.word	0x00000000
        /*0050*/ 	.short	0x0008
        /*0052*/ 	.short	0x0038
        /*0054*/ 	.byte	0x00, 0xf0, 0x11, 0x00


	//----- nvinfo : EIATTR_KPARAM_INFO
	.align		4
.L_5507:
        /*0058*/ 	.byte	0x04, 0x17
        /*005a*/ 	.short	(.L_5509 - .L_5508)
.L_5508:
        /*005c*/ 	.word	0x00000000
        /*0060*/ 	.short	0x0007
        /*0062*/ 	.short	0x0034
        /*0064*/ 	.byte	0x00, 0xf0, 0x11, 0x00


	//----- nvinfo : EIATTR_KPARAM_INFO
	.align		4
.L_5509:
        /*0068*/ 	.byte	0x04, 0x17
        /*006a*/ 	.short	(.L_5511 - .L_5510)
.L_5510:
        /*006c*/ 	.word	0x00000000
        /*0070*/ 	.short	0x0006
        /*0072*/ 	.short	0x0030
        /*0074*/ 	.byte	0x00, 0xf0, 0x11, 0x00


	//----- nvinfo : EIATTR_KPARAM_INFO
	.align		4
.L_5511:
        /*0078*/ 	.byte	0x04, 0x17
        /*007a*/ 	.short	(.L_5513 - .L_5512)
.L_5512:
        /*007c*/ 	.word	0x00000000
        /*0080*/ 	.short	0x0005
        /*0082*/ 	.short	0x0028
        /*0084*/ 	.byte	0x00, 0xf0, 0x21, 0x00


	//----- nvinfo : EIATTR_KPARAM_INFO
	.align		4
.L_5513:
        /*0088*/ 	.byte	0x04, 0x17
        /*008a*/ 	.short	(.L_5515 - .L_5514)
.L_5514:
        /*008c*/ 	.word	0x00000000
        /*0090*/ 	.short	0x0004
        /*0092*/ 	.short	0x0020
        /*0094*/ 	.byte	0x00, 0xf0, 0x21, 0x00


	//----- nvinfo : EIATTR_KPARAM_INFO
	.align		4
.L_5515:
        /*0098*/ 	.byte	0x04, 0x17
        /*009a*/ 	.short	(.L_5517 - .L_5516)
.L_5516:
        /*009c*/ 	.word	0x00000000
        /*00a0*/ 	.short	0x0003
        /*00a2*/ 	.short	0x0018
        /*00a4*/ 	.byte	0x00, 0xf0, 0x21, 0x00


	//----- nvinfo : EIATTR_KPARAM_INFO
	.align		4
.L_5517:
        /*00a8*/ 	.byte	0x04, 0x17
        /*00aa*/ 	.short	(.L_5519 - .L_5518)
.L_5518:
        /*00ac*/ 	.word	0x00000000
        /*00b0*/ 	.short	0x0002
        /*00b2*/ 	.short	0x0010
        /*00b4*/ 	.byte	0x00, 0xf0, 0x21, 0x00


	//----- nvinfo : EIATTR_KPARAM_INFO
	.align		4
.L_5519:
        /*00b8*/ 	.byte	0x04, 0x17
        /*00ba*/ 	.short	(.L_5521 - .L_5520)
.L_5520:
        /*00bc*/ 	.word	0x00000000
        /*00c0*/ 	.short	0x0001
        /*00c2*/ 	.short	0x0008
        /*00c4*/ 	.byte	0x00, 0xf0, 0x21, 0x00


	//----- nvinfo : EIATTR_KPARAM_INFO
	.align		4
.L_5521:
        /*00c8*/ 	.byte	0x04, 0x17
        /*00ca*/ 	.short	(.L_5523 - .L_5522)
.L_5522:
        /*00cc*/ 	.word	0x00000000
        /*00d0*/ 	.short	0x0000
        /*00d2*/ 	.short	0x0000
        /*00d4*/ 	.byte	0x00, 0xf0, 0x21, 0x00


	//----- nvinfo : EIATTR_SPARSE_MMA_MASK
	.align		4
.L_5523:
        /*00d8*/ 	.byte	0x03, 0x50
        /*00da*/ 	.short	0x0000


	//----- nvinfo : EIATTR_MAXREG_COUNT
	.align		4
        /*00dc*/ 	.byte	0x03, 0x1b
        /*00de*/ 	.short	0x00ff


	//----- nvinfo : EIATTR_NUM_BARRIERS
	.align		4
        /*00e0*/ 	.byte	0x02, 0x4c
        /*00e2*/ 	.byte	0x01
	.zero		1


	//----- nvinfo : EIATTR_MERCURY_ISA_VERSION
	.align		4
        /*00e4*/ 	.byte	0x03, 0x5f
        /*00e6*/ 	.short	0x0101


	//----- nvinfo : EIATTR_EXIT_INSTR_OFFSETS
	.align		4
        /*00e8*/ 	.byte	0x04, 0x1c
        /*00ea*/ 	.short	(.L_5525 - .L_5524)


	//   ....[0]....
.L_5524:
        /*00ec*/ 	.word	0x00000070


	//   ....[1]....
        /*00f0*/ 	.word	0x00000100


	//   ....[2]....
        /*00f4*/ 	.word	0x00002410


	//   ....[3]....
        /*00f8*/ 	.word	0x00002470


	//   ....[4]....
        /*00fc*/ 	.word	0x000024c0


	//----- nvinfo : EIATTR_CBANK_PARAM_SIZE
	.align		4
.L_5525:
        /*0100*/ 	.byte	0x03, 0x19
        /*0102*/ 	.short	0x004c


	//----- nvinfo : EIATTR_PARAM_CBANK
	.align		4
        /*0104*/ 	.byte	0x04, 0x0a
        /*0106*/ 	.short	(.L_5527 - .L_5526)
	.align		4
.L_5526:
        /*0108*/ 	.word	index@(.nv.constant0._Z8moe_q4_0IfLb1EEvPKvS1_PT_PKiS5_S5_iiiiiii)
        /*010c*/ 	.short	0x0210
        /*010e*/ 	.short	0x004c


	//----- nvinfo : EIATTR_SW_WAR
	.align		4
.L_5527:
        /*0110*/ 	.byte	0x04, 0x36
        /*0112*/ 	.short	(.L_5529 - .L_5528)
.L_5528:
        /*0114*/ 	.word	0x00000008
.L_5529:


//--------------------- .nv.info._Z8moe_q4_0IfLb0EEvPKvS1_PT_PKiS5_S5_iiiiiii --------------------------
	.section	.nv.info._Z8moe_q4_0IfLb0EEvPKvS1_PT_PKiS5_S5_iiiiiii,"",@"SHT_CUDA_INFO"
	.sectionflags	@""
	.align	4


	//----- nvinfo : EIATTR_CUDA_API_VERSION
	.align		4
        /*0000*/ 	.byte	0x04, 0x37
        /*0002*/ 	.short	(.L_5531 - .L_5530)
.L_5530:
        /*0004*/ 	.word	0x00000082


	//----- nvinfo : EIATTR_KPARAM_INFO
	.align		4
.L_5531:
        /*0008*/ 	.byte	0x04, 0x17
        /*000a*/ 	.short	(.L_5533 - .L_5532)
.L_5532:
        /*000c*/ 	.word	0x00000000
        /*0010*/ 	.short	0x000c
        /*0012*/ 	.short	0x0048
        /*0014*/ 	.byte	0x00, 0xf0, 0x11, 0x00


	//----- nvinfo : EIATTR_KPARAM_INFO
	.align		4
.L_5533:
        /*0018*/ 	.byte	0x04, 0x17
        /*001a*/ 	.short	(.L_5535 - .L_5534)
.L_5534:
        /*001c*/ 	.word	0x00000000
        /*0020*/ 	.short	0x000b
        /*0022*/ 	.short	0x0044
        /*0024*/ 	.byte	0x00, 0xf0, 0x11, 0x00


	//----- nvinfo : EIATTR_KPARAM_INFO
	.align		4
.L_5535:
        /*0028*/ 	.byte	0x04, 0x17
        /*002a*/ 	.short	(.L_5537 - .L_5536)
.L_5536:
        /*002c*/ 	.word	0x00000000
        /*0030*/ 	.short	0x000a
        /*0032*/ 	.short	0x0040
        /*0034*/ 	.byte	0x00, 0xf0, 0x11, 0x00


	//----- nvinfo : EIATTR_KPARAM_INFO
	.align		4
.L_5537:
        /*0038*/ 	.byte	0x04, 0x17
        /*003a*/ 	.short	(.L_5539 - .L_5538)
.L_5538:
        /*003c*/ 	.word	0x00000000
        /*0040*/ 	.short	0x0009
        /*0042*/ 	.short	0x003c
        /*0044*/ 	.byte	0x00, 0xf0, 0x11, 0x00


	//----- nvinfo : EIATTR_KPARAM_INFO
	.align		4
.L_5539:
        /*0048*/ 	.byte	0x04, 0x17
        /*004a*/ 	.short	(.L_5541 - .L_5540)
.L_5540:
        /*004c*/ 	.word	0x00000000
        /*0050*/ 	.short	0x0008
        /*0052*/ 	.short	0x0038
        /*0054*/ 	.byte	0x00, 0xf0, 0x11, 0x00


	//----- nvinfo : EIATTR_KPARAM_INFO
	.align		4
.L_5541:
        /*0058*/ 	.byte	0x04, 0x17
        /*005a*/ 	.short	(.L_5543 - .L_5542)
.L_5542:
        /*005c*/ 	.word	0x00000000
        /*0060*/ 	.short	0x0007
        /*0062*/ 	.short	0x0034
        /*0064*/ 	.byte	0x00, 0xf0, 0x11, 0x00


	//----- nvinfo : EIATTR_KPARAM_INFO
	.align		4
.L_5543:
        /*0068*/ 	.byte	0x04, 0x17
        /*006a*/ 	.short	(.L_5545 - .L_5544)
.L_5544:
        /*006c*/ 	.word	0x00000000
        /*0070*/ 	.short	0x0006
        /*0072*/ 	.short	0x0030
        /*0074*/ 	.byte	0x00, 0xf0, 0x11, 0x00


	//----- nvinfo : EIATTR_KPARAM_INFO
	.align		4
.L_5545:
        /*0078*/ 	.byte	0x04, 0x17
        /*007a*/ 	.short	(.L_5547 - .L_5546)
.L_5546:
        /*007c*/ 	.word	0x00000000
        /*0080*/ 	.short	0x0005
        /*0082*/ 	.short	0x0028
        /*0084*/ 	.byte	0x00, 0xf0, 0x21, 0x00


	//----- nvinfo : EIATTR_KPARAM_INFO
	.align		4
.L_5547:
        /*0088*/ 	.byte	0x04, 0x17
        /*008a*/ 	.short	(.L_5549 - .L_5548)
.L_5548:
        /*008c*/ 	.word	0x00000000
        /*0090*/ 	.short	0x0004
        /*0092*/ 	.short	0x0020
        /*0094*/ 	.byte	0x00, 0xf0, 0x21, 0x00


	//----- nvinfo : EIATTR_KPARAM_INFO
	.align		4
.L_5549:
        /*0098*/ 	.byte	0x04, 0x17
        /*009a*/ 	.short	(.L_5551 - .L_5550)
.L_5550:
        /*009c*/ 	.word	0x00000000
        /*00a0*/ 	.short	0x0003
        /*00a2*/ 	.short	0x0018
        /*00a4*/ 	.byte	0x00, 0xf0, 0x21, 0x00


	//----- nvinfo : EIATTR_KPARAM_INFO
	.align		4
.L_5551:
        /*00a8*/ 	.byte	0x04, 0x17
        /*00aa*/ 	.short	(.L_5553 - .L_5552)
.L_5552:
        /*00ac*/ 	.word	0x00000000
        /*00b0*/ 	.short	0x0002
        /*00b2*/ 	.short	0x0010
        /*00b4*/ 	.byte	0x00, 0xf0, 0x21, 0x00


	//----- nvinfo : EIATTR_KPARAM_INFO
	.align		4
.L_5553:
        /*00b8*/ 	.byte	0x04, 0x17
        /*00ba*/ 	.short	(.L_5555 - .L_5554)
.L_5554:
        /*00bc*/ 	.word	0x00000000
        /*00c0*/ 	.short	0x0001
        /*00c2*/ 	.short	0x0008
        /*00c4*/ 	.byte	0x00, 0xf0, 0x21, 0x00


	//----- nvinfo : EIATTR_KPARAM_INFO
	.align		4
.L_5555:
        /*00c8*/ 	.byte	0x04, 0x17
        /*00ca*/ 	.short	(.L_5557 - .L_5556)
.L_5556:
        /*00cc*/ 	.word	0x00000000
        /*00d0*/ 	.short	0x0000
        /*00d2*/ 	.short	0x0000
        /*00d4*/ 	.byte	0x00, 0xf0, 0x21, 0x00


	//----- nvinfo : EIATTR_SPARSE_MMA_MASK
	.align		4
.L_5557:
        /*00d8*/ 	.byte	0x03, 0x50
        /*00da*/ 	.short	0x0000


	//----- nvinfo : EIATTR_MAXREG_COUNT
	.align		4
        /*00dc*/ 	.byte	0x03, 0x1b
        /*00de*/ 	.short	0x00ff


	//----- nvinfo : EIATTR_NUM_BARRIERS
	.align		4
        /*00e0*/ 	.byte	0x02, 0x4c
        /*00e2*/ 	.byte	0x01
	.zero		1


	//----- nvinfo : EIATTR_MERCURY_ISA_VERSION
	.align		4
        /*00e4*/ 	.byte	0x03, 0x5f
        /*00e6*/ 	.short	0x0101


	//----- nvinfo : EIATTR_EXIT_INSTR_OFFSETS
	.align		4
        /*00e8*/ 	.byte	0x04, 0x1c
        /*00ea*/ 	.short	(.L_5559 - .L_5558)


	//   ....[0]....
.L_5558:
        /*00ec*/ 	.word	0x00000090


	//   ....[1]....
        /*00f0*/ 	.word	0x00000120


	//   ....[2]....
        /*00f4*/ 	.word	0x000020f0


	//   ....[3]....
        /*00f8*/ 	.word	0x00002150


	//   ....[4]....
        /*00fc*/ 	.word	0x000021a0


	//----- nvinfo : EIATTR_CBANK_PARAM_SIZE
	.align		4
.L_5559:
        /*0100*/ 	.byte	0x03, 0x19
        /*0102*/ 	.short	0x004c


	//----- nvinfo : EIATTR_PARAM_CBANK
	.align		4
        /*0104*/ 	.byte	0x04, 0x0a
        /*0106*/ 	.short	(.L_5561 - .L_5560)
	.align		4
.L_5560:
        /*0108*/ 	.word	index@(.nv.constant0._Z8moe_q4_0IfLb0EEvPKvS1_PT_PKiS5_S5_iiiiiii)
        /*010c*/ 	.short	0x0210
        /*010e*/ 	.short	0x004c


	//----- nvinfo : EIATTR_SW_WAR
	.align		4
.L_5561:
        /*0110*/ 	.byte	0x04, 0x36
        /*0112*/ 	.short	(.L_5563 - .L_5562)
.L_5562:
        /*0114*/ 	.word	0x00000008
.L_5563:


//--------------------- .nv.info._Z12mul_mat_q6_KIN3c108BFloat16ELb1EEvPKvS3_PT_iiiii --------------------------
	.section	.nv.info._Z12mul_mat_q6_KIN3c108BFloat16ELb1EEvPKvS3_PT_iiiii,"",@"SHT_CUDA_INFO"
	.sectionflags	@""
	.align	4


	//----- nvinfo : EIATTR_CUDA_API_VERSION
	.align		4
        /*0000*/ 	.byte	0x04, 0x37
        /*0002*/ 	.short	(.L_5565 - .L_5564)
.L_5564:
        /*0004*/ 	.word	0x00000082


	//----- nvinfo : EIATTR_KPARAM_INFO
	.align		4
.L_5565:
        /*0008*/ 	.byte	0x04, 0x17
        /*000a*/ 	.short	(.L_5567 - .L_5566)
.L_5566:
        /*000c*/ 	.word	0x00000000
        /*0010*/ 	.short	0x0007
        /*0012*/ 	.short	0x0028
        /*0014*/ 	.byte	0x00, 0xf0, 0x11, 0x00


	//----- nvinfo : EIATTR_KPARAM_INFO
	.align		4
.L_5567:
        /*0018*/ 	.byte	0x04, 0x17
        /*001a*/ 	.short	(.L_5569 - .L_5568)
.L_5568:
        /*001c*/ 	.word	0x00000000
        /*0020*/ 	.short	0x0006
        /*0022*/ 	.short	0x0024
        /*0024*/ 	.byte	0x00, 0xf0, 0x11, 0x00


	//----- nvinfo : EIATTR_KPARAM_INFO
	.align		4
.L_5569:
        /*0028*/ 	.byte	0x04, 0x17
        /*002a*/ 	.short	(.L_5571 - .L_5570)
.L_5570:
        /*002c*/ 	.word	0x00000000
        /*0030*/ 	.short	0x0005
        /*0032*/ 	.short	0x0020
        /*0034*/ 	.byte	0x00, 0xf0, 0x11, 0x00


	//----- nvinfo : EIATTR_KPARAM_INFO
	.align		4
.L_5571:
        /*0038*/ 	.byte	0x04, 0x17
        /*003a*/ 	.short	(.L_5573 - .L_5572)
.L_5572:
        /*003c*/ 	.word	0x00000000
        /*0040*/ 	.short	0x0004
        /*0042*/ 	.short	0x001c
        /*0044*/ 	.byte	0x00, 0xf0, 0x11, 0x00


	//----- nvinfo : EIATTR_KPARAM_INFO
	.align		4
.L_5573:
        /*0048*/ 	.byte	0x04, 0x17
        /*004a*/ 	.short	(.L_5575 - .L_5574)
.L_5574:
        /*004c*/ 	.word	0x00000000
        /*0050*/ 	.short	0x0003
        /*0052*/ 	.short	0x0018
        /*0054*/ 	.byte	0x00, 0xf0, 0x11, 0x00


	//----- nvinfo : EIATTR_KPARAM_INFO
	.align		4
.L_5575:
        /*0058*/ 	.byte	0x04, 0x17
        /*005a*/ 	.short	(.L_5577 - .L_5576)
.L_5576:
        /*005c*/ 	.word	0x00000000
        /*0060*/ 	.short	0x0002
        /*0062*/ 	.short	0x0010
        /*0064*/ 	.byte	0x00, 0xf0, 0x21, 0x00


	//----- nvinfo : EIATTR_KPARAM_INFO
	.align		4
.L_5577:
        /*0068*/ 	.byte	0x04, 0x17
        /*006a*/ 	.short	(.L_5579 - .L_5578)
.L_5578:
        /*006c*/ 	.word	0x00000000
        /*0070*/ 	.short	0x0001
        /*0072*/ 	.short	0x0008
        /*0074*/ 	.byte	0x00, 0xf0, 0x21, 0x00


	//----- nvinfo : EIATTR_KPARAM_INFO
	.align		4
.L_5579:
        /*0078*/ 	.byte	0x04, 0x17
        /*007a*/ 	.short	(.L_5581 - .L_5580)
.L_5580:
        /*007c*/ 	.word	0x00000000
        /*0080*/ 	.short	0x0000
        /*0082*/ 	.short	0x0000
        /*0084*/ 	.byte	0x00, 0xf0, 0x21, 0x00


	//----- nvinfo : EIATTR_SPARSE_MMA_MASK
	.align		4
.L_5581:
        /*0088*/ 	.byte	0x03, 0x50
        /*008a*/ 	.short	0x0000


	//----- nvinfo : EIATTR_MAXREG_COUNT
	.align		4
        /*008c*/ 	.byte	0x03, 0x1b
        /*008e*/ 	.short	0x00ff


	//----- nvinfo : EIATTR_NUM_BARRIERS
	.align		4
        /*0090*/ 	.byte	0x02, 0x4c
        /*0092*/ 	.byte	0x01
	.zero		1


	//----- nvinfo : EIATTR_MERCURY_ISA_VERSION
	.align		4
        /*0094*/ 	.byte	0x03, 0x5f
        /*0096*/ 	.short	0x0101


	//----- nvinfo : EIATTR_EXIT_INSTR_OFFSETS
	.align		4
        /*0098*/ 	.byte	0x04, 0x1c
        /*009a*/ 	.short	(.L_5583 - .L_5582)


	//   ....[0]....
.L_5582:
        /*009c*/ 	.word	0x000031a0


	//   ....[1]....
        /*00a0*/ 	.word	0x00003200


	//   ....[2]....
        /*00a4*/ 	.word	0x00003260


	//----- nvinfo : EIATTR_CBANK_PARAM_SIZE
	.align		4
.L_5583:
        /*00a8*/ 	.byte	0x03, 0x19
        /*00aa*/ 	.short	0x002c


	//----- nvinfo : EIATTR_PARAM_CBANK
	.align		4
        /*00ac*/ 	.byte	0x04, 0x0a
        /*00ae*/ 	.short	(.L_5585 - .L_5584)
	.align		4
.L_5584:
        /*00b0*/ 	.word	index@(.nv.constant0._Z12mul_mat_q6_KIN3c108BFloat16ELb1EEvPKvS3_PT_iiiii)
        /*00b4*/ 	.short	0x0210
        /*00b6*/ 	.short	0x002c


	//----- nvinfo : EIATTR_SW_WAR
	.align		4
.L_5585:
        /*00b8*/ 	.byte	0x04, 0x36
        /*00ba*/ 	.short	(.L_5587 - .L_5586)
.L_5586:
        /*00bc*/ 	.word	0x00000008
.L_5587:


//--------------------- .nv.info._Z12mul_mat_q6_KIN3c108BFloat16ELb0EEvPKvS3_PT_iiiii --------------------------
	.section	.nv.info._Z12mul_mat_q6_KIN3c108BFloat16ELb0EEvPKvS3_PT_iiiii,"",@"SHT_CUDA_INFO"
	.sectionflags	@""
	.align	4


	//----- nvinfo : EIATTR_CUDA_API_VERSION
	.align		4
        /*0000*/ 	.byte	0x04, 0x37
        /*0002*/ 	.short	(.L_5589 - .L_5588)
.L_5588:
        /*0004*/ 	.word	0x00000082


	//----- nvinfo : EIATTR_KPARAM_INFO
	.align		4
.L_5589:
        /*0008*/ 	.byte	0x04, 0x17
        /*000a*/ 	.short	(.L_5591 - .L_5590)
.L_5590:
        /*000c*/ 	.word	0x00000000
        /*0010*/ 	.short	0x0007
        /*0012*/ 	.short	0x0028
        /*0014*/ 	.byte	0x00, 0xf0, 0x11, 0x00


	//----- nvinfo : EIATTR_KPARAM_INFO
	.align		4
.L_5591:
        /*0018*/ 	.byte	0x04, 0x17
        /*001a*/ 	.short	(.L_5593 - .L_5592)
.L_5592:
        /*001c*/ 	.word	0x00000000
        /*0020*/ 	.short	0x0006
        /*0022*/ 	.short	0x0024
        /*0024*/ 	.byte	0x00, 0xf0, 0x11, 0x00


	//----- nvinfo : EIATTR_KPARAM_INFO
	.align		4
.L_5593:
        /*0028*/ 	.byte	0x04, 0x17
        /*002a*/ 	.short	(.L_5595 - .L_5594)
.L_5594:
        /*002c*/ 	.word	0x00000000
        /*0030*/ 	.short	0x0005
        /*0032*/ 	.short	0x0020
        /*0034*/ 	.byte	0x00, 0xf0, 0x11, 0x00


	//----- nvinfo : EIATTR_KPARAM_INFO
	.align		4
.L_5595:
        /*0038*/ 	.byte	0x04, 0x17
        /*003a*/ 	.short	(.L_5597 - .L_5596)
.L_5596:
        /*003c*/ 	.word	0x00000000
        /*0040*/ 	.short	0x0004
        /*0042*/ 	.short	0x001c
        /*0044*/ 	.byte	0x00, 0xf0, 0x11, 0x00


	//----- nvinfo : EIATTR_KPARAM_INFO
	.align		4
.L_5597:
        /*0048*/ 	.byte	0x04, 0x17
        /*004a*/ 	.short	(.L_5599 - .L_5598)
.L_5598:
        /*004c*/ 	.word	0x00000000
        /*0050*/ 	.short	0x0003
        /*0052*/ 	.short	0x0018
        /*0054*/ 	.byte	0x00, 0xf0, 0x11, 0x00


	//----- nvinfo : EIATTR_KPARAM_INFO
	.align		4
.L_5599:
        /*0058*/ 	.byte	0x04, 0x17
        /*005a*/ 	.short	(.L_5601 - .L_5600)
.L_5600:
        /*005c*/ 	.word	0x00000000
        /*0060*/ 	.short	0x0002
        /*0062*/ 	.short	0x0010
        /*0064*/ 	.byte	0x00, 0xf0, 0x21, 0x00


	//----- nvinfo : EIATTR_KPARAM_INFO
	.align		4
.L_5601:
        /*0068*/ 	.byte	0x04, 0x17
        /*006a*/ 	.short	(.L_5603 - .L_5602)
.L_5602:
        /*006c*/ 	.word	0x00000000
        /*0070*/ 	.short	0x0001
        /*0072*/ 	.short	0x0008
        /*0074*/ 	.byte	0x00, 0xf0, 0x21, 0x00


	//----- nvinfo : EIATTR_KPARAM_INFO
	.align		4
.L_5603:
        /*0078*/ 	.byte	0x04, 0x17
        /*007a*/ 	.short	(.L_5605 - .L_5604)
.L_5604:
        /*007c*/ 	.word	0x00000000
        /*0080*/ 	.short	0x0000
        /*0082*/ 	.short	0x0000
        /*0084*/ 	.byte	0x00, 0xf0, 0x21, 0x00


	//----- nvinfo : EIATTR_SPARSE_MMA_MASK
	.align		4
.L_5605:
        /*0088*/ 	.byte	0x03, 0x50
        /*008a*/ 	.short	0x0000


	//----- nvinfo : EIATTR_MAXREG_COUNT
	.align		4
        /*008c*/ 	.byte	0x03, 0x1b
        /*008e*/ 	.short	0x00ff


	//----- nvinfo : EIATTR_NUM_BARRIERS
	.align		4
        /*0090*/ 	.byte	0x02, 0x4c
        /*0092*/ 	.byte	0x01
	.zero		1


	//----- nvinfo : EIATTR_MERCURY_ISA_VERSION
	.align		4
        /*0094*/ 	.byte	0x03, 0x5f
        /*0096*/ 	.short	0x0101


	//----- nvinfo : EIATTR_EXIT_INSTR_OFFSETS
	.align		4
        /*0098*/ 	.byte	0x04, 0x1c
        /*009a*/ 	.short	(.L_5607 - .L_5606)


	//   ....[0]....
.L_5606:
        /*009c*/ 	.word	0x00002cb0


	//   ....[1]....
        /*00a0*/ 	.word	0x00002d10


	//   ....[2]....
        /*00a4*/ 	.word	0x00002d70


	//----- nvinfo : EIATTR_CBANK_PARAM_SIZE
	.align		4
.L_5607:
        /*00a8*/ 	.byte	0x03, 0x19
        /*00aa*/ 	.short	0x002c


	//----- nvinfo : EIATTR_PARAM_CBANK
	.align		4
        /*00ac*/ 	.byte	0x04, 0x0a
        /*00ae*/ 	.short	(.L_5609 - .L_5608)
	.align		4
.L_5608:
        /*00b0*/ 	.word	index@(.nv.constant0._Z12mul_mat_q6_KIN3c108BFloat16ELb0EEvPKvS3_PT_iiiii)
        /*00b4*/ 	.short	0x0210
        /*00b6*/ 	.short	0x002c


	//----- nvinfo : EIATTR_SW_WAR
	.align		4
.L_5609:
        /*00b8*/ 	.byte	0x04, 0x36
        /*00ba*/ 	.short	(.L_5611 - .L_5610)
.L_5610:
        /*00bc*/ 	.word	0x00000008
.L_5611:


//--------------------- .nv.info._Z12mul_mat_q5_KIN3c108BFloat16ELb1EEvPKvS3_PT_iiiii --------------------------
	.section	.nv.info._Z12mul_mat_q5_KIN3c108BFloat16ELb1EEvPKvS3_PT_iiiii,"",@"SHT_CUDA_INFO"
	.sectionflags	@""
	.align	4


	//----- nvinfo : EIATTR_CUDA_API_VERSION
	.align		4
        /*0000*/ 	.byte	0x04, 0x37
        /*0002*/ 	.short	(.L_5613 - .L_5612)
.L_5612:
        /*0004*/ 	.word	0x00000082


	//----- nvinfo : EIATTR_KPARAM_INFO
	.align		4
.L_5613:
        /*0008*/ 	.byte	0x04, 0x17
        /*000a*/ 	.short	(.L_5615 - .L_5614)
.L_5614:
        /*000c*/ 	.word	0x00000000
        /*0010*/ 	.short	0x0007
        /*0012*/ 	.short	0x0028
        /*0014*/ 	.byte	0x00, 0xf0, 0x11, 0x00


	//----- nvinfo : EIATTR_KPARAM_INFO
	.align		4
.L_5615:
        /*0018*/ 	.byte	0x04, 0x17
        /*001a*/ 	.short	(.L_5617 - .L_5616)
.L_5616:
        /*001c*/ 	.word	0x00000000
        /*0020*/ 	.short	0x0006
        /*0022*/ 	.short	0x0024
        /*0024*/ 	.byte	0x00, 0xf0, 0x11, 0x00


	//----- nvinfo : EIATTR_KPARAM_INFO
	.align		4
.L_5617:
        /*0028*/ 	.byte	0x04, 0x17
        /*002a*/ 	.short	(.L_5619 - .L_5618)
.L_5618:
        /*002c*/ 	.word	0x00000000
        /*0030*/ 	.short	0x0005
        /*0032*/ 	.short	0x0020
        /*0034*/ 	.byte	0x00, 0xf0, 0x11, 0x00


	//----- nvinfo : EIATTR_KPARAM_INFO
	.align		4
.L_5619:
        /*0038*/ 	.byte	0x04, 0x17
        /*003a*/ 	.short	(.L_5621 - .L_5620)
.L_5620:
        /*003c*/ 	.word	0x00000000
        /*0040*/ 	.short	0x0004
        /*0042*/ 	.short	0x001c
        /*0044*/ 	.byte	0x00, 0xf0, 0x11, 0x00


	//----- nvinfo : EIATTR_KPARAM_INFO
	.align		4
.L_5621:
        /*0048*/ 	.byte	0x04, 0x17
        /*004a*/ 	.short	(.L_5623 - .L_5622)
.L_5622:
        /*004c*/ 	.word	0x00000000
        /*0050*/ 	.short	0x0003
        /*0052*/ 	.short	0x0018
        /*0054*/ 	.byte	0x00, 0xf0, 0x11, 0x00


	//----- nvinfo : EIATTR_KPARAM_INFO
	.align		4
.L_5623:
        /*0058*/ 	.byte	0x04, 0x17
        /*005a*/ 	.short	(.L_5625 - .L_5624)
.L_5624:
        /*005c*/ 	.word	0x00000000
        /*0060*/ 	.short	0x0002
        /*0062*/ 	.short	0x0010
        /*0064*/ 	.byte	0x00, 0xf0, 0x21, 0x00


	//----- nvinfo : EIATTR_KPARAM_INFO
	.align		4
.L_5625:
        /*0068*/ 	.byte	0x04, 0x17
        /*006a*/ 	.short	(.L_5627 - .L_5626)
.L_5626:
        /*006c*/ 	.word	0x00000000
        /*0070*/ 	.short	0x0001
        /*0072*/ 	.short	0x0008
        /*0074*/ 	.byte	0x00, 0xf0, 0x21, 0x00


	//----- nvinfo : EIATTR_KPARAM_INFO
	.align		4
.L_5627:
        /*0078*/ 	.byte	0x04, 0x17
        /*007a*/ 	.short	(.L_5629 - .L_5628)
.L_5628:
        /*007c*/ 	.word	0x00000000
        /*0080*/ 	.short	0x0000
        /*0082*/ 	.short	0x0000
        /*0084*/ 	.byte	0x00, 0xf0, 0x21, 0x00


	//----- nvinfo : EIATTR_SPARSE_MMA_MASK
	.align		4
.L_5629:
        /*0088*/ 	.byte	0x03, 0x50
        /*008a*/ 	.short	0x0000


	//----- nvinfo : EIATTR_MAXREG_COUNT
	.align		4
        /*008c*/ 	.byte	0x03, 0x1b
        /*008e*/ 	.short	0x00ff


	//----- nvinfo : EIATTR_NUM_BARRIERS
	.align		4
        /*0090*/ 	.byte	0x02, 0x4c
        /*0092*/ 	.byte	0x01
	.zero		1


	//----- nvinfo : EIATTR_MERCURY_ISA_VERSION
	.align		4
        /*0094*/ 	.byte	0x03, 0x5f
        /*0096*/ 	.short	0x0101


	//----- nvinfo : EIATTR_EXIT_INSTR_OFFSETS
	.align		4
        /*0098*/ 	.byte	0x04, 0x1c
        /*009a*/ 	.short	(.L_5631 - .L_5630)


	//   ....[0]....
.L_5630:
        /*009c*/ 	.word	0x00002ad0


	//   ....[1]....
        /*00a0*/ 	.word	0x00002b30


	//   ....[2]....
        /*00a4*/ 	.word	0x00002b90


	//----- nvinfo : EIATTR_CBANK_PARAM_SIZE
	.align		4
.L_5631:
        /*00a8*/ 	.byte	0x03, 0x19
        /*00aa*/ 	.short	0x002c


	//----- nvinfo : EIATTR_PARAM_CBANK
	.align		4
        /*00ac*/ 	.byte	0x04, 0x0a
        /*00ae*/ 	.short	(.L_5633 - .L_5632)
	.align		4
.L_5632:
        /*00b0*/ 	.word	index@(.nv.constant0._Z12mul_mat_q5_KIN3c108BFloat16ELb1EEvPKvS3_PT_iiiii)
        /*00b4*/ 	.short	0x0210
        /*00b6*/ 	.short	0x002c


	//----- nvinfo : EIATTR_SW_WAR
	.align		4
.L_5633:
        /*00b8*/ 	.byte	0x04, 0x36
        /*00ba*/ 	.short	(.L_5635 - .L_5634)
.L_5634:
        /*00bc*/ 	.word	0x00000008
.L_5635:


//--------------------- .nv.info._Z12mul_mat_q5_KIN3c108BFloat16ELb0EEvPKvS3_PT_iiiii --------------------------
	.section	.nv.info._Z12mul_mat_q5_KIN3c108BFloat16ELb0EEvPKvS3_PT_iiiii,"",@"SHT_CUDA_INFO"
	.sectionflags	@""
	.align	4


	//----- nvinfo : EIATTR_CUDA_API_VERSION
	.align		4
        /*0000*/ 	.byte	0x04, 0x37
        /*0002*/ 	.short	(.L_5637 - .L_5636)
.L_5636:
        /*0004*/ 	.word	0x00000082


	//----- nvinfo : EIATTR_KPARAM_INFO
	.align		4
.L_5637:
        /*0008*/ 	.byte	0x04, 0x17
        /*000a*/ 	.short	(.L_5639 - .L_5638)
.L_5638:
        /*000c*/ 	.word	0x00000000
        /*0010*/ 	.short	0x0007
        /*0012*/ 	.short	0x0028
        /*0014*/ 	.byte	0x00, 0xf0, 0x11, 0x00


	//----- nvinfo : EIATTR_KPARAM_INFO
	.align		4
.L_5639:
        /*0018*/ 	.byte	0x04, 0x17
        /*001a*/ 	.short	(.L_5641 - .L_5640)
.L_5640:
        /*001c*/ 	.word	0x00000000
        /*0020*/ 	.short	0x0006
        /*0022*/ 	.short	0x0024
        /*0024*/ 	.byte	0x00, 0xf0, 0x11, 0x00


	//----- nvinfo : EIATTR_KPARAM_INFO
	.align		4
.L_5641:
        /*0028*/ 	.byte	0x04, 0x17
        /*002a*/ 	.short	(.L_5643 - .L_5642)
.L_5642:
        /*002c*/ 	.word	0x00000000
        /*0030*/ 	.short	0x0005
        /*0032*/ 	.short	0x0020
        /*0034*/ 	.byte	0x00, 0xf0, 0x11, 0x00


	//----- nvinfo : EIATTR_KPARAM_INFO
	.align		4
.L_5643:
        /*0038*/ 	.byte	0x04, 0x17
        /*003a*/ 	.short	(.L_5645 - .L_5644)
.L_5644:
        /*003c*/ 	.word	0x00000000
        /*0040*/ 	.short	0x0004
        /*0042*/ 	.short	0x001c
        /*0044*/ 	.byte	0x00, 0xf0, 0x11, 0x00


	//----- nvinfo : EIATTR_KPARAM_INFO
	.align		4
.L_5645:
        /*0048*/ 	.byte	0x04, 0x17
        /*004a*/ 	.short	(.L_5647 - .L_5646)
.L_5646:
        /*004c*/ 	.word	0x00000000
        /*0050*/ 	.short	0x0003
        /*0052*/ 	.short	0x0018
        /*0054*/ 	.byte	0x00, 0xf0, 0x11, 0x00


	//----- nvinfo : EIATTR_KPARAM_INFO
	.align		4
.L_5647:
        /*0058*/ 	.byte	0x04, 0x17
        /*005a*/ 	.short	(.L_5649 - .L_5648)
.L_5648:
        /*005c*/ 	.word	0x00000000
        /*0060*/ 	.short	0x0002
        /*0062*/ 	.short	0x0010
        /*0064*/ 	.byte	0x00, 0xf0, 0x21, 0x00


	//----- nvinfo : EIATTR_KPARAM_INFO
	.align		4
.L_5649:
        /*0068*/ 	.byte	0x04, 0x17
        /*006a*/ 	.short	(.L_5651 - .L_5650)
.L_5650:
        /*006c*/ 	.word	0x00000000
        /*0070*/ 	.short	0x0001
        /*0072*/ 	.short	0x0008
        /*0074*/ 	.byte	0x00, 0xf0, 0x21, 0x00


	//----- nvinfo : EIATTR_KPARAM_INFO
	.align		4
.L_5651:
        /*0078*/ 	.byte	0x04, 0x17
        /*007a*/ 	.short	(.L_5653 - .L_5652)
.L_5652:
        /*007c*/ 	.word	0x00000000
        /*0080*/ 	.short	0x0000
        /*0082*/ 	.short	0x0000
        /*0084*/ 	.byte	0x00, 0xf0, 0x21, 0x00


	//----- nvinfo : EIATTR_SPARSE_MMA_MASK
	.align		4
.L_5653:
        /*0088*/ 	.byte	0x03, 0x50
        /*008a*/ 	.short	0x0000


	//----- nvinfo : EIATTR_MAXREG_COUNT
	.align		4
        /*008c*/ 	.byte	0x03, 0x1b
        /*008e*/ 	.short	0x00ff


	//----- nvinfo : EIATTR_NUM_BARRIERS
	.align		4
        /*0090*/ 	.byte	0x02, 0x4c
        /*0092*/ 	.byte	0x01
	.zero		1


	//----- nvinfo : EIATTR_MERCURY_ISA_VERSION
	.align		4
        /*0094*/ 	.byte	0x03, 0x5f
        /*0096*/ 	.short	0x0101


	//----- nvinfo : EIATTR_EXIT_INSTR_OFFSETS
	.align		4
        /*0098*/ 	.byte	0x04, 0x1c
        /*009a*/ 	.short	(.L_5655 - .L_5654)


	//   ....[0]....
.L_5654:
        /*009c*/ 	.word	0x00002640


	//   ....[1]....
        /*00a0*/ 	.word	0x000026a0


	//   ....[2]....
        /*00a4*/ 	.word	0x00002700


	//----- nvinfo : EIATTR_CBANK_PARAM_SIZE
	.align		4
.L_5655:
        /*00a8*/ 	.byte	0x03, 0x19
        /*00aa*/ 	.short	0x002c


	//----- nvinfo : EIATTR_PARAM_CBANK
	.align		4
        /*00ac*/ 	.byte	0x04, 0x0a
        /*00ae*/ 	.short	(.L_5657 - .L_5656)
	.align		4
.L_5656:
        /*00b0*/ 	.word	index@(.nv.constant0._Z12mul_mat_q5_KIN3c108BFloat16ELb0EEvPKvS3_PT_iiiii)
        /*00b4*/ 	.short	0x0210
        /*00b6*/ 	.short	0x002c


	//----- nvinfo : EIATTR_SW_WAR
	.align		4
.L_5657:
        /*00b8*/ 	.byte	0x04, 0x36
        /*00ba*/ 	.short	(.L_5659 - .L_5658)
.L_5658:
        /*00bc*/ 	.word	0x00000008
.L_5659:


//--------------------- .nv.info._Z12mul_mat_q4_KIN3c108BFloat16ELb1EEvPKvS3_PT_iiiii --------------------------
	.section	.nv.info._Z12mul_mat_q4_KIN3c108BFloat16ELb1EEvPKvS3_PT_iiiii,"",@"SHT_CUDA_INFO"
	.sectionflags	@""
	.align	4


	//----- nvinfo : EIATTR_CUDA_API_VERSION
	.align		4
        /*0000*/ 	.byte	0x04, 0x37
        /*0002*/ 	.short	(.L_5661 - .L_5660)
.L_5660:
        /*0004*/ 	.word	0x00000082


	//----- nvinfo : EIATTR_KPARAM_INFO
	.align		4
.L_5661:
        /*0008*/ 	.byte	0x04, 0x17
        /*000a*/ 	.short	(.L_5663 - .L_5662)
.L_5662:
        /*000c*/ 	.word	0x00000000
        /*0010*/ 	.short	0x0007
        /*0012*/ 	.short	0x0028
        /*0014*/ 	.byte	0x00, 0xf0, 0x11, 0x00


	//----- nvinfo : EIATTR_KPARAM_INFO
	.align		4
.L_5663:
        /*0018*/ 	.byte	0x04, 0x17
        /*001a*/ 	.short	(.L_5665 - .L_5664)
.L_5664:
        /*001c*/ 	.word	0x00000000
        /*0020*/ 	.short	0x0006
        /*0022*/ 	.short	0x0024
        /*0024*/ 	.byte	0x00, 0xf0, 0x11, 0x00


	//----- nvinfo : EIATTR_KPARAM_INFO
	.align		4
.L_5665:
        /*0028*/ 	.byte	0x04, 0x17
        /*002a*/ 	.short	(.L_5667 - .L_5666)
.L_5666:
        /*002c*/ 	.word	0x00000000
        /*0030*/ 	.short	0x0005
        /*0032*/ 	.short	0x0020
        /*0034*/ 	.byte	0x00, 0xf0, 0x11, 0x00


	//----- nvinfo : EIATTR_KPARAM_INFO
	.align		4
.L_5667:
        /*0038*/ 	.byte	0x04, 0x17
        /*003a*/ 	.short	(.L_5669 - .L_5668)
.L_5668:
        /*003c*/ 	.word	0x00000000
        /*0040*/ 	.short	0x0004
        /*0042*/ 	.short	0x001c
        /*0044*/ 	.byte	0x00, 0xf0, 0x11, 0x00


	//----- nvinfo : EIATTR_KPARAM_INFO
	.align		4
.L_5669:
        /*0048*/ 	.byte	0x04, 0x17
        /*004a*/ 	.short	(.L_5671 - .L_5670)
.L_5670:
        /*004c*/ 	.word	0x00000000
        /*0050*/ 	.short	0x0003
        /*0052*/ 	.short	0x0018
        /*0054*/ 	.byte	0x00, 0xf0, 0x11, 0x00


	//----- nvinfo : EIATTR_KPARAM_INFO
	.align		4
.L_5671:
        /*0058*/ 	.byte	0x04, 0x17
        /*005a*/ 	.short	(.L_5673 - .L_5672)
.L_5672:
        /*005c*/ 	.word	0x00000000
        /*0060*/ 	.short	0x0002
        /*0062*/ 	.short	0x0010
        /*0064*/ 	.byte	0x00, 0xf0, 0x21, 0x00


	//----- nvinfo : EIATTR_KPARAM_INFO
	.align		4
.L_5673:
        /*0068*/ 	.byte	0x04, 0x17
        /*006a*/ 	.short	(.L_5675 - .L_5674)
.L_5674:
        /*006c*/ 	.word	0x00000000
        /*0070*/ 	.short	0x0001
        /*0072*/ 	.short	0x0008
        /*0074*/ 	.byte	0x00, 0xf0, 0x21, 0x00


	//----- nvinfo : EIATTR_KPARAM_INFO
	.align		4
.L_5675:
        /*0078*/ 	.byte	0x04, 0x17
        /*007a*/ 	.short	(.L_5677 - .L_5676)
.L_5676:
        /*007c*/ 	.word	0x00000000
        /*0080*/ 	.short	0x0000
        /*0082*/ 	.short	0x0000
        /*0084*/ 	.byte	0x00, 0xf0, 0x21, 0x00


	//----- nvinfo : EIATTR_SPARSE_MMA_MASK
	.align		4
.L_5677:
        /*0088*/ 	.byte	0x03, 0x50
        /*008a*/ 	.short	0x0000


	//----- nvinfo : EIATTR_MAXREG_COUNT
	.align		4
        /*008c*/ 	.byte	0x03, 0x1b
        /*008e*/ 	.short	0x00ff


	//----- nvinfo : EIATTR_NUM_BARRIERS
	.align		4
        /*0090*/ 	.byte	0x02, 0x4c
        /*0092*/ 	.byte	0x01
	.zero		1


	//----- nvinfo : EIATTR_MERCURY_ISA_VERSION
	.align		4
        /*0094*/ 	.byte	0x03, 0x5f
        /*0096*/ 	.short	0x0101


	//----- nvinfo : EIATTR_EXIT_INSTR_OFFSETS
	.align		4
        /*0098*/ 	.byte	0x04, 0x1c
        /*009a*/ 	.short	(.L_5679 - .L_5678)


	//   ....[0]....
.L_5678:
        /*009c*/ 	.word	0x000027c0


	//   ....[1]....
        /*00a0*/ 	.word	0x00002820


	//   ....[2]....
        /*00a4*/ 	.word	0x00002880


	//----- nvinfo : EIATTR_CBANK_PARAM_SIZE
	.align		4
.L_5679:
        /*00a8*/ 	.byte	0x03, 0x19
        /*00aa*/ 	.short	0x002c


	//----- nvinfo : EIATTR_PARAM_CBANK
	.align		4
        /*00ac*/ 	.byte	0x04, 0x0a
        /*00ae*/ 	.short	(.L_5681 - .L_5680)
	.align		4
.L_5680:
        /*00b0*/ 	.word	index@(.nv.constant0._Z12mul_mat_q4_KIN3c108BFloat16ELb1EEvPKvS3_PT_iiiii)
        /*00b4*/ 	.short	0x0210
        /*00b6*/ 	.short	0x002c


	//----- nvinfo : EIATTR_SW_WAR
	.align		4
.L_5681:
        /*00b8*/ 	.byte	0x04, 0x36
        /*00ba*/ 	.short	(.L_5683 - .L_5682)
.L_5682:
        /*00bc*/ 	.word	0x00000008
.L_5683:


//--------------------- .nv.info._Z12mul_mat_q4_KIN3c108BFloat16ELb0EEvPKvS3_PT_iiiii --------------------------
	.section	.nv.info._Z12mul_mat_q4_KIN3c108BFloat16ELb0EEvPKvS3_PT_iiiii,"",@"SHT_CUDA_INFO"
	.sectionflags	@""
	.align	4


	//----- nvinfo : EIATTR_CUDA_API_VERSION
	.align		4
        /*0000*/ 	.byte	0x04, 0x37
        /*0002*/ 	.short	(.L_5685 - .L_5684)
.L_5684:
        /*0004*/ 	.word	0x00000082


	//----- nvinfo : EIATTR_KPARAM_INFO
	.align		4
.L_5685:
        /*0008*/ 	.byte	0x04, 0x17
        /*000a*/ 	.short	(.L_5687 - .L_5686)
.L_5686:
        /*000c*/ 	.word	0x00000000
        /*0010*/ 	.short	0x0007
        /*0012*/ 	.short	0x0028
        /*0014*/ 	.byte	0x00, 0xf0, 0x11, 0x00


	//----- nvinfo : EIATTR_KPARAM_INFO
	.align		4
.L_5687:
        /*0018*/ 	.byte	0x04, 0x17
        /*001a*/ 	.short	(.L_5689 - .L_5688)
.L_5688:
        /*001c*/ 	.word	0x00000000
        /*0020*/ 	.short	0x0006
        /*0022*/ 	.short	0x0024
        /*0024*/ 	.byte	0x00, 0xf0, 0x11, 0x00


	//----- nvinfo : EIATTR_KPARAM_INFO
	.align		4
.L_5689:
        /*0028*/ 	.byte	0x04, 0x17
        /*002a*/ 	.short	(.L_5691 - .L_5690)
.L_5690:
        /*002c*/ 	.word	0x00000000
        /*0030*/ 	.short	0x0005
        /*0032*/ 	.short	0x0020
        /*0034*/ 	.byte	0x00, 0xf0, 0x11, 0x00


	//----- nvinfo : EIATTR_KPARAM_INFO
	.align		4
.L_5691:
        /*0038*/ 	.byte	0x04, 0x17
        /*003a*/ 	.short	(.L_5693 - .L_5692)
.L_5692:
        /*003c*/ 	.word	0x00000000
        /*0040*/ 	.short	0x0004
        /*0042*/ 	.short	0x001c
        /*0044*/ 	.byte	0x00, 0xf0, 0x11, 0x00


	//----- nvinfo : EIATTR_KPARAM_INFO
	.align		4
.L_5693:
        /*0048*/ 	.byte	0x04, 0x17
        /*004a*/ 	.short	(.L_5695 - .L_5694)
.L_5694:
        /*004c*/ 	.word	0x00000000
        /*0050*/ 	.short	0x0003
        /*0052*/ 	.short	0x0018
        /*0054*/ 	.byte	0x00, 0xf0, 0x11, 0x00


	//----- nvinfo : EIATTR_KPARAM_INFO
	.align		4
.L_5695:
        /*0058*/ 	.byte	0x04, 0x17
        /*005a*/ 	.short	(.L_5697 - .L_5696)
.L_5696:
        /*005c*/ 	.word	0x00000000
        /*0060*/ 	.short	0x0002
        /*0062*/ 	.short	0x0010
        /*0064*/ 	.byte	0x00, 0xf0, 0x21, 0x00


	//----- nvinfo : EIATTR_KPARAM_INFO
	.align		4
.L_5697:
        /*0068*/ 	.byte	0x04, 0x17
        /*006a*/ 	.short	(.L_5699 - .L_5698)
.L_5698:
        /*006c*/ 	.word	0x00000000
        /*0070*/ 	.short	0x0001
        /*0072*/ 	.short	0x0008
        /*0074*/ 	.byte	0x00, 0xf0, 0x21, 0x00


	//----- nvinfo : EIATTR_KPARAM_INFO
	.align		4
.L_5699:
        /*0078*/ 	.byte	0x04, 0x17
        /*007a*/ 	.short	(.L_5701 - .L_5700)
.L_5700:
        /*007c*/ 	.word	0x00000000
        /*0080*/ 	.short	0x0000
        /*0082*/ 	.short	0x0000
        /*0084*/ 	.byte	0x00, 0xf0, 0x21, 0x00


	//----- nvinfo : EIATTR_SPARSE_MMA_MASK
	.align		4
.L_5701:
        /*0088*/ 	.byte	0x03, 0x50
        /*008a*/ 	.short	0x0000


	//----- nvinfo : EIATTR_MAXREG_COUNT
	.align		4
        /*008c*/ 	.byte	0x03, 0x1b
        /*008e*/ 	.short	0x00ff


	//----- nvinfo : EIATTR_NUM_BARRIERS
	.align		4
        /*0090*/ 	.byte	0x02, 0x4c
        /*0092*/ 	.byte	0x01
	.zero		1


	//----- nvinfo : EIATTR_MERCURY_ISA_VERSION
	.align		4
        /*0094*/ 	.byte	0x03, 0x5f
        /*0096*/ 	.short	0x0101


	//----- nvinfo : EIATTR_EXIT_INSTR_OFFSETS
	.align		4
        /*0098*/ 	.byte	0x04, 0x1c
        /*009a*/ 	.short	(.L_5703 - .L_5702)


	//   ....[0]....
.L_5702:
        /*009c*/ 	.word	0x00002330


	//   ....[1]....
        /*00a0*/ 	.word	0x00002390


	//   ....[2]....
        /*00a4*/ 	.word	0x000023f0


	//----- nvinfo : EIATTR_CBANK_PARAM_SIZE
	.align		4
.L_5703:
        /*00a8*/ 	.byte	0x03, 0x19
        /*00aa*/ 	.short	0x002c


	//----- nvinfo : EIATTR_PARAM_CBANK
	.align		4
        /*00ac*/ 	.byte	0x04, 0x0a
        /*00ae*/ 	.short	(.L_5705 - .L_5704)
	.align		4
.L_5704:
        /*00b0*/ 	.word	index@(.nv.constant0._Z12mul_mat_q4_KIN3c108BFloat16ELb0EEvPKvS3_PT_iiiii)
        /*00b4*/ 	.short	0x0210
        /*00b6*/ 	.short	0x002c


	//----- nvinfo : EIATTR_SW_WAR
	.align		4
.L_5705:
        /*00b8*/ 	.byte	0x04, 0x36
        /*00ba*/ 	.short	(.L_5707 - .L_5706)
.L_5706:
        /*00bc*/ 	.word	0x00000008
.L_5707:


//--------------------- .nv.info._Z12mul_mat_q3_KIN3c108BFloat16ELb1EEvPKvS3_PT_iiiii --------------------------
	.section	.nv.info._Z12mul_mat_q3_KIN3c108BFloat16ELb1EEvPKvS3_PT_iiiii,"",@"SHT_CUDA_INFO"
	.sectionflags	@""
	.align	4


	//----- nvinfo : EIATTR_CUDA_API_VERSION
	.align		4
        /*0000*/ 	.byte	0x04, 0x37
        /*0002*/ 	.short	(.L_5709 - .L_5708)
.L_5708:
        /*0004*/ 	.word	0x00000082


	//----- nvinfo : EIATTR_KPARAM_INFO
	.align		4
.L_5709:
        /*0008*/ 	.byte	0x04, 0x17
        /*000a*/ 	.short	(.L_5711 - .L_5710)
.L_5710:
        /*000c*/ 	.word	0x00000000
        /*0010*/ 	.short	0x0007
        /*0012*/ 	.short	0x0028
        /*0014*/ 	.byte	0x00, 0xf0, 0x11, 0x00


	//----- nvinfo : EIATTR_KPARAM_INFO
	.align		4
.L_5711:
        /*0018*/ 	.byte	0x04, 0x17
        /*001a*/ 	.short	(.L_5713 - .L_5712)
.L_5712:
        /*001c*/ 	.word	0x00000000
        /*0020*/ 	.short	0x0006
        /*0022*/ 	.short	0x0024
        /*0024*/ 	.byte	0x00, 0xf0, 0x11, 0x00


	//----- nvinfo : EIATTR_KPARAM_INFO
	.align		4
.L_5713:
        /*0028*/ 	.byte	0x04, 0x17
        /*002a*/ 	.short	(.L_5715 - .L_5714)
.L_5714:
        /*002c*/ 	.word	0x00000000
        /*0030*/ 	.short	0x0005
        /*0032*/ 	.short	0x0020
        /*0034*/ 	.byte	0x00, 0xf0, 0x11, 0x00


	//----- nvinfo : EIATTR_KPARAM_INFO
	.align		4
.L_5715:
        /*0038*/ 	.byte	0x04, 0x17
        /*003a*/ 	.short	(.L_5717 - .L_5716)
.L_5716:
        /*003c*/ 	.word	0x00000000
        /*0040*/ 	.short	0x0004
        /*0042*/ 	.short	0x001c
        /*0044*/ 	.byte	0x00, 0xf0, 0x11, 0x00


	//----- nvinfo : EIATTR_KPARAM_INFO
	.align		4
.L_5717:
        /*0048*/ 	.byte	0x04, 0x17
        /*004a*/ 	.short	(.L_5719 - .L_5718)
.L_5718:
        /*004c*/ 	.word	0x00000000
        /*0050*/ 	.short	0x0003
        /*0052*/ 	.short	0x0018
        /*0054*/ 	.byte	0x00, 0xf0, 0x11, 0x00


	//----- nvinfo : EIATTR_KPARAM_INFO
	.align		4
.L_5719:
        /*0058*/ 	.byte	0x04, 0x17
        /*005a*/ 	.short	(.L_5721 - .L_5720)
.L_5720:
        /*005c*/ 	.word	0x00000000
        /*0060*/ 	.short	0x0002
        /*0062*/ 	.short	0x0010
        /*0064*/ 	.byte	0x00, 0xf0, 0x21, 0x00


	//----- nvinfo : EIATTR_KPARAM_INFO
	.align		4
.L_5721:
        /*0068*/ 	.byte	0x04, 0x17
        /*006a*/ 	.short	(.L_5723 - .L_5722)
.L_5722:
        /*006c*/ 	.word	0x00000000
        /*0070*/ 	.short	0x0001
        /*0072*/ 	.short	0x0008
        /*0074*/ 	.byte	0x00, 0xf0, 0x21, 0x00


	//----- nvinfo : EIATTR_KPARAM_INFO
	.align		4
.L_5723:
        /*0078*/ 	.byte	0x04, 0x17
        /*007a*/ 	.short	(.L_5725 - .L_5724)
.L_5724:
        /*007c*/ 	.word	0x00000000
        /*0080*/ 	.short	0x0000
        /*0082*/ 	.short	0x0000
        /*0084*/ 	.byte	0x00, 0xf0, 0x21, 0x00


	//----- nvinfo : EIATTR_SPARSE_MMA_MASK
	.align		4
.L_5725:
        /*0088*/ 	.byte	0x03, 0x50
        /*008a*/ 	.short	0x0000


	//----- nvinfo : EIATTR_MAXREG_COUNT
	.align		4
        /*008c*/ 	.byte	0x03, 0x1b
        /*008e*/ 	.short	0x00ff


	//----- nvinfo : EIATTR_NUM_BARRIERS
	.align		4
        /*0090*/ 	.byte	0x02, 0x4c
        /*0092*/ 	.byte	0x01
	.zero		1


	//----- nvinfo : EIATTR_MERCURY_ISA_VERSION
	.align		4
        /*0094*/ 	.byte	0x03, 0x5f
        /*0096*/ 	.short	0x0101


	//----- nvinfo : EIATTR_EXIT_INSTR_OFFSETS
	.align		4
        /*0098*/ 	.byte	0x04, 0x1c
        /*009a*/ 	.short	(.L_5727 - .L_5726)


	//   ....[0]....
.L_5726:
        /*009c*/ 	.word	0x000047e0


	//   ....[1]....
        /*00a0*/ 	.word	0x00004840


	//   ....[2]....
        /*00a4*/ 	.word	0x000048a0


	//----- nvinfo : EIATTR_CBANK_PARAM_SIZE
	.align		4
.L_5727:
        /*00a8*/ 	.byte	0x03, 0x19
        /*00aa*/ 	.short	0x002c


	//----- nvinfo : EIATTR_PARAM_CBANK
	.align		4
        /*00ac*/ 	.byte	0x04, 0x0a
        /*00ae*/ 	.short	(.L_5729 - .L_5728)
	.align		4
.L_5728:
        /*00b0*/ 	.word	index@(.nv.constant0._Z12mul_mat_q3_KIN3c108BFloat16ELb1EEvPKvS3_PT_iiiii)
        /*00b4*/ 	.short	0x0210
        /*00b6*/ 	.short	0x002c


	//----- nvinfo : EIATTR_SW_WAR
	.align		4
.L_5729:
        /*00b8*/ 	.byte	0x04, 0x36
        /*00ba*/ 	.short	(.L_5731 - .L_5730)
.L_5730:
        /*00bc*/ 	.word	0x00000008
.L_5731:


//--------------------- .nv.info._Z12mul_mat_q3_KIN3c108BFloat16ELb0EEvPKvS3_PT_iiiii --------------------------
	.section	.nv.info._Z12mul_mat_q3_KIN3c108BFloat16ELb0EEvPKvS3_PT_iiiii,"",@"SHT_CUDA_INFO"
	.sectionflags	@""
	.align	4


	//----- nvinfo : EIATTR_CUDA_API_VERSION
	.align		4
        /*0000*/ 	.byte	0x04, 0x37
        /*0002*/ 	.short	(.L_5733 - .L_5732)
.L_5732:
        /*0004*/ 	.word	0x00000082


	//----- nvinfo : EIATTR_KPARAM_INFO
	.align		4
.L_5733:
        /*0008*/ 	.byte	0x04, 0x17
        /*000a*/ 	.short	(.L_5735 - .L_5734)
.L_5734:
        /*000c*/ 	.word	0x00000000
        /*0010*/ 	.short	0x0007
        /*0012*/ 	.short	0x0028
        /*0014*/ 	.byte	0x00, 0xf0, 0x11, 0x00


	//----- nvinfo : EIATTR_KPARAM_INFO
	.align		4
.L_5735:
        /*0018*/ 	.byte	0x04, 0x17
        /*001a*/ 	.short	(.L_5737 - .L_5736)
.L_5736:
        /*001c*/ 	.word	0x00000000
        /*0020*/ 	.short	0x0006
        /*0022*/ 	.short	0x0024
        /*0024*/ 	.byte	0x00, 0xf0, 0x11, 0x00


	//----- nvinfo : EIATTR_KPARAM_INFO
	.align		4
.L_5737:
        /*0028*/ 	.byte	0x04, 0x17
        /*002a*/ 	.short	(.L_5739 - .L_5738)
.L_5738:
        /*002c*/ 	.word	0x00000000
        /*0030*/ 	.short	0x0005
        /*0032*/ 	.short	0x0020
        /*0034*/ 	.byte	0x00, 0xf0, 0x11, 0x00


	//----- nvinfo : EIATTR_KPARAM_INFO
	.align		4
.L_5739:
        /*0038*/ 	.byte	0x04, 0x17
        /*003a*/ 	.short	(.L_5741 - .L_5740)
.L_5740:
        /*003c*/ 	.word	0x00000000
        /*0040*/ 	.short	0x0004
        /*0042*/ 	.short	0x001c
        /*0044*/ 	.byte	0x00, 0xf0, 0x11, 0x00


	//----- nvinfo : EIATTR_KPARAM_INFO
	.align		4
.L_5741:
        /*0048*/ 	.byte	0x04, 0x17
        /*004a*/ 	.short	(.L_5743 - .L_5742)
.L_5742:
        /*004c*/ 	.word	0x00000000
        /*0050*/ 	.short	0x0003
        /*0052*/ 	.short	0x0018
        /*0054*/ 	.byte	0x00, 0xf0, 0x11, 0x00


	//----- nvinfo : EIATTR_KPARAM_INFO
	.align		4
.L_5743:
        /*0058*/ 	.byte	0x04, 0x17
        /*005a*/ 	.short	(.L_5745 - .L_5744)
.L_5744:
        /*005c*/ 	.word	0x00000000
        /*0060*/ 	.short	0x0002
        /*0062*/ 	.short	0x0010
        /*0064*/ 	.byte	0x00, 0xf0, 0x21, 0x00


	//----- nvinfo : EIATTR_KPARAM_INFO
	.align		4
.L_5745:
        /*0068*/ 	.byte	0x04, 0x17
        /*006a*/ 	.short	(.L_5747 - .L_5746)
.L_5746:
        /*006c*/ 	.word	0x00000000
        /*0070*/ 	.short	0x0001
        /*0072*/ 	.short	0x0008
        /*0074*/ 	.byte	0x00, 0xf0, 0x21, 0x00


	//----- nvinfo : EIATTR_KPARAM_INFO
	.align		4
.L_5747:
        /*0078*/ 	.byte	0x04, 0x17
        /*007a*/ 	.short	(.L_5749 - .L_5748)
.L_5748:
        /*007c*/ 	.word	0x00000000
        /*0080*/ 	.short	0x0000
        /*0082*/ 	.short	0x0000
        /*0084*/ 	.byte	0x00, 0xf0, 0x21, 0x00


	//----- nvinfo : EIATTR_SPARSE_MMA_MASK
	.align		4
.L_5749:
        /*0088*/ 	.byte	0x03, 0x50
        /*008a*/ 	.short	0x0000


	//----- nvinfo : EIATTR_MAXREG_COUNT
	.align		4
        /*008c*/ 	.byte	0x03, 0x1b
        /*008e*/ 	.short	0x00ff


	//----- nvinfo : EIATTR_NUM_BARRIERS
	.align		4
        /*0090*/ 	.byte	0x02, 0x4c
        /*0092*/ 	.byte	0x01
	.zero		1


	//----- nvinfo : EIATTR_MERCURY_ISA_VERSION
	.align		4
        /*0094*/ 	.byte	0x03, 0x5f
        /*0096*/ 	.short	0x0101


	//----- nvinfo : EIATTR_EXIT_INSTR_OFFSETS
	.align		4
        /*0098*/ 	.byte	0x04, 0x1c
        /*009a*/ 	.short	(.L_5751 - .L_5750)


	//   ....[0]....
.L_5750:
        /*009c*/ 	.word	0x000043a0


	//   ....[1]....
        /*00a0*/ 	.word	0x00004400


	//   ....[2]....
        /*00a4*/ 	.word	0x00004460


	//----- nvinfo : EIATTR_CBANK_PARAM_SIZE
	.align		4
.L_5751:
        /*00a8*/ 	.byte	0x03, 0x19
        /*00aa*/ 	.short	0x002c


	//----- nvinfo : EIATTR_PARAM_CBANK
	.align		4
        /*00ac*/ 	.byte	0x04, 0x0a
        /*00ae*/ 	.short	(.L_5753 - .L_5752)
	.align		4
.L_5752:
        /*00b0*/ 	.word	index@(.nv.constant0._Z12mul_mat_q3_KIN3c108BFloat16ELb0EEvPKvS3_PT_iiiii)
        /*00b4*/ 	.short	0x0210
        /*00b6*/ 	.short	0x002c


	//----- nvinfo : EIATTR_SW_WAR
	.align		4
.L_5753:
        /*00b8*/ 	.byte	0x04, 0x36
        /*00ba*/ 	.short	(.L_5755 - .L_5754)
.L_5754:
        /*00bc*/ 	.word	0x00000008
.L_5755:


//--------------------- .nv.info._Z12mul_mat_q2_KIN3c108BFloat16ELb1EEvPKvS3_PT_iiiii --------------------------
	.section	.nv.info._Z12mul_mat_q2_KIN3c108BFloat16ELb1EEvPKvS3_PT_iiiii,"",@"SHT_CUDA_INFO"
	.sectionflags	@""
	.align	4


	//----- nvinfo : EIATTR_CUDA_API_VERSION
	.align		4
        /*0000*/ 	.byte	0x04, 0x37
        /*0002*/ 	.short	(.L_5757 - .L_5756)
.L_5756:
        /*0004*/ 	.word	0x00000082


	//----- nvinfo : EIATTR_KPARAM_INFO
	.align		4
.L_5757:
        /*0008*/ 	.byte	0x04, 0x17
        /*000a*/ 	.short	(.L_5759 - .L_5758)
.L_5758:
        /*000c*/ 	.word	0x00000000
        /*0010*/ 	.short	0x0007
        /*0012*/ 	.short	0x0028
        /*0014*/ 	.byte	0x00, 0xf0, 0x11, 0x00


	//----- nvinfo : EIATTR_KPARAM_INFO
	.align		4
.L_5759:
        /*0018*/ 	.byte	0x04, 0x17
        /*001a*/ 	.short	(.L_5761 - .L_5760)
.L_5760:
        /*001c*/ 	.word	0x00000000
        /*0020*/ 	.short	0x0006
        /*0022*/ 	.short	0x0024
        /*0024*/ 	.byte	0x00, 0xf0, 0x11, 0x00


	//----- nvinfo : EIATTR_KPARAM_INFO
	.align		4
.L_5761:
        /*0028*/ 	.byte	0x04, 0x17
        /*002a*/ 	.short	(.L_5763 - .L_5762)
.L_5762:
        /*002c*/ 	.word	0x00000000
        /*0030*/ 	.short	0x0005
        /*0032*/ 	.short	0x0020
        /*0034*/ 	.byte	0x00, 0xf0, 0x11, 0x00


	//----- nvinfo : EIATTR_KPARAM_INFO
	.align		4
.L_5763:
        /*0038*/ 	.byte	0x04, 0x17
        /*003a*/ 	.short	(.L_5765 - .L_5764)
.L_5764:
        /*003c*/ 	.word	0x00000000
        /*0040*/ 	.short	0x0004
        /*0042*/ 	.short	0x001c
        /*0044*/ 	.byte	0x00, 0xf0, 0x11, 0x00


	//----- nvinfo : EIATTR_KPARAM_INFO
	.align		4
.L_5765:
        /*0048*/ 	.byte	0x04, 0x17
        /*004a*/ 	.short	(.L_5767 - .L_5766)
.L_5766:
        /*004c*/ 	.word	0x00000000
        /*0050*/ 	.short	0x0003
        /*0052*/ 	.short	0x0018
        /*0054*/ 	.byte	0x00, 0xf0, 0x11, 0x00


	//----- nvinfo : EIATTR_KPARAM_INFO
	.align		4
.L_5767:
        /*0058*/ 	.byte	0x04, 0x17
        /*005a*/ 	.short	(.L_5769 - .L_5768)
.L_5768:
        /*005c*/ 	.word	0x00000000
        /*0060*/ 	.short	0x0002
        /*0062*/ 	.short	0x0010
        /*0064*/ 	.byte	0x00, 0xf0, 0x21, 0x00


	//----- nvinfo : EIATTR_KPARAM_INFO
	.align		4
.L_5769:
        /*0068*/ 	.byte	0x04, 0x17
        /*006a*/ 	.short	(.L_5771 - .L_5770)
.L_5770:
        /*006c*/ 	.word	0x00000000
        /*0070*/ 	.short	0x0001
        /*0072*/ 	.short	0x0008
        /*0074*/ 	.byte	0x00, 0xf0, 0x21, 0x00


	//----- nvinfo : EIATTR_KPARAM_INFO
	.align		4
.L_5771:
        /*0078*/ 	.byte	0x04, 0x17
        /*007a*/ 	.short	(.L_5773 - .L_5772)
.L_5772:
        /*007c*/ 	.word	0x00000000
        /*0080*/ 	.short	0x0000
        /*0082*/ 	.short	0x0000
        /*0084*/ 	.byte	0x00, 0xf0, 0x21, 0x00


	//----- nvinfo : EIATTR_SPARSE_MMA_MASK
	.align		4
.L_5773:
        /*0088*/ 	.byte	0x03, 0x50
        /*008a*/ 	.short	0x0000


	//----- nvinfo : EIATTR_MAXREG_COUNT
	.align		4
        /*008c*/ 	.byte	0x03, 0x1b
        /*008e*/ 	.short	0x00ff


	//----- nvinfo : EIATTR_NUM_BARRIERS
	.align		4
        /*0090*/ 	.byte	0x02, 0x4c
        /*0092*/ 	.byte	0x01
	.zero		1


	//----- nvinfo : EIATTR_MERCURY_ISA_VERSION
	.align		4
        /*0094*/ 	.byte	0x03, 0x5f
        /*0096*/ 	.short	0x0101


	//----- nvinfo : EIATTR_EXIT_INSTR_OFFSETS
	.align		4
        /*0098*/ 	.byte	0x04, 0x1c
        /*009a*/ 	.short	(.L_5775 - .L_5774)


	//   ....[0]....
.L_5774:
        /*009c*/ 	.word	0x00004b80


	//   ....[1]....
        /*00a0*/ 	.word	0x00004be0


	//   ....[2]....
        /*00a4*/ 	.word	0x00004c40


	//----- nvinfo : EIATTR_CBANK_PARAM_SIZE
	.align		4
.L_5775:
        /*00a8*/ 	.byte	0x03, 0x19
        /*00aa*/ 	.short	0x002c


	//----- nvinfo : EIATTR_PARAM_CBANK
	.align		4
        /*00ac*/ 	.byte	0x04, 0x0a
        /*00ae*/ 	.short	(.L_5777 - .L_5776)
	.align		4
.L_5776:
        /*00b0*/ 	.word	index@(.nv.constant0._Z12mul_mat_q2_KIN3c108BFloat16ELb1EEvPKvS3_PT_iiiii)
        /*00b4*/ 	.short	0x0210
        /*00b6*/ 	.short	0x002c


	//----- nvinfo : EIATTR_SW_WAR
	.align		4
.L_5777:
        /*00b8*/ 	.byte	0x04, 0x36
        /*00ba*/ 	.short	(.L_5779 - .L_5778)
.L_5778:
        /*00bc*/ 	.word	0x00000008
.L_5779:


//--------------------- .nv.info._Z12mul_mat_q2_KIN3c108BFloat16ELb0EEvPKvS3_PT_iiiii --------------------------
	.section	.nv.info._Z12mul_mat_q2_KIN3c108BFloat16ELb0EEvPKvS3_PT_iiiii,"",@"SHT_CUDA_INFO"
	.sectionflags	@""
	.align	4


	//----- nvinfo : EIATTR_CUDA_API_VERSION
	.align		4
        /*0000*/ 	.byte	0x04, 0x37
        /*0002*/ 	.short	(.L_5781 - .L_5780)
.L_5780:
        /*0004*/ 	.word	0x00000082


	//----- nvinfo : EIATTR_KPARAM_INFO
	.align		4
.L_5781:
        /*0008*/ 	.byte	0x04, 0x17
        /*000a*/ 	.short	(.L_5783 - .L_5782)
.L_5782:
        /*000c*/ 	.word	0x00000000
        /*0010*/ 	.short	0x0007
        /*0012*/ 	.short	0x0028
        /*0014*/ 	.byte	0x00, 0xf0, 0x11, 0x00


	//----- nvinfo : EIATTR_KPARAM_INFO
	.align		4
.L_5783:
        /*0018*/ 	.byte	0x04, 0x17
        /*001a*/ 	.short	(.L_5785 - .L_5784)
.L_5784:
        /*001c*/ 	.word	0x00000000
        /*0020*/ 	.short	0x0006
        /*0022*/ 	.short	0x0024
        /*0024*/ 	.byte	0x00, 0xf0, 0x11, 0x00


	//----- nvinfo : EIATTR_KPARAM_INFO
	.align		4
.L_5785:
        /*0028*/ 	.byte	0x04, 0x17
        /*002a*/ 	.short	(.L_5787 - .L_5786)
.L_5786:
        /*002c*/ 	.word	0x00000000
        /*0030*/ 	.short	0x0005
        /*0032*/ 	.short	0x0020
        /*0034*/ 	.byte	0x00, 0xf0, 0x11, 0x00


	//----- nvinfo : EIATTR_KPARAM_INFO
	.align		4
.L_5787:
        /*0038*/ 	.byte	0x04, 0x17
        /*003a*/ 	.short	(.L_5789 - .L_5788)
.L_5788:
        /*003c*/ 	.word	0x00000000
        /*0040*/ 	.short	0x0004
        /*0042*/ 	.short	0x001c
        /*0044*/ 	.byte	0x00, 0xf0, 0x11, 0x00


	//----- nvinfo : EIATTR_KPARAM_INFO
	.align		4
.L_5789:
        /*0048*/ 	.byte	0x04, 0x17
        /*004a*/ 	.short	(.L_5791 - .L_5790)
.L_5790:
        /*004c*/ 	.word	0x00000000
        /*0050*/ 	.short	0x0003
        /*0052*/ 	.short	0x0018
        /*0054*/ 	.byte	0x00, 0xf0, 0x11, 0x00


	//----- nvinfo : EIATTR_KPARAM_INFO
	.align		4
.L_5791:
        /*0058*/ 	.byte	0x04, 0x17
        /*005a*/ 	.short	(.L_5793 - .L_5792)
.L_5792:
        /*005c*/ 	.word	0x00000000
        /*0060*/ 	.short	0x0002
        /*0062*/ 	.short	0x0010
        /*0064*/ 	.byte	0x00, 0xf0, 0x21, 0x00


	//----- nvinfo : EIATTR_KPARAM_INFO
	.align		4
.L_5793:
        /*0068*/ 	.byte	0x04, 0x17
        /*006a*/ 	.short	(.L_5795 - .L_5794)
.L_5794:
        /*006c*/ 	.word	0x00000000
        /*0070*/ 	.short	0x0001
        /*0072*/ 	.short	0x0008
        /*0074*/ 	.byte	0x00, 0xf0, 0x21, 0x00


	//----- nvinfo : EIATTR_KPARAM_INFO
	.align		4
.L_5795:
        /*0078*/ 	.byte	0x04, 0x17
        /*007a*/ 	.short	(.L_5797 - .L_5796)
.L_5796:
        /*007c*/ 	.word	0x00000000
        /*0080*/ 	.short	0x0000
        /*0082*/ 	.short	0x0000
        /*0084*/ 	.byte	0x00, 0xf0, 0x21, 0x00


	//----- nvinfo : EIATTR_SPARSE_MMA_MASK
	.align		4
.L_5797:
        /*0088*/ 	.byte	0x03, 0x50
        /*008a*/ 	.short	0x0000


	//----- nvinfo : EIATTR_MAXREG_COUNT
	.align		4
        /*008c*/ 	.byte	0x03, 0x1b
        /*008e*/ 	.short	0x00ff


	//----- nvinfo : EIATTR_NUM_BARRIERS
	.align		4
        /*0090*/ 	.byte	0x02, 0x4c
        /*0092*/ 	.byte	0x01
	.zero		1


	//----- nvinfo : EIATTR_MERCURY_ISA_VERSION
	.align		4
        /*0094*/ 	.byte	0x03, 0x5f
        /*0096*/ 	.short	0x0101


	//----- nvinfo : EIATTR_EXIT_INSTR_OFFSETS
	.align		4
        /*0098*/ 	.byte	0x04, 0x1c
        /*009a*/ 	.short	(.L_5799 - .L_5798)


	//   ....[0]....
.L_5798:
        /*009c*/ 	.word	0x00004850


	//   ....[1]....
        /*00a0*/ 	.word	0x000048b0


	//   ....[2]....
        /*00a4*/ 	.word	0x00004910


	//----- nvinfo : EIATTR_CBANK_PARAM_SIZE
	.align		4
.L_5799:
        /*00a8*/ 	.byte	0x03, 0x19
        /*00aa*/ 	.short	0x002c


	//----- nvinfo : EIATTR_PARAM_CBANK
	.align		4
        /*00ac*/ 	.byte	0x04, 0x0a
        /*00ae*/ 	.short	(.L_5801 - .L_5800)
	.align		4
.L_5800:
        /*00b0*/ 	.word	index@(.nv.constant0._Z12mul_mat_q2_KIN3c108BFloat16ELb0EEvPKvS3_PT_iiiii)
        /*00b4*/ 	.short	0x0210
        /*00b6*/ 	.short	0x002c


	//----- nvinfo : EIATTR_SW_WAR
	.align		4
.L_5801:
        /*00b8*/ 	.byte	0x04, 0x36
        /*00ba*/ 	.short	(.L_5803 - .L_5802)
.L_5802:
        /*00bc*/ 	.word	0x00000008
.L_5803:


//--------------------- .nv.info._Z12mul_mat_q8_0IN3c108BFloat16ELb1EEvPKvS3_PT_iiiii --------------------------
	.section	.nv.info._Z12mul_mat_q8_0IN3c108BFloat16ELb1EEvPKvS3_PT_iiiii,"",@"SHT_CUDA_INFO"
	.sectionflags	@""
	.align	4


	//----- nvinfo : EIATTR_CUDA_API_VERSION
	.align		4
        /*0000*/ 	.byte	0x04, 0x37
        /*0002*/ 	.short	(.L_5805 - .L_5804)
.L_5804:
        /*0004*/ 	.word	0x00000082


	//----- nvinfo : EIATTR_KPARAM_INFO
	.align		4
.L_5805:
        /*0008*/ 	.byte	0x04, 0x17
        /*000a*/ 	.short	(.L_5807 - .L_5806)
.L_5806:
        /*000c*/ 	.word	0x00000000
        /*0010*/ 	.short	0x0007
        /*0012*/ 	.short	0x0028
        /*0014*/ 	.byte	0x00, 0xf0, 0x11, 0x00


	//----- nvinfo : EIATTR_KPARAM_INFO
	.align		4
.L_5807:
        /*0018*/ 	.byte	0x04, 0x17
        /*001a*/ 	.short	(.L_5809 - .L_5808)
.L_5808:
        /*001c*/ 	.word	0x00000000
        /*0020*/ 	.short	0x0006
        /*0022*/ 	.short	0x0024
        /*0024*/ 	.byte	0x00, 0xf0, 0x11, 0x00


	//----- nvinfo : EIATTR_KPARAM_INFO
	.align		4
.L_5809:
        /*0028*/ 	.byte	0x04, 0x17
        /*002a*/ 	.short	(.L_5811 - .L_5810)
.L_5810:
        /*002c*/ 	.word	0x00000000
        /*0030*/ 	.short	0x0005
        /*0032*/ 	.short	0x0020
        /*0034*/ 	.byte	0x00, 0xf0, 0x11, 0x00


	//----- nvinfo : EIATTR_KPARAM_INFO
	.align		4
.L_5811:
        /*0038*/ 	.byte	0x04, 0x17
        /*003a*/ 	.short	(.L_5813 - .L_5812)
.L_5812:
        /*003c*/ 	.word	0x00000000
        /*0040*/ 	.short	0x0004
        /*0042*/ 	.short	0x001c
        /*0044*/ 	.byte	0x00, 0xf0, 0x11, 0x00


	//----- nvinfo : EIATTR_KPARAM_INFO
	.align		4
.L_5813:
        /*0048*/ 	.byte	0x04, 0x17
        /*004a*/ 	.short	(.L_5815 - .L_5814)
.L_5814:
        /*004c*/ 	.word	0x00000000
        /*0050*/ 	.short	0x0003
        /*0052*/ 	.short	0x0018
        /*0054*/ 	.byte	0x00, 0xf0, 0x11, 0x00


	//----- nvinfo : EIATTR_KPARAM_INFO
	.align		4
.L_5815:
        /*0058*/ 	.byte	0x04, 0x17
        /*005a*/ 	.short	(.L_5817 - .L_5816)
.L_5816:
        /*005c*/ 	.word	0x00000000
        /*0060*/ 	.short	0x0002
        /*0062*/ 	.short	0x0010
        /*0064*/ 	.byte	0x00, 0xf0, 0x21, 0x00


	//----- nvinfo : EIATTR_KPARAM_INFO
	.align		4
.L_5817:
        /*0068*/ 	.byte	0x04, 0x17
        /*006a*/ 	.short	(.L_5819 - .L_5818)
.L_5818:
        /*006c*/ 	.word	0x00000000
        /*0070*/ 	.short	0x0001
        /*0072*/ 	.short	0x0008
        /*0074*/ 	.byte	0x00, 0xf0, 0x21, 0x00


	//----- nvinfo : EIATTR_KPARAM_INFO
	.align		4
.L_5819:
        /*0078*/ 	.byte	0x04, 0x17
        /*007a*/ 	.short	(.L_5821 - .L_5820)
.L_5820:
        /*007c*/ 	.word	0x00000000
        /*0080*/ 	.short	0x0000
        /*0082*/ 	.short	0x0000
        /*0084*/ 	.byte	0x00, 0xf0, 0x21, 0x00


	//----- nvinfo : EIATTR_SPARSE_MMA_MASK
	.align		4
.L_5821:
        /*0088*/ 	.byte	0x03, 0x50
        /*008a*/ 	.short	0x0000


	//----- nvinfo : EIATTR_MAXREG_COUNT
	.align		4
        /*008c*/ 	.byte	0x03, 0x1b
        /*008e*/ 	.short	0x00ff


	//----- nvinfo : EIATTR_NUM_BARRIERS
	.align		4
        /*0090*/ 	.byte	0x02, 0x4c
        /*0092*/ 	.byte	0x01
	.zero		1


	//----- nvinfo : EIATTR_MERCURY_ISA_VERSION
	.align		4
        /*0094*/ 	.byte	0x03, 0x5f
        /*0096*/ 	.short	0x0101


	//----- nvinfo : EIATTR_EXIT_INSTR_OFFSETS
	.align		4
        /*0098*/ 	.byte	0x04, 0x1c
        /*009a*/ 	.short	(.L_5823 - .L_5822)


	//   ....[0]....
.L_5822:
        /*009c*/ 	.word	0x00001460


	//   ....[1]....
        /*00a0*/ 	.word	0x000014b0


	//   ....[2]....
        /*00a4*/ 	.word	0x00001510


	//----- nvinfo : EIATTR_CBANK_PARAM_SIZE
	.align		4
.L_5823:
        /*00a8*/ 	.byte	0x03, 0x19
        /*00aa*/ 	.short	0x002c


	//----- nvinfo : EIATTR_PARAM_CBANK
	.align		4
        /*00ac*/ 	.byte	0x04, 0x0a
        /*00ae*/ 	.short	(.L_5825 - .L_5824)
	.align		4
.L_5824:
        /*00b0*/ 	.word	index@(.nv.constant0._Z12mul_mat_q8_0IN3c108BFloat16ELb1EEvPKvS3_PT_iiiii)
        /*00b4*/ 	.short	0x0210
        /*00b6*/ 	.short	0x002c


	//----- nvinfo : EIATTR_SW_WAR
	.align		4
.L_5825:
        /*00b8*/ 	.byte	0x04, 0x36
        /*00ba*/ 	.short	(.L_5827 - .L_5826)
.L_5826:
        /*00bc*/ 	.word	0x00000008
.L_5827:


//--------------------- .nv.info._Z12mul_mat_q8_0IN3c108BFloat16ELb0EEvPKvS3_PT_iiiii --------------------------
	.section	.nv.info._Z12mul_mat_q8_0IN3c108BFloat16ELb0EEvPKvS3_PT_iiiii,"",@"SHT_CUDA_INFO"
	.sectionflags	@""
	.align	4


	//----- nvinfo : EIATTR_CUDA_API_VERSION
	.align		4
        /*0000*/ 	.byte	0x04, 0x37
        /*0002*/ 	.short	(.L_5829 - .L_5828)
.L_5828:
        /*0004*/ 	.word	0x00000082


	//----- nvinfo : EIATTR_KPARAM_INFO
	.align		4
.L_5829:
        /*0008*/ 	.byte	0x04, 0x17
        /*000a*/ 	.short	(.L_5831 - .L_5830)
.L_5830:
        /*000c*/ 	.word	0x00000000
        /*0010*/ 	.short	0x0007
        /*0012*/ 	.short	0x0028
        /*0014*/ 	.byte	0x00, 0xf0, 0x11, 0x00


	//----- nvinfo : EIATTR_KPARAM_INFO
	.align		4
.L_5831:
        /*0018*/ 	.byte	0x04, 0x17
        /*001a*/ 	.short	(.L_5833 - .L_5832)
.L_5832:
        /*001c*/ 	.word	0x00000000
        /*0020*/ 	.short	0x0006
        /*0022*/ 	.short	0x0024
        /*0024*/ 	.byte	0x00, 0xf0, 0x11, 0x00


	//----- nvinfo : EIATTR_KPARAM_INFO
	.align		4
.L_5833:
        /*0028*/ 	.byte	0x04, 0x17
        /*002a*/ 	.short	(.L_5835 - .L_5834)
.L_5834:
        /*002c*/ 	.word	0x00000000
        /*0030*/ 	.short	0x0005
        /*0032*/ 	.short	0x0020
        /*0034*/ 	.byte	0x00, 0xf0, 0x11, 0x00


	//----- nvinfo : EIATTR_KPARAM_INFO
	.align		4
.L_5835:
        /*0038*/ 	.byte	0x04, 0x17
        /*003a*/ 	.short	(.L_5837 - .L_5836)
.L_5836:
        /*003c*/ 	.word	0x00000000
        /*0040*/ 	.short	0x0004
        /*0042*/ 	.short	0x001c
        /*0044*/ 	.byte	0x00, 0xf0, 0x11, 0x00


	//----- nvinfo : EIATTR_KPARAM_INFO
	.align		4
.L_5837:
        /*0048*/ 	.byte	0x04, 0x17
        /*004a*/ 	.short	(.L_5839 - .L_5838)
.L_5838:
        /*004c*/ 	.word	0x00000000
        /*0050*/ 	.short	0x0003
        /*0052*/ 	.short	0x0018
        /*0054*/ 	.byte	0x00, 0xf0, 0x11, 0x00


	//----- nvinfo : EIATTR_KPARAM_INFO
	.align		4
.L_5839:
        /*0058*/ 	.byte	0x04, 0x17
        /*005a*/ 	.short	(.L_5841 - .L_5840)
.L_5840:
        /*005c*/ 	.word	0x00000000
        /*0060*/ 	.short	0x0002
        /*0062*/ 	.short	0x0010
        /*0064*/ 	.byte	0x00, 0xf0, 0x21, 0x00


	//----- nvinfo : EIATTR_KPARAM_INFO
	.align		4
.L_5841:
        /*0068*/ 	.byte	0x04, 0x17
        /*006a*/ 	.short	(.L_5843 - .L_5842)
.L_5842:
        /*006c*/ 	.word	0x00000000
        /*0070*/ 	.short	0x0001
        /*0072*/ 	.short	0x0008
        /*0074*/ 	.byte	0x00, 0xf0, 0x21, 0x00


	//----- nvinfo : EIATTR_KPARAM_INFO
	.align		4
.L_5843:
        /*0078*/ 	.byte	0x04, 0x17
        /*007a*/ 	.short	(.L_5845 - .L_5844)
.L_5844:
        /*007c*/ 	.word	0x00000000
        /*0080*/ 	.short	0x0000
        /*0082*/ 	.short	0x0000
        /*0084*/ 	.byte	0x00, 0xf0, 0x21, 0x00


	//----- nvinfo : EIATTR_SPARSE_MMA_MASK
	.align		4
.L_5845:
        /*0088*/ 	.byte	0x03, 0x50
        /*008a*/ 	.short	0x0000


	//----- nvinfo : EIATTR_MAXREG_COUNT
	.align		4
        /*008c*/ 	.byte	0x03, 0x1b
        /*008e*/ 	.short	0x00ff


	//----- nvinfo : EIATTR_NUM_BARRIERS
	.align		4
        /*0090*/ 	.byte	0x02, 0x4c
        /*0092*/ 	.byte	0x01
	.zero		1


	//----- nvinfo : EIATTR_MERCURY_ISA_VERSION
	.align		4
        /*0094*/ 	.byte	0x03, 0x5f
        /*0096*/ 	.short	0x0101


	//----- nvinfo : EIATTR_EXIT_INSTR_OFFSETS
	.align		4
        /*0098*/ 	.byte	0x04, 0x1c
        /*009a*/ 	.short	(.L_5847 - .L_5846)


	//   ....[0]....
.L_5846:
        /*009c*/ 	.word	0x000010f0


	//   ....[1]....
        /*00a0*/ 	.word	0x00001140


	//   ....[2]....
        /*00a4*/ 	.word	0x000011a0


	//----- nvinfo : EIATTR_CBANK_PARAM_SIZE
	.align		4
.L_5847:
        /*00a8*/ 	.byte	0x03, 0x19
        /*00aa*/ 	.short	0x002c


	//----- nvinfo : EIATTR_PARAM_CBANK
	.align		4
        /*00ac*/ 	.byte	0x04, 0x0a
        /*00ae*/ 	.short	(.L_5849 - .L_5848)
	.align		4
.L_5848:
        /*00b0*/ 	.word	index@(.nv.constant0._Z12mul_mat_q8_0IN3c108BFloat16ELb0EEvPKvS3_PT_iiiii)
        /*00b4*/ 	.short	0x0210
        /*00b6*/ 	.short	0x002c


	//----- nvinfo : EIATTR_SW_WAR
	.align		4
.L_5849:
        /*00b8*/ 	.byte	0x04, 0x36
        /*00ba*/ 	.short	(.L_5851 - .L_5850)
.L_5850:
        /*00bc*/ 	.word	0x00000008
.L_5851:


//--------------------- .nv.info._Z12mul_mat_q5_1IN3c108BFloat16ELb1EEvPKvS3_PT_iiiii --------------------------
	.section	.nv.info._Z12mul_mat_q5_1IN3c108BFloat16ELb1EEvPKvS3_PT_iiiii,"",@"SHT_CUDA_INFO"
	.sectionflags	@""
	.align	4


	//----- nvinfo : EIATTR_CUDA_API_VERSION
	.align		4
        /*0000*/ 	.byte	0x04, 0x37
        /*0002*/ 	.short	(.L_5853 - .L_5852)
.L_5852:
        /*0004*/ 	.word	0x00000082


	//----- nvinfo : EIATTR_KPARAM_INFO
	.align		4
.L_5853:
        /*0008*/ 	.byte	0x04, 0x17
        /*000a*/ 	.short	(.L_5855 - .L_5854)
.L_5854:
        /*000c*/ 	.word	0x00000000
        /*0010*/ 	.short	0x0007
        /*0012*/ 	.short	0x0028
        /*0014*/ 	.byte	0x00, 0xf0, 0x11, 0x00


	//----- nvinfo : EIATTR_KPARAM_INFO
	.align		4
.L_5855:
        /*0018*/ 	.byte	0x04, 0x17
        /*001a*/ 	.short	(.L_5857 - .L_5856)
.L_5856:
        /*001c*/ 	.word	0x00000000
        /*0020*/ 	.short	0x0006
        /*0022*/ 	.short	0x0024
        /*0024*/ 	.byte	0x00, 0xf0, 0x11, 0x00


	//----- nvinfo : EIATTR_KPARAM_INFO
	.align		4
.L_5857:
        /*0028*/ 	.byte	0x04, 0x17
        /*002a*/ 	.short	(.L_5859 - .L_5858)
.L_5858:
        /*002c*/ 	.word	0x00000000
        /*0030*/ 	.short	0x0005
        /*0032*/ 	.short	0x0020
        /*0034*/ 	.byte	0x00, 0xf0, 0x11, 0x00


	//----- nvinfo : EIATTR_KPARAM_INFO
	.align		4
.L_5859:
        /*0038*/ 	.byte	0x04, 0x17
        /*003a*/ 	.short	(.L_5861 - .L_5860)
.L_5860:
        /*003c*/ 	.word	0x00000000
        /*0040*/ 	.short	0x0004
        /*0042*/ 	.short	0x001c
        /*0044*/ 	.byte	0x00, 0xf0, 0x11, 0x00


	//----- nvinfo : EIATTR_KPARAM_INFO
	.align		4
.L_5861:
        /*0048*/ 	.byte	0x04, 0x17
        /*004a*/ 	.short	(.L_5863 - .L_5862)
.L_5862:
        /*004c*/ 	.word	0x00000000
        /*0050*/ 	.short	0x0003
        /*0052*/ 	.short	0x0018
        /*0054*/ 	.byte	0x00, 0xf0, 0x11, 0x00


	//----- nvinfo : EIATTR_KPARAM_INFO
	.align		4
.L_5863:
        /*0058*/ 	.byte	0x04, 0x17
        /*005a*/ 	.short	(.L_5865 - .L_5864)
.L_5864:
        /*005c*/ 	.word	0x00000000
        /*0060*/ 	.short	0x0002
        /*0062*/ 	.short	0x0010
        /*0064*/ 	.byte	0x00, 0xf0, 0x21, 0x00


	//----- nvinfo : EIATTR_KPARAM_INFO
	.align		4
.L_5865:
        /*0068*/ 	.byte	0x04, 0x17
        /*006a*/ 	.short	(.L_5867 - .L_5866)
.L_5866:
        /*006c*/ 	.word	0x00000000
        /*0070*/ 	.short	0x0001
        /*0072*/ 	.short	0x0008
        /*0074*/ 	.byte	0x00, 0xf0, 0x21, 0x00


	//----- nvinfo : EIATTR_KPARAM_INFO
	.align		4
.L_5867:
        /*0078*/ 	.byte	0x04, 0x17
        /*007a*/ 	.short	(.L_5869 - .L_5868)
.L_5868:
        /*007c*/ 	.word	0x00000000
        /*0080*/ 	.short	0x0000
        /*0082*/ 	.short	0x0000
        /*0084*/ 	.byte	0x00, 0xf0, 0x21, 0x00


	//----- nvinfo : EIATTR_SPARSE_MMA_MASK
	.align		4
.L_5869:
        /*0088*/ 	.byte	0x03, 0x50
        /*008a*/ 	.short	0x0000


	//----- nvinfo : EIATTR_MAXREG_COUNT
	.align		4
        /*008c*/ 	.byte	0x03, 0x1b
        /*008e*/ 	.short	0x00ff


	//----- nvinfo : EIATTR_NUM_BARRIERS
	.align		4
        /*0090*/ 	.byte	0x02, 0x4c
        /*0092*/ 	.byte	0x01
	.zero		1


	//----- nvinfo : EIATTR_MERCURY_ISA_VERSION
	.align		4
        /*0094*/ 	.byte	0x03, 0x5f
        /*0096*/ 	.short	0x0101


	//----- nvinfo : EIATTR_EXIT_INSTR_OFFSETS
	.align		4
        /*0098*/ 	.byte	0x04, 0x1c
        /*009a*/ 	.short	(.L_5871 - .L_5870)


	//   ....[0]....
.L_5870:
        /*009c*/ 	.word	0x00002780


	//   ....[1]....
        /*00a0*/ 	.word	0x000027e0


	//   ....[2]....
        /*00a4*/ 	.word	0x00002840


	//----- nvinfo : EIATTR_CBANK_PARAM_SIZE
	.align		4
.L_5871:
        /*00a8*/ 	.byte	0x03, 0x19
        /*00aa*/ 	.short	0x002c


	//----- nvinfo : EIATTR_PARAM_CBANK
	.align		4
        /*00ac*/ 	.byte	0x04, 0x0a
        /*00ae*/ 	.short	(.L_5873 - .L_5872)
	.align		4
.L_5872:
        /*00b0*/ 	.word	index@(.nv.constant0._Z12mul_mat_q5_1IN3c108BFloat16ELb1EEvPKvS3_PT_iiiii)
        /*00b4*/ 	.short	0x0210
        /*00b6*/ 	.short	0x002c


	//----- nvinfo : EIATTR_SW_WAR
	.align		4
.L_5873:
        /*00b8*/ 	.byte	0x04, 0x36
        /*00ba*/ 	.short	(.L_5875 - .L_5874)
.L_5874:
        /*00bc*/ 	.word	0x00000008
.L_5875:


//--------------------- .nv.info._Z12mul_mat_q5_1IN3c108BFloat16ELb0EEvPKvS3_PT_iiiii --------------------------
	.section	.nv.info._Z12mul_mat_q5_1IN3c108BFloat16ELb0EEvPKvS3_PT_iiiii,"",@"SHT_CUDA_INFO"
	.sectionflags	@""
	.align	4


	//----- nvinfo : EIATTR_CUDA_API_VERSION
	.align		4
        /*0000*/ 	.byte	0x04, 0x37
        /*0002*/ 	.short	(.L_5877 - .L_5876)
.L_5876:
        /*0004*/ 	.word	0x00000082


	//----- nvinfo : EIATTR_KPARAM_INFO
	.align		4
.L_5877:
        /*0008*/ 	.byte	0x04, 0x17
        /*000a*/ 	.short	(.L_5879 - .L_5878)
.L_5878:
        /*000c*/ 	.word	0x00000000
        /*0010*/ 	.short	0x0007
        /*0012*/ 	.short	0x0028
        /*0014*/ 	.byte	0x00, 0xf0, 0x11, 0x00


	//----- nvinfo : EIATTR_KPARAM_INFO
	.align		4
.L_5879:
        /*0018*/ 	.byte	0x04, 0x17
        /*001a*/ 	.short	(.L_5881 - .L_5880)
.L_5880:
        /*001c*/ 	.word	0x00000000
        /*0020*/ 	.short	0x0006
        /*0022*/ 	.short	0x0024
        /*0024*/ 	.byte	0x00, 0xf0, 0x11, 0x00


	//----- nvinfo : EIATTR_KPARAM_INFO
	.align		4
.L_5881:
        /*0028*/ 	.byte	0x04, 0x17
        /*002a*/ 	.short	(.L_5883 - .L_5882)
.L_5882:
        /*002c*/ 	.word	0x00000000
        /*0030*/ 	.short	0x0005
        /*0032*/ 	.short	0x0020
        /*0034*/ 	.byte	0x00, 0xf0, 0x11, 0x00


	//----- nvinfo : EIATTR_KPARAM_INFO
	.align		4
.L_5883:
        /*0038*/ 	.byte	0x04, 0x17
        /*003a*/ 	.short	(.L_5885 - .L_5884)
.L_5884:
        /*003c*/ 	.word	0x00000000
        /*0040*/ 	.short	0x0004
        /*0042*/ 	.short	0x001c
        /*0044*/ 	.byte	0x00, 0xf0, 0x11, 0x00


	//----- nvinfo : EIATTR_KPARAM_INFO
	.align		4
.L_5885:
        /*0048*/ 	.byte	0x04, 0x17
        /*004a*/ 	.short	(.L_5887 - .L_5886)
.L_5886:
        /*004c*/ 	.word	0x00000000
        /*0050*/ 	.short	0x0003
        /*0052*/ 	.short	0x0018
        /*0054*/ 	.byte	0x00, 0xf0, 0x11, 0x00


	//----- nvinfo : EIATTR_KPARAM_INFO
	.align		4
.L_5887:
        /*0058*/ 	.byte	0x04, 0x17
        /*005a*/ 	.short	(.L_5889 - .L_5888)
.L_5888:
        /*005c*/ 	.word	0x00000000
        /*0060*/ 	.short	0x0002
        /*0062*/ 	.short	0x0010
        /*0064*/ 	.byte	0x00, 0xf0, 0x21, 0x00


	//----- nvinfo : EIATTR_KPARAM_INFO
	.align		4
.L_5889:
        /*0068*/ 	.byte	0x04, 0x17
        /*006a*/ 	.short	(.L_5891 - .L_5890)
.L_5890:
        /*006c*/ 	.word	0x00000000
        /*0070*/ 	.short	0x0001
        /*0072*/ 	.short	0x0008
        /*0074*/ 	.byte	0x00, 0xf0, 0x21, 0x00


	//----- nvinfo : EIATTR_KPARAM_INFO
	.align		4
.L_5891:
        /*0078*/ 	.byte	0x04, 0x17
        /*007a*/ 	.short	(.L_5893 - .L_5892)
.L_5892:
        /*007c*/ 	.word	0x00000000
        /*0080*/ 	.short	0x0000
        /*0082*/ 	.short	0x0000
        /*0084*/ 	.byte	0x00, 0xf0, 0x21, 0x00


	//----- nvinfo : EIATTR_SPARSE_MMA_MASK
	.align		4
.L_5893:
        /*0088*/ 	.byte	0x03, 0x50
        /*008a*/ 	.short	0x0000


	//----- nvinfo : EIATTR_MAXREG_COUNT
	.align		4
        /*008c*/ 	.byte	0x03, 0x1b
        /*008e*/ 	.short	0x00ff


	//----- nvinfo : EIATTR_NUM_BARRIERS
	.align		4
        /*0090*/ 	.byte	0x02, 0x4c
        /*0092*/ 	.byte	0x01
	.zero		1


	//----- nvinfo : EIATTR_MERCURY_ISA_VERSION
	.align		4
        /*0094*/ 	.byte	0x03, 0x5f
        /*0096*/ 	.short	0x0101


	//----- nvinfo : EIATTR_EXIT_INSTR_OFFSETS
	.align		4
        /*0098*/ 	.byte	0x04, 0x1c
        /*009a*/ 	.short	(.L_5895 - .L_5894)


	//   ....[0]....
.L_5894:
        /*009c*/ 	.word	0x000023b0


	//   ....[1]....
        /*00a0*/ 	.word	0x00002410


	//   ....[2]....
        /*00a4*/ 	.word	0x00002470


	//----- nvinfo : EIATTR_CBANK_PARAM_SIZE
	.align		4
.L_5895:
        /*00a8*/ 	.byte	0x03, 0x19
        /*00aa*/ 	.short	0x002c


	//----- nvinfo : EIATTR_PARAM_CBANK
	.align		4
        /*00ac*/ 	.byte	0x04, 0x0a
        /*00ae*/ 	.short	(.L_5897 - .L_5896)
	.align		4
.L_5896:
        /*00b0*/ 	.word	index@(.nv.constant0._Z12mul_mat_q5_1IN3c108BFloat16ELb0EEvPKvS3_PT_iiiii)
        /*00b4*/ 	.short	0x0210
        /*00b6*/ 	.short	0x002c


	//----- nvinfo : EIATTR_SW_WAR
	.align		4
.L_5897:
        /*00b8*/ 	.byte	0x04, 0x36
        /*00ba*/ 	.short	(.L_5899 - .L_5898)
.L_5898:
        /*00bc*/ 	.word	0x00000008
.L_5899:


//--------------------- .nv.info._Z12mul_mat_q5_0IN3c108BFloat16ELb1EEvPKvS3_PT_iiiii --------------------------
	.section	.nv.info._Z12mul_mat_q5_0IN3c108BFloat16ELb1EEvPKvS3_PT_iiiii,"",@"SHT_CUDA_INFO"
	.sectionflags	@""
	.align	4


	//----- nvinfo : EIATTR_CUDA_API_VERSION
	.align		4
        /*0000*/ 	.byte	0x04, 0x37
        /*0002*/ 	.short	(.L_5901 - .L_5900)
.L_5900:
        /*0004*/ 	.word	0x00000082


	//----- nvinfo : EIATTR_KPARAM_INFO
	.align		4
.L_5901:
        /*0008*/ 	.byte	0x04, 0x17
        /*000a*/ 	.short	(.L_5903 - .L_5902)
.L_5902:
        /*000c*/ 	.word	0x00000000
        /*0010*/ 	.short	0x0007
        /*0012*/ 	.short	0x0028
        /*0014*/ 	.byte	0x00, 0xf0, 0x11, 0x00


	//----- nvinfo : EIATTR_KPARAM_INFO
	.align		4
.L_5903:
        /*0018*/ 	.byte	0x04, 0x17
        /*001a*/ 	.short	(.L_5905 - .L_5904)
.L_5904:
        /*001c*/ 	.word	0x00000000
        /*0020*/ 	.short	0x0006
        /*0022*/ 	.short	0x0024
        /*0024*/ 	.byte	0x00, 0xf0, 0x11, 0x00


	//----- nvinfo : EIATTR_KPARAM_INFO
	.align		4
.L_5905:
        /*0028*/ 	.byte	0x04, 0x17
        /*002a*/ 	.short	(.L_5907 - .L_5906)
.L_5906:
        /*002c*/ 	.word	0x00000000
        /*0030*/ 	.short	0x0005
        /*0032*/ 	.short	0x0020
        /*0034*/ 	.byte	0x00, 0xf0, 0x11, 0x00


	//----- nvinfo : EIATTR_KPARAM_INFO
	.align		4
.L_5907:
        /*0038*/ 	.byte	0x04, 0x17
        /*003a*/ 	.short	(.L_5909 - .L_5908)
.L_5908:
        /*003c*/ 	.word	0x00000000
        /*0040*/ 	.short	0x0004
        /*0042*/ 	.short	0x001c
        /*0044*/ 	.byte	0x00, 0xf0, 0x11, 0x00


	//----- nvinfo : EIATTR_KPARAM_INFO
	.align		4
.L_5909:
        /*0048*/ 	.byte	0x04, 0x17
        /*004a*/ 	.short	(.L_5911 - .L_5910)
.L_5910:
        /*004c*/ 	.word	0x00000000
        /*0050*/ 	.short	0x0003
        /*0052*/ 	.short	0x0018
        /*0054*/ 	.byte	0x00, 0xf0, 0x11, 0x00


	//----- nvinfo : EIATTR_KPARAM_INFO
	.align		4
.L_5911:
        /*0058*/ 	.byte	0x04, 0x17
        /*005a*/ 	.short	(.L_5913 - .L_5912)
.L_5912:
        /*005c*/ 	.word	0x00000000
        /*0060*/ 	.short	0x0002
        /*0062*/ 	.short	0x0010
        /*0064*/ 	.byte	0x00, 0xf0, 0x21, 0x00


	//----- nvinfo : EIATTR_KPARAM_INFO
	.align		4
.L_5913:
        /*0068*/ 	.byte	0x04, 0x17
        /*006a*/ 	.short	(.L_5915 - .L_5914)
.L_5914:
        /*006c*/ 	.word	0x00000000
        /*0070*/ 	.short	0x0001
        /*0072*/ 	.short	0x0008
        /*0074*/ 	.byte	0x00, 0xf0, 0x21, 0x00


	//----- nvinfo : EIATTR_KPARAM_INFO
	.align		4
.L_5915:
        /*0078*/ 	.byte	0x04, 0x17
        /*007a*/ 	.short	(.L_5917 - .L_5916)
.L_5916:
        /*007c*/ 	.word	0x00000000
        /*0080*/ 	.short	0x0000
        /*0082*/ 	.short	0x0000
        /*0084*/ 	.byte	0x00, 0xf0, 0x21, 0x00


	//----- nvinfo : EIATTR_SPARSE_MMA_MASK
	.align		4
.L_5917:
        /*0088*/ 	.byte	0x03, 0x50
        /*008a*/ 	.short	0x0000


	//----- nvinfo : EIATTR_MAXREG_COUNT
	.align		4
        /*008c*/ 	.byte	0x03, 0x1b
        /*008e*/ 	.short	0x00ff


	//----- nvinfo : EIATTR_NUM_BARRIERS
	.align		4
        /*0090*/ 	.byte	0x02, 0x4c
        /*0092*/ 	.byte	0x01
	.zero		1


	//----- nvinfo : EIATTR_MERCURY_ISA_VERSION
	.align		4
        /*0094*/ 	.byte	0x03, 0x5f
        /*0096*/ 	.short	0x0101


	//----- nvinfo : EIATTR_EXIT_INSTR_OFFSETS
	.align		4
        /*0098*/ 	.byte	0x04, 0x1c
        /*009a*/ 	.short	(.L_5919 - .L_5918)


	//   ....[0]....
.L_5918:
        /*009c*/ 	.word	0x000030c0


	//   ....[1]....
        /*00a0*/ 	.word	0x00003120


	//   ....[2]....
        /*00a4*/ 	.word	0x00003180


	//----- nvinfo : EIATTR_CBANK_PARAM_SIZE
	.align		4
.L_5919:
        /*00a8*/ 	.byte	0x03, 0x19
        /*00aa*/ 	.short	0x002c


	//----- nvinfo : EIATTR_PARAM_CBANK
	.align		4
        /*00ac*/ 	.byte	0x04, 0x0a
        /*00ae*/ 	.short	(.L_5921 - .L_5920)
	.align		4
.L_5920:
        /*00b0*/ 	.word	index@(.nv.constant0._Z12mul_mat_q5_0IN3c108BFloat16ELb1EEvPKvS3_PT_iiiii)
        /*00b4*/ 	.short	0x0210
        /*00b6*/ 	.short	0x002c


	//----- nvinfo : EIATTR_SW_WAR
	.align		4
.L_5921:
        /*00b8*/ 	.byte	0x04, 0x36
        /*00ba*/ 	.short	(.L_5923 - .L_5922)
.L_5922:
        /*00bc*/ 	.word	0x00000008
.L_5923:


//--------------------- .nv.info._Z12mul_mat_q5_0IN3c108BFloat16ELb0EEvPKvS3_PT_iiiii --------------------------
	.section	.nv.info._Z12mul_mat_q5_0IN3c108BFloat16ELb0EEvPKvS3_PT_iiiii,"",@"SHT_CUDA_INFO"
	.sectionflags	@""
	.align	4


	//----- nvinfo : EIATTR_CUDA_API_VERSION
	.align		4
        /*0000*/ 	.byte	0x04, 0x37
        /*0002*/ 	.short	(.L_5925 - .L_5924)
.L_5924:
        /*0004*/ 	.word	0x00000082


	//----- nvinfo : EIATTR_KPARAM_INFO
	.align		4
.L_5925:
        /*0008*/ 	.byte	0x04, 0x17
        /*000a*/ 	.short	(.L_5927 - .L_5926)
.L_5926:
        /*000c*/ 	.word	0x00000000
        /*0010*/ 	.short	0x0007
        /*0012*/ 	.short	0x0028
        /*0014*/ 	.byte	0x00, 0xf0, 0x11, 0x00


	//----- nvinfo : EIATTR_KPARAM_INFO
	.align		4
.L_5927:
        /*0018*/ 	.byte	0x04, 0x17
        /*001a*/ 	.short	(.L_5929 - .L_5928)
.L_5928:
        /*001c*/ 	.word	0x00000000
        /*0020*/ 	.short	0x0006
        /*0022*/ 	.short	0x0024
        /*0024*/ 	.byte	0x00, 0xf0, 0x11, 0x00


	//----- nvinfo : EIATTR_KPARAM_INFO
	.align		4
.L_5929:
        /*0028*/ 	.byte	0x04, 0x17
        /*002a*/ 	.short	(.L_5931 - .L_5930)
.L_5930:
        /*002c*/ 	.word	0x00000000
        /*0030*/ 	.short	0x0005
        /*0032*/ 	.short	0x0020
        /*0034*/ 	.byte	0x00, 0xf0, 0x11, 0x00


	//----- nvinfo : EIATTR_KPARAM_INFO
	.align		4
.L_5931:
        /*0038*/ 	.byte	0x04, 0x17
        /*003a*/ 	.short	(.L_5933 - .L_5932)
.L_5932:
        /*003c*/ 	.word	0x00000000
        /*0040*/ 	.short	0x0004
        /*0042*/ 	.short	0x001c
        /*0044*/ 	.byte	0x00, 0xf0, 0x11, 0x00


	//----- nvinfo : EIATTR_KPARAM_INFO
	.align		4
.L_5933:
        /*0048*/ 	.byte	0x04, 0x17
        /*004a*/ 	.short	(.L_5935 - .L_5934)
.L_5934:
        /*004c*/ 	.word	0x00000000
        /*0050*/ 	.short	0x0003
        /*0052*/ 	.short	0x0018
        /*0054*/ 	.byte	0x00, 0xf0, 0x11, 0x00


	//----- nvinfo : EIATTR_KPARAM_INFO
	.align		4
.L_5935:
        /*0058*/ 	.byte	0x04, 0x17
        /*005a*/ 	.short	(.L_5937 - .L_5936)
.L_5936:
        /*005c*/ 	.word	0x00000000
        /*0060*/ 	.short	0x0002
        /*0062*/ 	.short	0x0010
        /*0064*/ 	.byte	0x00, 0xf0, 0x21, 0x00


	//----- nvinfo : EIATTR_KPARAM_INFO
	.align		4
.L_5937:
        /*0068*/ 	.byte	0x04, 0x17
        /*006a*/ 	.short	(.L_5939 - .L_5938)
.L_5938:
        /*006c*/ 	.word	0x00000000
        /*0070*/ 	.short	0x0001
        /*0072*/ 	.short	0x0008
        /*0074*/ 	.byte	0x00, 0xf0, 0x21, 0x00


	//----- nvinfo : EIATTR_KPARAM_INFO
	.align		4
.L_5939:
        /*0078*/ 	.byte	0x04, 0x17
        /*007a*/ 	.short	(.L_5941 - .L_5940)
.L_5940:
        /*007c*/ 	.word	0x00000000
        /*0080*/ 	.short	0x0000
        /*0082*/ 	.short	0x0000
        /*0084*/ 	.byte	0x00, 0xf0, 0x21, 0x00


	//----- nvinfo : EIATTR_SPARSE_MMA_MASK
	.align		4
.L_5941:
        /*0088*/ 	.byte	0x03, 0x50
        /*008a*/ 	.short	0x0000


	//----- nvinfo : EIATTR_MAXREG_COUNT
	.align		4
        /*008c*/ 	.byte	0x03, 0x1b
        /*008e*/ 	.short	0x00ff


	//----- nvinfo : EIATTR_NUM_BARRIERS
	.align		4
        /*0090*/ 	.byte	0x02, 0x4c
        /*0092*/ 	.byte	0x01
	.zero		1


	//----- nvinfo : EIATTR_MERCURY_ISA_VERSION
	.align		4
        /*0094*/ 	.byte	0x03, 0x5f
        /*0096*/ 	.short	0x0101


	//----- nvinfo : EIATTR_EXIT_INSTR_OFFSETS
	.align		4
        /*0098*/ 	.byte	0x04, 0x1c
        /*009a*/ 	.short	(.L_5943 - .L_5942)


	//   ....[0]....
.L_5942:
        /*009c*/ 	.word	0x00002c10


	//   ....[1]....
        /*00a0*/ 	.word	0x00002c70


	//   ....[2]....
        /*00a4*/ 	.word	0x00002cd0


	//----- nvinfo : EIATTR_CBANK_PARAM_SIZE
	.align		4
.L_5943:
        /*00a8*/ 	.byte	0x03, 0x19
        /*00aa*/ 	.short	0x002c


	//----- nvinfo : EIATTR_PARAM_CBANK
	.align		4
        /*00ac*/ 	.byte	0x04, 0x0a
        /*00ae*/ 	.short	(.L_5945 - .L_5944)
	.align		4
.L_5944:
        /*00b0*/ 	.word	index@(.nv.constant0._Z12mul_mat_q5_0IN3c108BFloat16ELb0EEvPKvS3_PT_iiiii)
        /*00b4*/ 	.short	0x0210
        /*00b6*/ 	.short	0x002c


	//----- nvinfo : EIATTR_SW_WAR
	.align		4
.L_5945:
        /*00b8*/ 	.byte	0x04, 0x36
        /*00ba*/ 	.short	(.L_5947 - .L_5946)
.L_5946:
        /*00bc*/ 	.word	0x00000008
.L_5947:


//--------------------- .nv.info._Z12mul_mat_q4_1IN3c108BFloat16ELb1EEvPKvS3_PT_iiiii --------------------------
	.section	.nv.info._Z12mul_mat_q4_1IN3c108BFloat16ELb1EEvPKvS3_PT_iiiii,"",@"SHT_CUDA_INFO"
	.sectionflags	@""
	.align	4


	//----- nvinfo : EIATTR_CUDA_API_VERSION
	.align		4
        /*0000*/ 	.byte	0x04, 0x37
        /*0002*/ 	.short	(.L_5949 - .L_5948)
.L_5948:
        /*0004*/ 	.word	0x00000082


	//----- nvinfo : EIATTR_KPARAM_INFO
	.align		4
.L_5949:
        /*0008*/ 	.byte	0x04, 0x17
        /*000a*/ 	.short	(.L_5951 - .L_5950)
.L_5950:
        /*000c*/ 	.word	0x00000000
        /*0010*/ 	.short	0x0007
        /*0012*/ 	.short	0x0028
        /*0014*/ 	.byte	0x00, 0xf0, 0x11, 0x00


	//----- nvinfo : EIATTR_KPARAM_INFO
	.align		4
.L_5951:
        /*0018*/ 	.byte	0x04, 0x17
        /*001a*/ 	.short	(.L_5953 - .L_5952)
.L_5952:
        /*001c*/ 	.word	0x00000000
        /*0020*/ 	.short	0x0006
        /*0022*/ 	.short	0x0024
        /*0024*/ 	.byte	0x00, 0xf0, 0x11, 0x00


	//----- nvinfo : EIATTR_KPARAM_INFO
	.align		4
.L_5953:
        /*0028*/ 	.byte	0x04, 0x17
        /*002a*/ 	.short	(.L_5955 - .L_5954)
.L_5954:
        /*002c*/ 	.word	0x00000000
        /*0030*/ 	.short	0x0005
        /*0032*/ 	.short	0x0020
        /*0034*/ 	.byte	0x00, 0xf0, 0x11, 0x00


	//----- nvinfo : EIATTR_KPARAM_INFO
	.align		4
.L_5955:
        /*0038*/ 	.byte	0x04, 0x17
        /*003a*/ 	.short	(.L_5957 - .L_5956)
.L_5956:
        /*003c*/ 	.word	0x00000000
        /*0040*/ 	.short	0x0004
        /*0042*/ 	.short	0x001c
        /*0044*/ 	.byte	0x00, 0xf0, 0x11, 0x00


	//----- nvinfo : EIATTR_KPARAM_INFO
	.align		4
.L_5957:
        /*0048*/ 	.byte	0x04, 0x17
        /*004a*/ 	.short	(.L_5959 - .L_5958)
.L_5958:
        /*004c*/ 	.word	0x00000000
        /*0050*/ 	.short	0x0003
        /*0052*/ 	.short	0x0018
        /*0054*/ 	.byte	0x00, 0xf0, 0x11, 0x00


	//----- nvinfo : EIATTR_KPARAM_INFO
	.align		4
.L_5959:
        /*0058*/ 	.byte	0x04, 0x17
        /*005a*/ 	.short	(.L_5961 - .L_5960)
.L_5960:
        /*005c*/ 	.word	0x00000000
        /*0060*/ 	.short	0x0002
        /*0062*/ 	.short	0x0010
        /*0064*/ 	.byte	0x00, 0xf0, 0x21, 0x00


	//----- nvinfo : EIATTR_KPARAM_INFO
	.align		4
.L_5961:
        /*0068*/ 	.byte	0x04, 0x17
        /*006a*/ 	.short	(.L_5963 - .L_5962)
.L_5962:
        /*006c*/ 	.word	0x00000000
        /*0070*/ 	.short	0x0001
        /*0072*/ 	.short	0x0008
        /*0074*/ 	.byte	0x00, 0xf0, 0x21, 0x00


	//----- nvinfo : EIATTR_KPARAM_INFO
	.align		4
.L_5963:
        /*0078*/ 	.byte	0x04, 0x17
        /*007a*/ 	.short	(.L_5965 - .L_5964)
.L_5964:
        /*007c*/ 	.word	0x00000000
        /*0080*/ 	.short	0x0000
        /*0082*/ 	.short	0x0000
        /*0084*/ 	.byte	0x00, 0xf0, 0x21, 0x00


	//----- nvinfo : EIATTR_SPARSE_MMA_MASK
	.align		4
.L_5965:
        /*0088*/ 	.byte	0x03, 0x50
        /*008a*/ 	.short	0x0000


	//----- nvinfo : EIATTR_MAXREG_COUNT
	.align		4
        /*008c*/ 	.byte	0x03, 0x1b
        /*008e*/ 	.short	0x00ff


	//----- nvinfo : EIATTR_NUM_BARRIERS
	.align		4
        /*0090*/ 	.byte	0x02, 0x4c
        /*0092*/ 	.byte	0x01
	.zero		1


	//----- nvinfo : EIATTR_MERCURY_ISA_VERSION
	.align		4
        /*0094*/ 	.byte	0x03, 0x5f
        /*0096*/ 	.short	0x0101


	//----- nvinfo : EIATTR_EXIT_INSTR_OFFSETS
	.align		4
        /*0098*/ 	.byte	0x04, 0x1c
        /*009a*/ 	.short	(.L_5967 - .L_5966)


	//   ....[0]....
.L_5966:
        /*009c*/ 	.word	0x000020e0


	//   ....[1]....
        /*00a0*/ 	.word	0x00002130


	//   ....[2]....
        /*00a4*/ 	.word	0x00002190


	//----- nvinfo : EIATTR_CBANK_PARAM_SIZE
	.align		4
.L_5967:
        /*00a8*/ 	.byte	0x03, 0x19
        /*00aa*/ 	.short	0x002c


	//----- nvinfo : EIATTR_PARAM_CBANK
	.align		4
        /*00ac*/ 	.byte	0x04, 0x0a
        /*00ae*/ 	.short	(.L_5969 - .L_5968)
	.align		4
.L_5968:
        /*00b0*/ 	.word	index@(.nv.constant0._Z12mul_mat_q4_1IN3c108BFloat16ELb1EEvPKvS3_PT_iiiii)
        /*00b4*/ 	.short	0x0210
        /*00b6*/ 	.short	0x002c


	//----- nvinfo : EIATTR_SW_WAR
	.align		4
.L_5969:
        /*00b8*/ 	.byte	0x04, 0x36
        /*00ba*/ 	.short	(.L_5971 - .L_5970)
.L_5970:
        /*00bc*/ 	.word	0x00000008
.L_5971:


//--------------------- .nv.info._Z12mul_mat_q4_1IN3c108BFloat16ELb0EEvPKvS3_PT_iiiii --------------------------
	.section	.nv.info._Z12mul_mat_q4_1IN3c108BFloat16ELb0EEvPKvS3_PT_iiiii,"",@"SHT_CUDA_INFO"
	.sectionflags	@""
	.align	4


	//----- nvinfo : EIATTR_CUDA_API_VERSION
	.align		4
        /*0000*/ 	.byte	0x04, 0x37
        /*0002*/ 	.short	(.L_5973 - .L_5972)
.L_5972:
        /*0004*/ 	.word	0x00000082


	//----- nvinfo : EIATTR_KPARAM_INFO
	.align		4
.L_5973:
        /*0008*/ 	.byte	0x04, 0x17
        /*000a*/ 	.short	(.L_5975 - .L_5974)
.L_5974:
        /*000c*/ 	.word	0x00000000
        /*0010*/ 	.short	0x0007
        /*0012*/ 	.short	0x0028
        /*0014*/ 	.byte	0x00, 0xf0, 0x11, 0x00


	//----- nvinfo : EIATTR_KPARAM_INFO
	.align		4
.L_5975:
        /*0018*/ 	.byte	0x04, 0x17
        /*001a*/ 	.short	(.L_5977 - .L_5976)
.L_5976:
        /*001c*/ 	.word	0x00000000
        /*0020*/ 	.short	0x0006
        /*0022*/ 	.short	0x0024
        /*0024*/ 	.byte	0x00, 0xf0, 0x11, 0x00


	//----- nvinfo : EIATTR_KPARAM_INFO
	.align		4
.L_5977:
        /*0028*/ 	.byte	0x04, 0x17
        /*002a*/ 	.short	(.L_5979 - .L_5978)
.L_5978:
        /*002c*/ 	.word	0x00000000
        /*0030*/ 	.short	0x0005
        /*0032*/ 	.short	0x0020
        /*0034*/ 	.byte	0x00, 0xf0, 0x11, 0x00


	//----- nvinfo : EIATTR_KPARAM_INFO
	.align		4
.L_5979:
        /*0038*/ 	.byte	0x04, 0x17
        /*003a*/ 	.short	(.L_5981 - .L_5980)
.L_5980:
        /*003c*/ 	.word	0x00000000
        /*0040*/ 	.short	0x0004
        /*0042*/ 	.short	0x001c
        /*0044*/ 	.byte	0x00, 0xf0, 0x11, 0x00


	//----- nvinfo : EIATTR_KPARAM_INFO
	.align		4
.L_5981:
        /*0048*/ 	.byte	0x04, 0x17
        /*004a*/ 	.short	(.L_5983 - .L_5982)
.L_5982:
        /*004c*/ 	.word	0x00000000
        /*0050*/ 	.short	0x0003
        /*0052*/ 	.short	0x0018
        /*0054*/ 	.byte	0x00, 0xf0, 0x11, 0x00


	//----- nvinfo : EIATTR_KPARAM_INFO
	.align		4
.L_5983:
        /*0058*/ 	.byte	0x04, 0x17
        /*005a*/ 	.short	(.L_5985 - .L_5984)
.L_5984:
        /*005c*/ 	.word	0x00000000
        /*0060*/ 	.short	0x0002
        /*0062*/ 	.short	0x0010
        /*0064*/ 	.byte	0x00, 0xf0, 0x21, 0x00


	//----- nvinfo : EIATTR_KPARAM_INFO
	.align		4
.L_5985:
        /*0068*/ 	.byte	0x04, 0x17
        /*006a*/ 	.short	(.L_5987 - .L_5986)
.L_5986:
        /*006c*/ 	.word	0x00000000
        /*0070*/ 	.short	0x0001
        /*0072*/ 	.short	0x0008
        /*0074*/ 	.byte	0x00, 0xf0, 0x21, 0x00


	//----- nvinfo : EIATTR_KPARAM_INFO
	.align		4
.L_5987:
        /*0078*/ 	.byte	0x04, 0x17
        /*007a*/ 	.short	(.L_5989 - .L_5988)
.L_5988:
        /*007c*/ 	.word	0x00000000
        /*0080*/ 	.short	0x0000
        /*0082*/ 	.short	0x0000
        /*0084*/ 	.byte	0x00, 0xf0, 0x21, 0x00


	//----- nvinfo : EIATTR_SPARSE_MMA_MASK
	.align		4
.L_5989:
        /*0088*/ 	.byte	0x03, 0x50
        /*008a*/ 	.short	0x0000


	//----- nvinfo : EIATTR_MAXREG_COUNT
	.align		4
        /*008c*/ 	.byte	0x03, 0x1b
        /*008e*/ 	.short	0x00ff


	//----- nvinfo : EIATTR_NUM_BARRIERS
	.align		4
        /*0090*/ 	.byte	0x02, 0x4c
        /*0092*/ 	.byte	0x01
	.zero		1


	//----- nvinfo : EIATTR_MERCURY_ISA_VERSION
	.align		4
        /*0094*/ 	.byte	0x03, 0x5f
        /*0096*/ 	.short	0x0101


	//----- nvinfo : EIATTR_EXIT_INSTR_OFFSETS
	.align		4
        /*0098*/ 	.byte	0x04, 0x1c
        /*009a*/ 	.short	(.L_5991 - .L_5990)


	//   ....[0]....
.L_5990:
        /*009c*/ 	.word	0x00001cc0


	//   ....[1]....
        /*00a0*/ 	.word	0x00001d10


	//   ....[2]....
        /*00a4*/ 	.word	0x00001d70


	//----- nvinfo : EIATTR_CBANK_PARAM_SIZE
	.align		4
.L_5991:
        /*00a8*/ 	.byte	0x03, 0x19
        /*00aa*/ 	.short	0x002c


	//----- nvinfo : EIATTR_PARAM_CBANK
	.align		4
        /*00ac*/ 	.byte	0x04, 0x0a
        /*00ae*/ 	.short	(.L_5993 - .L_5992)
	.align		4
.L_5992:
        /*00b0*/ 	.word	index@(.nv.constant0._Z12mul_mat_q4_1IN3c108BFloat16ELb0EEvPKvS3_PT_iiiii)
        /*00b4*/ 	.short	0x0210
        /*00b6*/ 	.short	0x002c


	//----- nvinfo : EIATTR_SW_WAR
	.align		4
.L_5993:
        /*00b8*/ 	.byte	0x04, 0x36
        /*00ba*/ 	.short	(.L_5995 - .L_5994)
.L_5994:
        /*00bc*/ 	.word	0x00000008
.L_5995:


//--------------------- .nv.info._Z12mul_mat_q4_0IN3c108BFloat16ELb1EEvPKvS3_PT_iiiii --------------------------
	.section	.nv.info._Z12mul_mat_q4_0IN3c108BFloat16ELb1EEvPKvS3_PT_iiiii,"",@"SHT_CUDA_INFO"
	.sectionflags	@""
	.align	4


	//----- nvinfo : EIATTR_CUDA_API_VERSION
	.align		4
        /*0000*/ 	.byte	0x04, 0x37
        /*0002*/ 	.short	(.L_5997 - .L_5996)
.L_5996:
        /*0004*/ 	.word	0x00000082


	//----- nvinfo : EIATTR_KPARAM_INFO
	.align		4
.L_5997:
        /*0008*/ 	.byte	0x04, 0x17
        /*000a*/ 	.short	(.L_5999 - .L_5998)
.L_5998:
        /*000c*/ 	.word	0x00000000
        /*0010*/ 	.short	0x0007
        /*0012*/ 	.short	0x0028
        /*0014*/ 	.byte	0x00, 0xf0, 0x11, 0x00


	//----- nvinfo : EIATTR_KPARAM_INFO
	.align		4
.L_5999:
        /*0018*/ 	.byte	0x04, 0x17
        /*001a*/ 	.short	(.L_6001 - .L_6000)
.L_6000:
        /*001c*/ 	.word	0x00000000
        /*0020*/ 	.short	0x0006
        /*0022*/ 	.short	0x0024
        /*0024*/ 	.byte	0x00, 0xf0, 0x11, 0x00


	//----- nvinfo : EIATTR_KPARAM_INFO
	.align		4
.L_6001:
        /*0028*/ 	.byte	0x04, 0x17
        /*002a*/ 	.short	(.L_6003 - .L_6002)
.L_6002:
        /*002c*/ 	.word	0x00000000
        /*0030*/ 	.short	0x0005
        /*0032*/ 	.short	0x0020
        /*0034*/ 	.byte	0x00, 0xf0, 0x11, 0x00


	//----- nvinfo : EIATTR_KPARAM_INFO
	.align		4
.L_6003:
        /*0038*/ 	.byte	0x04, 0x17
        /*003a*/ 	.short	(.L_6005 - .L_6004)
.L_6004:
        /*003c*/ 	.word	0x00000000
        /*0040*/ 	.short	0x0004
        /*0042*/ 	.short	0x001c
        /*0044*/ 	.byte	0x00, 0xf0, 0x11, 0x00


	//----- nvinfo : EIATTR_KPARAM_INFO
	.align		4
.L_6005:
        /*0048*/ 	.byte	0x04, 0x17
        /*004a*/ 	.short	(.L_6007 - .L_6006)
.L_6006:
        /*004c*/ 	.word	0x00000000
        /*0050*/ 	.short	0x0003
        /*0052*/ 	.short	0x0018
        /*0054*/ 	.byte	0x00, 0xf0, 0x11, 0x00


	//----- nvinfo : EIATTR_KPARAM_INFO
	.align		4
.L_6007:
        /*0058*/ 	.byte	0x04, 0x17
        /*005a*/ 	.short	(.L_6009 - .L_6008)
.L_6008:
        /*005c*/ 	.word	0x00000000
        /*0060*/ 	.short	0x0002
        /*0062*/ 	.short	0x0010
        /*0064*/ 	.byte	0x00, 0xf0, 0x21, 0x00


	//----- nvinfo : EIATTR_KPARAM_INFO
	.align		4
.L_6009:
        /*0068*/ 	.byte	0x04, 0x17
        /*006a*/ 	.short	(.L_6011 - .L_6010)
.L_6010:
        /*006c*/ 	.word	0x00000000
        /*0070*/ 	.short	0x0001
        /*0072*/ 	.short	0x0008
        /*0074*/ 	.byte	0x00, 0xf0, 0x21, 0x00


	//----- nvinfo : EIATTR_KPARAM_INFO
	.align		4
.L_6011:
        /*0078*/ 	.byte	0x04, 0x17
        /*007a*/ 	.short	(.L_6013 - .L_6012)
.L_6012:
        /*007c*/ 	.word	0x00000000
        /*0080*/ 	.short	0x0000
        /*0082*/ 	.short	0x0000
        /*0084*/ 	.byte	0x00, 0xf0, 0x21, 0x00


	//----- nvinfo : EIATTR_SPARSE_MMA_MASK
	.align		4
.L_6013:
        /*0088*/ 	.byte	0x03, 0x50
        /*008a*/ 	.short	0x0000


	//----- nvinfo : EIATTR_MAXREG_COUNT
	.align		4
        /*008c*/ 	.byte	0x03, 0x1b
        /*008e*/ 	.short	0x00ff


	//----- nvinfo : EIATTR_NUM_BARRIERS
	.align		4
        /*0090*/ 	.byte	0x02, 0x4c
        /*0092*/ 	.byte	0x01
	.zero		1


	//----- nvinfo : EIATTR_MERCURY_ISA_VERSION
	.align		4
        /*0094*/ 	.byte	0x03, 0x5f
        /*0096*/ 	.short	0x0101


	//----- nvinfo : EIATTR_EXIT_INSTR_OFFSETS
	.align		4
        /*0098*/ 	.byte	0x04, 0x1c
        /*009a*/ 	.short	(.L_6015 - .L_6014)


	//   ....[0]....
.L_6014:
        /*009c*/ 	.word	0x00002200


	//   ....[1]....
        /*00a0*/ 	.word	0x00002250


	//   ....[2]....
        /*00a4*/ 	.word	0x000022b0


	//----- nvinfo : EIATTR_CBANK_PARAM_SIZE
	.align		4
.L_6015:
        /*00a8*/ 	.byte	0x03, 0x19
        /*00aa*/ 	.short	0x002c


	//----- nvinfo : EIATTR_PARAM_CBANK
	.align		4
        /*00ac*/ 	.byte	0x04, 0x0a
        /*00ae*/ 	.short	(.L_6017 - .L_6016)
	.align		4
.L_6016:
        /*00b0*/ 	.word	index@(.nv.constant0._Z12mul_mat_q4_0IN3c108BFloat16ELb1EEvPKvS3_PT_iiiii)
        /*00b4*/ 	.short	0x0210
        /*00b6*/ 	.short	0x002c


	//----- nvinfo : EIATTR_SW_WAR
	.align		4
.L_6017:
        /*00b8*/ 	.byte	0x04, 0x36
        /*00ba*/ 	.short	(.L_6019 - .L_6018)
.L_6018:
        /*00bc*/ 	.word	0x00000008
.L_6019:


//--------------------- .nv.info._Z12mul_mat_q4_0IN3c108BFloat16ELb0EEvPKvS3_PT_iiiii --------------------------
	.section	.nv.info._Z12mul_mat_q4_0IN3c108BFloat16ELb0EEvPKvS3_PT_iiiii,"",@"SHT_CUDA_INFO"
	.sectionflags	@""
	.align	4


	//----- nvinfo : EIATTR_CUDA_API_VERSION
	.align		4
        /*0000*/ 	.byte	0x04, 0x37
        /*0002*/ 	.short	(.L_6021 - .L_6020)
.L_6020:
        /*0004*/ 	.word	0x00000082


	//----- nvinfo : EIATTR_KPARAM_INFO
	.align		4
.L_6021:
        /*0008*/ 	.byte	0x04, 0x17
        /*000a*/ 	.short	(.L_6023 - .L_6022)
.L_6022:
        /*000c*/ 	.word	0x00000000
        /*0010*/ 	.short	0x0007
        /*0012*/ 	.short	0x0028
        /*0014*/ 	.byte	0x00, 0xf0, 0x11, 0x00


	//----- nvinfo : EIATTR_KPARAM_INFO
	.align		4
.L_6023:
        /*0018*/ 	.byte	0x04, 0x17
        /*001a*/ 	.short	(.L_6025 - .L_6024)
.L_6024:
        /*001c*/ 	.word	0x00000000
        /*0020*/ 	.short	0x0006
        /*0022*/ 	.short	0x0024
        /*0024*/ 	.byte	0x00, 0xf0, 0x11, 0x00


	//----- nvinfo : EIATTR_KPARAM_INFO
	.align		4
.L_6025:
        /*0028*/ 	.byte	0x04, 0x17
        /*002a*/ 	.short	(.L_6027 - .L_6026)
.L_6026:
        /*002c*/ 	.word	0x00000000
        /*0030*/ 	.short	0x0005
        /*0032*/ 	.short	0x0020
        /*0034*/ 	.byte	0x00, 0xf0, 0x11, 0x00


	//----- nvinfo : EIATTR_KPARAM_INFO
	.align		4
.L_6027:
        /*0038*/ 	.byte	0x04, 0x17
        /*003a*/ 	.short	(.L_6029 - .L_6028)
.L_6028:
        /*003c*/ 	.word	0x00000000
        /*0040*/ 	.short	0x0004
        /*0042*/ 	.short	0x001c
        /*0044*/ 	.byte	0x00, 0xf0, 0x11, 0x00


	//----- nvinfo : EIATTR_KPARAM_INFO
	.align		4
.L_6029:
        /*0048*/ 	.byte	0x04, 0x17
        /*004a*/ 	.short	(.L_6031 - .L_6030)
.L_6030:
        /*004c*/ 	.word	0x00000000
        /*0050*/ 	.short	0x0003
        /*0052*/ 	.short	0x0018
        /*0054*/ 	.byte	0x00, 0xf0, 0x11, 0x00


	//----- nvinfo : EIATTR_KPARAM_INFO
	.align		4
.L_6031:
        /*0058*/ 	.byte	0x04, 0x17
        /*005a*/ 	.short	(.L_6033 - .L_6032)
.L_6032:
        /*005c*/ 	.word	0x00000000
        /*0060*/ 	.short	0x0002
        /*0062*/ 	.short	0x0010
        /*0064*/ 	.byte	0x00, 0xf0, 0x21, 0x00


	//----- nvinfo : EIATTR_KPARAM_INFO
	.align		4
.L_6033:
        /*0068*/ 	.byte	0x04, 0x17
        /*006a*/ 	.short	(.L_6035 - .L_6034)
.L_6034:
        /*006c*/ 	.word	0x00000000
        /*0070*/ 	.short	0x0001
        /*0072*/ 	.short	0x0008
        /*0074*/ 	.byte	0x00, 0xf0, 0x21, 0x00


	//----- nvinfo : EIATTR_KPARAM_INFO
	.align		4
.L_6035:
        /*0078*/ 	.byte	0x04, 0x17
        /*007a*/ 	.short	(.L_6037 - .L_6036)
.L_6036:
        /*007c*/ 	.word	0x00000000
        /*0080*/ 	.short	0x0000
        /*0082*/ 	.short	0x0000
        /*0084*/ 	.byte	0x00, 0xf0, 0x21, 0x00


	//----- nvinfo : EIATTR_SPARSE_MMA_MASK
	.align		4
.L_6037:
        /*0088*/ 	.byte	0x03, 0x50
        /*008a*/ 	.short	0x0000


	//----- nvinfo : EIATTR_MAXREG_COUNT
	.align		4
        /*008c*/ 	.byte	0x03, 0x1b
        /*008e*/ 	.short	0x00ff


	//----- nvinfo : EIATTR_NUM_BARRIERS
	.align		4
        /*0090*/ 	.byte	0x02, 0x4c
        /*0092*/ 	.byte	0x01
	.zero		1


	//----- nvinfo : EIATTR_MERCURY_ISA_VERSION
	.align		4
        /*0094*/ 	.byte	0x03, 0x5f
        /*0096*/ 	.short	0x0101


	//----- nvinfo : EIATTR_EXIT_INSTR_OFFSETS
	.align		4
        /*0098*/ 	.byte	0x04, 0x1c
        /*009a*/ 	.short	(.L_6039 - .L_6038)


	//   ....[0]....
.L_6038:
        /*009c*/ 	.word	0x00001dd0


	//   ....[1]....
        /*00a0*/ 	.word	0x00001e20


	//   ....[2]....
        /*00a4*/ 	.word	0x00001e80


	//----- nvinfo : EIATTR_CBANK_PARAM_SIZE
	.align		4
.L_6039:
        /*00a8*/ 	.byte	0x03, 0x19
        /*00aa*/ 	.short	0x002c


	//----- nvinfo : EIATTR_PARAM_CBANK
	.align		4
        /*00ac*/ 	.byte	0x04, 0x0a
        /*00ae*/ 	.short	(.L_6041 - .L_6040)
	.align		4
.L_6040:
        /*00b0*/ 	.word	index@(.nv.constant0._Z12mul_mat_q4_0IN3c108BFloat16ELb0EEvPKvS3_PT_iiiii)
        /*00b4*/ 	.short	0x0210
        /*00b6*/ 	.short	0x002c


	//----- nvinfo : EIATTR_SW_WAR
	.align		4
.L_6041:
        /*00b8*/ 	.byte	0x04, 0x36
        /*00ba*/ 	.short	(.L_6043 - .L_6042)
.L_6042:
        /*00bc*/ 	.word	0x00000008
.L_6043:


//--------------------- .nv.info._Z12mul_mat_q6_KIN3c104HalfELb1EEvPKvS3_PT_iiiii --------------------------
	.section	.nv.info._Z12mul_mat_q6_KIN3c104HalfELb1EEvPKvS3_PT_iiiii,"",@"SHT_CUDA_INFO"
	.sectionflags	@""
	.align	4


	//----- nvinfo : EIATTR_CUDA_API_VERSION
	.align		4
        /*0000*/ 	.byte	0x04, 0x37
        /*0002*/ 	.short	(.L_6045 - .L_6044)
.L_6044:
        /*0004*/ 	.word	0x00000082


	//----- nvinfo : EIATTR_KPARAM_INFO
	.align		4
.L_6045:
        /*0008*/ 	.byte	0x04, 0x17
        /*000a*/ 	.short	(.L_6047 - .L_6046)
.L_6046:
        /*000c*/ 	.word	0x00000000
        /*0010*/ 	.short	0x0007
        /*0012*/ 	.short	0x0028
        /*0014*/ 	.byte	0x00, 0xf0, 0x11, 0x00


	//----- nvinfo : EIATTR_KPARAM_INFO
	.align		4
.L_6047:
        /*0018*/ 	.byte	0x04, 0x17
        /*001a*/ 	.short	(.L_6049 - .L_6048)
.L_6048:
        /*001c*/ 	.word	0x00000000
        /*0020*/ 	.short	0x0006
        /*0022*/ 	.short	0x0024
        /*0024*/ 	.byte	0x00, 0xf0, 0x11, 0x00


	//----- nvinfo : EIATTR_KPARAM_INFO
	.align		4
.L_6049:
        /*0028*/ 	.byte	0x04, 0x17
        /*002a*/ 	.short	(.L_6051 - .L_6050)
.L_6050:
        /*002c*/ 	.word	0x00000000
        /*0030*/ 	.short	0x0005
        /*0032*/ 	.short	0x0020
        /*0034*/ 	.byte	0x00, 0xf0, 0x11, 0x00


	//----- nvinfo : EIATTR_KPARAM_INFO
	.align		4
.L_6051:
        /*0038*/ 	.byte	0x04, 0x17
        /*003a*/ 	.short	(.L_6053 - .L_6052)
.L_6052:
        /*003c*/ 	.word	0x00000000
        /*0040*/ 	.short	0x0004
        /*0042*/ 	.short	0x001c
        /*0044*/ 	.byte	0x00, 0xf0, 0x11, 0x00


	//----- nvinfo : EIATTR_KPARAM_INFO
	.align		4
.L_6053:
        /*0048*/ 	.byte	0x04, 0x17
        /*004a*/ 	.short	(.L_6055 - .L_6054)
.L_6054:
        /*004c*/ 	.word	0x00000000
        /*0050*/ 	.short	0x0003
        /*0052*/ 	.short	0x0018
        /*0054*/ 	.byte	0x00, 0xf0, 0x11, 0x00


	//----- nvinfo : EIATTR_KPARAM_INFO
	.align		4
.L_6055:
        /*0058*/ 	.byte	0x04, 0x17
        /*005a*/ 	.short	(.L_6057 - .L_6056)
.L_6056:
        /*005c*/ 	.word	0x00000000
        /*0060*/ 	.short	0x0002
        /*0062*/ 	.short	0x0010
        /*0064*/ 	.byte	0x00, 0xf0, 0x21, 0x00


	//----- nvinfo : EIATTR_KPARAM_INFO
	.align		4
.L_6057:
        /*0068*/ 	.byte	0x04, 0x17
        /*006a*/ 	.short	(.L_6059 - .L_6058)
.L_6058:
        /*006c*/ 	.word	0x00000000
        /*0070*/ 	.short	0x0001
        /*0072*/ 	.short	0x0008
        /*0074*/ 	.byte	0x00, 0xf0, 0x21, 0x00


	//----- nvinfo : EIATTR_KPARAM_INFO
	.align		4
.L_6059:
        /*0078*/ 	.byte	0x04, 0x17
        /*007a*/ 	.short	(.L_6061 - .L_6060)
.L_6060:
        /*007c*/ 	.word	0x00000000
        /*0080*/ 	.short	0x0000
        /*0082*/ 	.short	0x0000
        /*0084*/ 	.byte	0x00, 0xf0, 0x21, 0x00


	//----- nvinfo : EIATTR_SPARSE_MMA_MASK
	.align		4
.L_6061:
        /*0088*/ 	.byte	0x03, 0x50
        /*008a*/ 	.short	0x0000


	//----- nvinfo : EIATTR_MAXREG_COUNT
	.align		4
        /*008c*/ 	.byte	0x03, 0x1b
        /*008e*/ 	.short	0x00ff


	//----- nvinfo : EIATTR_NUM_BARRIERS
	.align		4
        /*0090*/ 	.byte	0x02, 0x4c
        /*0092*/ 	.byte	0x01
	.zero		1


	//----- nvinfo : EIATTR_MERCURY_ISA_VERSION
	.align		4
        /*0094*/ 	.byte	0x03, 0x5f
        /*0096*/ 	.short	0x0101


	//----- nvinfo : EIATTR_EXIT_INSTR_OFFSETS
	.align		4
        /*0098*/ 	.byte	0x04, 0x1c
        /*009a*/ 	.short	(.L_6063 - .L_6062)


	//   ....[0]....
.L_6062:
        /*009c*/ 	.word	0x000031a0


	//   ....[1]....
        /*00a0*/ 	.word	0x00003200


	//   ....[2]....
        /*00a4*/ 	.word	0x00003260


	//----- nvinfo : EIATTR_CBANK_PARAM_SIZE
	.align		4
.L_6063:
        /*00a8*/ 	.byte	0x03, 0x19
        /*00aa*/ 	.short	0x002c


	//----- nvinfo : EIATTR_PARAM_CBANK
	.align		4
        /*00ac*/ 	.byte	0x04, 0x0a
        /*00ae*/ 	.short	(.L_6065 - .L_6064)
	.align		4
.L_6064:
        /*00b0*/ 	.word	index@(.nv.constant0._Z12mul_mat_q6_KIN3c104HalfELb1EEvPKvS3_PT_iiiii)
        /*00b4*/ 	.short	0x0210
        /*00b6*/ 	.short	0x002c


	//----- nvinfo : EIATTR_SW_WAR
	.align		4
.L_6065:
        /*00b8*/ 	.byte	0x04, 0x36
        /*00ba*/ 	.short	(.L_6067 - .L_6066)
.L_6066:
        /*00bc*/ 	.word	0x00000008
.L_6067:


//--------------------- .nv.info._Z12mul_mat_q6_KIN3c104HalfELb0EEvPKvS3_PT_iiiii --------------------------
	.section	.nv.info._Z12mul_mat_q6_KIN3c104HalfELb0EEvPKvS3_PT_iiiii,"",@"SHT_CUDA_INFO"
	.sectionflags	@""
	.align	4


	//----- nvinfo : EIATTR_CUDA_API_VERSION
	.align		4
        /*0000*/ 	.byte	0x04, 0x37
        /*0002*/ 	.short	(.L_6069 - .L_6068)
.L_6068:
        /*0004*/ 	.word	0x00000082


	//----- nvinfo : EIATTR_KPARAM_INFO
	.align		4
.L_6069:
        /*0008*/ 	.byte	0x04, 0x17
        /*000a*/ 	.short	(.L_6071 - .L_6070)
.L_6070:
        /*000c*/ 	.word	0x00000000
        /*0010*/ 	.short	0x0007
        /*0012*/ 	.short	0x0028
        /*0014*/ 	.byte	0x00, 0xf0, 0x11, 0x00


	//----- nvinfo : EIATTR_KPARAM_INFO
	.align		4
.L_6071:
        /*0018*/ 	.byte	0x04, 0x17
        /*001a*/ 	.short	(.L_6073 - .L_6072)
.L_6072:
        /*001c*/ 	.word	0x00000000
        /*0020*/ 	.short	0x0006
        /*0022*/ 	.short	0x0024
        /*0024*/ 	.byte	0x00, 0xf0, 0x11, 0x00


	//----- nvinfo : EIATTR_KPARAM_INFO
	.align		4
.L_6073:
        /*0028*/ 	.byte	0x04, 0x17
        /*002a*/ 	.short	(.L_6075 - .L_6074)
.L_6074:
        /*002c*/ 	.word	0x00000000
        /*0030*/ 	.short	0x0005
        /*0032*/ 	.short	0x0020
        /*0034*/ 	.byte	0x00, 0xf0, 0x11, 0x00


	//----- nvinfo : EIATTR_KPARAM_INFO
	.align		4
.L_6075:
        /*0038*/ 	.byte	0x04, 0x17
        /*003a*/ 	.short	(.L_6077 - .L_6076)
.L_6076:
        /*003c*/ 	.word	0x00000000
        /*0040*/ 	.short	0x0004
        /*0042*/ 	.short	0x001c
        /*0044*/ 	.byte	0x00, 0xf0, 0x11, 0x00


	//----- nvinfo : EIATTR_KPARAM_INFO
	.align		4
.L_6077:
        /*0048*/ 	.byte	0x04, 0x17
        /*004a*/ 	.short	(.L_6079 - .L_6078)
.L_6078:
        /*004c*/ 	.word	0x00000000
        /*0050*/ 	.short	0x0003
        /*0052*/ 	.short	0x0018
        /*0054*/ 	.byte	0x00, 0xf0, 0x11, 0x00


	//----- nvinfo : EIATTR_KPARAM_INFO
	.align		4
.L_6079:
        /*0058*/ 	.byte	0x04, 0x17
        /*005a*/ 	.short	(.L_6081 - .L_6080)
.L_6080:
        /*005c*/ 	.word	0x00000000
        /*0060*/ 	.short	0x0002
        /*0062*/ 	.short	0x0010
        /*0064*/ 	.byte	0x00, 0xf0, 0x21, 0x00


	//----- nvinfo : EIATTR_KPARAM_INFO
	.align		4
.L_6081:
        /*0068*/ 	.byte	0x04, 0x17
        /*006a*/ 	.short	(.L_6083 - .L_6082)
.L_6082:
        /*006c*/ 	.word	0x00000000
        /*0070*/ 	.short	0x0001
        /*0072*/ 	.short	0x0008
        /*0074*/ 	.byte	0x00, 0xf0, 0x21, 0x00


	//----- nvinfo : EIATTR_KPARAM_INFO
	.align		4
.L_6083:
        /*0078*/ 	.byte	0x04, 0x17
        /*007a*/ 	.short	(.L_6085 - .L_6084)
.L_6084:
        /*007c*/ 	.word	0x00000000
        /*0080*/ 	.short	0x0000
        /*0082*/ 	.short	0x0000
        /*0084*/ 	.byte	0x00, 0xf0, 0x21, 0x00


	//----- nvinfo : EIATTR_SPARSE_MMA_MASK
	.align		4
.L_6085:
        /*0088*/ 	.byte	0x03, 0x50
        /*008a*/ 	.short	0x0000


	//----- nvinfo : EIATTR_MAXREG_COUNT
	.align		4
        /*008c*/ 	.byte	0x03, 0x1b
        /*008e*/ 	.short	0x00ff


	//----- nvinfo : EIATTR_NUM_BARRIERS
	.align		4
        /*0090*/ 	.byte	0x02, 0x4c
        /*0092*/ 	.byte	0x01
	.zero		1


	//----- nvinfo : EIATTR_MERCURY_ISA_VERSION
	.align		4
        /*0094*/ 	.byte	0x03, 0x5f
        /*0096*/ 	.short	0x0101


	//----- nvinfo : EIATTR_EXIT_INSTR_OFFSETS
	.align		4
        /*0098*/ 	.byte	0x04, 0x1c
        /*009a*/ 	.short	(.L_6087 - .L_6086)


	//   ....[0]....
.L_6086:
        /*009c*/ 	.word	0x00002cb0


	//   ....[1]....
        /*00a0*/ 	.word	0x00002d10


	//   ....[2]....
        /*00a4*/ 	.word	0x00002d70


	//----- nvinfo : EIATTR_CBANK_PARAM_SIZE
	.align		4
.L_6087:
        /*00a8*/ 	.byte	0x03, 0x19
        /*00aa*/ 	.short	0x002c


	//----- nvinfo : EIATTR_PARAM_CBANK
	.align		4
        /*00ac*/ 	.byte	0x04, 0x0a
        /*00ae*/ 	.short	(.L_6089 - .L_6088)
	.align		4
.L_6088:
        /*00b0*/ 	.word	index@(.nv.constant0._Z12mul_mat_q6_KIN3c104HalfELb0EEvPKvS3_PT_iiiii)
        /*00b4*/ 	.short	0x0210
        /*00b6*/ 	.short	0x002c


	//----- nvinfo : EIATTR_SW_WAR
	.align		4
.L_6089:
        /*00b8*/ 	.byte	0x04, 0x36
        /*00ba*/ 	.short	(.L_6091 - .L_6090)
.L_6090:
        /*00bc*/ 	.word	0x00000008
.L_6091:


//--------------------- .nv.info._Z12mul_mat_q5_KIN3c104HalfELb1EEvPKvS3_PT_iiiii --------------------------
	.section	.nv.info._Z12mul_mat_q5_KIN3c104HalfELb1EEvPKvS3_PT_iiiii,"",@"SHT_CUDA_INFO"
	.sectionflags	@""
	.align	4


	//----- nvinfo : EIATTR_CUDA_API_VERSION
	.align		4
        /*0000*/ 	.byte	0x04, 0x37
        /*0002*/ 	.short	(.L_6093 - .L_6092)
.L_6092:
        /*0004*/ 	.word	0x00000082


	//----- nvinfo : EIATTR_KPARAM_INFO
	.align		4
.L_6093:
        /*0008*/ 	.byte	0x04, 0x17
        /*000a*/ 	.short	(.L_6095 - .L_6094)
.L_6094:
        /*000c*/ 	.word	0x00000000
        /*0010*/ 	.short	0x0007
        /*0012*/ 	.short	0x0028
        /*0014*/ 	.byte	0x00, 0xf0, 0x11, 0x00


	//----- nvinfo : EIATTR_KPARAM_INFO
	.align		4
.L_6095:
        /*0018*/ 	.byte	0x04, 0x17
        /*001a*/ 	.short	(.L_6097 - .L_6096)
.L_6096:
        /*001c*/ 	.word	0x00000000
        /*0020*/ 	.short	0x0006
        /*0022*/ 	.short	0x0024
        /*0024*/ 	.byte	0x00, 0xf0, 0x11, 0x00


	//----- nvinfo : EIATTR_KPARAM_INFO
	.align		4
.L_6097:
        /*0028*/ 	.byte	0x04, 0x17
        /*002a*/ 	.short	(.L_6099 - .L_6098)
.L_6098:
        /*002c*/ 	.word	0x00000000
        /*0030*/ 	.short	0x0005
        /*0032*/ 	.short	0x0020
        /*0034*/ 	.byte	0x00, 0xf0, 0x11, 0x00


	//----- nvinfo : EIATTR_KPARAM_INFO
	.align		4
.L_6099:
        /*0038*/ 	.byte	0x04, 0x17
        /*003a*/ 	.short	(.L_6101 - .L_6100)
.L_6100:
        /*003c*/ 	.word	0x00000000
        /*0040*/ 	.short	0x0004
        /*0042*/ 	.short	0x001c
        /*0044*/ 	.byte	0x00, 0xf0, 0x11, 0x00


	//----- nvinfo : EIATTR_KPARAM_INFO
	.align		4
.L_6101:
        /*0048*/ 	.byte	0x04, 0x17
        /*004a*/ 	.short	(.L_6103 - .L_6102)
.L_6102:
        /*004c*/ 	.word	0x00000000
        /*0050*/ 	.short	0x0003
        /*0052*/ 	.short	0x0018
        /*0054*/ 	.byte	0x00, 0xf0, 0x11, 0x00


	//----- nvinfo : EIATTR_KPARAM_INFO
	.align		4
.L_6103:
        /*0058*/ 	.byte	0x04, 0x17
        /*005a*/ 	.short	(.L_6105 - .L_6104)
.L_6104:
        /*005c*/ 	.word	0x00000000
        /*0060*/ 	.short	0x0002
        /*0062*/ 	.short	0x0010
        /*0064*/ 	.byte	0x00, 0xf0, 0x21, 0x00


	//----- nvinfo : EIATTR_KPARAM_INFO
	.align		4
.L_6105:
        /*0068*/ 	.byte	0x04, 0x17
        /*006a*/ 	.short	(.L_6107 - .L_6106)
.L_6106:
        /*006c*/ 	.word	0x00000000
        /*0070*/ 	.short	0x0001
        /*0072*/ 	.short	0x0008
        /*0074*/ 	.byte	0x00, 0xf0, 0x21, 0x00


	//----- nvinfo : EIATTR_KPARAM_INFO
	.align		4
.L_6107:
        /*0078*/ 	.byte	0x04, 0x17
        /*007a*/ 	.short	(.L_6109 - .L_6108)
.L_6108:
        /*007c*/ 	.word	0x00000000
        /*0080*/ 	.short	0x0000
        /*0082*/ 	.short	0x0000
        /*0084*/ 	.byte	0x00, 0xf0, 0x21, 0x00


	//----- nvinfo : EIATTR_SPARSE_MMA_MASK
	.align		4
.L_6109:
        /*0088*/ 	.byte	0x03, 0x50
        /*008a*/ 	.short	0x0000


	//----- nvinfo : EIATTR_MAXREG_COUNT
	.align		4
        /*008c*/ 	.byte	0x03, 0x1b
        /*008e*/ 	.short	0x00ff


	//----- nvinfo : EIATTR_NUM_BARRIERS
	.align		4
        /*0090*/ 	.byte	0x02, 0x4c
        /*0092*/ 	.byte	0x01
	.zero		1


	//----- nvinfo : EIATTR_MERCURY_ISA_VERSION
	.align		4
        /*0094*/ 	.byte	0x03, 0x5f
        /*0096*/ 	.short	0x0101


	//----- nvinfo : EIATTR_EXIT_INSTR_OFFSETS
	.align		4
        /*0098*/ 	.byte	0x04, 0x1c
        /*009a*/ 	.short	(.L_6111 - .L_6110)


	//   ....[0]....
.L_6110:
        /*009c*/ 	.word	0x00002ad0


	//   ....[1]....
        /*00a0*/ 	.word	0x00002b30


	//   ....[2]....
        /*00a4*/ 	.word	0x00002b90


	//----- nvinfo : EIATTR_CBANK_PARAM_SIZE
	.align		4
.L_6111:
        /*00a8*/ 	.byte	0x03, 0x19
        /*00aa*/ 	.short	0x002c


	//----- nvinfo : EIATTR_PARAM_CBANK
	.align		4
        /*00ac*/ 	.byte	0x04, 0x0a
        /*00ae*/ 	.short	(.L_6113 - .L_6112)
	.align		4
.L_6112:
        /*00b0*/ 	.word	index@(.nv.constant0._Z12mul_mat_q5_KIN3c104HalfELb1EEvPKvS3_PT_iiiii)
        /*00b4*/ 	.short	0x0210
        /*00b6*/ 	.short	0x002c


	//----- nvinfo : EIATTR_SW_WAR
	.align		4
.L_6113:
        /*00b8*/ 	.byte	0x04, 0x36
        /*00ba*/ 	.short	(.L_6115 - .L_6114)
.L_6114:
        /*00bc*/ 	.word	0x00000008
.L_6115:


//--------------------- .nv.info._Z12mul_mat_q5_KIN3c104HalfELb0EEvPKvS3_PT_iiiii --------------------------
	.section	.nv.info._Z12mul_mat_q5_KIN3c104HalfELb0EEvPKvS3_PT_iiiii,"",@"SHT_CUDA_INFO"
	.sectionflags	@""
	.align	4


	//----- nvinfo : EIATTR_CUDA_API_VERSION
	.align		4
        /*0000*/ 	.byte	0x04, 0x37
        /*0002*/ 	.short	(.L_6117 - .L_6116)
.L_6116:
        /*0004*/ 	.word	0x00000082


	//----- nvinfo : EIATTR_KPARAM_INFO
	.align		4
.L_6117:
        /*0008*/ 	.byte	0x04, 0x17
        /*000a*/ 	.short	(.L_6119 - .L_6118)
.L_6118:
        /*000c*/ 	.word	0x00000000
        /*0010*/ 	.short	0x0007
        /*0012*/ 	.short	0x0028
        /*0014*/ 	.byte	0x00, 0xf0, 0x11, 0x00


	//----- nvinfo : EIATTR_KPARAM_INFO
	.align		4
.L_6119:
        /*0018*/ 	.byte	0x04, 0x17
        /*001a*/ 	.short	(.L_6121 - .L_6120)
.L_6120:
        /*001c*/ 	.word	0x00000000
        /*0020*/ 	.short	0x0006
        /*0022*/ 	.short	0x0024
        /*0024*/ 	.byte	0x00, 0xf0, 0x11, 0x00


	//----- nvinfo : EIATTR_KPARAM_INFO
	.align		4
.L_6121:
        /*0028*/ 	.byte	0x04, 0x17
        /*002a*/ 	.short	(.L_6123 - .L_6122)
.L_6122:
        /*002c*/ 	.word	0x00000000
        /*0030*/ 	.short	0x0005
        /*0032*/ 	.short	0x0020
        /*0034*/ 	.byte	0x00, 0xf0, 0x11, 0x00


	//----- nvinfo : EIATTR_KPARAM_INFO
	.align		4
.L_6123:
        /*0038*/ 	.byte	0x04, 0x17
        /*003a*/ 	.short	(.L_6125 - .L_6124)
.L_6124:
        /*003c*/ 	.word	0x00000000
        /*0040*/ 	.short	0x0004
        /*0042*/ 	.short	0x001c
        /*0044*/ 	.byte	0x00, 0xf0, 0x11, 0x00


	//----- nvinfo : EIATTR_KPARAM_INFO
	.align		4
.L_6125:
        /*0048*/ 	.byte	0x04, 0x17
        /*004a*/ 	.short	(.L_6127 - .L_6126)
.L_6126:
        /*004c*/ 	.word	0x00000000
        /*0050*/ 	.short	0x0003
        /*0052*/ 	.short	0x0018
        /*0054*/ 	.byte	0x00, 0xf0, 0x11, 0x00


	//----- nvinfo : EIATTR_KPARAM_INFO
	.align		4
.L_6127:
        /*0058*/ 	.byte	0x04, 0x17
        /*005a*/ 	.short	(.L_6129 - .L_6128)
.L_6128:
        /*005c*/ 	.word	0x00000000
        /*0060*/ 	.short	0x0002
        /*0062*/ 	.short	0x0010
        /*0064*/ 	.byte	0x00, 0xf0, 0x21, 0x00


	//----- nvinfo : EIATTR_KPARAM_INFO
	.align		4
.L_6129:
        /*0068*/ 	.byte	0x04, 0x17
        /*006a*/ 	.short	(.L_6131 - .L_6130)
.L_6130:
        /*006c*/ 	.word	0x00000000
        /*0070*/ 	.short	0x0001
        /*0072*/ 	.short	0x0008
        /*0074*/ 	.byte	0x00, 0xf0, 0x21, 0x00


	//----- nvinfo : EIATTR_KPARAM_INFO
	.align		4
.L_6131:
        /*0078*/ 	.byte	0x04, 0x17
        /*007a*/ 	.short	(.L_6133 - .L_6132)
.L_6132:
        /*007c*/ 	.word	0x00000000
        /*0080*/ 	.short	0x0000
        /*0082*/ 	.short	0x0000
        /*0084*/ 	.byte	0x00, 0xf0, 0x21, 0x00


	//----- nvinfo : EIATTR_SPARSE_MMA_MASK
	.align		4
.L_6133:
        /*0088*/ 	.byte	0x03, 0x50
        /*008a*/ 	.short	0x0000


	//----- nvinfo : EIATTR_MAXREG_COUNT
	.align		4
        /*008c*/ 	.byte	0x03, 0x1b
        /*008e*/ 	.short	0x00ff


	//----- nvinfo : EIATTR_NUM_BARRIERS
	.align		4
        /*0090*/ 	.byte	0x02, 0x4c
        /*0092*/ 	.byte	0x01
	.zero		1


	//----- nvinfo : EIATTR_MERCURY_ISA_VERSION
	.align		4
        /*0094*/ 	.byte	0x03, 0x5f
        /*0096*/ 	.short	0x0101


	//----- nvinfo : EIATTR_EXIT_INSTR_OFFSETS
	.align		4
        /*0098*/ 	.byte	0x04, 0x1c
        /*009a*/ 	.short	(.L_6135 - .L_6134)


	//   ....[0]....
.L_6134:
        /*009c*/ 	.word	0x00002640


	//   ....[1]....
        /*00a0*/ 	.word	0x000026a0


	//   ....[2]....
        /*00a4*/ 	.word	0x00002700


	//----- nvinfo : EIATTR_CBANK_PARAM_SIZE
	.align		4
.L_6135:
        /*00a8*/ 	.byte	0x03, 0x19
        /*00aa*/ 	.short	0x002c


	//----- nvinfo : EIATTR_PARAM_CBANK
	.align		4
        /*00ac*/ 	.byte	0x04, 0x0a
        /*00ae*/ 	.short	(.L_6137 - .L_6136)
	.align		4
.L_6136:
        /*00b0*/ 	.word	index@(.nv.constant0._Z12mul_mat_q5_KIN3c104HalfELb0EEvPKvS3_PT_iiiii)
        /*00b4*/ 	.short	0x0210
        /*00b6*/ 	.short	0x002c


	//----- nvinfo : EIATTR_SW_WAR
	.align		4
.L_6137:
        /*00b8*/ 	.byte	0x04, 0x36
        /*00ba*/ 	.short	(.L_6139 - .L_6138)
.L_6138:
        /*00bc*/ 	.word	0x00000008
.L_6139:


//--------------------- .nv.info._Z12mul_mat_q4_KIN3c104HalfELb1EEvPKvS3_PT_iiiii --------------------------
	.section	.nv.info._Z12mul_mat_q4_KIN3c104HalfELb1EEvPKvS3_PT_iiiii,"",@"SHT_CUDA_INFO"
	.sectionflags	@""
	.align	4


	//----- nvinfo : EIATTR_CUDA_API_VERSION
	.align		4
        /*0000*/ 	.byte	0x04, 0x37
        /*0002*/ 	.short	(.L_6141 - .L_6140)
.L_6140:
        /*0004*/ 	.word	0x00000082


	//----- nvinfo : EIATTR_KPARAM_INFO
	.align		4
.L_6141:
        /*0008*/ 	.byte	0x04, 0x17
        /*000a*/ 	.short	(.L_6143 - .L_6142)
.L_6142:
        /*000c*/ 	.word	0x00000000
        /*0010*/ 	.short	0x0007
        /*0012*/ 	.short	0x0028
        /*0014*/ 	.byte	0x00, 0xf0, 0x11, 0x00


	//----- nvinfo : EIATTR_KPARAM_INFO
	.align		4
.L_6143:
        /*0018*/ 	.byte	0x04, 0x17
        /*001a*/ 	.short	(.L_6145 - .L_6144)
.L_6144:
        /*001c*/ 	.word	0x00000000
        /*0020*/ 	.short	0x0006
        /*0022*/ 	.short	0x0024
        /*0024*/ 	.byte	0x00, 0xf0, 0x11, 0x00


	//----- nvinfo : EIATTR_KPARAM_INFO
	.align		4
.L_6145:
        /*0028*/ 	.byte	0x04, 0x17
        /*002a*/ 	.short	(.L_6147 - .L_6146)
.L_6146:
        /*002c*/ 	.word	0x00000000
        /*0030*/ 	.short	0x0005
        /*0032*/ 	.short	0x0020
        /*0034*/ 	.byte	0x00, 0xf0, 0x11, 0x00


	//----- nvinfo : EIATTR_KPARAM_INFO
	.align		4
.L_6147:
        /*0038*/ 	.byte	0x04, 0x17
        /*003a*/ 	.short	(.L_6149 - .L_6148)
.L_6148:
        /*003c*/ 	.word	0x00000000
        /*0040*/ 	.short	0x0004
        /*0042*/ 	.short	0x001c
        /*0044*/ 	.byte	0x00, 0xf0, 0x11, 0x00


	//----- nvinfo : EIATTR_KPARAM_INFO
	.align		4
.L_6149:
        /*0048*/ 	.byte	0x04, 0x17
        /*004a*/ 	.short	(.L_6151 - .L_6150)
.L_6150:
        /*004c*/ 	.word	0x00000000
        /*0050*/ 	.short	0x0003
        /*0052*/ 	.short	0x0018
        /*0054*/ 	.byte	0x00, 0xf0, 0x11, 0x00


	//----- nvinfo : EIATTR_KPARAM_INFO
	.align		4
.L_6151:
        /*0058*/ 	.byte	0x04, 0x17
        /*005a*/ 	.short	(.L_6153 - .L_6152)
.L_6152:
        /*005c*/ 	.word	0x00000000
        /*0060*/ 	.short	0x0002
        /*0062*/ 	.short	0x0010
        /*0064*/ 	.byte	0x00, 0xf0, 0x21, 0x00


	//----- nvinfo : EIATTR_KPARAM_INFO
	.align		4
.L_6153:
        /*0068*/ 	.byte	0x04, 0x17
        /*006a*/ 	.short	(.L_6155 - .L_6154)
.L_6154:
        /*006c*/ 	.word	0x00000000
        /*0070*/ 	.short	0x0001
        /*0072*/ 	.short	0x0008
        /*0074*/ 	.byte	0x00, 0xf0, 0x21, 0x00


	//----- nvinfo : EIATTR_KPARAM_INFO
	.align		4
.L_6155:
        /*0078*/ 	.byte	0x04, 0x17
        /*007a*/ 	.short	(.L_6157 - .L_6156)
.L_6156:
        /*007c*/ 	.word	0x00000000
        /*0080*/ 	.short	0x0000
        /*0082*/ 	.short	0x0000
        /*0084*/ 	.byte	0x00, 0xf0, 0x21, 0x00


	//----- nvinfo : EIATTR_SPARSE_MMA_MASK
	.align		4
.L_6157:
        /*0088*/ 	.byte	0x03, 0x50
        /*008a*/ 	.short	0x0000


	//----- nvinfo : EIATTR_MAXREG_COUNT
	.align		4
        /*008c*/ 	.byte	0x03, 0x1b
        /*008e*/ 	.short	0x00ff


	//----- nvinfo : EIATTR_NUM_BARRIERS
	.align		4
        /*0090*/ 	.byte	0x02, 0x4c
        /*0092*/ 	.byte	0x01
	.zero		1


	//----- nvinfo : EIATTR_MERCURY_ISA_VERSION
	.align		4
        /*0094*/ 	.byte	0x03, 0x5f
        /*0096*/ 	.short	0x0101


	//----- nvinfo : EIATTR_EXIT_INSTR_OFFSETS
	.align		4
        /*0098*/ 	.byte	0x04, 0x1c
        /*009a*/ 	.short	(.L_6159 - .L_6158)


	//   ....[0]....
.L_6158:
        /*009c*/ 	.word	0x000027c0


	//   ....[1]....
        /*00a0*/ 	.word	0x00002820


	//   ....[2]....
        /*00a4*/ 	.word	0x00002880


	//----- nvinfo : EIATTR_CBANK_PARAM_SIZE
	.align		4
.L_6159:
        /*00a8*/ 	.byte	0x03, 0x19
        /*00aa*/ 	.short	0x002c


	//----- nvinfo : EIATTR_PARAM_CBANK
	.align		4
        /*00ac*/ 	.byte	0x04, 0x0a
        /*00ae*/ 	.short	(.L_6161 - .L_6160)
	.align		4
.L_6160:
        /*00b0*/ 	.word	index@(.nv.constant0._Z12mul_mat_q4_KIN3c104HalfELb1EEvPKvS3_PT_iiiii)
        /*00b4*/ 	.short	0x0210
        /*00b6*/ 	.short	0x002c


	//----- nvinfo : EIATTR_SW_WAR
	.align		4
.L_6161:
        /*00b8*/ 	.byte	0x04, 0x36
        /*00ba*/ 	.short	(.L_6163 - .L_6162)
.L_6162:
        /*00bc*/ 	.word	0x00000008
.L_6163:


//--------------------- .nv.info._Z12mul_mat_q4_KIN3c104HalfELb0EEvPKvS3_PT_iiiii --------------------------
	.section	.nv.info._Z12mul_mat_q4_KIN3c104HalfELb0EEvPKvS3_PT_iiiii,"",@"SHT_CUDA_INFO"
	.sectionflags	@""
	.align	4


	//----- nvinfo : EIATTR_CUDA_API_VERSION
	.align		4
        /*0000*/ 	.byte	0x04, 0x37
        /*0002*/ 	.short	(.L_6165 - .L_6164)
.L_6164:
        /*0004*/ 	.word	0x00000082


	//----- nvinfo : EIATTR_KPARAM_INFO
	.align		4
.L_6165:
        /*0008*/ 	.byte	0x04, 0x17
        /*000a*/ 	.short	(.L_6167 - .L_6166)
.L_6166:
        /*000c*/ 	.word	0x00000000
        /*0010*/ 	.short	0x0007
        /*0012*/ 	.short	0x0028
        /*0014*/ 	.byte	0x00, 0xf0, 0x11, 0x00


	//----- nvinfo : EIATTR_KPARAM_INFO
	.align		4
.L_6167:
        /*0018*/ 	.byte	0x04, 0x17
        /*001a*/ 	.short	(.L_6169 - .L_6168)
.L_6168:
        /*001c*/ 	.word	0x00000000
        /*0020*/ 	.short	0x0006
        /*0022*/ 	.short	0x0024
        /*0024*/ 	.byte	0x00, 0xf0, 0x11, 0x00


	//----- nvinfo : EIATTR_KPARAM_INFO
	.align		4
.L_6169:
        /*0028*/ 	.byte	0x04, 0x17
        /*002a*/ 	.short	(.L_6171 - .L_6170)
.L_6170:
        /*002c*/ 	.word	0x00000000
        /*0030*/ 	.short	0x0005
        /*0032*/ 	.short	0x0020
        /*0034*/ 	.byte	0x00, 0xf0, 0x11, 0x00


	//----- nvinfo : EIATTR_KPARAM_INFO
	.align		4
.L_6171:
        /*0038*/ 	.byte	0x04, 0x17
        /*003a*/ 	.short	(.L_6173 - .L_6172)
.L_6172:
        /*003c*/ 	.word	0x00000000
        /*0040*/ 	.short	0x0004
        /*0042*/ 	.short	0x001c
        /*0044*/ 	.byte	0x00, 0xf0, 0x11, 0x00


	//----- nvinfo : EIATTR_KPARAM_INFO
	.align		4
.L_6173:
        /*0048*/ 	.byte	0x04, 0x17
        /*004a*/ 	.short	(.L_6175 - .L_6174)
.L_6174:
        /*004c*/ 	.word	0x00000000
        /*0050*/ 	.short	0x0003
        /*0052*/ 	.short	0x0018
        /*0054*/ 	.byte	0x00, 0xf0, 0x11, 0x00


	//----- nvinfo : EIATTR_KPARAM_INFO
	.align		4
.L_6175:
        /*0058*/ 	.byte	0x04, 0x17
        /*005a*/ 	.short	(.L_6177 - .L_6176)
.L_6176:
        /*005c*/ 	.word	0x00000000
        /*0060*/ 	.short	0x0002
        /*0062*/ 	.short	0x0010
        /*0064*/ 	.byte	0x00, 0xf0, 0x21, 0x00


	//----- nvinfo : EIATTR_KPARAM_INFO
	.align		4
.L_6177:
        /*0068*/ 	.byte	0x04, 0x17
        /*006a*/ 	.short	(.L_6179 - .L_6178)
.L_6178:
        /*006c*/ 	.word	0x00000000
        /*0070*/ 	.short	0x0001
        /*0072*/ 	.short	0x0008
        /*0074*/ 	.byte	0x00, 0xf0, 0x21, 0x00


	//----- nvinfo : EIATTR_KPARAM_INFO
	.align		4
.L_6179:
        /*0078*/ 	.byte	0x04, 0x17
        /*007a*/ 	.short	(.L_6181 - .L_6180)
.L_6180:
        /*007c*/ 	.word	0x00000000
        /*0080*/ 	.short	0x0000
        /*0082*/ 	.short	0x0000
        /*0084*/ 	.byte	0x00, 0xf0, 0x21, 0x00


	//----- nvinfo : EIATTR_SPARSE_MMA_MASK
	.align		4
.L_6181:
        /*0088*/ 	.byte	0x03, 0x50
        /*008a*/ 	.short	0x0000


	//----- nvinfo : EIATTR_MAXREG_COUNT
	.align		4
        /*008c*/ 	.byte	0x03, 0x1b
        /*008e*/ 	.short	0x00ff


	//----- nvinfo : EIATTR_NUM_BARRIERS
	.align		4
        /*0090*/ 	.byte	0x02, 0x4c
        /*0092*/ 	.byte	0x01
	.zero		1


	//----- nvinfo : EIATTR_MERCURY_ISA_VERSION
	.align		4
        /*0094*/ 	.byte	0x03, 0x5f
        /*0096*/ 	.short	0x0101


	//----- nvinfo : EIATTR_EXIT_INSTR_OFFSETS
	.align		4
        /*0098*/ 	.byte	0x04, 0x1c
        /*009a*/ 	.short	(.L_6183 - .L_6182)


	//   ....[0]....
.L_6182:
        /*009c*/ 	.word	0x00002330


	//   ....[1]....
        /*00a0*/ 	.word	0x00002390


	//   ....[2]....
        /*00a4*/ 	.word	0x000023f0


	//----- nvinfo : EIATTR_CBANK_PARAM_SIZE
	.align		4
.L_6183:
        /*00a8*/ 	.byte	0x03, 0x19
        /*00aa*/ 	.short	0x002c


	//----- nvinfo : EIATTR_PARAM_CBANK
	.align		4
        /*00ac*/ 	.byte	0x04, 0x0a
        /*00ae*/ 	.short	(.L_6185 - .L_6184)
	.align		4
.L_6184:
        /*00b0*/ 	.word	index@(.nv.constant0._Z12mul_mat_q4_KIN3c104HalfELb0EEvPKvS3_PT_iiiii)
        /*00b4*/ 	.short	0x0210
        /*00b6*/ 	.short	0x002c


	//----- nvinfo : EIATTR_SW_WAR
	.align		4
.L_6185:
        /*00b8*/ 	.byte	0x04, 0x36
        /*00ba*/ 	.short	(.L_6187 - .L_6186)
.L_6186:
        /*00bc*/ 	.word	0x00000008
.L_6187:


//--------------------- .nv.info._Z12mul_mat_q3_KIN3c104HalfELb1EEvPKvS3_PT_iiiii --------------------------
	.section	.nv.info._Z12mul_mat_q3_KIN3c104HalfELb1EEvPKvS3_PT_iiiii,"",@"SHT_CUDA_INFO"
	.sectionflags	@""
	.align	4


	//----- nvinfo : EIATTR_CUDA_API_VERSION
	.align		4
        /*0000*/ 	.byte	0x04, 0x37
        /*0002*/ 	.short	(.L_6189 - .L_6188)
.L_6188:
        /*0004*/ 	.word	0x00000082


	//----- nvinfo : EIATTR_KPARAM_INFO
	.align		4
.L_6189:
        /*0008*/ 	.byte	0x04, 0x17
        /*000a*/ 	.short	(.L_6191 - .L_6190)
.L_6190:
        /*000c*/ 	.word	0x00000000
        /*0010*/ 	.short	0x0007
        /*0012*/ 	.short	0x0028
        /*0014*/ 	.byte	0x00, 0xf0, 0x11, 0x00


	//----- nvinfo : EIATTR_KPARAM_INFO
	.align		4
.L_6191:
        /*0018*/ 	.byte	0x04, 0x17
        /*001a*/ 	.short	(.L_6193 - .L_6192)
.L_6192:
        /*001c*/ 	.word	0x00000000
        /*0020*/ 	.short	0x0006
        /*0022*/ 	.short	0x0024
        /*0024*/ 	.byte	0x00, 0xf0, 0x11, 0x00


	//----- nvinfo : EIATTR_KPARAM_INFO
	.align		4
.L_6193:
        /*0028*/ 	.byte	0x04, 0x17
        /*002a*/ 	.short	(.L_6195 - .L_6194)
.L_6194:
        /*002c*/ 	.word	0x00000000
        /*0030*/ 	.short	0x0005
        /*0032*/ 	.short	0x0020
        /*0034*/ 	.byte	0x00, 0xf0, 0x11, 0x00


	//----- nvinfo : EIATTR_KPARAM_INFO
	.align		4
.L_6195:
        /*0038*/ 	.byte	0x04, 0x17
        /*003a*/ 	.short	(.L_6197 - .L_6196)
.L_6196:
        /*003c*/ 	.word	0x00000000
        /*0040*/ 	.short	0x0004
        /*0042*/ 	.short	0x001c
        /*0044*/ 	.byte	0x00, 0xf0, 0x11, 0x00


	//----- nvinfo : EIATTR_KPARAM_INFO
	.align		4
.L_6197:
        /*0048*/ 	.byte	0x04, 0x17
        /*004a*/ 	.short	(.L_6199 - .L_6198)
.L_6198:
        /*004c*/ 	.word	0x00000000
        /*0050*/ 	.short	0x0003
        /*0052*/ 	.short	0x0018
        /*0054*/ 	.byte	0x00, 0xf0, 0x11, 0x00


	//----- nvinfo : EIATTR_KPARAM_INFO
	.align		4
.L_6199:
        /*0058*/ 	.byte	0x04, 0x17
        /*005a*/ 	.short	(.L_6201 - .L_6200)
.L_6200:
        /*005c*/ 	.word	0x00000000
        /*0060*/ 	.short	0x0002
        /*0062*/ 	.short	0x0010
        /*0064*/ 	.byte	0x00, 0xf0, 0x21, 0x00


	//----- nvinfo : EIATTR_KPARAM_INFO
	.align		4
.L_6201:
        /*0068*/ 	.byte	0x04, 0x17
        /*006a*/ 	.short	(.L_6203 - .L_6202)
.L_6202:
        /*006c*/ 	.word	0x00000000
        /*0070*/ 	.short	0x0001
        /*0072*/ 	.short	0x0008
        /*0074*/ 	.byte	0x00, 0xf0, 0x21, 0x00


	//----- nvinfo : EIATTR_KPARAM_INFO
	.align		4
.L_6203:
        /*0078*/ 	.byte	0x04, 0x17
        /*007a*/ 	.short	(.L_6205 - .L_6204)
.L_6204:
        /*007c*/ 	.word	0x00000000
        /*0080*/ 	.short	0x0000
        /*0082*/ 	.short	0x0000
        /*0084*/ 	.byte	0x00, 0xf0, 0x21, 0x00


	//----- nvinfo : EIATTR_SPARSE_MMA_MASK
	.align		4
.L_6205:
        /*0088*/ 	.byte	0x03, 0x50
        /*008a*/ 	.short	0x0000


	//----- nvinfo : EIATTR_MAXREG_COUNT
	.align		4
        /*008c*/ 	.byte	0x03, 0x1b
        /*008e*/ 	.short	0x00ff


	//----- nvinfo : EIATTR_NUM_BARRIERS
	.align		4
        /*0090*/ 	.byte	0x02, 0x4c
        /*0092*/ 	.byte	0x01
	.zero		1


	//----- nvinfo : EIATTR_MERCURY_ISA_VERSION
	.align		4
        /*0094*/ 	.byte	0x03, 0x5f
        /*0096*/ 	.short	0x0101


	//----- nvinfo : EIATTR_EXIT_INSTR_OFFSETS
	.align		4
        /*0098*/ 	.byte	0x04, 0x1c
        /*009a*/ 	.short	(.L_6207 - .L_6206)


	//   ....[0]....
.L_6206:
        /*009c*/ 	.word	0x000047e0


	//   ....[1]....
        /*00a0*/ 	.word	0x00004840


	//   ....[2]....
        /*00a4*/ 	.word	0x000048a0


	//----- nvinfo : EIATTR_CBANK_PARAM_SIZE
	.align		4
.L_6207:
        /*00a8*/ 	.byte	0x03, 0x19
        /*00aa*/ 	.short	0x002c


	//----- nvinfo : EIATTR_PARAM_CBANK
	.align		4
        /*00ac*/ 	.byte	0x04, 0x0a
        /*00ae*/ 	.short	(.L_6209 - .L_6208)
	.align		4
.L_6208:
        /*00b0*/ 	.word	index@(.nv.constant0._Z12mul_mat_q3_KIN3c104HalfELb1EEvPKvS3_PT_iiiii)
        /*00b4*/ 	.short	0x0210
        /*00b6*/ 	.short	0x002c


	//----- nvinfo : EIATTR_SW_WAR
	.align		4
.L_6209:
        /*00b8*/ 	.byte	0x04, 0x36
        /*00ba*/ 	.short	(.L_6211 - .L_6210)
.L_6210:
        /*00bc*/ 	.word	0x00000008
.L_6211:


//--------------------- .nv.info._Z12mul_mat_q3_KIN3c104HalfELb0EEvPKvS3_PT_iiiii --------------------------
	.section	.nv.info._Z12mul_mat_q3_KIN3c104HalfELb0EEvPKvS3_PT_iiiii,"",@"SHT_CUDA_INFO"
	.sectionflags	@""
	.align	4


	//----- nvinfo : EIATTR_CUDA_API_VERSION
	.align		4
        /*0000*/ 	.byte	0x04, 0x37
        /*0002*/ 	.short	(.L_6213 - .L_6212)
.L_6212:
        /*0004*/ 	.word	0x00000082


	//----- nvinfo : EIATTR_KPARAM_INFO
	.align		4
.L_6213:
        /*0008*/ 	.byte	0x04, 0x17
        /*000a*/ 	.short	(.L_6215 - .L_6214)
.L_6214:
        /*000c*/ 	.word	0x00000000
        /*0010*/ 	.short	0x0007
        /*0012*/ 	.short	0x0028
        /*0014*/ 	.byte	0x00, 0xf0, 0x11, 0x00


	//----- nvinfo : EIATTR_KPARAM_INFO
	.align		4
.L_6215:
        /*0018*/ 	.byte	0x04, 0x17
        /*001a*/ 	.short	(.L_6217 - .L_6216)
.L_6216:
        /*001c*/ 	.word	0x00000000
        /*0020*/ 	.short	0x0006
        /*0022*/ 	.short	0x0024
        /*0024*/ 	.byte	0x00, 0xf0, 0x11, 0x00


	//----- nvinfo : EIATTR_KPARAM_INFO
	.align		4
.L_6217:
        /*0028*/ 	.byte	0x04, 0x17
        /*002a*/ 	.short	(.L_6219 - .L_6218)
.L_6218:
        /*002c*/ 	.word	0x00000000
        /*0030*/ 	.short	0x0005
        /*0032*/ 	.short	0x0020
        /*0034*/ 	.byte	0x00, 0xf0, 0x11, 0x00


	//----- nvinfo : EIATTR_KPARAM_INFO
	.align		4
.L_6219:
        /*0038*/ 	.byte	0x04, 0x17
        /*003a*/ 	.short	(.L_6221 - .L_6220)
.L_6220:
        /*003c*/ 	.word	0x00000000
        /*0040*/ 	.short	0x0004
        /*0042*/ 	.short	0x001c
        /*0044*/ 	.byte	0x00, 0xf0, 0x11, 0x00


	//----- nvinfo : EIATTR_KPARAM_INFO
	.align		4
.L_6221:
        /*0048*/ 	.byte	0x04, 0x17
        /*004a*/ 	.short	(.L_6223 - .L_6222)
.L_6222:
        /*004c*/ 	.word	0x00000000
        /*0050*/ 	.short	0x0003
        /*0052*/ 	.short	0x0018
        /*0054*/ 	.byte	0x00, 0xf0, 0x11, 0x00


	//----- nvinfo : EIATTR_KPARAM_INFO
	.align		4
.L_6223:
        /*0058*/ 	.byte	0x04, 0x17
        /*005a*/ 	.short	(.L_6225 - .L_6224)
.L_6224:
        /*005c*/ 	.word	0x00000000
        /*0060*/ 	.short	0x0002
        /*0062*/ 	.short	0x0010
        /*0064*/ 	.byte	0x00, 0xf0, 0x21, 0x00


	//----- nvinfo : EIATTR_KPARAM_INFO
	.align		4
.L_6225:
        /*0068*/ 	.byte	0x04, 0x17
        /*006a*/ 	.short	(.L_6227 - .L_6226)
.L_6226:
        /*006c*/ 	.word	0x00000000
        /*0070*/ 	.short	0x0001
        /*0072*/ 	.short	0x0008
        /*0074*/ 	.byte	0x00, 0xf0, 0x21, 0x00


	//----- nvinfo : EIATTR_KPARAM_INFO
	.align		4
.L_6227:
        /*0078*/ 	.byte	0x04, 0x17
        /*007a*/ 	.short	(.L_6229 - .L_6228)
.L_6228:
        /*007c*/ 	.word	0x00000000
        /*0080*/ 	.short	0x0000
        /*0082*/ 	.short	0x0000
        /*0084*/ 	.byte	0x00, 0xf0, 0x21, 0x00


	//----- nvinfo : EIATTR_SPARSE_MMA_MASK
	.align		4
.L_6229:
        /*0088*/ 	.byte	0x03, 0x50
        /*008a*/ 	.short	0x0000


	//----- nvinfo : EIATTR_MAXREG_COUNT
	.align		4
        /*008c*/ 	.byte	0x03, 0x1b
        /*008e*/ 	.short	0x00ff


	//----- nvinfo : EIATTR_NUM_BARRIERS
	.align		4
        /*0090*/ 	.byte	0x02, 0x4c
        /*0092*/ 	.byte	0x01
	.zero		1


	//----- nvinfo : EIATTR_MERCURY_ISA_VERSION
	.align		4
        /*0094*/ 	.byte	0x03, 0x5f
        /*0096*/ 	.short	0x0101


	//----- nvinfo : EIATTR_EXIT_INSTR_OFFSETS
	.align		4
        /*0098*/ 	.byte	0x04, 0x1c
        /*009a*/ 	.short	(.L_6231 - .L_6230)


	//   ....[0]....
.L_6230:
        /*009c*/ 	.word	0x000043a0


	//   ....[1]....
        /*00a0*/ 	.word	0x00004400


	//   ....[2]....
        /*00a4*/ 	.word	0x00004460


	//----- nvinfo : EIATTR_CBANK_PARAM_SIZE
	.align		4
.L_6231:
        /*00a8*/ 	.byte	0x03, 0x19
        /*00aa*/ 	.short	0x002c


	//----- nvinfo : EIATTR_PARAM_CBANK
	.align		4
        /*00ac*/ 	.byte	0x04, 0x0a
        /*00ae*/ 	.short	(.L_6233 - .L_6232)
	.align		4
.L_6232:
        /*00b0*/ 	.word	index@(.nv.constant0._Z12mul_mat_q3_KIN3c104HalfELb0EEvPKvS3_PT_iiiii)
        /*00b4*/ 	.short	0x0210
        /*00b6*/ 	.short	0x002c


	//----- nvinfo : EIATTR_SW_WAR
	.align		4
.L_6233:
        /*00b8*/ 	.byte	0x04, 0x36
        /*00ba*/ 	.short	(.L_6235 - .L_6234)
.L_6234:
        /*00bc*/ 	.word	0x00000008
.L_6235:


//--------------------- .nv.info._Z12mul_mat_q2_KIN3c104HalfELb1EEvPKvS3_PT_iiiii --------------------------
	.section	.nv.info._Z12mul_mat_q2_KIN3c104HalfELb1EEvPKvS3_PT_iiiii,"",@"SHT_CUDA_INFO"
	.sectionflags	@""
	.align	4


	//----- nvinfo : EIATTR_CUDA_API_VERSION
	.align		4
        /*0000*/ 	.byte	0x04, 0x37
        /*0002*/ 	.short	(.L_6237 - .L_6236)
.L_6236:
        /*0004*/ 	.word	0x00000082


	//----- nvinfo : EIATTR_KPARAM_INFO
	.align		4
.L_6237:
        /*0008*/ 	.byte	0x04, 0x17
        /*000a*/ 	.short	(.L_6239 - .L_6238)
.L_6238:
        /*000c*/ 	.word	0x00000000
        /*0010*/ 	.short	0x0007
        /*0012*/ 	.short	0x0028
        /*0014*/ 	.byte	0x00, 0xf0, 0x11, 0x00


	//----- nvinfo : EIATTR_KPARAM_INFO
	.align		4
.L_6239:
        /*0018*/ 	.byte	0x04, 0x17
        /*001a*/ 	.short	(.L_6241 - .L_6240)
.L_6240:
        /*001c*/ 	.word	0x00000000
        /*0020*/ 	.short	0x0006
        /*0022*/ 	.short	0x0024
        /*0024*/ 	.byte	0x00, 0xf0, 0x11, 0x00


	//----- nvinfo : EIATTR_KPARAM_INFO
	.align		4
.L_6241:
        /*0028*/ 	.byte	0x04, 0x17
        /*002a*/ 	.short	(.L_6243 - .L_6242)
.L_6242:
        /*002c*/ 	.word	0x00000000
        /*0030*/ 	.short	0x0005
        /*0032*/ 	.short	0x0020
        /*0034*/ 	.byte	0x00, 0xf0, 0x11, 0x00


	//----- nvinfo : EIATTR_KPARAM_INFO
	.align		4
.L_6243:
        /*0038*/ 	.byte	0x04, 0x17
        /*003a*/ 	.short	(.L_6245 - .L_6244)
.L_6244:
        /*003c*/ 	.word	0x00000000
        /*0040*/ 	.short	0x0004
        /*0042*/ 	.short	0x001c
        /*0044*/ 	.byte	0x00, 0xf0, 0x11, 0x00


	//----- nvinfo : EIATTR_KPARAM_INFO
	.align		4
.L_6245:
        /*0048*/ 	.byte	0x04, 0x17
        /*004a*/ 	.short	(.L_6247 - .L_6246)
.L_6246:
        /*004c*/ 	.word	0x00000000
        /*0050*/ 	.short	0x0003
        /*0052*/ 	.short	0x0018
        /*0054*/ 	.byte	0x00, 0xf0, 0x11, 0x00


	//----- nvinfo : EIATTR_KPARAM_INFO
	.align		4
.L_6247:
        /*0058*/ 	.byte	0x04, 0x17
        /*005a*/ 	.short	(.L_6249 - .L_6248)
.L_6248:
        /*005c*/ 	.word	0x00000000
        /*0060*/ 	.short	0x0002
        /*0062*/ 	.short	0x0010
        /*0064*/ 	.byte	0x00, 0xf0, 0x21, 0x00


	//----- nvinfo : EIATTR_KPARAM_INFO
	.align		4
.L_6249:
        /*0068*/ 	.byte	0x04, 0x17
        /*006a*/ 	.short	(.L_6251 - .L_6250)
.L_6250:
        /*006c*/ 	.word	0x00000000
        /*0070*/ 	.short	0x0001
        /*0072*/ 	.short	0x0008
        /*0074*/ 	.byte	0x00, 0xf0, 0x21, 0x00


	//----- nvinfo : EIATTR_KPARAM_INFO
	.align		4
.L_6251:
        /*0078*/ 	.byte	0x04, 0x17
        /*007a*/ 	.short	(.L_6253 - .L_6252)
.L_6252:
        /*007c*/ 	.word	0x00000000
        /*0080*/ 	.short	0x0000
        /*0082*/ 	.short	0x0000
        /*0084*/ 	.byte	0x00, 0xf0, 0x21, 0x00


	//----- nvinfo : EIATTR_SPARSE_MMA_MASK
	.align		4
.L_6253:
        /*0088*/ 	.byte	0x03, 0x50
        /*008a*/ 	.short	0x0000


	//----- nvinfo : EIATTR_MAXREG_COUNT
	.align		4
        /*008c*/ 	.byte	0x03, 0x1b
        /*008e*/ 	.short	0x00ff


	//----- nvinfo : EIATTR_NUM_BARRIERS
	.align		4
        /*0090*/ 	.byte	0x02, 0x4c
        /*0092*/ 	.byte	0x01
	.zero		1


	//----- nvinfo : EIATTR_MERCURY_ISA_VERSION
	.align		4
        /*0094*/ 	.byte	0x03, 0x5f
        /*0096*/ 	.short	0x0101


	//----- nvinfo : EIATTR_EXIT_INSTR_OFFSETS
	.align		4
        /*0098*/ 	.byte	0x04, 0x1c
        /*009a*/ 	.short	(.L_6255 - .L_6254)


	//   ....[0]....
.L_6254:
        /*009c*/ 	.word	0x00004b80


	//   ....[1]....
        /*00a0*/ 	.word	0x00004be0


	//   ....[2]....
        /*00a4*/ 	.word	0x00004c40


	//----- nvinfo : EIATTR_CBANK_PARAM_SIZE
	.align		4
.L_6255:
        /*00a8*/ 	.byte	0x03, 0x19
        /*00aa*/ 	.short	0x002c


	//----- nvinfo : EIATTR_PARAM_CBANK
	.align		4
        /*00ac*/ 	.byte	0x04, 0x0a
        /*00ae*/ 	.short	(.L_6257 - .L_6256)
	.align		4
.L_6256:
        /*00b0*/ 	.word	index@(.nv.constant0._Z12mul_mat_q2_KIN3c104HalfELb1EEvPKvS3_PT_iiiii)
        /*00b4*/ 	.short	0x0210
        /*00b6*/ 	.short	0x002c


	//----- nvinfo : EIATTR_SW_WAR
	.align		4
.L_6257:
        /*00b8*/ 	.byte	0x04, 0x36
        /*00ba*/ 	.short	(.L_6259 - .L_6258)
.L_6258:
        /*00bc*/ 	.word	0x00000008
.L_6259:


//--------------------- .nv.info._Z12mul_mat_q2_KIN3c104HalfELb0EEvPKvS3_PT_iiiii --------------------------
	.section	.nv.info._Z12mul_mat_q2_KIN3c104HalfELb0EEvPKvS3_PT_iiiii,"",@"SHT_CUDA_INFO"
	.sectionflags	@""
	.align	4


	//----- nvinfo : EIATTR_CUDA_API_VERSION
	.align		4
        /*0000*/ 	.byte	0x04, 0x37
        /*0002*/ 	.short	(.L_6261 - .L_6260)
.L_6260:
        /*0004*/ 	.word	0x00000082


	//----- nvinfo : EIATTR_KPARAM_INFO
	.align		4
.L_6261:
        /*0008*/ 	.byte	0x04, 0x17
        /*000a*/ 	.short	(.L_6263 - .L_6262)
.L_6262:
        /*000c*/ 	.word	0x00000000
        /*0010*/ 	.short	0x0007
        /*0012*/ 	.short	0x0028
        /*0014*/ 	.byte	0x00, 0xf0, 0x11, 0x00


	//----- nvinfo : EIATTR_KPARAM_INFO
	.align		4
.L_6263:
        /*0018*/ 	.byte	0x04, 0x17
        /*001a*/ 	.short	(.L_6265 - .L_6264)
.L_6264:
        /*001c*/ 	.word	0x00000000
        /*0020*/ 	.short	0x0006
        /*0022*/ 	.short	0x0024
        /*0024*/ 	.byte	0x00, 0xf0, 0x11, 0x00


	//----- nvinfo : EIATTR_KPARAM_INFO
	.align		4
.L_6265:
        /*0028*/ 	.byte	0x04, 0x17
        /*002a*/ 	.short	(.L_6267 - .L_6266)
.L_6266:
        /*002c*/ 	.word	0x00000000
        /*0030*/ 	.short	0x0005
        /*0032*/ 	.short	0x0020
        /*0034*/ 	.byte	0x00, 0xf0, 0x11, 0x00


	//----- nvinfo : EIATTR_KPARAM_INFO
	.align		4
.L_6267:
        /*0038*/ 	.byte	0x04, 0x17
        /*003a*/ 	.short	(.L_6269 - .L_6268)
.L_6268:
        /*003c*/ 	.word	0x00000000
        /*0040*/ 	.short	0x0004
        /*0042*/ 	.short	0x001c
        /*0044*/ 	.byte	0x00, 0xf0, 0x11, 0x00


	//----- nvinfo : EIATTR_KPARAM_INFO
	.align		4
.L_6269:
        /*0048*/ 	.byte	0x04, 0x17
        /*004a*/ 	.short	(.L_6271 - .L_6270)
.L_6270:
        /*004c*/ 	.word	0x00000000
        /*0050*/ 	.short	0x0003
        /*0052*/ 	.short	0x0018
        /*0054*/ 	.byte	0x00, 0xf0, 0x11, 0x00


	//----- nvinfo : EIATTR_KPARAM_INFO
	.align		4
.L_6271:
        /*0058*/ 	.byte	0x04, 0x17
        /*005a*/ 	.short	(.L_6273 - .L_6272)
.L_6272:
        /*005c*/ 	.word	0x00000000
        /*0060*/ 	.short	0x0002
        /*0062*/ 	.short	0x0010
        /*0064*/ 	.byte	0x00, 0xf0, 0x21, 0x00


	//----- nvinfo : EIATTR_KPARAM_INFO
	.align		4
.L_6273:
        /*0068*/ 	.byte	0x04, 0x17
        /*006a*/ 	.short	(.L_6275 - .L_6274)
.L_6274:
        /*006c*/ 	.word	0x00000000
        /*0070*/ 	.short	0x0001
        /*0072*/ 	.short	0x0008
        /*0074*/ 	.byte	0x00, 0xf0, 0x21, 0x00


	//----- nvinfo : EIATTR_KPARAM_INFO
	.align		4
.L_6275:
        /*0078*/ 	.byte	0x04, 0x17
        /*007a*/ 	.short	(.L_6277 - .L_6276)
.L_6276:
        /*007c*/ 	.word	0x00000000
        /*0080*/ 	.short	0x0000
        /*0082*/ 	.short	0x0000
        /*0084*/ 	.byte	0x00, 0xf0, 0x21, 0x00


	//----- nvinfo : EIATTR_SPARSE_MMA_MASK
	.align		4
.L_6277:
        /*0088*/ 	.byte	0x03, 0x50
        /*008a*/ 	.short	0x0000


	//----- nvinfo : EIATTR_MAXREG_COUNT
	.align		4
        /*008c*/ 	.byte	0x03, 0x1b
        /*008e*/ 	.short	0x00ff


	//----- nvinfo : EIATTR_NUM_BARRIERS
	.align		4
        /*0090*/ 	.byte	0x02, 0x4c
        /*0092*/ 	.byte	0x01
	.zero		1


	//----- nvinfo : EIATTR_MERCURY_ISA_VERSION
	.align		4
        /*0094*/ 	.byte	0x03, 0x5f
        /*0096*/ 	.short	0x0101


	//----- nvinfo : EIATTR_EXIT_INSTR_OFFSETS
	.align		4
        /*0098*/ 	.byte	0x04, 0x1c
        /*009a*/ 	.short	(.L_6279 - .L_6278)


	//   ....[0]....
.L_6278:
        /*009c*/ 	.word	0x00004850


	//   ....[1]....
        /*00a0*/ 	.word	0x000048b0


	//   ....[2]....
        /*00a4*/ 	.word	0x00004910


	//----- nvinfo : EIATTR_CBANK_PARAM_SIZE
	.align		4
.L_6279:
        /*00a8*/ 	.byte	0x03, 0x19
        /*00aa*/ 	.short	0x002c


	//----- nvinfo : EIATTR_PARAM_CBANK
	.align		4
        /*00ac*/ 	.byte	0x04, 0x0a
        /*00ae*/ 	.short	(.L_6281 - .L_6280)
	.align		4
.L_6280:
        /*00b0*/ 	.word	index@(.nv.constant0._Z12mul_mat_q2_KIN3c104HalfELb0EEvPKvS3_PT_iiiii)
        /*00b4*/ 	.short	0x0210
        /*00b6*/ 	.short	0x002c


	//----- nvinfo : EIATTR_SW_WAR
	.align		4
.L_6281:
        /*00b8*/ 	.byte	0x04, 0x36
        /*00ba*/ 	.short	(.L_6283 - .L_6282)
.L_6282:
        /*00bc*/ 	.word	0x00000008
.L_6283:


//--------------------- .nv.info._Z12mul_mat_q8_0IN3c104HalfELb1EEvPKvS3_PT_iiiii --------------------------
	.section	.nv.info._Z12mul_mat_q8_0IN3c104HalfELb1EEvPKvS3_PT_iiiii,"",@"SHT_CUDA_INFO"
	.sectionflags	@""
	.align	4


	//----- nvinfo : EIATTR_CUDA_API_VERSION
	.align		4
        /*0000*/ 	.byte	0x04, 0x37
        /*0002*/ 	.short	(.L_6285 - .L_6284)
.L_6284:
        /*0004*/ 	.word	0x00000082


	//----- nvinfo : EIATTR_KPARAM_INFO
	.align		4
.L_6285:
        /*0008*/ 	.byte	0x04, 0x17
        /*000a*/ 	.short	(.L_6287 - .L_6286)
.L_6286:
        /*000c*/ 	.word	0x00000000
        /*0010*/ 	.short	0x0007
        /*0012*/ 	.short	0x0028
        /*0014*/ 	.byte	0x00, 0xf0, 0x11, 0x00


	//----- nvinfo : EIATTR_KPARAM_INFO
	.align		4
.L_6287:
        /*0018*/ 	.byte	0x04, 0x17
        /*001a*/ 	.short	(.L_6289 - .L_6288)
.L_6288:
        /*001c*/ 	.word	0x00000000
        /*0020*/ 	.short	0x0006
        /*0022*/ 	.short	0x0024
        /*0024*/ 	.byte	0x00, 0xf0, 0x11, 0x00


	//----- nvinfo : EIATTR_KPARAM_INFO
	.align		4
.L_6289:
        /*0028*/ 	.byte	0x04, 0x17
        /*002a*/ 	.short	(.L_6291 - .L_6290)
.L_6290:
        /*002c*/ 	.word	0x00000000
        /*0030*/ 	.short	0x0005
        /*0032*/ 	.short	0x0020
        /*0034*/ 	.byte	0x00, 0xf0, 0x11, 0x00


	//----- nvinfo : EIATTR_KPARAM_INFO
	.align		4
.L_6291:
        /*0038*/ 	.byte	0x04, 0x17
        /*003a*/ 	.short	(.L_6293 - .L_6292)
.L_6292:
        /*003c*/ 	.word	0x00000000
        /*0040*/ 	.short	0x0004
        /*0042*/ 	.short	0x001c
        /*0044*/ 	.byte	0x00, 0xf0, 0x11, 0x00


	//----- nvinfo : EIATTR_KPARAM_INFO
	.align		4
.L_6293:
        /*0048*/ 	.byte	0x04, 0x17
        /*004a*/ 	.short	(.L_6295 - .L_6294)
.L_6294:
        /*004c*/ 	.word	0x00000000
        /*0050*/ 	.short	0x0003
        /*0052*/ 	.short	0x0018
        /*0054*/ 	.byte	0x00, 0xf0, 0x11, 0x00


	//----- nvinfo : EIATTR_KPARAM_INFO
	.align		4
.L_6295:
        /*0058*/ 	.byte	0x04, 0x17
        /*005a*/ 	.short	(.L_6297 - .L_6296)
.L_6296:
        /*005c*/ 	.word	0x00000000
        /*0060*/ 	.short	0x0002
        /*0062*/ 	.short	0x0010
        /*0064*/ 	.byte	0x00, 0xf0, 0x21, 0x00


	//----- nvinfo : EIATTR_KPARAM_INFO
	.align		4
.L_6297:
        /*0068*/ 	.byte	0x04, 0x17
        /*006a*/ 	.short	(.L_6299 - .L_6298)
.L_6298:
        /*006c*/ 	.word	0x00000000
        /*0070*/ 	.short	0x0001
        /*0072*/ 	.short	0x0008
        /*0074*/ 	.byte	0x00, 0xf0, 0x21, 0x00


	//----- nvinfo : EIATTR_KPARAM_INFO
	.align		4
.L_6299:
        /*0078*/ 	.byte	0x04, 0x17
        /*007a*/ 	.short	(.L_6301 - .L_6300)
.L_6300:
        /*007c*/ 	.word	0x00000000
        /*0080*/ 	.short	0x0000
        /*0082*/ 	.short	0x0000
        /*0084*/ 	.byte	0x00, 0xf0, 0x21, 0x00


	//----- nvinfo : EIATTR_SPARSE_MMA_MASK
	.align		4
.L_6301:
        /*0088*/ 	.byte	0x03, 0x50
        /*008a*/ 	.short	0x0000


	//----- nvinfo : EIATTR_MAXREG_COUNT
	.align		4
        /*008c*/ 	.byte	0x03, 0x1b
        /*008e*/ 	.short	0x00ff


	//----- nvinfo : EIATTR_NUM_BARRIERS
	.align		4
        /*0090*/ 	.byte	0x02, 0x4c
        /*0092*/ 	.byte	0x01
	.zero		1


	//----- nvinfo : EIATTR_MERCURY_ISA_VERSION
	.align		4
        /*0094*/ 	.byte	0x03, 0x5f
        /*0096*/ 	.short	0x0101


	//----- nvinfo : EIATTR_EXIT_INSTR_OFFSETS
	.align		4
        /*0098*/ 	.byte	0x04, 0x1c
        /*009a*/ 	.short	(.L_6303 - .L_6302)


	//   ....[0]....
.L_6302:
        /*009c*/ 	.word	0x00001460


	//   ....[1]....
        /*00a0*/ 	.word	0x000014b0


	//   ....[2]....
        /*00a4*/ 	.word	0x00001510


	//----- nvinfo : EIATTR_CBANK_PARAM_SIZE
	.align		4
.L_6303:
        /*00a8*/ 	.byte	0x03, 0x19
        /*00aa*/ 	.short	0x002c


	//----- nvinfo : EIATTR_PARAM_CBANK
	.align		4
        /*00ac*/ 	.byte	0x04, 0x0a
        /*00ae*/ 	.short	(.L_6305 - .L_6304)
	.align		4
.L_6304:
        /*00b0*/ 	.word	index@(.nv.constant0._Z12mul_mat_q8_0IN3c104HalfELb1EEvPKvS3_PT_iiiii)
        /*00b4*/ 	.short	0x0210
        /*00b6*/ 	.short	0x002c


	//----- nvinfo : EIATTR_SW_WAR
	.align		4
.L_6305:
        /*00b8*/ 	.byte	0x04, 0x36
        /*00ba*/ 	.short	(.L_6307 - .L_6306)
.L_6306:
        /*00bc*/ 	.word	0x00000008
.L_6307:


//--------------------- .nv.info._Z12mul_mat_q8_0IN3c104HalfELb0EEvPKvS3_PT_iiiii --------------------------
	.section	.nv.info._Z12mul_mat_q8_0IN3c104HalfELb0EEvPKvS3_PT_iiiii,"",@"SHT_CUDA_INFO"
	.sectionflags	@""
	.align	4


	//----- nvinfo : EIATTR_CUDA_API_VERSION
	.align		4
        /*0000*/ 	.byte	0x04, 0x37
        /*0002*/ 	.short	(.L_6309 - .L_6308)
.L_6308:
        /*0004*/ 	.word	0x00000082


	//----- nvinfo : EIATTR_KPARAM_INFO
	.align		4
.L_6309:
        /*0008*/ 	.byte	0x04, 0x17
        /*000a*/ 	.short	(.L_6311 - .L_6310)
.L_6310:
        /*000c*/ 	.word	0x00000000
        /*0010*/ 	.short	0x0007
        /*0012*/ 	.short	0x0028
        /*0014*/ 	.byte	0x00, 0xf0, 0x11, 0x00


	//----- nvinfo : EIATTR_KPARAM_INFO
	.align		4
.L_6311:
        /*0018*/ 	.byte	0x04, 0x17
        /*001a*/ 	.short	(.L_6313 - .L_6312)
.L_6312:
        /*001c*/ 	.word	0x00000000
        /*0020*/ 	.short	0x0006
        /*0022*/ 	.short	0x0024
        /*0024*/ 	.byte	0x00, 0xf0, 0x11, 0x00


	//----- nvinfo : EIATTR_KPARAM_INFO
	.align		4
.L_6313:
        /*0028*/ 	.byte	0x04, 0x17
        /*002a*/ 	.short	(.L_6315 - .L_6314)
.L_6314:
        /*002c*/ 	.word	0x00000000
        /*0030*/ 	.short	0x0005
        /*0032*/ 	.short	0x0020
        /*0034*/ 	.byte	0x00, 0xf0, 0x11, 0x00


	//----- nvinfo : EIATTR_KPARAM_INFO
	.align		4
.L_6315:
        /*0038*/ 	.byte	0x04, 0x17
        /*003a*/ 	.short	(.L_6317 - .L_6316)
.L_6316:
        /*003c*/ 	.word	0x00000000
        /*0040*/ 	.short	0x0004
        /*0042*/ 	.short	0x001c
        /*0044*/ 	.byte	0x00, 0xf0, 0x11, 0x00


	//----- nvinfo : EIATTR_KPARAM_INFO
	.align		4
.L_6317:
        /*0048*/ 	.byte	0x04, 0x17
        /*004a*/ 	.short	(.L_6319 - .L_6318)
.L_6318:
        /*004c*/ 	.word	0x00000000
        /*0050*/ 	.short	0x0003
        /*0052*/ 	.short	0x0018
        /*0054*/ 	.byte	0x00, 0xf0, 0x11, 0x00


	//----- nvinfo : EIATTR_KPARAM_INFO
	.align		4
.L_6319:
        /*0058*/ 	.byte	0x04, 0x17
        /*005a*/ 	.short	(.L_6321 - .L_6320)
.L_6320:
        /*005c*/ 	.word	0x00000000
        /*0060*/ 	.short	0x0002
        /*0062*/ 	.short	0x0010
        /*0064*/ 	.byte	0x00, 0xf0, 0x21, 0x00


	//----- nvinfo : EIATTR_KPARAM_INFO
	.align		4
.L_6321:
        /*0068*/ 	.byte	0x04, 0x17
        /*006a*/ 	.short	(.L_6323 - .L_6322)
.L_6322:
        /*006c*/ 	.word	0x00000000
        /*0070*/ 	.short	0x0001
        /*0072*/ 	.short	0x0008
        /*0074*/ 	.byte	0x00, 0xf0, 0x21, 0x00


	//----- nvinfo : EIATTR_KPARAM_INFO
	.align		4
.L_6323:
        /*0078*/ 	.byte	0x04, 0x17
        /*007a*/ 	.short	(.L_6325 - .L_6324)
.L_6324:
        /*007c*/ 	.word	0x00000000
        /*0080*/ 	.short	0x0000
        /*0082*/ 	.short	0x0000
        /*0084*/ 	.byte	0x00, 0xf0, 0x21, 0x00


	//----- nvinfo : EIATTR_SPARSE_MMA_MASK
	.align		4
.L_6325:
        /*0088*/ 	.byte	0x03, 0x50
        /*008a*/ 	.short	0x0000


	//----- nvinfo : EIATTR_MAXREG_COUNT
	.align		4
        /*008c*/ 	.byte	0x03, 0x1b
        /*008e*/ 	.short	0x00ff


	//----- nvinfo : EIATTR_NUM_BARRIERS
	.align		4
        /*0090*/ 	.byte	0x02, 0x4c
        /*0092*/ 	.byte	0x01
	.zero		1


	//----- nvinfo : EIATTR_MERCURY_ISA_VERSION
	.align		4
        /*0094*/ 	.byte	0x03, 0x5f
        /*0096*/ 	.short	0x0101


	//----- nvinfo : EIATTR_EXIT_INSTR_OFFSETS
	.align		4
        /*0098*/ 	.byte	0x04, 0x1c
        /*009a*/ 	.short	(.L_6327 - .L_6326)


	//   ....[0]....
.L_6326:
        /*009c*/ 	.word	0x000010f0


	//   ....[1]....
        /*00a0*/ 	.word	0x00001140


	//   ....[2]....
        /*00a4*/ 	.word	0x000011a0


	//----- nvinfo : EIATTR_CBANK_PARAM_SIZE
	.align		4
.L_6327:
        /*00a8*/ 	.byte	0x03, 0x19
        /*00aa*/ 	.short	0x002c


	//----- nvinfo : EIATTR_PARAM_CBANK
	.align		4
        /*00ac*/ 	.byte	0x04, 0x0a
        /*00ae*/ 	.short	(.L_6329 - .L_6328)
	.align		4
.L_6328:
        /*00b0*/ 	.word	index@(.nv.constant0._Z12mul_mat_q8_0IN3c104HalfELb0EEvPKvS3_PT_iiiii)
        /*00b4*/ 	.short	0x0210
        /*00b6*/ 	.short	0x002c


	//----- nvinfo : EIATTR_SW_WAR
	.align		4
.L_6329:
        /*00b8*/ 	.byte	0x04, 0x36
        /*00ba*/ 	.short	(.L_6331 - .L_6330)
.L_6330:
        /*00bc*/ 	.word	0x00000008
.L_6331:


//--------------------- .nv.info._Z12mul_mat_q5_1IN3c104HalfELb1EEvPKvS3_PT_iiiii --------------------------
	.section	.nv.info._Z12mul_mat_q5_1IN3c104HalfELb1EEvPKvS3_PT_iiiii,"",@"SHT_CUDA_INFO"
	.sectionflags	@""
	.align	4


	//----- nvinfo : EIATTR_CUDA_API_VERSION
	.align		4
        /*0000*/ 	.byte	0x04, 0x37
        /*0002*/ 	.short	(.L_6333 - .L_6332)
.L_6332:
        /*0004*/ 	.word	0x00000082


	//----- nvinfo : EIATTR_KPARAM_INFO
	.align		4
.L_6333:
        /*0008*/ 	.byte	0x04, 0x17
        /*000a*/ 	.short	(.L_6335 - .L_6334)
.L_6334:
        /*000c*/ 	.word	0x00000000
        /*0010*/ 	.short	0x0007
        /*0012*/ 	.short	0x0028
        /*0014*/ 	.byte	0x00, 0xf0, 0x11, 0x00


	//----- nvinfo : EIATTR_KPARAM_INFO
	.align		4
.L_6335:
        /*0018*/ 	.byte	0x04, 0x17
        /*001a*/ 	.short	(.L_6337 - .L_6336)
.L_6336:
        /*001c*/ 	.word	0x00000000
        /*0020*/ 	.short	0x0006
        /*0022*/ 	.short	0x0024
        /*0024*/ 	.byte	0x00, 0xf0, 0x11, 0x00


	//----- nvinfo : EIATTR_KPARAM_INFO
	.align		4
.L_6337:
        /*0028*/ 	.byte	0x04, 0x17
        /*002a*/ 	.short	(.L_6339 - .L_6338)
.L_6338:
        /*002c*/ 	.word	0x00000000
        /*0030*/ 	.short	0x0005
        /*0032*/ 	.short	0x0020
        /*0034*/ 	.byte	0x00, 0xf0, 0x11, 0x00


	//----- nvinfo : EIATTR_KPARAM_INFO
	.align		4
.L_6339:
        /*0038*/ 	.byte	0x04, 0x17
        /*003a*/ 	.short	(.L_6341 - .L_6340)
.L_6340:
        /*003c*/ 	.word	0x00000000
        /*0040*/ 	.short	0x0004
        /*0042*/ 	.short	0x001c
        /*0044*/ 	.byte	0x00, 0xf0, 0x11, 0x00


	//----- nvinfo : EIATTR_KPARAM_INFO
	.align		4
.L_6341:
        /*0048*/ 	.byte	0x04, 0x17
        /*004a*/ 	.short	(.L_6343 - .L_6342)
.L_6342:
        /*004c*/ 	.word	0x00000000
        /*0050*/ 	.short	0x0003
        /*0052*/ 	.short	0x0018
        /*0054*/ 	.byte	0x00, 0xf0, 0x11, 0x00


	//----- nvinfo : EIATTR_KPARAM_INFO
	.align		4
.L_6343:
        /*0058*/ 	.byte	0x04, 0x17
        /*005a*/ 	.short	(.L_6345 - .L_6344)
.L_6344:
        /*005c*/ 	.word	0x00000000
        /*0060*/ 	.short	0x0002
        /*0062*/ 	.short	0x0010
        /*0064*/ 	.byte	0x00, 0xf0, 0x21, 0x00


	//----- nvinfo : EIATTR_KPARAM_INFO
	.align		4
.L_6345:
        /*0068*/ 	.byte	0x04, 0x17
        /*006a*/ 	.short	(.L_6347 - .L_6346)
.L_6346:
        /*006c*/ 	.word	0x00000000
        /*0070*/ 	.short	0x0001
        /*0072*/ 	.short	0x0008
        /*0074*/ 	.byte	0x00, 0xf0, 0x21, 0x00


	//----- nvinfo : EIATTR_KPARAM_INFO
	.align		4
.L_6347:
        /*0078*/ 	.byte	0x04, 0x17
        /*007a*/ 	.short	(.L_6349 - .L_6348)
.L_6348:
        /*007c*/ 	.word	0x00000000
        /*0080*/ 	.short	0x0000
        /*0082*/ 	.short	0x0000
        /*0084*/ 	.byte	0x00, 0xf0, 0x21, 0x00


	//----- nvinfo : EIATTR_SPARSE_MMA_MASK
	.align		4
.L_6349:
        /*0088*/ 	.byte	0x03, 0x50
        /*008a*/ 	.short	0x0000


	//----- nvinfo : EIATTR_MAXREG_COUNT
	.align		4
        /*008c*/ 	.byte	0x03, 0x1b
        /*008e*/ 	.short	0x00ff


	//----- nvinfo : EIATTR_NUM_BARRIERS
	.align		4
        /*0090*/ 	.byte	0x02, 0x4c
        /*0092*/ 	.byte	0x01
	.zero		1


	//----- nvinfo : EIATTR_MERCURY_ISA_VERSION
	.align		4
        /*0094*/ 	.byte	0x03, 0x5f
        /*0096*/ 	.short	0x0101


	//----- nvinfo : EIATTR_EXIT_INSTR_OFFSETS
	.align		4
        /*0098*/ 	.byte	0x04, 0x1c
        /*009a*/ 	.short	(.L_6351 - .L_6350)


	//   ....[0]....
.L_6350:
        /*009c*/ 	.word	0x00002780


	//   ....[1]....
        /*00a0*/ 	.word	0x000027e0


	//   ....[2]....
        /*00a4*/ 	.word	0x00002840


	//----- nvinfo : EIATTR_CBANK_PARAM_SIZE
	.align		4
.L_6351:
        /*00a8*/ 	.byte	0x03, 0x19
        /*00aa*/ 	.short	0x002c


	//----- nvinfo : EIATTR_PARAM_CBANK
	.align		4
        /*00ac*/ 	.byte	0x04, 0x0a
        /*00ae*/ 	.short	(.L_6353 - .L_6352)
	.align		4
.L_6352:
        /*00b0*/ 	.word	index@(.nv.constant0._Z12mul_mat_q5_1IN3c104HalfELb1EEvPKvS3_PT_iiiii)
        /*00b4*/ 	.short	0x0210
        /*00b6*/ 	.short	0x002c


	//----- nvinfo : EIATTR_SW_WAR
	.align		4
.L_6353:
        /*00b8*/ 	.byte	0x04, 0x36
        /*00ba*/ 	.short	(.L_6355 - .L_6354)
.L_6354:
        /*00bc*/ 	.word	0x00000008
.L_6355:


//--------------------- .nv.info._Z12mul_mat_q5_1IN3c104HalfELb0EEvPKvS3_PT_iiiii --------------------------
	.section	.nv.info._Z12mul_mat_q5_1IN3c104HalfELb0EEvPKvS3_PT_iiiii,"",@"SHT_CUDA_INFO"
	.sectionflags	@""
	.align	4


	//----- nvinfo : EIATTR_CUDA_API_VERSION
	.align		4
        /*0000*/ 	.byte	0x04, 0x37
        /*0002*/ 	.short	(.L_6357 - .L_6356)
.L_6356:
        /*0004*/ 	.word	0x00000082


	//----- nvinfo : EIATTR_KPARAM_INFO
	.align		4
.L_6357:
        /*0008*/ 	.byte	0x04, 0x17
        /*000a*/ 	.short	(.L_6359 - .L_6358)
.L_6358:
        /*000c*/ 	.word	0x00000000
        /*0010*/ 	.short	0x0007
        /*0012*/ 	.short	0x0028
        /*0014*/ 	.byte	0x00, 0xf0, 0x11, 0x00


	//----- nvinfo : EIATTR_KPARAM_INFO
	.align		4
.L_6359:
        /*0018*/ 	.byte	0x04, 0x17
        /*001a*/ 	.short	(.L_6361 - .L_6360)
.L_6360:
        /*001c*/ 	.word	0x00000000
        /*0020*/ 	.short	0x0006
        /*0022*/ 	.short	0x0024
        /*0024*/ 	.byte	0x00, 0xf0, 0x11, 0x00


	//----- nvinfo : EIATTR_KPARAM_INFO
	.align		4
.L_6361:
        /*0028*/ 	.byte	0x04, 0x17
        /*002a*/ 	.short	(.L_6363 - .L_6362)
.L_6362:
        /*002c*/ 	.word	0x00000000
        /*0030*/ 	.short	0x0005
        /*0032*/ 	.short	0x0020
        /*0034*/ 	.byte	0x00, 0xf0, 0x11, 0x00


	//----- nvinfo : EIATTR_KPARAM_INFO
	.align		4
.L_6363:
        /*0038*/ 	.byte	0x04, 0x17
        /*003a*/ 	.short	(.L_6365 - .L_6364)
.L_6364:
        /*003c*/ 	.word	0x00000000
        /*0040*/ 	.short	0x0004
        /*0042*/ 	.short	0x001c
        /*0044*/ 	.byte	0x00, 0xf0, 0x11, 0x00


	//----- nvinfo : EIATTR_KPARAM_INFO
	.align		4
.L_6365:
        /*0048*/ 	.byte	0x04, 0x17
        /*004a*/ 	.short	(.L_6367 - .L_6366)
.L_6366:
        /*004c*/ 	.word	0x00000000
        /*0050*/ 	.short	0x0003
        /*0052*/ 	.short	0x0018
        /*0054*/ 	.byte	0x00, 0xf0, 0x11, 0x00


	//----- nvinfo : EIATTR_KPARAM_INFO
	.align		4
.L_6367:
        /*0058*/ 	.byte	0x04, 0x17
        /*005a*/ 	.short	(.L_6369 - .L_6368)
.L_6368:
        /*005c*/ 	.word	0x00000000
        /*0060*/ 	.short	0x0002
        /*0062*/ 	.short	0x0010
        /*0064*/ 	.byte	0x00, 0xf0, 0x21, 0x00


	//----- nvinfo : EIATTR_KPARAM_INFO
	.align		4
.L_6369:
        /*0068*/ 	.byte	0x04, 0x17
        /*006a*/ 	.short	(.L_6371 - .L_6370)
.L_6370:
        /*006c*/ 	.word	0x00000000
        /*0070*/ 	.short	0x0001
        /*0072*/ 	.short	0x0008
        /*0074*/ 	.byte	0x00, 0xf0, 0x21, 0x00


	//----- nvinfo : EIATTR_KPARAM_INFO
	.align		4
.L_6371:
        /*0078*/ 	.byte	0x04, 0x17
        /*007a*/ 	.short	(.L_6373 - .L_6372)
.L_6372:
        /*007c*/ 	.word	0x00000000
        /*0080*/ 	.short	0x0000
        /*0082*/ 	.short	0x0000
        /*0084*/ 	.byte	0x00, 0xf0, 0x21, 0x00


	//----- nvinfo : EIATTR_SPARSE_MMA_MASK
	.align		4
.L_6373:
        /*0088*/ 	.byte	0x03, 0x50
        /*008a*/ 	.short	0x0000


	//----- nvinfo : EIATTR_MAXREG_COUNT
	.align		4
        /*008c*/ 	.byte	0x03, 0x1b
        /*008e*/ 	.short	0x00ff


	//----- nvinfo : EIATTR_NUM_BARRIERS
	.align		4
        /*0090*/ 	.byte	0x02, 0x4c
        /*0092*/ 	.byte	0x01
	.zero		1


	//----- nvinfo : EIATTR_MERCURY_ISA_VERSION
	.align		4
        /*0094*/ 	.byte	0x03, 0x5f
        /*0096*/ 	.short	0x0101


	//----- nvinfo : EIATTR_EXIT_INSTR_OFFSETS
	.align		4
        /*0098*/ 	.byte	0x04, 0x1c
        /*009a*/ 	.short	(.L_6375 - .L_6374)


	//   ....[0]....
.L_6374:
        /*009c*/ 	.word	0x000023b0


	//   ....[1]....
        /*00a0*/ 	.word	0x00002410


	//   ....[2]....
        /*00a4*/ 	.word	0x00002470


	//----- nvinfo : EIATTR_CBANK_PARAM_SIZE
	.align		4
.L_6375:
        /*00a8*/ 	.byte	0x03, 0x19
        /*00aa*/ 	.short	0x002c


	//----- nvinfo : EIATTR_PARAM_CBANK
	.align		4
        /*00ac*/ 	.byte	0x04, 0x0a
        /*00ae*/ 	.short	(.L_6377 - .L_6376)
	.align		4
.L_6376:
        /*00b0*/ 	.word	index@(.nv.constant0._Z12mul_mat_q5_1IN3c104HalfELb0EEvPKvS3_PT_iiiii)
        /*00b4*/ 	.short	0x0210
        /*00b6*/ 	.short	0x002c


	//----- nvinfo : EIATTR_SW_WAR
	.align		4
.L_6377:
        /*00b8*/ 	.byte	0x04, 0x36
        /*00ba*/ 	.short	(.L_6379 - .L_6378)
.L_6378:
        /*00bc*/ 	.word	0x00000008
.L_6379:


//--------------------- .nv.info._Z12mul_mat_q5_0IN3c104HalfELb1EEvPKvS3_PT_iiiii --------------------------
	.section	.nv.info._Z12mul_mat_q5_0IN3c104HalfELb1EEvPKvS3_PT_iiiii,"",@"SHT_CUDA_INFO"
	.sectionflags	@""
	.align	4


	//----- nvinfo : EIATTR_CUDA_API_VERSION
	.align		4
        /*0000*/ 	.byte	0x04, 0x37
        /*0002*/ 	.short	(.L_6381 - .L_6380)
.L_6380:
        /*0004*/ 	.word	0x00000082


	//----- nvinfo : EIATTR_KPARAM_INFO
	.align		4
.L_6381:
        /*0008*/ 	.byte	0x04, 0x17
        /*000a*/ 	.short	(.L_6383 - .L_6382)
.L_6382:
        /*000c*/ 	.word	0x00000000
        /*0010*/ 	.short	0x0007
        /*0012*/ 	.short	0x0028
        /*0014*/ 	.byte	0x00, 0xf0, 0x11, 0x00


	//----- nvinfo : EIATTR_KPARAM_INFO
	.align		4
.L_6383:
        /*0018*/ 	.byte	0x04, 0x17
        /*001a*/ 	.short	(.L_6385 - .L_6384)
.L_6384:
        /*001c*/ 	.word	0x00000000
        /*0020*/ 	.short	0x0006
        /*0022*/ 	.short	0x0024
        /*0024*/ 	.byte	0x00, 0xf0, 0x11, 0x00


	//----- nvinfo : EIATTR_KPARAM_INFO
	.align		4
.L_6385:
        /*0028*/ 	.byte	0x04, 0x17
        /*002a*/ 	.short	(.L_6387 - .L_6386)
.L_6386:
        /*002c*/ 	.word	0x00000000
        /*0030*/ 	.short	0x0005
        /*0032*/ 	.short	0x0020
        /*0034*/ 	.byte	0x00, 0xf0, 0x11, 0x00


	//----- nvinfo : EIATTR_KPARAM_INFO
	.align		4
.L_6387:
        /*0038*/ 	.byte	0x04, 0x17
        /*003a*/ 	.short	(.L_6389 - .L_6388)
.L_6388:
        /*003c*/ 	.word	0x00000000
        /*0040*/ 	.short	0x0004
        /*0042*/ 	.short	0x001c
        /*0044*/ 	.byte	0x00, 0xf0, 0x11, 0x00


	//----- nvinfo : EIATTR_KPARAM_INFO
	.align		4
.L_6389:
        /*0048*/ 	.byte	0x04, 0x17
        /*004a*/ 	.short	(.L_6391 - .L_6390)
.L_6390:
        /*004c*/ 	.word	0x00000000
        /*0050*/ 	.short	0x0003
        /*0052*/ 	.short	0x0018
        /*0054*/ 	.byte	0x00, 0xf0, 0x11, 0x00


	//----- nvinfo : EIATTR_KPARAM_INFO
	.align		4
.L_6391:
        /*0058*/ 	.byte	0x04, 0x17
        /*005a*/ 	.short	(.L_6393 - .L_6392)
.L_6392:
        /*005c*/ 	.word	0x00000000
        /*0060*/ 	.short	0x0002
        /*0062*/ 	.short	0x0010
        /*0064*/ 	.byte	0x00, 0xf0, 0x21, 0x00


	//----- nvinfo : EIATTR_KPARAM_INFO
	.align		4
.L_6393:
        /*0068*/ 	.byte	0x04, 0x17
        /*006a*/ 	.short	(.L_6395 - .L_6394)
.L_6394:
        /*006c*/ 	.word	0x00000000
        /*0070*/ 	.short	0x0001
        /*0072*/ 	.short	0x0008
        /*0074*/ 	.byte	0x00, 0xf0, 0x21, 0x00


	//----- nvinfo : EIATTR_KPARAM_INFO
	.align		4
.L_6395:
        /*0078*/ 	.byte	0x04, 0x17
        /*007a*/ 	.short	(.L_6397 - .L_6396)
.L_6396:
        /*007c*/ 	.word	0x00000000
        /*0080*/ 	.short	0x0000
        /*0082*/ 	.short	0x0000
        /*0084*/ 	.byte	0x00, 0xf0, 0x21, 0x00


	//----- nvinfo : EIATTR_SPARSE_MMA_MASK
	.align		4
.L_6397:
        /*0088*/ 	.byte	0x03, 0x50
        /*008a*/ 	.short	0x0000


	//----- nvinfo : EIATTR_MAXREG_COUNT
	.align		4
        /*008c*/ 	.byte	0x03, 0x1b
        /*008e*/ 	.short	0x00ff


	//----- nvinfo : EIATTR_NUM_BARRIERS
	.align		4
        /*0090*/ 	.byte	0x02, 0x4c
        /*0092*/ 	.byte	0x01
	.zero		1


	//----- nvinfo : EIATTR_MERCURY_ISA_VERSION
	.align		4
        /*0094*/ 	.byte	0x03, 0x5f
        /*0096*/ 	.short	0x0101


	//----- nvinfo : EIATTR_EXIT_INSTR_OFFSETS
	.align		4
        /*0098*/ 	.byte	0x04, 0x1c
        /*009a*/ 	.short	(.L_6399 - .L_6398)


	//   ....[0]....
.L_6398:
        /*009c*/ 	.word	0x000030c0


	//   ....[1]....
        /*00a0*/ 	.word	0x00003120


	//   ....[2]....
        /*00a4*/ 	.word	0x00003180


	//----- nvinfo : EIATTR_CBANK_PARAM_SIZE
	.align		4
.L_6399:
        /*00a8*/ 	.byte	0x03, 0x19
        /*00aa*/ 	.short	0x002c


	//----- nvinfo : EIATTR_PARAM_CBANK
	.align		4
        /*00ac*/ 	.byte	0x04, 0x0a
        /*00ae*/ 	.short	(.L_6401 - .L_6400)
	.align		4
.L_6400:
        /*00b0*/ 	.word	index@(.nv.constant0._Z12mul_mat_q5_0IN3c104HalfELb1EEvPKvS3_PT_iiiii)
        /*00b4*/ 	.short	0x0210
        /*00b6*/ 	.short	0x002c


	//----- nvinfo : EIATTR_SW_WAR
	.align		4
.L_6401:
        /*00b8*/ 	.byte	0x04, 0x36
        /*00ba*/ 	.short	(.L_6403 - .L_6402)
.L_6402:
        /*00bc*/ 	.word	0x00000008
.L_6403:


//--------------------- .nv.info._Z12mul_mat_q5_0IN3c104HalfELb0EEvPKvS3_PT_iiiii --------------------------
	.section	.nv.info._Z12mul_mat_q5_0IN3c104HalfELb0EEvPKvS3_PT_iiiii,"",@"SHT_CUDA_INFO"
	.sectionflags	@""
	.align	4


	//----- nvinfo : EIATTR_CUDA_API_VERSION
	.align		4
        /*0000*/ 	.byte	0x04, 0x37
        /*0002*/ 	.short	(.L_6405 - .L_6404)
.L_6404:
        /*0004*/ 	.word	0x00000082


	//----- nvinfo : EIATTR_KPARAM_INFO
	.align		4
.L_6405:
        /*0008*/ 	.byte	0x04, 0x17
        /*000a*/ 	.short	(.L_6407 - .L_6406)
.L_6406:
        /*000c*/ 	.word	0x00000000
        /*0010*/ 	.short	0x0007
        /*0012*/ 	.short	0x0028
        /*0014*/ 	.byte	0x00, 0xf0, 0x11, 0x00


	//----- nvinfo : EIATTR_KPARAM_INFO
	.align		4
.L_6407:
        /*0018*/ 	.byte	0x04, 0x17
        /*001a*/ 	.short	(.L_6409 - .L_6408)
.L_6408:
        /*001c*/ 	.word	0x00000000
        /*0020*/ 	.short	0x0006
        /*0022*/ 	.short	0x0024
        /*0024*/ 	.byte	0x00, 0xf0, 0x11, 0x00


	//----- nvinfo : EIATTR_KPARAM_INFO
	.align		4
.L_6409:
        /*0028*/ 	.byte	0x04, 0x17
        /*002a*/ 	.short	(.L_6411 - .L_6410)
.L_6410:
        /*002c*/ 	.word	0x00000000
        /*0030*/ 	.short	0x0005
        /*0032*/ 	.short	0x0020
        /*0034*/ 	.byte	0x00, 0xf0, 0x11, 0x00


	//----- nvinfo : EIATTR_KPARAM_INFO
	.align		4
.L_6411:
        /*0038*/ 	.byte	0x04, 0x17
        /*003a*/ 	.short	(.L_6413 - .L_6412)
.L_6412:
        /*003c*/ 	.word	0x00000000
        /*0040*/ 	.short	0x0004
        /*0042*/ 	.short	0x001c
        /*0044*/ 	.byte	0x00, 0xf0, 0x11, 0x00


	//----- nvinfo : EIATTR_KPARAM_INFO
	.align		4
.L_6413:
        /*0048*/ 	.byte	0x04, 0x17
        /*004a*/ 	.short	(.L_6415 - .L_6414)
.L_6414:
        /*004c*/ 	.word	0x00000000
        /*0050*/ 	.short	0x0003
        /*0052*/ 	.short	0x0018
        /*0054*/ 	.byte	0x00, 0xf0, 0x11, 0x00


	//----- nvinfo : EIATTR_KPARAM_INFO
	.align		4
.L_6415:
        /*0058*/ 	.byte	0x04, 0x17
        /*005a*/ 	.short	(.L_6417 - .L_6416)
.L_6416:
        /*005c*/ 	.word	0x00000000
        /*0060*/ 	.short	0x0002
        /*0062*/ 	.short	0x0010
        /*0064*/ 	.byte	0x00, 0xf0, 0x21, 0x00


	//----- nvinfo : EIATTR_KPARAM_INFO
	.align		4
.L_6417:
        /*0068*/ 	.byte	0x04, 0x17
        /*006a*/ 	.short	(.L_6419 - .L_6418)
.L_6418:
        /*006c*/ 	.word	0x00000000
        /*0070*/ 	.short	0x0001
        /*0072*/ 	.short	0x0008
        /*0074*/ 	.byte	0x00, 0xf0, 0x21, 0x00


	//----- nvinfo : EIATTR_KPARAM_INFO
	.align		4
.L_6419:
        /*0078*/ 	.byte	0x04, 0x17
        /*007a*/ 	.short	(.L_6421 - .L_6420)
.L_6420:
        /*007c*/ 	.word	0x00000000
        /*0080*/ 	.short	0x0000
        /*0082*/ 	.short	0x0000
        /*0084*/ 	.byte	0x00, 0xf0, 0x21, 0x00


	//----- nvinfo : EIATTR_SPARSE_MMA_MASK
	.align		4
.L_6421:
        /*0088*/ 	.byte	0x03, 0x50
        /*008a*/ 	.short	0x0000


	//----- nvinfo : EIATTR_MAXREG_COUNT
	.align		4
        /*008c*/ 	.byte	0x03, 0x1b
        /*008e*/ 	.short	0x00ff


	//----- nvinfo : EIATTR_NUM_BARRIERS
	.align		4
        /*0090*/ 	.byte	0x02, 0x4c
        /*0092*/ 	.byte	0x01
	.zero		1


	//----- nvinfo : EIATTR_MERCURY_ISA_VERSION
	.align		4
        /*0094*/ 	.byte	0x03, 0x5f
        /*0096*/ 	.short	0x0101


	//----- nvinfo : EIATTR_EXIT_INSTR_OFFSETS
	.align		4
        /*0098*/ 	.byte	0x04, 0x1c
        /*009a*/ 	.short	(.L_6423 - .L_6422)


	//   ....[0]....
.L_6422:
        /*009c*/ 	.word	0x00002c10


	//   ....[1]....
        /*00a0*/ 	.word	0x00002c70


	//   ....[2]....
        /*00a4*/ 	.word	0x00002cd0


	//----- nvinfo : EIATTR_CBANK_PARAM_SIZE
	.align		4
.L_6423:
        /*00a8*/ 	.byte	0x03, 0x19
        /*00aa*/ 	.short	0x002c


	//----- nvinfo : EIATTR_PARAM_CBANK
	.align		4
        /*00ac*/ 	.byte	0x04, 0x0a
        /*00ae*/ 	.short	(.L_6425 - .L_6424)
	.align		4
.L_6424:
        /*00b0*/ 	.word	index@(.nv.constant0._Z12mul_mat_q5_0IN3c104HalfELb0EEvPKvS3_PT_iiiii)
        /*00b4*/ 	.short	0x0210
        /*00b6*/ 	.short	0x002c


	//----- nvinfo : EIATTR_SW_WAR
	.align		4
.L_6425:
        /*00b8*/ 	.byte	0x04, 0x36
        /*00ba*/ 	.short	(.L_6427 - .L_6426)
.L_6426:
        /*00bc*/ 	.word	0x00000008
.L_6427:


//--------------------- .nv.info._Z12mul_mat_q4_1IN3c104HalfELb1EEvPKvS3_PT_iiiii --------------------------
	.section	.nv.info._Z12mul_mat_q4_1IN3c104HalfELb1EEvPKvS3_PT_iiiii,"",@"SHT_CUDA_INFO"
	.sectionflags	@""
	.align	4


	//----- nvinfo : EIATTR_CUDA_API_VERSION
	.align		4
        /*0000*/ 	.byte	0x04, 0x37
        /*0002*/ 	.short	(.L_6429 - .L_6428)
.L_6428:
        /*0004*/ 	.word	0x00000082


	//----- nvinfo : EIATTR_KPARAM_INFO
	.align		4
.L_6429:
        /*0008*/ 	.byte	0x04, 0x17
        /*000a*/ 	.short	(.L_6431 - .L_6430)
.L_6430:
        /*000c*/ 	.word	0x00000000
        /*0010*/ 	.short	0x0007
        /*0012*/ 	.short	0x0028
        /*0014*/ 	.byte	0x00, 0xf0, 0x11, 0x00


	//----- nvinfo : EIATTR_KPARAM_INFO
	.align		4
.L_6431:
        /*0018*/ 	.byte	0x04, 0x17
        /*001a*/ 	.short	(.L_6433 - .L_6432)
.L_6432:
        /*001c*/ 	.word	0x00000000
        /*0020*/ 	.short	0x0006
        /*0022*/ 	.short	0x0024
        /*0024*/ 	.byte	0x00, 0xf0, 0x11, 0x00


	//----- nvinfo : EIATTR_KPARAM_INFO
	.align		4
.L_6433:
        /*0028*/ 	.byte	0x04, 0x17
        /*002a*/ 	.short	(.L_6435 - .L_6434)
.L_6434:
        /*002c*/ 	.word	0x00000000
        /*0030*/ 	.short	0x0005
        /*0032*/ 	.short	0x0020
        /*0034*/ 	.byte	0x00, 0xf0, 0x11, 0x00


	//----- nvinfo : EIATTR_KPARAM_INFO
	.align		4
.L_6435:
        /*0038*/ 	.byte	0x04, 0x17
        /*003a*/ 	.short	(.L_6437 - .L_6436)
.L_6436:
        /*003c*/ 	.word	0x00000000
        /*0040*/ 	.short	0x0004
        /*0042*/ 	.short	0x001c
        /*0044*/ 	.byte	0x00, 0xf0, 0x11, 0x00


	//----- nvinfo : EIATTR_KPARAM_INFO
	.align		4
.L_6437:
        /*0048*/ 	.byte	0x04, 0x17
        /*004a*/ 	.short	(.L_6439 - .L_6438)
.L_6438:
        /*004c*/ 	.word	0x00000000
        /*0050*/ 	.short	0x0003
        /*0052*/ 	.short	0x0018
        /*0054*/ 	.byte	0x00, 0xf0, 0x11, 0x00


	//----- nvinfo : EIATTR_KPARAM_INFO
	.align		4
.L_6439:
        /*0058*/ 	.byte	0x04, 0x17
        /*005a*/ 	.short	(.L_6441 - .L_6440)
.L_6440:
        /*005c*/ 	.word	0x00000000
        /*0060*/ 	.short	0x0002
        /*0062*/ 	.short	0x0010
        /*0064*/ 	.byte	0x00, 0xf0, 0x21, 0x00


	//----- nvinfo : EIATTR_KPARAM_INFO
	.align		4
.L_6441:
        /*0068*/ 	.byte	0x04, 0x17
        /*006a*/ 	.short	(.L_6443 - .L_6442)
.L_6442:
        /*006c*/ 	.word	0x00000000
        /*0070*/ 	.short	0x0001
        /*0072*/ 	.short	0x0008
        /*0074*/ 	.byte	0x00, 0xf0, 0x21, 0x00


	//----- nvinfo : EIATTR_KPARAM_INFO
	.align		4
.L_6443:
        /*0078*/ 	.byte	0x04, 0x17
        /*007a*/ 	.short	(.L_6445 - .L_6444)
.L_6444:
        /*007c*/ 	.word	0x00000000
        /*0080*/ 	.short	0x0000
        /*0082*/ 	.short	0x0000
        /*0084*/ 	.byte	0x00, 0xf0, 0x21, 0x00


	//----- nvinfo : EIATTR_SPARSE_MMA_MASK
	.align		4
.L_6445:
        /*0088*/ 	.byte	0x03, 0x50
        /*008a*/ 	.short	0x0000


	//----- nvinfo : EIATTR_MAXREG_COUNT
	.align		4
        /*008c*/ 	.byte	0x03, 0x1b
        /*008e*/ 	.short	0x00ff


	//----- nvinfo : EIATTR_NUM_BARRIERS
	.align		4
        /*0090*/ 	.byte	0x02, 0x4c
        /*0092*/ 	.byte	0x01
	.zero		1


	//----- nvinfo : EIATTR_MERCURY_ISA_VERSION
	.align		4
        /*0094*/ 	.byte	0x03, 0x5f
        /*0096*/ 	.short	0x0101


	//----- nvinfo : EIATTR_EXIT_INSTR_OFFSETS
	.align		4
        /*0098*/ 	.byte	0x04, 0x1c
        /*009a*/ 	.short	(.L_6447 - .L_6446)


	//   ....[0]....
.L_6446:
        /*009c*/ 	.word	0x000020e0


	//   ....[1]....
        /*00a0*/ 	.word	0x00002130


	//   ....[2]....
        /*00a4*/ 	.word	0x00002190


	//----- nvinfo : EIATTR_CBANK_PARAM_SIZE
	.align		4
.L_6447:
        /*00a8*/ 	.byte	0x03, 0x19
        /*00aa*/ 	.short	0x002c


	//----- nvinfo : EIATTR_PARAM_CBANK
	.align		4
        /*00ac*/ 	.byte	0x04, 0x0a
        /*00ae*/ 	.short	(.L_6449 - .L_6448)
	.align		4
.L_6448:
        /*00b0*/ 	.word	index@(.nv.constant0._Z12mul_mat_q4_1IN3c104HalfELb1EEvPKvS3_PT_iiiii)
        /*00b4*/ 	.short	0x0210
        /*00b6*/ 	.short	0x002c


	//----- nvinfo : EIATTR_SW_WAR
	.align		4
.L_6449:
        /*00b8*/ 	.byte	0x04, 0x36
        /*00ba*/ 	.short	(.L_6451 - .L_6450)
.L_6450:
        /*00bc*/ 	.word	0x00000008
.L_6451:


//--------------------- .nv.info._Z12mul_mat_q4_1IN3c104HalfELb0EEvPKvS3_PT_iiiii --------------------------
	.section	.nv.info._Z12mul_mat_q4_1IN3c104HalfELb0EEvPKvS3_PT_iiiii,"",@"SHT_CUDA_INFO"
	.sectionflags	@""
	.align	4


	//----- nvinfo : EIATTR_CUDA_API_VERSION
	.align		4
        /*0000*/ 	.byte	0x04, 0x37
        /*0002*/ 	.short	(.L_6453 - .L_6452)
.L_6452:
        /*0004*/ 	.word	0x00000082


	//----- nvinfo : EIATTR_KPARAM_INFO
	.align		4
.L_6453:
        /*0008*/ 	.byte	0x04, 0x17
        /*000a*/ 	.short	(.L_6455 - .L_6454)
.L_6454:
        /*000c*/ 	.word	0x00000000
        /*0010*/ 	.short	0x0007
        /*0012*/ 	.short	0x0028
        /*0014*/ 	.byte	0x00, 0xf0, 0x11, 0x00


	//----- nvinfo : EIATTR_KPARAM_INFO
	.align		4
.L_6455:
        /*0018*/ 	.byte	0x04, 0x17
        /*001a*/ 	.short	(.L_6457 - .L_6456)
.L_6456:
        /*001c*/ 	.word	0x00000000
        /*0020*/ 	.short	0x0006
        /*0022*/ 	.short	0x0024
        /*0024*/ 	.byte	0x00, 0xf0, 0x11, 0x00


	//----- nvinfo : EIATTR_KPARAM_INFO
	.align		4
.L_6457:
        /*0028*/ 	.byte	0x04, 0x17
        /*002a*/ 	.short	(.L_6459 - .L_6458)
.L_6458:
        /*002c*/ 	.word	0x00000000
        /*0030*/ 	.short	0x0005
        /*0032*/ 	.short	0x0020
        /*0034*/ 	.byte	0x00, 0xf0, 0x11, 0x00


	//----- nvinfo : EIATTR_KPARAM_INFO
	.align		4
.L_6459:
        /*0038*/ 	.byte	0x04, 0x17
        /*003a*/ 	.short	(.L_6461 - .L_6460)
.L_6460:
        /*003c*/ 	.word	0x00000000
        /*0040*/ 	.short	0x0004
        /*0042*/ 	.short	0x001c
        /*0044*/ 	.byte	0x00, 0xf0, 0x11, 0x00


	//----- nvinfo : EIATTR_KPARAM_INFO
	.align		4
.L_6461:
        /*0048*/ 	.byte	0x04, 0x17
        /*004a*/ 	.short	(.L_6463 - .L_6462)
.L_6462:
        /*004c*/ 	.word	0x00000000
        /*0050*/ 	.short	0x0003
        /*0052*/ 	.short	0x0018
        /*0054*/ 	.byte	0x00, 0xf0, 0x11, 0x00


	//----- nvinfo : EIATTR_KPARAM_INFO
	.align		4
.L_6463:
        /*0058*/ 	.byte	0x04, 0x17
        /*005a*/ 	.short	(.L_6465 - .L_6464)
.L_6464:
        /*005c*/ 	.word	0x00000000
        /*0060*/ 	.short	0x0002
        /*0062*/ 	.short	0x0010
        /*0064*/ 	.byte	0x00, 0xf0, 0x21, 0x00


	//----- nvinfo : EIATTR_KPARAM_INFO
	.align		4
.L_6465:
        /*0068*/ 	.byte	0x04, 0x17
        /*006a*/ 	.short	(.L_6467 - .L_6466)
.L_6466:
        /*006c*/ 	.word	0x00000000
        /*0070*/ 	.short	0x0001
        /*0072*/ 	.short	0x0008
        /*0074*/ 	.byte	0x00, 0xf0, 0x21, 0x00


	//----- nvinfo : EIATTR_KPARAM_INFO
	.align		4
.L_6467:
        /*0078*/ 	.byte	0x04, 0x17
        /*007a*/ 	.short	(.L_6469 - .L_6468)
.L_6468:
        /*007c*/ 	.word	0x00000000
        /*0080*/ 	.short	0x0000
        /*0082*/ 	.short	0x0000
        /*0084*/ 	.byte	0x00, 0xf0, 0x21, 0x00


	//----- nvinfo : EIATTR_SPARSE_MMA_MASK
	.align		4
.L_6469:
        /*0088*/ 	.byte	0x03, 0x50
        /*008a*/ 	.short	0x0000


	//----- nvinfo : EIATTR_MAXREG_COUNT
	.align		4
        /*008c*/ 	.byte	0x03, 0x1b
        /*008e*/ 	.short	0x00ff


	//----- nvinfo : EIATTR_NUM_BARRIERS
	.align		4
        /*0090*/ 	.byte	0x02, 0x4c
        /*0092*/ 	.byte	0x01
	.zero		1


	//----- nvinfo : EIATTR_MERCURY_ISA_VERSION
	.align		4
        /*0094*/ 	.byte	0x03, 0x5f
        /*0096*/ 	.short	0x0101


	//----- nvinfo : EIATTR_EXIT_INSTR_OFFSETS
	.align		4
        /*0098*/ 	.byte	0x04, 0x1c
        /*009a*/ 	.short	(.L_6471 - .L_6470)


	//   ....[0]....
.L_6470:
        /*009c*/ 	.word	0x00001cc0


	//   ....[1]....
        /*00a0*/ 	.word	0x00001d10


	//   ....[2]....
        /*00a4*/ 	.word	0x00001d70


	//----- nvinfo : EIATTR_CBANK_PARAM_SIZE
	.align		4
.L_6471:
        /*00a8*/ 	.byte	0x03, 0x19
        /*00aa*/ 	.short	0x002c


	//----- nvinfo : EIATTR_PARAM_CBANK
	.align		4
        /*00ac*/ 	.byte	0x04, 0x0a
        /*00ae*/ 	.short	(.L_6473 - .L_6472)
	.align		4
.L_6472:
        /*00b0*/ 	.word	index@(.nv.constant0._Z12mul_mat_q4_1IN3c104HalfELb0EEvPKvS3_PT_iiiii)
        /*00b4*/ 	.short	0x0210
        /*00b6*/ 	.short	0x002c


	//----- nvinfo : EIATTR_SW_WAR
	.align		4
.L_6473:
        /*00b8*/ 	.byte	0x04, 0x36
        /*00ba*/ 	.short	(.L_6475 - .L_6474)
.L_6474:
        /*00bc*/ 	.word	0x00000008
.L_6475:


//--------------------- .nv.info._Z12mul_mat_q4_0IN3c104HalfELb1EEvPKvS3_PT_iiiii --------------------------
	.section	.nv.info._Z12mul_mat_q4_0IN3c104HalfELb1EEvPKvS3_PT_iiiii,"",@"SHT_CUDA_INFO"
	.sectionflags	@""
	.align	4


	//----- nvinfo : EIATTR_CUDA_API_VERSION
	.align		4
        /*0000*/ 	.byte	0x04, 0x37
        /*0002*/ 	.short	(.L_6477 - .L_6476)
.L_6476:
        /*0004*/ 	.word	0x00000082


	//----- nvinfo : EIATTR_KPARAM_INFO
	.align		4
.L_6477:
        /*0008*/ 	.byte	0x04, 0x17
        /*000a*/ 	.short	(.L_6479 - .L_6478)
.L_6478:
        /*000c*/ 	.word	0x00000000
        /*0010*/ 	.short	0x0007
        /*0012*/ 	.short	0x0028
        /*0014*/ 	.byte	0x00, 0xf0, 0x11, 0x00


	//----- nvinfo : EIATTR_KPARAM_INFO
	.align		4
.L_6479:
        /*0018*/ 	.byte	0x04, 0x17
        /*001a*/ 	.short	(.L_6481 - .L_6480)
.L_6480:
        /*001c*/ 	.word	0x00000000
        /*0020*/ 	.short	0x0006
        /*0022*/ 	.short	0x0024
        /*0024*/ 	.byte	0x00, 0xf0, 0x11, 0x00


	//----- nvinfo : EIATTR_KPARAM_INFO
	.align		4
.L_6481:
        /*0028*/ 	.byte	0x04, 0x17
        /*002a*/ 	.short	(.L_6483 - .L_6482)
.L_6482:
        /*002c*/ 	.word	0x00000000
        /*0030*/ 	.short	0x0005
        /*0032*/ 	.short	0x0020
        /*0034*/ 	.byte	0x00, 0xf0, 0x11, 0x00


	//----- nvinfo : EIATTR_KPARAM_INFO
	.align		4
.L_6483:
        /*0038*/ 	.byte	0x04, 0x17
        /*003a*/ 	.short	(.L_6485 - .L_6484)
.L_6484:
        /*003c*/ 	.word	0x00000000
        /*0040*/ 	.short	0x0004
        /*0042*/ 	.short	0x001c
        /*0044*/ 	.byte	0x00, 0xf0, 0x11, 0x00


	//----- nvinfo : EIATTR_KPARAM_INFO
	.align		4
.L_6485:
        /*0048*/ 	.byte	0x04, 0x17
        /*004a*/ 	.short	(.L_6487 - .L_6486)
.L_6486:
        /*004c*/ 	.word	0x00000000
        /*0050*/ 	.short	0x0003
        /*0052*/ 	.short	0x0018
        /*0054*/ 	.byte	0x00, 0xf0, 0x11, 0x00


	//----- nvinfo : EIATTR_KPARAM_INFO
	.align		4
.L_6487:
        /*0058*/ 	.byte	0x04, 0x17
        /*005a*/ 	.short	(.L_6489 - .L_6488)
.L_6488:
        /*005c*/ 	.word	0x00000000
        /*0060*/ 	.short	0x0002
        /*0062*/ 	.short	0x0010
        /*0064*/ 	.byte	0x00, 0xf0, 0x21, 0x00


	//----- nvinfo : EIATTR_KPARAM_INFO
	.align		4
.L_6489:
        /*0068*/ 	.byte	0x04, 0x17
        /*006a*/ 	.short	(.L_6491 - .L_6490)
.L_6490:
        /*006c*/ 	.word	0x00000000
        /*0070*/ 	.short	0x0001
        /*0072*/ 	.short	0x0008
        /*0074*/ 	.byte	0x00, 0xf0, 0x21, 0x00


	//----- nvinfo : EIATTR_KPARAM_INFO
	.align		4
.L_6491:
        /*0078*/ 	.byte	0x04, 0x17
        /*007a*/ 	.short	(.L_6493 - .L_6492)
.L_6492:
        /*007c*/ 	.word	0x00000000
        /*0080*/ 	.short	0x0000
        /*0082*/ 	.short	0x0000
        /*0084*/ 	.byte	0x00, 0xf0, 0x21, 0x00


	//----- nvinfo : EIATTR_SPARSE_MMA_MASK
	.align		4
.L_6493:
        /*0088*/ 	.byte	0x03, 0x50
        /*008a*/ 	.short	0x0000


	//----- nvinfo : EIATTR_MAXREG_COUNT
	.align		4
        /*008c*/ 	.byte	0x03, 0x1b
        /*008e*/ 	.short	0x00ff


	//----- nvinfo : EIATTR_NUM_BARRIERS
	.align		4
        /*0090*/ 	.byte	0x02, 0x4c
        /*0092*/ 	.byte	0x01
	.zero		1


	//----- nvinfo : EIATTR_MERCURY_ISA_VERSION
	.align		4
        /*0094*/ 	.byte	0x03, 0x5f
        /*0096*/ 	.short	0x0101


	//----- nvinfo : EIATTR_EXIT_INSTR_OFFSETS
	.align		4
        /*0098*/ 	.byte	0x04, 0x1c
        /*009a*/ 	.short	(.L_6495 - .L_6494)


	//   ....[0]....
.L_6494:
        /*009c*/ 	.word	0x00002200


	//   ....[1]....
        /*00a0*/ 	.word	0x00002250


	//   ....[2]....
        /*00a4*/ 	.word	0x000022b0


	//----- nvinfo : EIATTR_CBANK_PARAM_SIZE
	.align		4
.L_6495:
        /*00a8*/ 	.byte	0x03, 0x19
        /*00aa*/ 	.short	0x002c


	//----- nvinfo : EIATTR_PARAM_CBANK
	.align		4
        /*00ac*/ 	.byte	0x04, 0x0a
        /*00ae*/ 	.short	(.L_6497 - .L_6496)
	.align		4
.L_6496:
        /*00b0*/ 	.word	index@(.nv.constant0._Z12mul_mat_q4_0IN3c104HalfELb1EEvPKvS3_PT_iiiii)
        /*00b4*/ 	.short	0x0210
        /*00b6*/ 	.short	0x002c


	//----- nvinfo : EIATTR_SW_WAR
	.align		4
.L_6497:
        /*00b8*/ 	.byte	0x04, 0x36
        /*00ba*/ 	.short	(.L_6499 - .L_6498)
.L_6498:
        /*00bc*/ 	.word	0x00000008
.L_6499:


//--------------------- .nv.info._Z12mul_mat_q4_0IN3c104HalfELb0EEvPKvS3_PT_iiiii --------------------------
	.section	.nv.info._Z12mul_mat_q4_0IN3c104HalfELb0EEvPKvS3_PT_iiiii,"",@"SHT_CUDA_INFO"
	.sectionflags	@""
	.align	4


	//----- nvinfo : EIATTR_CUDA_API_VERSION
	.align		4
        /*0000*/ 	.byte	0x04, 0x37
        /*0002*/ 	.short	(.L_6501 - .L_6500)
.L_6500:
        /*0004*/ 	.word	0x00000082


	//----- nvinfo : EIATTR_KPARAM_INFO
	.align		4
.L_6501:
        /*0008*/ 	.byte	0x04, 0x17
        /*000a*/ 	.short	(.L_6503 - .L_6502)
.L_6502:
        /*000c*/ 	.word	0x00000000
        /*0010*/ 	.short	0x0007
        /*0012*/ 	.short	0x0028
        /*0014*/ 	.byte	0x00, 0xf0, 0x11, 0x00


	//----- nvinfo : EIATTR_KPARAM_INFO
	.align		4
.L_6503:
        /*0018*/ 	.byte	0x04, 0x17
        /*001a*/ 	.short	(.L_6505 - .L_6504)
.L_6504:
        /*001c*/ 	.word	0x00000000
        /*0020*/ 	.short	0x0006
        /*0022*/ 	.short	0x0024
        /*0024*/ 	.byte	0x00, 0xf0, 0x11, 0x00


	//----- nvinfo : EIATTR_KPARAM_INFO
	.align		4
.L_6505:
        /*0028*/ 	.byte	0x04, 0x17
        /*002a*/ 	.short	(.L_6507 - .L_6506)
.L_6506:
        /*002c*/ 	.word	0x00000000
        /*0030*/ 	.short	0x0005
        /*0032*/ 	.short	0x0020
        /*0034*/ 	.byte	0x00, 0xf0, 0x11, 0x00


	//----- nvinfo : EIATTR_KPARAM_INFO
	.align		4
.L_6507:
        /*0038*/ 	.byte	0x04, 0x17
        /*003a*/ 	.short	(.L_6509 - .L_6508)
.L_6508:
        /*003c*/ 	.word	0x00000000
        /*0040*/ 	.short	0x0004
        /*0042*/ 	.short	0x001c
        /*0044*/ 	.byte	0x00, 0xf0, 0x11, 0x00


	//----- nvinfo : EIATTR_KPARAM_INFO
	.align		4
.L_6509:
        /*0048*/ 	.byte	0x04, 0x17
        /*004a*/ 	.short	(.L_6511 - .L_6510)
.L_6510:
        /*004c*/ 	.word	0x00000000
        /*0050*/ 	.short	0x0003
        /*0052*/ 	.short	0x0018
        /*0054*/ 	.byte	0x00, 0xf0, 0x11, 0x00


	//----- nvinfo : EIATTR_KPARAM_INFO
	.align		4
.L_6511:
        /*0058*/ 	.byte	0x04, 0x17
        /*005a*/ 	.short	(.L_6513 - .L_6512)
.L_6512:
        /*005c*/ 	.word	0x00000000
        /*0060*/ 	.short	0x0002
        /*0062*/ 	.short	0x0010
        /*0064*/ 	.byte	0x00, 0xf0, 0x21, 0x00


	//----- nvinfo : EIATTR_KPARAM_INFO
	.align		4
.L_6513:
        /*0068*/ 	.byte	0x04, 0x17
        /*006a*/ 	.short	(.L_6515 - .L_6514)
.L_6514:
        /*006c*/ 	.word	0x00000000
        /*0070*/ 	.short	0x0001
        /*0072*/ 	.short	0x0008
        /*0074*/ 	.byte	0x00, 0xf0, 0x21, 0x00


	//----- nvinfo : EIATTR_KPARAM_INFO
	.align		4
.L_6515:
        /*0078*/ 	.byte	0x04, 0x17
        /*007a*/ 	.short	(.L_6517 - .L_6516)
.L_6516:
        /*007c*/ 	.word	0x00000000
        /*0080*/ 	.short	0x0000
        /*0082*/ 	.short	0x0000
        /*0084*/ 	.byte	0x00, 0xf0, 0x21, 0x00


	//----- nvinfo : EIATTR_SPARSE_MMA_MASK
	.align		4
.L_6517:
        /*0088*/ 	.byte	0x03, 0x50
        /*008a*/ 	.short	0x0000


	//----- nvinfo : EIATTR_MAXREG_COUNT
	.align		4
        /*008c*/ 	.byte	0x03, 0x1b
        /*008e*/ 	.short	0x00ff


	//----- nvinfo : EIATTR_NUM_BARRIERS
	.align		4
        /*0090*/ 	.byte	0x02, 0x4c
        /*0092*/ 	.byte	0x01
	.zero		1


	//----- nvinfo : EIATTR_MERCURY_ISA_VERSION
	.align		4
        /*0094*/ 	.byte	0x03, 0x5f
        /*0096*/ 	.short	0x0101


	//----- nvinfo : EIATTR_EXIT_INSTR_OFFSETS
	.align		4
        /*0098*/ 	.byte	0x04, 0x1c
        /*009a*/ 	.short	(.L_6519 - .L_6518)


	//   ....[0]....
.L_6518:
        /*009c*/ 	.word	0x00001dd0


	//   ....[1]....
        /*00a0*/ 	.word	0x00001e20


	//   ....[2]....
        /*00a4*/ 	.word	0x00001e80


	//----- nvinfo : EIATTR_CBANK_PARAM_SIZE
	.align		4
.L_6519:
        /*00a8*/ 	.byte	0x03, 0x19
        /*00aa*/ 	.short	0x002c


	//----- nvinfo : EIATTR_PARAM_CBANK
	.align		4
        /*00ac*/ 	.byte	0x04, 0x0a
        /*00ae*/ 	.short	(.L_6521 - .L_6520)
	.align		4
.L_6520:
        /*00b0*/ 	.word	index@(.nv.constant0._Z12mul_mat_q4_0IN3c104HalfELb0EEvPKvS3_PT_iiiii)
        /*00b4*/ 	.short	0x0210
        /*00b6*/ 	.short	0x002c


	//----- nvinfo : EIATTR_SW_WAR
	.align		4
.L_6521:
        /*00b8*/ 	.byte	0x04, 0x36
        /*00ba*/ 	.short	(.L_6523 - .L_6522)
.L_6522:
        /*00bc*/ 	.word	0x00000008
.L_6523:


//--------------------- .nv.info._Z12mul_mat_q6_KIfLb1EEvPKvS1_PT_iiiii --------------------------
	.section	.nv.info._Z12mul_mat_q6_KIfLb1EEvPKvS1_PT_iiiii,"",@"SHT_CUDA_INFO"
	.sectionflags	@""
	.align	4


	//----- nvinfo : EIATTR_CUDA_API_VERSION
	.align		4
        /*0000*/ 	.byte	0x04, 0x37
        /*0002*/ 	.short	(.L_6525 - .L_6524)
.L_6524:
        /*0004*/ 	.word	0x00000082


	//----- nvinfo : EIATTR_KPARAM_INFO
	.align		4
.L_6525:
        /*0008*/ 	.byte	0x04, 0x17
        /*000a*/ 	.short	(.L_6527 - .L_6526)
.L_6526:
        /*000c*/ 	.word	0x00000000
        /*0010*/ 	.short	0x0007
        /*0012*/ 	.short	0x0028
        /*0014*/ 	.byte	0x00, 0xf0, 0x11, 0x00


	//----- nvinfo : EIATTR_KPARAM_INFO
	.align		4
.L_6527:
        /*0018*/ 	.byte	0x04, 0x17
        /*001a*/ 	.short	(.L_6529 - .L_6528)
.L_6528:
        /*001c*/ 	.word	0x00000000
        /*0020*/ 	.short	0x0006
        /*0022*/ 	.short	0x0024
        /*0024*/ 	.byte	0x00, 0xf0, 0x11, 0x00


	//----- nvinfo : EIATTR_KPARAM_INFO
	.align		4
.L_6529:
        /*0028*/ 	.byte	0x04, 0x17
        /*002a*/ 	.short	(.L_6531 - .L_6530)
.L_6530:
        /*002c*/ 	.word	0x00000000
        /*0030*/ 	.short	0x0005
        /*0032*/ 	.short	0x0020
        /*0034*/ 	.byte	0x00, 0xf0, 0x11, 0x00


	//----- nvinfo : EIATTR_KPARAM_INFO
	.align		4
.L_6531:
        /*0038*/ 	.byte	0x04, 0x17
        /*003a*/ 	.short	(.L_6533 - .L_6532)
.L_6532:
        /*003c*/ 	.word	0x00000000
        /*0040*/ 	.short	0x0004
        /*0042*/ 	.short	0x001c
        /*0044*/ 	.byte	0x00, 0xf0, 0x11, 0x00


	//----- nvinfo : EIATTR_KPARAM_INFO
	.align		4
.L_6533:
        /*0048*/ 	.byte	0x04, 0x17
        /*004a*/ 	.short	(.L_6535 - .L_6534)
.L_6534:
        /*004c*/ 	.word	0x00000000
        /*0050*/ 	.short	0x0003
        /*0052*/ 	.short	0x0018
        /*0054*/ 	.byte	0x00, 0xf0, 0x11, 0x00


	//----- nvinfo : EIATTR_KPARAM_INFO
	.align		4
.L_6535:
        /*0058*/ 	.byte	0x04, 0x17
        /*005a*/ 	.short	(.L_6537 - .L_6536)
.L_6536:
        /*005c*/ 	.word	0x00000000
        /*0060*/ 	.short	0x0002
        /*0062*/ 	.short	0x0010
        /*0064*/ 	.byte	0x00, 0xf0, 0x21, 0x00


	//----- nvinfo : EIATTR_KPARAM_INFO
	.align		4
.L_6537:
        /*0068*/ 	.byte	0x04, 0x17
        /*006a*/ 	.short	(.L_6539 - .L_6538)
.L_6538:
        /*006c*/ 	.word	0x00000000
        /*0070*/ 	.short	0x0001
        /*0072*/ 	.short	0x0008
        /*0074*/ 	.byte	0x00, 0xf0, 0x21, 0x00


	//----- nvinfo : EIATTR_KPARAM_INFO
	.align		4
.L_6539:
        /*0078*/ 	.byte	0x04, 0x17
        /*007a*/ 	.short	(.L_6541 - .L_6540)
.L_6540:
        /*007c*/ 	.word	0x00000000
        /*0080*/ 	.short	0x0000
        /*0082*/ 	.short	0x0000
        /*0084*/ 	.byte	0x00, 0xf0, 0x21, 0x00


	//----- nvinfo : EIATTR_SPARSE_MMA_MASK
	.align		4
.L_6541:
        /*0088*/ 	.byte	0x03, 0x50
        /*008a*/ 	.short	0x0000


	//----- nvinfo : EIATTR_MAXREG_COUNT
	.align		4
        /*008c*/ 	.byte	0x03, 0x1b
        /*008e*/ 	.short	0x00ff


	//----- nvinfo : EIATTR_NUM_BARRIERS
	.align		4
        /*0090*/ 	.byte	0x02, 0x4c
        /*0092*/ 	.byte	0x01
	.zero		1


	//----- nvinfo : EIATTR_MERCURY_ISA_VERSION
	.align		4
        /*0094*/ 	.byte	0x03, 0x5f
        /*0096*/ 	.short	0x0101


	//----- nvinfo : EIATTR_EXIT_INSTR_OFFSETS
	.align		4
        /*0098*/ 	.byte	0x04, 0x1c
        /*009a*/ 	.short	(.L_6543 - .L_6542)


	//   ....[0]....
.L_6542:
        /*009c*/ 	.word	0x000031a0


	//   ....[1]....
        /*00a0*/ 	.word	0x00003200


	//   ....[2]....
        /*00a4*/ 	.word	0x00003250


	//----- nvinfo : EIATTR_CBANK_PARAM_SIZE
	.align		4
.L_6543:
        /*00a8*/ 	.byte	0x03, 0x19
        /*00aa*/ 	.short	0x002c


	//----- nvinfo : EIATTR_PARAM_CBANK
	.align		4
        /*00ac*/ 	.byte	0x04, 0x0a
        /*00ae*/ 	.short	(.L_6545 - .L_6544)
	.align		4
.L_6544:
        /*00b0*/ 	.word	index@(.nv.constant0._Z12mul_mat_q6_KIfLb1EEvPKvS1_PT_iiiii)
        /*00b4*/ 	.short	0x0210
        /*00b6*/ 	.short	0x002c


	//----- nvinfo : EIATTR_SW_WAR
	.align		4
.L_6545:
        /*00b8*/ 	.byte	0x04, 0x36
        /*00ba*/ 	.short	(.L_6547 - .L_6546)
.L_6546:
        /*00bc*/ 	.word	0x00000008
.L_6547:


//--------------------- .nv.info._Z12mul_mat_q6_KIfLb0EEvPKvS1_PT_iiiii --------------------------
	.section	.nv.info._Z12mul_mat_q6_KIfLb0EEvPKvS1_PT_iiiii,"",@"SHT_CUDA_INFO"
	.sectionflags	@""
	.align	4


	//----- nvinfo : EIATTR_CUDA_API_VERSION
	.align		4
        /*0000*/ 	.byte	0x04, 0x37
        /*0002*/ 	.short	(.L_6549 - .L_6548)
.L_6548:
        /*0004*/ 	.word	0x00000082


	//----- nvinfo : EIATTR_KPARAM_INFO
	.align		4
.L_6549:
        /*0008*/ 	.byte	0x04, 0x17
        /*000a*/ 	.short	(.L_6551 - .L_6550)
.L_6550:
        /*000c*/ 	.word	0x00000000
        /*0010*/ 	.short	0x0007
        /*0012*/ 	.short	0x0028
        /*0014*/ 	.byte	0x00, 0xf0, 0x11, 0x00


	//----- nvinfo : EIATTR_KPARAM_INFO
	.align		4
.L_6551:
        /*0018*/ 	.byte	0x04, 0x17
        /*001a*/ 	.short	(.L_6553 - .L_6552)
.L_6552:
        /*001c*/ 	.word	0x00000000
        /*0020*/ 	.short	0x0006
        /*0022*/ 	.short	0x0024
        /*0024*/ 	.byte	0x00, 0xf0, 0x11, 0x00


	//----- nvinfo : EIATTR_KPARAM_INFO
	.align		4
.L_6553:
        /*0028*/ 	.byte	0x04, 0x17
        /*002a*/ 	.short	(.L_6555 - .L_6554)
.L_6554:
        /*002c*/ 	.word	0x00000000
        /*0030*/ 	.short	0x0005
        /*0032*/ 	.short	0x0020
        /*0034*/ 	.byte	0x00, 0xf0, 0x11, 0x00


	//----- nvinfo : EIATTR_KPARAM_INFO
	.align		4
.L_6555:
        /*0038*/ 	.byte	0x04, 0x17
        /*003a*/ 	.short	(.L_6557 - .L_6556)
.L_6556:
        /*003c*/ 	.word	0x00000000
        /*0040*/ 	.short	0x0004
        /*0042*/ 	.short	0x001c
        /*0044*/ 	.byte	0x00, 0xf0, 0x11, 0x00


	//----- nvinfo : EIATTR_KPARAM_INFO
	.align		4
.L_6557:
        /*0048*/ 	.byte	0x04, 0x17
        /*004a*/ 	.short	(.L_6559 - .L_6558)
.L_6558:
        /*004c*/ 	.word	0x00000000
        /*0050*/ 	.short	0x0003
        /*0052*/ 	.short	0x0018
        /*0054*/ 	.byte	0x00, 0xf0, 0x11, 0x00


	//----- nvinfo : EIATTR_KPARAM_INFO
	.align		4
.L_6559:
        /*0058*/ 	.byte	0x04, 0x17
        /*005a*/ 	.short	(.L_6561 - .L_6560)
.L_6560:
        /*005c*/ 	.word	0x00000000
        /*0060*/ 	.short	0x0002
        /*0062*/ 	.short	0x0010
        /*0064*/ 	.byte	0x00, 0xf0, 0x21, 0x00


	//----- nvinfo : EIATTR_KPARAM_INFO
	.align		4
.L_6561:
        /*0068*/ 	.byte	0x04, 0x17
        /*006a*/ 	.short	(.L_6563 - .L_6562)
.L_6562:
        /*006c*/ 	.word	0x00000000
        /*0070*/ 	.short	0x0001
        /*0072*/ 	.short	0x0008
        /*0074*/ 	.byte	0x00, 0xf0, 0x21, 0x00


	//----- nvinfo : EIATTR_KPARAM_INFO
	.align		4
.L_6563:
        /*0078*/ 	.byte	0x04, 0x17
        /*007a*/ 	.short	(.L_6565 - .L_6564)
.L_6564:
        /*007c*/ 	.word	0x00000000
        /*0080*/ 	.short	0x0000
        /*0082*/ 	.short	0x0000
        /*0084*/ 	.byte	0x00, 0xf0, 0x21, 0x00


	//----- nvinfo : EIATTR_SPARSE_MMA_MASK
	.align		4
.L_6565:
        /*0088*/ 	.byte	0x03, 0x50
        /*008a*/ 	.short	0x0000


	//----- nvinfo : EIATTR_MAXREG_COUNT
	.align		4
        /*008c*/ 	.byte	0x03, 0x1b
        /*008e*/ 	.short	0x00ff


	//----- nvinfo : EIATTR_NUM_BARRIERS
	.align		4
        /*0090*/ 	.byte	0x02, 0x4c
        /*0092*/ 	.byte	0x01
	.zero		1


	//----- nvinfo : EIATTR_MERCURY_ISA_VERSION
	.align		4
        /*0094*/ 	.byte	0x03, 0x5f
        /*0096*/ 	.short	0x0101


	//----- nvinfo : EIATTR_EXIT_INSTR_OFFSETS
	.align		4
        /*0098*/ 	.byte	0x04, 0x1c
        /*009a*/ 	.short	(.L_6567 - .L_6566)


	//   ....[0]....
.L_6566:
        /*009c*/ 	.word	0x00002cb0


	//   ....[1]....
        /*00a0*/ 	.word	0x00002d10


	//   ....[2]....
        /*00a4*/ 	.word	0x00002d60


	//----- nvinfo : EIATTR_CBANK_PARAM_SIZE
	.align		4
.L_6567:
        /*00a8*/ 	.byte	0x03, 0x19
        /*00aa*/ 	.short	0x002c


	//----- nvinfo : EIATTR_PARAM_CBANK
	.align		4
        /*00ac*/ 	.byte	0x04, 0x0a
        /*00ae*/ 	.short	(.L_6569 - .L_6568)
	.align		4
.L_6568:
        /*00b0*/ 	.word	index@(.nv.constant0._Z12mul_mat_q6_KIfLb0EEvPKvS1_PT_iiiii)
        /*00b4*/ 	.short	0x0210
        /*00b6*/ 	.short	0x002c


	//----- nvinfo : EIATTR_SW_WAR
	.align		4
.L_6569:
        /*00b8*/ 	.byte	0x04, 0x36
        /*00ba*/ 	.short	(.L_6571 - .L_6570)
.L_6570:
        /*00bc*/ 	.word	0x00000008
.L_6571:


//--------------------- .nv.info._Z12mul_mat_q5_KIfLb1EEvPKvS1_PT_iiiii --------------------------
	.section	.nv.info._Z12mul_mat_q5_KIfLb1EEvPKvS1_PT_iiiii,"",@"SHT_CUDA_INFO"
	.sectionflags	@""
	.align	4


	//----- nvinfo : EIATTR_CUDA_API_VERSION
	.align		4
        /*0000*/ 	.byte	0x04, 0x37
        /*0002*/ 	.short	(.L_6573 - .L_6572)
.L_6572:
        /*0004*/ 	.word	0x00000082


	//----- nvinfo : EIATTR_KPARAM_INFO
	.align		4
.L_6573:
        /*0008*/ 	.byte	0x04, 0x17
        /*000a*/ 	.short	(.L_6575 - .L_6574)
.L_6574:
        /*000c*/ 	.word	0x00000000
        /*0010*/ 	.short	0x0007
        /*0012*/ 	.short	0x0028
        /*0014*/ 	.byte	0x00, 0xf0, 0x11, 0x00


	//----- nvinfo : EIATTR_KPARAM_INFO
	.align		4
.L_6575:
        /*0018*/ 	.byte	0x04, 0x17
        /*001a*/ 	.short	(.L_6577 - .L_6576)
.L_6576:
        /*001c*/ 	.word	0x00000000
        /*0020*/ 	.short	0x0006
        /*0022*/ 	.short	0x0024
        /*0024*/ 	.byte	0x00, 0xf0, 0x11, 0x00


	//----- nvinfo : EIATTR_KPARAM_INFO
	.align		4
.L_6577:
        /*0028*/ 	.byte	0x04, 0x17
        /*002a*/ 	.short	(.L_6579 - .L_6578)
.L_6578:
        /*002c*/ 	.word	0x00000000
        /*0030*/ 	.short	0x0005
        /*0032*/ 	.short	0x0020
        /*0034*/ 	.byte	0x00, 0xf0, 0x11, 0x00


	//----- nvinfo : EIATTR_KPARAM_INFO
	.align		4
.L_6579:
        /*0038*/ 	.byte	0x04, 0x17
        /*003a*/ 	.short	(.L_6581 - .L_6580)
.L_6580:
        /*003c*/ 	.word	0x00000000
        /*0040*/ 	.short	0x0004
        /*0042*/ 	.short	0x001c
        /*0044*/ 	.byte	0x00, 0xf0, 0x11, 0x00


	//----- nvinfo : EIATTR_KPARAM_INFO
	.align		4
.L_6581:
        /*0048*/ 	.byte	0x04, 0x17
        /*004a*/ 	.short	(.L_6583 - .L_6582)
.L_6582:
        /*004c*/ 	.word	0x00000000
        /*0050*/ 	.short	0x0003
        /*0052*/ 	.short	0x0018
        /*0054*/ 	.byte	0x00, 0xf0, 0x11, 0x00


	//----- nvinfo : EIATTR_KPARAM_INFO
	.align		4
.L_6583:
        /*0058*/ 	.byte	0x04, 0x17
        /*005a*/ 	.short	(.L_6585 - .L_6584)
.L_6584:
        /*005c*/ 	.word	0x00000000
        /*0060*/ 	.short	0x0002
        /*0062*/ 	.short	0x0010
        /*0064*/ 	.byte	0x00, 0xf0, 0x21, 0x00


	//----- nvinfo : EIATTR_KPARAM_INFO
	.align		4
.L_6585:
        /*0068*/ 	.byte	0x04, 0x17
        /*006a*/ 	.short	(.L_6587 - .L_6586)
.L_6586:
        /*006c*/ 	.word	0x00000000
        /*0070*/ 	.short	0x0001
        /*0072*/ 	.short	0x0008
        /*0074*/ 	.byte	0x00, 0xf0, 0x21, 0x00


	//----- nvinfo : EIATTR_KPARAM_INFO
	.align		4
.L_6587:
        /*0078*/ 	.byte	0x04, 0x17
        /*007a*/ 	.short	(.L_6589 - .L_6588)
.L_6588:
        /*007c*/ 	.word	0x00000000
        /*0080*/ 	.short	0x0000
        /*0082*/ 	.short	0x0000
        /*0084*/ 	.byte	0x00, 0xf0, 0x21, 0x00


	//----- nvinfo : EIATTR_SPARSE_MMA_MASK
	.align		4
.L_6589:
        /*0088*/ 	.byte	0x03, 0x50
        /*008a*/ 	.short	0x0000


	//----- nvinfo : EIATTR_MAXREG_COUNT
	.align		4
        /*008c*/ 	.byte	0x03, 0x1b
        /*008e*/ 	.short	0x00ff


	//----- nvinfo : EIATTR_NUM_BARRIERS
	.align		4
        /*0090*/ 	.byte	0x02, 0x4c
        /*0092*/ 	.byte	0x01
	.zero		1


	//----- nvinfo : EIATTR_MERCURY_ISA_VERSION
	.align		4
        /*0094*/ 	.byte	0x03, 0x5f
        /*0096*/ 	.short	0x0101


	//----- nvinfo : EIATTR_EXIT_INSTR_OFFSETS
	.align		4
        /*0098*/ 	.byte	0x04, 0x1c
        /*009a*/ 	.short	(.L_6591 - .L_6590)


	//   ....[0]....
.L_6590:
        /*009c*/ 	.word	0x00002ad0


	//   ....[1]....
        /*00a0*/ 	.word	0x00002b30


	//   ....[2]....
        /*00a4*/ 	.word	0x00002b80


	//----- nvinfo : EIATTR_CBANK_PARAM_SIZE
	.align		4
.L_6591:
        /*00a8*/ 	.byte	0x03, 0x19
        /*00aa*/ 	.short	0x002c


	//----- nvinfo : EIATTR_PARAM_CBANK
	.align		4
        /*00ac*/ 	.byte	0x04, 0x0a
        /*00ae*/ 	.short	(.L_6593 - .L_6592)
	.align		4
.L_6592:
        /*00b0*/ 	.word	index@(.nv.constant0._Z12mul_mat_q5_KIfLb1EEvPKvS1_PT_iiiii)
        /*00b4*/ 	.short	0x0210
        /*00b6*/ 	.short	0x002c


	//----- nvinfo : EIATTR_SW_WAR
	.align		4
.L_6593:
        /*00b8*/ 	.byte	0x04, 0x36
        /*00ba*/ 	.short	(.L_6595 - .L_6594)
.L_6594:
        /*00bc*/ 	.word	0x00000008
.L_6595:


//--------------------- .nv.info._Z12mul_mat_q5_KIfLb0EEvPKvS1_PT_iiiii --------------------------
	.section	.nv.info._Z12mul_mat_q5_KIfLb0EEvPKvS1_PT_iiiii,"",@"SHT_CUDA_INFO"
	.sectionflags	@""
	.align	4


	//----- nvinfo : EIATTR_CUDA_API_VERSION
	.align		4
        /*0000*/ 	.byte	0x04, 0x37
        /*0002*/ 	.short	(.L_6597 - .L_6596)
.L_6596:
        /*0004*/ 	.word	0x00000082


	//----- nvinfo : EIATTR_KPARAM_INFO
	.align		4
.L_6597:
        /*0008*/ 	.byte	0x04, 0x17
        /*000a*/ 	.short	(.L_6599 - .L_6598)
.L_6598:
        /*000c*/ 	.word	0x00000000
        /*0010*/ 	.short	0x0007
        /*0012*/ 	.short	0x0028
        /*0014*/ 	.byte	0x00, 0xf0, 0x11, 0x00


	//----- nvinfo : EIATTR_KPARAM_INFO
	.align		4
.L_6599:
        /*0018*/ 	.byte	0x04, 0x17
        /*001a*/ 	.short	(.L_6601 - .L_6600)
.L_6600:
        /*001c*/ 	.word	0x00000000
        /*0020*/ 	.short	0x0006
        /*0022*/ 	.short	0x0024
        /*0024*/ 	.byte	0x00, 0xf0, 0x11, 0x00


	//----- nvinfo : EIATTR_KPARAM_INFO
	.align		4
.L_6601:
        /*0028*/ 	.byte	0x04, 0x17
        /*002a*/ 	.short	(.L_6603 - .L_6602)
.L_6602:
        /*002c*/ 	.word	0x00000000
        /*0030*/ 	.short	0x0005
        /*0032*/ 	.short	0x0020
        /*0034*/ 	.byte	0x00, 0xf0, 0x11, 0x00


	//----- nvinfo : EIATTR_KPARAM_INFO
	.align		4
.L_6603:
        /*0038*/ 	.byte	0x04, 0x17
        /*003a*/ 	.short	(.L_6605 - .L_6604)
.L_6604:
        /*003c*/ 	.word	0x00000000
        /*0040*/ 	.short	0x0004
        /*0042*/ 	.short	0x001c
        /*0044*/ 	.byte	0x00, 0xf0, 0x11, 0x00


	//----- nvinfo : EIATTR_KPARAM_INFO
	.align		4
.L_6605:
        /*0048*/ 	.byte	0x04, 0x17
        /*004a*/ 	.short	(.L_6607 - .L_6606)
.L_6606:
        /*004c*/ 	.word	0x00000000
        /*0050*/ 	.short	0x0003
        /*0052*/ 	.short	0x0018
        /*0054*/ 	.byte	0x00, 0xf0, 0x11, 0x00


	//----- nvinfo : EIATTR_KPARAM_INFO
	.align		4
.L_6607:
        /*0058*/ 	.byte	0x04, 0x17
        /*005a*/ 	.short	(.L_6609 - .L_6608)
.L_6608:
        /*005c*/ 	.word	0x00000000
        /*0060*/ 	.short	0x0002
        /*0062*/ 	.short	0x0010
        /*0064*/ 	.byte	0x00, 0xf0, 0x21, 0x00


	//----- nvinfo : EIATTR_KPARAM_INFO
	.align		4
.L_6609:
        /*0068*/ 	.byte	0x04, 0x17
        /*006a*/ 	.short	(.L_6611 - .L_6610)
.L_6610:
        /*006c*/ 	.word	0x00000000
        /*0070*/ 	.short	0x0001
        /*0072*/ 	.short	0x0008
        /*0074*/ 	.byte	0x00, 0xf0, 0x21, 0x00


	//----- nvinfo : EIATTR_KPARAM_INFO
	.align		4
.L_6611:
        /*0078*/ 	.byte	0x04, 0x17
        /*007a*/ 	.short	(.L_6613 - .L_6612)
.L_6612:
        /*007c*/ 	.word	0x00000000
        /*0080*/ 	.short	0x0000
        /*0082*/ 	.short	0x0000
        /*0084*/ 	.byte	0x00, 0xf0, 0x21, 0x00


	//----- nvinfo : EIATTR_SPARSE_MMA_MASK
	.align		4
.L_6613:
        /*0088*/ 	.byte	0x03, 0x50
        /*008a*/ 	.short	0x0000


	//----- nvinfo : EIATTR_MAXREG_COUNT
	.align		4
        /*008c*/ 	.byte	0x03, 0x1b
        /*008e*/ 	.short	0x00ff


	//----- nvinfo : EIATTR_NUM_BARRIERS
	.align		4
        /*0090*/ 	.byte	0x02, 0x4c
        /*0092*/ 	.byte	0x01
	.zero		1


	//----- nvinfo : EIATTR_MERCURY_ISA_VERSION
	.align		4
        /*0094*/ 	.byte	0x03, 0x5f
        /*0096*/ 	.short	0x0101


	//----- nvinfo : EIATTR_EXIT_INSTR_OFFSETS
	.align		4
        /*0098*/ 	.byte	0x04, 0x1c
        /*009a*/ 	.short	(.L_6615 - .L_6614)


	//   ....[0]....
.L_6614:
        /*009c*/ 	.word	0x00002640


	//   ....[1]....
        /*00a0*/ 	.word	0x000026a0


	//   ....[2]....
        /*00a4*/ 	.word	0x000026f0


	//----- nvinfo : EIATTR_CBANK_PARAM_SIZE
	.align		4
.L_6615:
        /*00a8*/ 	.byte	0x03, 0x19
        /*00aa*/ 	.short	0x002c


	//----- nvinfo : EIATTR_PARAM_CBANK
	.align		4
        /*00ac*/ 	.byte	0x04, 0x0a
        /*00ae*/ 	.short	(.L_6617 - .L_6616)
	.align		4
.L_6616:
        /*00b0*/ 	.word	index@(.nv.constant0._Z12mul_mat_q5_KIfLb0EEvPKvS1_PT_iiiii)
        /*00b4*/ 	.short	0x0210
        /*00b6*/ 	.short	0x002c


	//----- nvinfo : EIATTR_SW_WAR
	.align		4
.L_6617:
        /*00b8*/ 	.byte	0x04, 0x36
        /*00ba*/ 	.short	(.L_6619 - .L_6618)
.L_6618:
        /*00bc*/ 	.word	0x00000008
.L_6619:


//--------------------- .nv.info._Z12mul_mat_q4_KIfLb1EEvPKvS1_PT_iiiii --------------------------
	.section	.nv.info._Z12mul_mat_q4_KIfLb1EEvPKvS1_PT_iiiii,"",@"SHT_CUDA_INFO"
	.sectionflags	@""
	.align	4


	//----- nvinfo : EIATTR_CUDA_API_VERSION
	.align		4
        /*0000*/ 	.byte	0x04, 0x37
        /*0002*/ 	.short	(.L_6621 - .L_6620)
.L_6620:
        /*0004*/ 	.word	0x00000082


	//----- nvinfo : EIATTR_KPARAM_INFO
	.align		4
.L_6621:
        /*0008*/ 	.byte	0x04, 0x17
        /*000a*/ 	.short	(.L_6623 - .L_6622)
.L_6622:
        /*000c*/ 	.word	0x00000000
        /*0010*/ 	.short	0x0007
        /*0012*/ 	.short	0x0028
        /*0014*/ 	.byte	0x00, 0xf0, 0x11, 0x00


	//----- nvinfo : EIATTR_KPARAM_INFO
	.align		4
.L_6623:
        /*0018*/ 	.byte	0x04, 0x17
        /*001a*/ 	.short	(.L_6625 - .L_6624)
.L_6624:
        /*001c*/ 	.word	0x00000000
        /*0020*/ 	.short	0x0006
        /*0022*/ 	.short	0x0024
        /*0024*/ 	.byte	0x00, 0xf0, 0x11, 0x00


	//----- nvinfo : EIATTR_KPARAM_INFO
	.align		4
.L_6625:
        /*0028*/ 	.byte	0x04, 0x17
        /*002a*/ 	.short	(.L_6627 - .L_6626)
.L_6626:
        /*002c*/ 	.word	0x00000000
        /*0030*/ 	.short	0x0005
        /*0032*/ 	.short	0x0020
        /*0034*/ 	.byte	0x00, 0xf0, 0x11, 0x00


	//----- nvinfo : EIATTR_KPARAM_INFO
	.align		4
.L_6627:
        /*0038*/ 	.byte	0x04, 0x17
        /*003a*/ 	.short	(.L_6629 - .L_6628)
.L_6628:
        /*003c*/ 	.word	0x00000000
        /*0040*/ 	.short	0x0004
        /*0042*/ 	.short	0x001c
        /*0044*/ 	.byte	0x00, 0xf0, 0x11, 0x00


	//----- nvinfo : EIATTR_KPARAM_INFO
	.align		4
.L_6629:
        /*0048*/ 	.byte	0x04, 0x17
        /*004a*/ 	.short	(.L_6631 - .L_6630)
.L_6630:
        /*004c*/ 	.word	0x00000000
        /*0050*/ 	.short	0x0003
        /*0052*/ 	.short	0x0018
        /*0054*/ 	.byte	0x00, 0xf0, 0x11, 0x00


	//----- nvinfo : EIATTR_KPARAM_INFO
	.align		4
.L_6631:
        /*0058*/ 	.byte	0x04, 0x17
        /*005a*/ 	.short	(.L_6633 - .L_6632)
.L_6632:
        /*005c*/ 	.word	0x00000000
        /*0060*/ 	.short	0x0002
        /*0062*/ 	.short	0x0010
        /*0064*/ 	.byte	0x00, 0xf0, 0x21, 0x00


	//----- nvinfo : EIATTR_KPARAM_INFO
	.align		4
.L_6633:
        /*0068*/ 	.byte	0x04, 0x17
        /*006a*/ 	.short	(.L_6635 - .L_6634)
.L_6634:
        /*006c*/ 	.word	0x00000000
        /*0070*/ 	.short	0x0001
        /*0072*/ 	.short	0x0008
        /*0074*/ 	.byte	0x00, 0xf0, 0x21, 0x00


	//----- nvinfo : EIATTR_KPARAM_INFO
	.align		4
.L_6635:
        /*0078*/ 	.byte	0x04, 0x17
        /*007a*/ 	.short	(.L_6637 - .L_6636)
.L_6636:
        /*007c*/ 	.word	0x00000000
        /*0080*/ 	.short	0x0000
        /*0082*/ 	.short	0x0000
        /*0084*/ 	.byte	0x00, 0xf0, 0x21, 0x00


	//----- nvinfo : EIATTR_SPARSE_MMA_MASK
	.align		4
.L_6637:
        /*0088*/ 	.byte	0x03, 0x50
        /*008a*/ 	.short	0x0000


	//----- nvinfo : EIATTR_MAXREG_COUNT
	.align		4
        /*008c*/ 	.byte	0x03, 0x1b
        /*008e*/ 	.short	0x00ff


	//----- nvinfo : EIATTR_NUM_BARRIERS
	.align		4
        /*0090*/ 	.byte	0x02, 0x4c
        /*0092*/ 	.byte	0x01
	.zero		1


	//----- nvinfo : EIATTR_MERCURY_ISA_VERSION
	.align		4
        /*0094*/ 	.byte	0x03, 0x5f
        /*0096*/ 	.short	0x0101


	//----- nvinfo : EIATTR_EXIT_INSTR_OFFSETS
	.align		4
        /*0098*/ 	.byte	0x04, 0x1c
        /*009a*/ 	.short	(.L_6639 - .L_6638)


	//   ....[0]....
.L_6638:
        /*009c*/ 	.word	0x000027c0


	//   ....[1]....
        /*00a0*/ 	.word	0x00002820


	//   ....[2]....
        /*00a4*/ 	.word	0x00002870


	//----- nvinfo : EIATTR_CBANK_PARAM_SIZE
	.align		4
.L_6639:
        /*00a8*/ 	.byte	0x03, 0x19
        /*00aa*/ 	.short	0x002c


	//----- nvinfo : EIATTR_PARAM_CBANK
	.align		4
        /*00ac*/ 	.byte	0x04, 0x0a
        /*00ae*/ 	.short	(.L_6641 - .L_6640)
	.align		4
.L_6640:
        /*00b0*/ 	.word	index@(.nv.constant0._Z12mul_mat_q4_KIfLb1EEvPKvS1_PT_iiiii)
        /*00b4*/ 	.short	0x0210
        /*00b6*/ 	.short	0x002c


	//----- nvinfo : EIATTR_SW_WAR
	.align		4
.L_6641:
        /*00b8*/ 	.byte	0x04, 0x36
        /*00ba*/ 	.short	(.L_6643 - .L_6642)
.L_6642:
        /*00bc*/ 	.word	0x00000008
.L_6643:


//--------------------- .nv.info._Z12mul_mat_q4_KIfLb0EEvPKvS1_PT_iiiii --------------------------
	.section	.nv.info._Z12mul_mat_q4_KIfLb0EEvPKvS1_PT_iiiii,"",@"SHT_CUDA_INFO"
	.sectionflags	@""
	.align	4


	//----- nvinfo : EIATTR_CUDA_API_VERSION
	.align		4
        /*0000*/ 	.byte	0x04, 0x37
        /*0002*/ 	.short	(.L_6645 - .L_6644)
.L_6644:
        /*0004*/ 	.word	0x00000082


	//----- nvinfo : EIATTR_KPARAM_INFO
	.align		4
.L_6645:
        /*0008*/ 	.byte	0x04, 0x17
        /*000a*/ 	.short	(.L_6647 - .L_6646)
.L_6646:
        /*000c*/ 	.word	0x00000000
        /*0010*/ 	.short	0x0007
        /*0012*/ 	.short	0x0028
        /*0014*/ 	.byte	0x00, 0xf0, 0x11, 0x00


	//----- nvinfo : EIATTR_KPARAM_INFO
	.align		4
.L_6647:
        /*0018*/ 	.byte	0x04, 0x17
        /*001a*/ 	.short	(.L_6649 - .L_6648)
.L_6648:
        /*001c*/ 	.word	0x00000000
        /*0020*/ 	.short	0x0006
        /*0022*/ 	.short	0x0024
        /*0024*/ 	.byte	0x00, 0xf0, 0x11, 0x00


	//----- nvinfo : EIATTR_KPARAM_INFO
	.align		4
.L_6649:
        /*0028*/ 	.byte	0x04, 0x17
        /*002a*/ 	.short	(.L_6651 - .L_6650)
.L_6650:
        /*002c*/ 	.word	0x00000000
        /*0030*/ 	.short	0x0005
        /*0032*/ 	.short	0x0020
        /*0034*/ 	.byte	0x00, 0xf0, 0x11, 0x00


	//----- nvinfo : EIATTR_KPARAM_INFO
	.align		4
.L_6651:
        /*0038*/ 	.byte	0x04, 0x17
        /*003a*/ 	.short	(.L_6653 - .L_6652)
.L_6652:
        /*003c*/ 	.word	0x00000000
        /*0040*/ 	.short	0x0004
        /*0042*/ 	.short	0x001c
        /*0044*/ 	.byte	0x00, 0xf0, 0x11, 0x00


	//----- nvinfo : EIATTR_KPARAM_INFO
	.align		4
.L_6653:
        /*0048*/ 	.byte	0x04, 0x17
        /*004a*/ 	.short	(.L_6655 - .L_6654)
.L_6654:
        /*004c*/ 	.word	0x00000000
        /*0050*/ 	.short	0x0003
        /*0052*/ 	.short	0x0018
        /*0054*/ 	.byte	0x00, 0xf0, 0x11, 0x00


	//----- nvinfo : EIATTR_KPARAM_INFO
	.align		4
.L_6655:
        /*0058*/ 	.byte	0x04, 0x17
        /*005a*/ 	.short	(.L_6657 - .L_6656)
.L_6656:
        /*005c*/ 	.word	0x00000000
        /*0060*/ 	.short	0x0002
        /*0062*/ 	.short	0x0010
        /*0064*/ 	.byte	0x00, 0xf0, 0x21, 0x00


	//----- nvinfo : EIATTR_KPARAM_INFO
	.align		4
.L_6657:
        /*0068*/ 	.byte	0x04, 0x17
        /*006a*/ 	.short	(.L_6659 - .L_6658)
.L_6658:
        /*006c*/ 	.word	0x00000000
        /*0070*/ 	.short	0x0001
        /*0072*/ 	.short	0x0008
        /*0074*/ 	.byte	0x00, 0xf0, 0x21, 0x00


	//----- nvinfo : EIATTR_KPARAM_INFO
	.align		4
.L_6659:
        /*0078*/ 	.byte	0x04, 0x17
        /*007a*/ 	.short	(.L_6661 - .L_6660)
.L_6660:
        /*007c*/ 	.word	0x00000000
        /*0080*/ 	.short	0x0000
        /*0082*/ 	.short	0x0000
        /*0084*/ 	.byte	0x00, 0xf0, 0x21, 0x00


	//----- nvinfo : EIATTR_SPARSE_MMA_MASK
	.align		4
.L_6661:
        /*0088*/ 	.byte	0x03, 0x50
        /*008a*/ 	.short	0x0000


	//----- nvinfo : EIATTR_MAXREG_COUNT
	.align		4
        /*008c*/ 	.byte	0x03, 0x1b
        /*008e*/ 	.short	0x00ff


	//----- nvinfo : EIATTR_NUM_BARRIERS
	.align		4
        /*0090*/ 	.byte	0x02, 0x4c
        /*0092*/ 	.byte	0x01
	.zero		1


	//----- nvinfo : EIATTR_MERCURY_ISA_VERSION
	.align		4
        /*0094*/ 	.byte	0x03, 0x5f
        /*0096*/ 	.short	0x0101


	//----- nvinfo : EIATTR_EXIT_INSTR_OFFSETS
	.align		4
        /*0098*/ 	.byte	0x04, 0x1c
        /*009a*/ 	.short	(.L_6663 - .L_6662)


	//   ....[0]....
.L_6662:
        /*009c*/ 	.word	0x00002330


	//   ....[1]....
        /*00a0*/ 	.word	0x00002390


	//   ....[2]....
        /*00a4*/ 	.word	0x000023e0


	//----- nvinfo : EIATTR_CBANK_PARAM_SIZE
	.align		4
.L_6663:
        /*00a8*/ 	.byte	0x03, 0x19
        /*00aa*/ 	.short	0x002c


	//----- nvinfo : EIATTR_PARAM_CBANK
	.align		4
        /*00ac*/ 	.byte	0x04, 0x0a
        /*00ae*/ 	.short	(.L_6665 - .L_6664)
	.align		4
.L_6664:
        /*00b0*/ 	.word	index@(.nv.constant0._Z12mul_mat_q4_KIfLb0EEvPKvS1_PT_iiiii)
        /*00b4*/ 	.short	0x0210
        /*00b6*/ 	.short	0x002c


	//----- nvinfo : EIATTR_SW_WAR
	.align		4
.L_6665:
        /*00b8*/ 	.byte	0x04, 0x36
        /*00ba*/ 	.short	(.L_6667 - .L_6666)
.L_6666:
        /*00bc*/ 	.word	0x00000008
.L_6667:


//--------------------- .nv.info._Z12mul_mat_q3_KIfLb1EEvPKvS1_PT_iiiii --------------------------
	.section	.nv.info._Z12mul_mat_q3_KIfLb1EEvPKvS1_PT_iiiii,"",@"SHT_CUDA_INFO"
	.sectionflags	@""
	.align	4


	//----- nvinfo : EIATTR_CUDA_API_VERSION
	.align		4
        /*0000*/ 	.byte	0x04, 0x37
        /*0002*/ 	.short	(.L_6669 - .L_6668)
.L_6668:
        /*0004*/ 	.word	0x00000082


	//----- nvinfo : EIATTR_KPARAM_INFO
	.align		4
.L_6669:
        /*0008*/ 	.byte	0x04, 0x17
        /*000a*/ 	.short	(.L_6671 - .L_6670)
.L_6670:
        /*000c*/ 	.word	0x00000000
        /*0010*/ 	.short	0x0007
        /*0012*/ 	.short	0x0028
        /*0014*/ 	.byte	0x00, 0xf0, 0x11, 0x00


	//----- nvinfo : EIATTR_KPARAM_INFO
	.align		4
.L_6671:
        /*0018*/ 	.byte	0x04, 0x17
        /*001a*/ 	.short	(.L_6673 - .L_6672)
.L_6672:
        /*001c*/ 	.word	0x00000000
        /*0020*/ 	.short	0x0006
        /*0022*/ 	.short	0x0024
        /*0024*/ 	.byte	0x00, 0xf0, 0x11, 0x00


	//----- nvinfo : EIATTR_KPARAM_INFO
	.align		4
.L_6673:
        /*0028*/ 	.byte	0x04, 0x17
        /*002a*/ 	.short	(.L_6675 - .L_6674)
.L_6674:
        /*002c*/ 	.word	0x00000000
        /*0030*/ 	.short	0x0005
        /*0032*/ 	.short	0x0020
        /*0034*/ 	.byte	0x00, 0xf0, 0x11, 0x00


	//----- nvinfo : EIATTR_KPARAM_INFO
	.align		4
.L_6675:
        /*0038*/ 	.byte	0x04, 0x17
        /*003a*/ 	.short	(.L_6677 - .L_6676)
.L_6676:
        /*003c*/ 	.word	0x00000000
        /*0040*/ 	.short	0x0004
        /*0042*/ 	.short	0x001c
        /*0044*/ 	.byte	0x00, 0xf0, 0x11, 0x00


	//----- nvinfo : EIATTR_KPARAM_INFO
	.align		4
.L_6677:
        /*0048*/ 	.byte	0x04, 0x17
        /*004a*/ 	.short	(.L_6679 - .L_6678)
.L_6678:
        /*004c*/ 	.word	0x00000000
        /*0050*/ 	.short	0x0003
        /*0052*/ 	.short	0x0018
        /*0054*/ 	.byte	0x00, 0xf0, 0x11, 0x00


	//----- nvinfo : EIATTR_KPARAM_INFO
	.align		4
.L_6679:
        /*0058*/ 	.byte	0x04, 0x17
        /*005a*/ 	.short	(.L_6681 - .L_6680)
.L_6680:
        /*005c*/ 	.word	0x00000000
        /*0060*/ 	.short	0x0002
        /*0062*/ 	.short	0x0010
        /*0064*/ 	.byte	0x00, 0xf0, 0x21, 0x00


	//----- nvinfo : EIATTR_KPARAM_INFO
	.align		4
.L_6681:
        /*0068*/ 	.byte	0x04, 0x17
        /*006a*/ 	.short	(.L_6683 - .L_6682)
.L_6682:
        /*006c*/ 	.word	0x00000000
        /*0070*/ 	.short	0x0001
        /*0072*/ 	.short	0x0008
        /*0074*/ 	.byte	0x00, 0xf0, 0x21, 0x00


	//----- nvinfo : EIATTR_KPARAM_INFO
	.align		4
.L_6683:
        /*0078*/ 	.byte	0x04, 0x17
        /*007a*/ 	.short	(.L_6685 - .L_6684)
.L_6684:
        /*007c*/ 	.word	0x00000000
        /*0080*/ 	.short	0x0000
        /*0082*/ 	.short	0x0000
        /*0084*/ 	.byte	0x00, 0xf0, 0x21, 0x00


	//----- nvinfo : EIATTR_SPARSE_MMA_MASK
	.align		4
.L_6685:
        /*0088*/ 	.byte	0x03, 0x50
        /*008a*/ 	.short	0x0000


	//----- nvinfo : EIATTR_MAXREG_COUNT
	.align		4
        /*008c*/ 	.byte	0x03, 0x1b
        /*008e*/ 	.short	0x00ff


	//----- nvinfo : EIATTR_NUM_BARRIERS
	.align		4
        /*0090*/ 	.byte	0x02, 0x4c
        /*0092*/ 	.byte	0x01
	.zero		1


	//----- nvinfo : EIATTR_MERCURY_ISA_VERSION
	.align		4
        /*0094*/ 	.byte	0x03, 0x5f
        /*0096*/ 	.short	0x0101


	//----- nvinfo : EIATTR_EXIT_INSTR_OFFSETS
	.align		4
        /*0098*/ 	.byte	0x04, 0x1c
        /*009a*/ 	.short	(.L_6687 - .L_6686)


	//   ....[0]....
.L_6686:
        /*009c*/ 	.word	0x000047e0


	//   ....[1]....
        /*00a0*/ 	.word	0x00004840


	//   ....[2]....
        /*00a4*/ 	.word	0x00004890


	//----- nvinfo : EIATTR_CBANK_PARAM_SIZE
	.align		4
.L_6687:
        /*00a8*/ 	.byte	0x03, 0x19
        /*00aa*/ 	.short	0x002c


	//----- nvinfo : EIATTR_PARAM_CBANK
	.align		4
        /*00ac*/ 	.byte	0x04, 0x0a
        /*00ae*/ 	.short	(.L_6689 - .L_6688)
	.align		4
.L_6688:
        /*00b0*/ 	.word	index@(.nv.constant0._Z12mul_mat_q3_KIfLb1EEvPKvS1_PT_iiiii)
        /*00b4*/ 	.short	0x0210
        /*00b6*/ 	.short	0x002c


	//----- nvinfo : EIATTR_SW_WAR
	.align		4
.L_6689:
        /*00b8*/ 	.byte	0x04, 0x36
        /*00ba*/ 	.short	(.L_6691 - .L_6690)
.L_6690:
        /*00bc*/ 	.word	0x00000008
.L_6691:


//--------------------- .nv.info._Z12mul_mat_q3_KIfLb0EEvPKvS1_PT_iiiii --------------------------
	.section	.nv.info._Z12mul_mat_q3_KIfLb0EEvPKvS1_PT_iiiii,"",@"SHT_CUDA_INFO"
	.sectionflags	@""
	.align	4


	//----- nvinfo : EIATTR_CUDA_API_VERSION
	.align		4
        /*0000*/ 	.byte	0x04, 0x37
        /*0002*/ 	.short	(.L_6693 - .L_6692)
.L_6692:
        /*0004*/ 	.word	0x00000082


	//----- nvinfo : EIATTR_KPARAM_INFO
	.align		4
.L_6693:
        /*0008*/ 	.byte	0x04, 0x17
        /*000a*/ 	.short	(.L_6695 - .L_6694)
.L_6694:
        /*000c*/ 	.word	0x00000000
        /*0010*/ 	.short	0x0007
        /*0012*/ 	.short	0x0028
        /*0014*/ 	.byte	0x00, 0xf0, 0x11, 0x00


	//----- nvinfo : EIATTR_KPARAM_INFO
	.align		4
.L_6695:
        /*0018*/ 	.byte	0x04, 0x17
        /*001a*/ 	.short	(.L_6697 - .L_6696)
.L_6696:
        /*001c*/ 	.word	0x00000000
        /*0020*/ 	.short	0x0006
        /*0022*/ 	.short	0x0024
        /*0024*/ 	.byte	0x00, 0xf0, 0x11, 0x00


	//----- nvinfo : EIATTR_KPARAM_INFO
	.align		4
.L_6697:
        /*0028*/ 	.byte	0x04, 0x17
        /*002a*/ 	.short	(.L_6699 - .L_6698)
.L_6698:
        /*002c*/ 	.word	0x00000000
        /*0030*/ 	.short	0x0005
        /*0032*/ 	.short	0x0020
        /*0034*/ 	.byte	0x00, 0xf0, 0x11, 0x00


	//----- nvinfo : EIATTR_KPARAM_INFO
	.align		4
.L_6699:
        /*0038*/ 	.byte	0x04, 0x17
        /*003a*/ 	.short	(.L_6701 - .L_6700)
.L_6700:
        /*003c*/ 	.word	0x00000000
        /*0040*/ 	.short	0x0004
        /*0042*/ 	.short	0x001c
        /*0044*/ 	.byte	0x00, 0xf0, 0x11, 0x00


	//----- nvinfo : EIATTR_KPARAM_INFO
	.align		4
.L_6701:
        /*0048*/ 	.byte	0x04, 0x17
        /*004a*/ 	.short	(.L_6703 - .L_6702)
.L_6702:
        /*004c*/ 	.word	0x00000000
        /*0050*/ 	.short	0x0003
        /*0052*/ 	.short	0x0018
        /*0054*/ 	.byte	0x00, 0xf0, 0x11, 0x00


	//----- nvinfo : EIATTR_KPARAM_INFO
	.align		4
.L_6703:
        /*0058*/ 	.byte	0x04, 0x17
        /*005a*/ 	.short	(.L_6705 - .L_6704)
.L_6704:
        /*005c*/ 	.word	0x00000000
        /*0060*/ 	.short	0x0002
        /*0062*/ 	.short	0x0010
        /*0064*/ 	.byte	0x00, 0xf0, 0x21, 0x00


	//----- nvinfo : EIATTR_KPARAM_INFO
	.align		4
.L_6705:
        /*0068*/ 	.byte	0x04, 0x17
        /*006a*/ 	.short	(.L_6707 - .L_6706)
.L_6706:
        /*006c*/ 	.word	0x00000000
        /*0070*/ 	.short	0x0001
        /*0072*/ 	.short	0x0008
        /*0074*/ 	.byte	0x00, 0xf0, 0x21, 0x00


	//----- nvinfo : EIATTR_KPARAM_INFO
	.align		4
.L_6707:
        /*0078*/ 	.byte	0x04, 0x17
        /*007a*/ 	.short	(.L_6709 - .L_6708)
.L_6708:
        /*007c*/ 	.word	0x00000000
        /*0080*/ 	.short	0x0000
        /*0082*/ 	.short	0x0000
        /*0084*/ 	.byte	0x00, 0xf0, 0x21, 0x00


	//----- nvinfo : EIATTR_SPARSE_MMA_MASK
	.align		4
.L_6709:
        /*0088*/ 	.byte	0x03, 0x50
        /*008a*/ 	.short	0x0000


	//----- nvinfo : EIATTR_MAXREG_COUNT
	.align		4
        /*008c*/ 	.byte	0x03, 0x1b
        /*008e*/ 	.short	0x00ff


	//----- nvinfo : EIATTR_NUM_BARRIERS
	.align		4
        /*0090*/ 	.byte	0x02, 0x4c
        /*0092*/ 	.byte	0x01
	.zero		1


	//----- nvinfo : EIATTR_MERCURY_ISA_VERSION
	.align		4
        /*0094*/ 	.byte	0x03, 0x5f
        /*0096*/ 	.short	0x0101


	//----- nvinfo : EIATTR_EXIT_INSTR_OFFSETS
	.align		4
        /*0098*/ 	.byte	0x04, 0x1c
        /*009a*/ 	.short	(.L_6711 - .L_6710)


	//   ....[0]....
.L_6710:
        /*009c*/ 	.word	0x000043a0


	//   ....[1]....
        /*00a0*/ 	.word	0x00004400


	//   ....[2]....
        /*00a4*/ 	.word	0x00004450


	//----- nvinfo : EIATTR_CBANK_PARAM_SIZE
	.align		4
.L_6711:
        /*00a8*/ 	.byte	0x03, 0x19
        /*00aa*/ 	.short	0x002c


	//----- nvinfo : EIATTR_PARAM_CBANK
	.align		4
        /*00ac*/ 	.byte	0x04, 0x0a
        /*00ae*/ 	.short	(.L_6713 - .L_6712)
	.align		4
.L_6712:
        /*00b0*/ 	.word	index@(.nv.constant0._Z12mul_mat_q3_KIfLb0EEvPKvS1_PT_iiiii)
        /*00b4*/ 	.short	0x0210
        /*00b6*/ 	.short	0x002c


	//----- nvinfo : EIATTR_SW_WAR
	.align		4
.L_6713:
        /*00b8*/ 	.byte	0x04, 0x36
        /*00ba*/ 	.short	(.L_6715 - .L_6714)
.L_6714:
        /*00bc*/ 	.word	0x00000008
.L_6715:


//--------------------- .nv.info._Z12mul_mat_q2_KIfLb1EEvPKvS1_PT_iiiii --------------------------
	.section	.nv.info._Z12mul_mat_q2_KIfLb1EEvPKvS1_PT_iiiii,"",@"SHT_CUDA_INFO"
	.sectionflags	@""
	.align	4


	//----- nvinfo : EIATTR_CUDA_API_VERSION
	.align		4
        /*0000*/ 	.byte	0x04, 0x37
        /*0002*/ 	.short	(.L_6717 - .L_6716)
.L_6716:
        /*0004*/ 	.word	0x00000082


	//----- nvinfo : EIATTR_KPARAM_INFO
	.align		4
.L_6717:
        /*0008*/ 	.byte	0x04, 0x17
        /*000a*/ 	.short	(.L_6719 - .L_6718)
.L_6718:
        /*000c*/ 	.word	0x00000000
        /*0010*/ 	.short	0x0007
        /*0012*/ 	.short	0x0028
        /*0014*/ 	.byte	0x00, 0xf0, 0x11, 0x00


	//----- nvinfo : EIATTR_KPARAM_INFO
	.align		4
.L_6719:
        /*0018*/ 	.byte	0x04, 0x17
        /*001a*/ 	.short	(.L_6721 - .L_6720)
.L_6720:
        /*001c*/ 	.word	0x00000000
        /*0020*/ 	.short	0x0006
        /*0022*/ 	.short	0x0024
        /*0024*/ 	.byte	0x00, 0xf0, 0x11, 0x00


	//----- nvinfo : EIATTR_KPARAM_INFO
	.align		4
.L_6721:
        /*0028*/ 	.byte	0x04, 0x17
        /*002a*/ 	.short	(.L_6723 - .L_6722)
.L_6722:
        /*002c*/ 	.word	0x00000000
        /*0030*/ 	.short	0x0005
        /*0032*/ 	.short	0x0020
        /*0034*/ 	.byte	0x00, 0xf0, 0x11, 0x00


	//----- nvinfo : EIATTR_KPARAM_INFO
	.align		4
.L_6723:
        /*0038*/ 	.byte	0x04, 0x17
        /*003a*/ 	.short	(.L_6725 - .L_6724)
.L_6724:
        /*003c*/ 	.word	0x00000000
        /*0040*/ 	.short	0x0004
        /*0042*/ 	.short	0x001c
        /*0044*/ 	.byte	0x00, 0xf0, 0x11, 0x00


	//----- nvinfo : EIATTR_KPARAM_INFO
	.align		4
.L_6725:
        /*0048*/ 	.byte	0x04, 0x17
        /*004a*/ 	.short	(.L_6727 - .L_6726)
.L_6726:
        /*004c*/ 	.word	0x00000000
        /*0050*/ 	.short	0x0003
        /*0052*/ 	.short	0x0018
        /*0054*/ 	.byte	0x00, 0xf0, 0x11, 0x00


	//----- nvinfo : EIATTR_KPARAM_INFO
	.align		4
.L_6727:
        /*0058*/ 	.byte	0x04, 0x17
        /*005a*/ 	.short	(.L_6729 - .L_6728)
.L_6728:
        /*005c*/ 	.word	0x00000000
        /*0060*/ 	.short	0x0002
        /*0062*/ 	.short	0x0010
        /*0064*/ 	.byte	0x00, 0xf0, 0x21, 0x00


	//----- nvinfo : EIATTR_KPARAM_INFO
	.align		4
.L_6729:
        /*0068*/ 	.byte	0x04, 0x17
        /*006a*/ 	.short	(.L_6731 - .L_6730)
.L_6730:
        /*006c*/ 	.word	0x00000000
        /*0070*/ 	.short	0x0001
        /*0072*/ 	.short	0x0008
        /*0074*/ 	.byte	0x00, 0xf0, 0x21, 0x00


	//----- nvinfo : EIATTR_KPARAM_INFO
	.align		4
.L_6731:
        /*0078*/ 	.byte	0x04, 0x17
        /*007a*/ 	.short	(.L_6733 - .L_6732)
.L_6732:
        /*007c*/ 	.word	0x00000000
        /*0080*/ 	.short	0x0000
        /*0082*/ 	.short	0x0000
        /*0084*/ 	.byte	0x00, 0xf0, 0x21, 0x00


	//----- nvinfo : EIATTR_SPARSE_MMA_MASK
	.align		4
.L_6733:
        /*0088*/ 	.byte	0x03, 0x50
        /*008a*/ 	.short	0x0000


	//----- nvinfo : EIATTR_MAXREG_COUNT
	.align		4
        /*008c*/ 	.byte	0x03, 0x1b
        /*008e*/ 	.short	0x00ff


	//----- nvinfo : EIATTR_NUM_BARRIERS
	.align		4
        /*0090*/ 	.byte	0x02, 0x4c
        /*0092*/ 	.byte	0x01
	.zero		1


	//----- nvinfo : EIATTR_MERCURY_ISA_VERSION
	.align		4
        /*0094*/ 	.byte	0x03, 0x5f
        /*0096*/ 	.short	0x0101


	//----- nvinfo : EIATTR_EXIT_INSTR_OFFSETS
	.align		4
        /*0098*/ 	.byte	0x04, 0x1c
        /*009a*/ 	.short	(.L_6735 - .L_6734)


	//   ....[0]....
.L_6734:
        /*009c*/ 	.word	0x00004b80


	//   ....[1]....
        /*00a0*/ 	.word	0x00004be0


	//   ....[2]....
        /*00a4*/ 	.word	0x00004c30


	//----- nvinfo : EIATTR_CBANK_PARAM_SIZE
	.align		4
.L_6735:
        /*00a8*/ 	.byte	0x03, 0x19
        /*00aa*/ 	.short	0x002c


	//----- nvinfo : EIATTR_PARAM_CBANK
	.align		4
        /*00ac*/ 	.byte	0x04, 0x0a
        /*00ae*/ 	.short	(.L_6737 - .L_6736)
	.align		4
.L_6736:
        /*00b0*/ 	.word	index@(.nv.constant0._Z12mul_mat_q2_KIfLb1EEvPKvS1_PT_iiiii)
        /*00b4*/ 	.short	0x0210
        /*00b6*/ 	.short	0x002c


	//----- nvinfo : EIATTR_SW_WAR
	.align		4
.L_6737:
        /*00b8*/ 	.byte	0x04, 0x36
        /*00ba*/ 	.short	(.L_6739 - .L_6738)
.L_6738:
        /*00bc*/ 	.word	0x00000008
.L_6739:


//--------------------- .nv.info._Z12mul_mat_q2_KIfLb0EEvPKvS1_PT_iiiii --------------------------
	.section	.nv.info._Z12mul_mat_q2_KIfLb0EEvPKvS1_PT_iiiii,"",@"SHT_CUDA_INFO"
	.sectionflags	@""
	.align	4


	//----- nvinfo : EIATTR_CUDA_API_VERSION
	.align		4
        /*0000*/ 	.byte	0x04, 0x37
        /*0002*/ 	.short	(.L_6741 - .L_6740)
.L_6740:
        /*0004*/ 	.word	0x00000082


	//----- nvinfo : EIATTR_KPARAM_INFO
	.align		4
.L_6741:
        /*0008*/ 	.byte	0x04, 0x17
        /*000a*/ 	.short	(.L_6743 - .L_6742)
.L_6742:
        /*000c*/ 	.word	0x00000000
        /*0010*/ 	.short	0x0007
        /*0012*/ 	.short	0x0028
        /*0014*/ 	.byte	0x00, 0xf0, 0x11, 0x00


	//----- nvinfo : EIATTR_KPARAM_INFO
	.align		4
.L_6743:
        /*0018*/ 	.byte	0x04, 0x17
        /*001a*/ 	.short	(.L_6745 - .L_6744)
.L_6744:
        /*001c*/ 	.word	0x00000000
        /*0020*/ 	.short	0x0006
        /*0022*/ 	.short	0x0024
        /*0024*/ 	.byte	0x00, 0xf0, 0x11, 0x00


	//----- nvinfo : EIATTR_KPARAM_INFO
	.align		4
.L_6745:
        /*0028*/ 	.byte	0x04, 0x17
        /*002a*/ 	.short	(.L_6747 - .L_6746)
.L_6746:
        /*002c*/ 	.word	0x00000000
        /*0030*/ 	.short	0x0005
        /*0032*/ 	.short	0x0020
        /*0034*/ 	.byte	0x00, 0xf0, 0x11, 0x00


	//----- nvinfo : EIATTR_KPARAM_INFO
	.align		4
.L_6747:
        /*0038*/ 	.byte	0x04, 0x17
        /*003a*/ 	.short	(.L_6749 - .L_6748)
.L_6748:
        /*003c*/ 	.word	0x00000000
        /*0040*/ 	.short	0x0004
        /*0042*/ 	.short	0x001c
        /*0044*/ 	.byte	0x00, 0xf0, 0x11, 0x00


	//----- nvinfo : EIATTR_KPARAM_INFO
	.align		4
.L_6749:
        /*0048*/ 	.byte	0x04, 0x17
        /*004a*/ 	.short	(.L_6751 - .L_6750)
.L_6750:
        /*004c*/ 	.word	0x00000000
        /*0050*/ 	.short	0x0003
        /*0052*/ 	.short	0x0018
        /*0054*/ 	.byte	0x00, 0xf0, 0x11, 0x00


	//----- nvinfo : EIATTR_KPARAM_INFO
	.align		4
.L_6751:
        /*0058*/ 	.byte	0x04, 0x17
        /*005a*/ 	.short	(.L_6753 - .L_6752)
.L_6752:
        /*005c*/ 	.word	0x00000000
        /*0060*/ 	.short	0x0002
        /*0062*/ 	.short	0x0010
        /*0064*/ 	.byte	0x00, 0xf0, 0x21, 0x00


	//----- nvinfo : EIATTR_KPARAM_INFO
	.align		4
.L_6753:
        /*0068*/ 	.byte	0x04, 0x17
        /*006a*/ 	.short	(.L_6755 - .L_6754)
.L_6754:
        /*006c*/ 	.word	0x00000000
        /*0070*/ 	.short	0x0001
        /*0072*/ 	.short	0x0008
        /*0074*/ 	.byte	0x00, 0xf0, 0x21, 0x00


	//----- nvinfo : EIATTR_KPARAM_INFO
	.align		4
.L_6755:
        /*0078*/ 	.byte	0x04, 0x17
        /*007a*/ 	.short	(.L_6757 - .L_6756)
.L_6756:
        /*007c*/ 	.word	0x00000000
        /*0080*/ 	.short	0x0000
        /*0082*/ 	.short	0x0000
        /*0084*/ 	.byte	0x00, 0xf0, 0x21, 0x00


	//----- nvinfo : EIATTR_SPARSE_MMA_MASK
	.align		4
.L_6757:
        /*0088*/ 	.byte	0x03, 0x50
        /*008a*/ 	.short	0x0000


	//----- nvinfo : EIATTR_MAXREG_COUNT
	.align		4
        /*008c*/ 	.byte	0x03, 0x1b
        /*008e*/ 	.short	0x00ff


	//----- nvinfo : EIATTR_NUM_BARRIERS
	.align		4
        /*0090*/ 	.byte	0x02, 0x4c
        /*0092*/ 	.byte	0x01
	.zero		1


	//----- nvinfo : EIATTR_MERCURY_ISA_VERSION
	.align		4
        /*0094*/ 	.byte	0x03, 0x5f
        /*0096*/ 	.short	0x0101


	//----- nvinfo : EIATTR_EXIT_INSTR_OFFSETS
	.align		4
        /*0098*/ 	.byte	0x04, 0x1c
        /*009a*/ 	.short	(.L_6759 - .L_6758)


	//   ....[0]....
.L_6758:
        /*009c*/ 	.word	0x00004850


	//   ....[1]....
        /*00a0*/ 	.word	0x000048b0


	//   ....[2]....
        /*00a4*/ 	.word	0x00004900


	//----- nvinfo : EIATTR_CBANK_PARAM_SIZE
	.align		4
.L_6759:
        /*00a8*/ 	.byte	0x03, 0x19
        /*00aa*/ 	.short	0x002c


	//----- nvinfo : EIATTR_PARAM_CBANK
	.align		4
        /*00ac*/ 	.byte	0x04, 0x0a
        /*00ae*/ 	.short	(.L_6761 - .L_6760)
	.align		4
.L_6760:
        /*00b0*/ 	.word	index@(.nv.constant0._Z12mul_mat_q2_KIfLb0EEvPKvS1_PT_iiiii)
        /*00b4*/ 	.short	0x0210
        /*00b6*/ 	.short	0x002c


	//----- nvinfo : EIATTR_SW_WAR
	.align		4
.L_6761:
        /*00b8*/ 	.byte	0x04, 0x36
        /*00ba*/ 	.short	(.L_6763 - .L_6762)
.L_6762:
        /*00bc*/ 	.word	0x00000008
.L_6763:


//--------------------- .nv.info._Z12mul_mat_q8_0IfLb1EEvPKvS1_PT_iiiii --------------------------
	.section	.nv.info._Z12mul_mat_q8_0IfLb1EEvPKvS1_PT_iiiii,"",@"SHT_CUDA_INFO"
	.sectionflags	@""
	.align	4


	//----- nvinfo : EIATTR_CUDA_API_VERSION
	.align		4
        /*0000*/ 	.byte	0x04, 0x37
        /*0002*/ 	.short	(.L_6765 - .L_6764)
.L_6764:
        /*0004*/ 	.word	0x00000082


	//----- nvinfo : EIATTR_KPARAM_INFO
	.align		4
.L_6765:
        /*0008*/ 	.byte	0x04, 0x17
        /*000a*/ 	.short	(.L_6767 - .L_6766)
.L_6766:
        /*000c*/ 	.word	0x00000000
        /*0010*/ 	.short	0x0007
        /*0012*/ 	.short	0x0028
        /*0014*/ 	.byte	0x00, 0xf0, 0x11, 0x00


	//----- nvinfo : EIATTR_KPARAM_INFO
	.align		4
.L_6767:
        /*0018*/ 	.byte	0x04, 0x17
        /*001a*/ 	.short	(.L_6769 - .L_6768)
.L_6768:
        /*001c*/ 	.word	0x00000000
        /*0020*/ 	.short	0x0006
        /*0022*/ 	.short	0x0024
        /*0024*/ 	.byte	0x00, 0xf0, 0x11, 0x00


	//----- nvinfo : EIATTR_KPARAM_INFO
	.align		4
.L_6769:
        /*0028*/ 	.byte	0x04, 0x17
        /*002a*/ 	.short	(.L_6771 - .L_6770)
.L_6770:
        /*002c*/ 	.word	0x00000000
        /*0030*/ 	.short	0x0005
        /*0032*/ 	.short	0x0020
        /*0034*/ 	.byte	0x00, 0xf0, 0x11, 0x00


	//----- nvinfo : EIATTR_KPARAM_INFO
	.align		4
.L_6771:
        /*0038*/ 	.byte	0x04, 0x17
        /*003a*/ 	.short	(.L_6773 - .L_6772)
.L_6772:
        /*003c*/ 	.word	0x00000000
        /*0040*/ 	.short	0x0004
        /*0042*/ 	.short	0x001c
        /*0044*/ 	.byte	0x00, 0xf0, 0x11, 0x00


	//----- nvinfo : EIATTR_KPARAM_INFO
	.align		4
.L_6773:
        /*0048*/ 	.byte	0x04, 0x17
        /*004a*/ 	.short	(.L_6775 - .L_6774)
.L_6774:
        /*004c*/ 	.word	0x00000000
        /*0050*/ 	.short	0x0003
        /*0052*/ 	.short	0x0018
        /*0054*/ 	.byte	0x00, 0xf0, 0x11, 0x00


	//----- nvinfo : EIATTR_KPARAM_INFO
	.align		4
.L_6775:
        /*0058*/ 	.byte	0x04, 0x17
        /*005a*/ 	.short	(.L_6777 - .L_6776)
.L_6776:
        /*005c*/ 	.word	0x00000000
        /*0060*/ 	.short	0x0002
        /*0062*/ 	.short	0x0010
        /*0064*/ 	.byte	0x00, 0xf0, 0x21, 0x00


	//----- nvinfo : EIATTR_KPARAM_INFO
	.align		4
.L_6777:
        /*0068*/ 	.byte	0x04, 0x17
        /*006a*/ 	.short	(.L_6779 - .L_6778)
.L_6778:
        /*006c*/ 	.word	0x00000000
        /*0070*/ 	.short	0x0001
        /*0072*/ 	.short	0x0008
        /*0074*/ 	.byte	0x00, 0xf0, 0x21, 0x00


	//----- nvinfo : EIATTR_KPARAM_INFO
	.align		4
.L_6779:
        /*0078*/ 	.byte	0x04, 0x17
        /*007a*/ 	.short	(.L_6781 - .L_6780)
.L_6780:
        /*007c*/ 	.word	0x00000000
        /*0080*/ 	.short	0x0000
        /*0082*/ 	.short	0x0000
        /*0084*/ 	.byte	0x00, 0xf0, 0x21, 0x00


	//----- nvinfo : EIATTR_SPARSE_MMA_MASK
	.align		4
.L_6781:
        /*0088*/ 	.byte	0x03, 0x50
        /*008a*/ 	.short	0x0000


	//----- nvinfo : EIATTR_MAXREG_COUNT
	.align		4
        /*008c*/ 	.byte	0x03, 0x1b
        /*008e*/ 	.short	0x00ff


	//----- nvinfo : EIATTR_NUM_BARRIERS
	.align		4
        /*0090*/ 	.byte	0x02, 0x4c
        /*0092*/ 	.byte	0x01
	.zero		1


	//----- nvinfo : EIATTR_MERCURY_ISA_VERSION
	.align		4
        /*0094*/ 	.byte	0x03, 0x5f
        /*0096*/ 	.short	0x0101


	//----- nvinfo : EIATTR_EXIT_INSTR_OFFSETS
	.align		4
        /*0098*/ 	.byte	0x04, 0x1c
        /*009a*/ 	.short	(.L_6783 - .L_6782)


	//   ....[0]....
.L_6782:
        /*009c*/ 	.word	0x00001460


	//   ....[1]....
        /*00a0*/ 	.word	0x000014b0


	//   ....[2]....
        /*00a4*/ 	.word	0x00001500


	//----- nvinfo : EIATTR_CBANK_PARAM_SIZE
	.align		4
.L_6783:
        /*00a8*/ 	.byte	0x03, 0x19
        /*00aa*/ 	.short	0x002c


	//----- nvinfo : EIATTR_PARAM_CBANK
	.align		4
        /*00ac*/ 	.byte	0x04, 0x0a
        /*00ae*/ 	.short	(.L_6785 - .L_6784)
	.align		4
.L_6784:
        /*00b0*/ 	.word	index@(.nv.constant0._Z12mul_mat_q8_0IfLb1EEvPKvS1_PT_iiiii)
        /*00b4*/ 	.short	0x0210
        /*00b6*/ 	.short	0x002c


	//----- nvinfo : EIATTR_SW_WAR
	.align		4
.L_6785:
        /*00b8*/ 	.byte	0x04, 0x36
        /*00ba*/ 	.short	(.L_6787 - .L_6786)
.L_6786:
        /*00bc*/ 	.word	0x00000008
.L_6787:


//--------------------- .nv.info._Z12mul_mat_q8_0IfLb0EEvPKvS1_PT_iiiii --------------------------
	.section	.nv.info._Z12mul_mat_q8_0IfLb0EEvPKvS1_PT_iiiii,"",@"SHT_CUDA_INFO"
	.sectionflags	@""
	.align	4


	//----- nvinfo : EIATTR_CUDA_API_VERSION
	.align		4
        /*0000*/ 	.byte	0x04, 0x37
        /*0002*/ 	.short	(.L_6789 - .L_6788)
.L_6788:
        /*0004*/ 	.word	0x00000082


	//----- nvinfo : EIATTR_KPARAM_INFO
	.align		4
.L_6789:
        /*0008*/ 	.byte	0x04, 0x17
        /*000a*/ 	.short	(.L_6791 - .L_6790)
.L_6790:
        /*000c*/ 	.word	0x00000000
        /*0010*/ 	.short	0x0007
        /*0012*/ 	.short	0x0028
        /*0014*/ 	.byte	0x00, 0xf0, 0x11, 0x00


	//----- nvinfo : EIATTR_KPARAM_INFO
	.align		4
.L_6791:
        /*0018*/ 	.byte	0x04, 0x17
        /*001a*/ 	.short	(.L_6793 - .L_6792)
.L_6792:
        /*001c*/ 	.word	0x00000000
        /*0020*/ 	.short	0x0006
        /*0022*/ 	.short	0x0024
        /*0024*/ 	.byte	0x00, 0xf0, 0x11, 0x00


	//----- nvinfo : EIATTR_KPARAM_INFO
	.align		4
.L_6793:
        /*0028*/ 	.byte	0x04, 0x17
        /*002a*/ 	.short	(.L_6795 - .L_6794)
.L_6794:
        /*002c*/ 	.word	0x00000000
        /*0030*/ 	.short	0x0005
        /*0032*/ 	.short	0x0020
        /*0034*/ 	.byte	0x00, 0xf0, 0x11, 0x00


	//----- nvinfo : EIATTR_KPARAM_INFO
	.align		4
.L_6795:
        /*0038*/ 	.byte	0x04, 0x17
        /*003a*/ 	.short	(.L_6797 - .L_6796)
.L_6796:
        /*003c*/ 	.word	0x00000000
        /*0040*/ 	.short	0x0004
        /*0042*/ 	.short	0x001c
        /*0044*/ 	.byte	0x00, 0xf0, 0x11, 0x00


	//----- nvinfo : EIATTR_KPARAM_INFO
	.align		4
.L_6797:
        /*0048*/ 	.byte	0x04, 0x17
        /*004a*/ 	.short	(.L_6799 - .L_6798)
.L_6798:
        /*004c*/ 	.word	0x00000000
        /*0050*/ 	.short	0x0003
        /*0052*/ 	.short	0x0018
        /*0054*/ 	.byte	0x00, 0xf0, 0x11, 0x00


	//----- nvinfo : EIATTR_KPARAM_INFO
	.align		4
.L_6799:
        /*0058*/ 	.byte	0x04, 0x17
        /*005a*/ 	.short	(.L_6801 - .L_6800)
.L_6800:
        /*005c*/ 	.word	0x00000000
        /*0060*/ 	.short	0x0002
        /*0062*/ 	.short	0x0010
        /*0064*/ 	.byte	0x00, 0xf0, 0x21, 0x00


	//----- nvinfo : EIATTR_KPARAM_INFO
	.align		4
.L_6801:
        /*0068*/ 	.byte	0x04, 0x17
        /*006a*/ 	.short	(.L_6803 - .L_6802)
.L_6802:
        /*006c*/ 	.word	0x00000000
        /*0070*/ 	.short	0x0001
        /*0072*/ 	.short	0x0008
        /*0074*/ 	.byte	0x00, 0xf0, 0x21, 0x00


	//----- nvinfo : EIATTR_KPARAM_INFO
	.align		4
.L_6803:
        /*0078*/ 	.byte	0x04, 0x17
        /*007a*/ 	.short	(.L_6805 - .L_6804)
.L_6804:
        /*007c*/ 	.word	0x00000000
        /*0080*/ 	.short	0x0000
        /*0082*/ 	.short	0x0000
        /*0084*/ 	.byte	0x00, 0xf0, 0x21, 0x00


	//----- nvinfo : EIATTR_SPARSE_MMA_MASK
	.align		4
.L_6805:
        /*0088*/ 	.byte	0x03, 0x50
        /*008a*/ 	.short	0x0000


	//----- nvinfo : EIATTR_MAXREG_COUNT
	.align		4
        /*008c*/ 	.byte	0x03, 0x1b
        /*008e*/ 	.short	0x00ff


	//----- nvinfo : EIATTR_NUM_BARRIERS
	.align		4
        /*0090*/ 	.byte	0x02, 0x4c
        /*0092*/ 	.byte	0x01
	.zero		1


	//----- nvinfo : EIATTR_MERCURY_ISA_VERSION
	.align		4
        /*0094*/ 	.byte	0x03, 0x5f
        /*0096*/ 	.short	0x0101


	//----- nvinfo : EIATTR_EXIT_INSTR_OFFSETS
	.align		4
        /*0098*/ 	.byte	0x04, 0x1c
        /*009a*/ 	.short	(.L_6807 - .L_6806)


	//   ....[0]....
.L_6806:
        /*009c*/ 	.word	0x000010f0


	//   ....[1]....
        /*00a0*/ 	.word	0x00001140


	//   ....[2]....
        /*00a4*/ 	.word	0x00001190


	//----- nvinfo : EIATTR_CBANK_PARAM_SIZE
	.align		4
.L_6807:
        /*00a8*/ 	.byte	0x03, 0x19
        /*00aa*/ 	.short	0x002c


	//----- nvinfo : EIATTR_PARAM_CBANK
	.align		4
        /*00ac*/ 	.byte	0x04, 0x0a
        /*00ae*/ 	.short	(.L_6809 - .L_6808)
	.align		4
.L_6808:
        /*00b0*/ 	.word	index@(.nv.constant0._Z12mul_mat_q8_0IfLb0EEvPKvS1_PT_iiiii)
        /*00b4*/ 	.short	0x0210
        /*00b6*/ 	.short	0x002c


	//----- nvinfo : EIATTR_SW_WAR
	.align		4
.L_6809:
        /*00b8*/ 	.byte	0x04, 0x36
        /*00ba*/ 	.short	(.L_6811 - .L_6810)
.L_6810:
        /*00bc*/ 	.word	0x00000008
.L_6811:


//--------------------- .nv.info._Z12mul_mat_q5_1IfLb1EEvPKvS1_PT_iiiii --------------------------
	.section	.nv.info._Z12mul_mat_q5_1IfLb1EEvPKvS1_PT_iiiii,"",@"SHT_CUDA_INFO"
	.sectionflags	@""
	.align	4


	//----- nvinfo : EIATTR_CUDA_API_VERSION
	.align		4
        /*0000*/ 	.byte	0x04, 0x37
        /*0002*/ 	.short	(.L_6813 - .L_6812)
.L_6812:
        /*0004*/ 	.word	0x00000082


	//----- nvinfo : EIATTR_KPARAM_INFO
	.align		4
.L_6813:
        /*0008*/ 	.byte	0x04, 0x17
        /*000a*/ 	.short	(.L_6815 - .L_6814)
.L_6814:
        /*000c*/ 	.word	0x00000000
        /*0010*/ 	.short	0x0007
        /*0012*/ 	.short	0x0028
        /*0014*/ 	.byte	0x00, 0xf0, 0x11, 0x00


	//----- nvinfo : EIATTR_KPARAM_INFO
	.align		4
.L_6815:
        /*0018*/ 	.byte	0x04, 0x17
        /*001a*/ 	.short	(.L_6817 - .L_6816)
.L_6816:
        /*001c*/ 	.word	0x00000000
        /*0020*/ 	.short	0x0006
        /*0022*/ 	.short	0x0024
        /*0024*/ 	.byte	0x00, 0xf0, 0x11, 0x00


	//----- nvinfo : EIATTR_KPARAM_INFO
	.align		4
.L_6817:
        /*0028*/ 	.byte	0x04, 0x17
        /*002a*/ 	.short	(.L_6819 - .L_6818)
.L_6818:
        /*002c*/ 	.word	0x00000000
        /*0030*/ 	.short	0x0005
        /*0032*/ 	.short	0x0020
        /*0034*/ 	.byte	0x00, 0xf0, 0x11, 0x00


	//----- nvinfo : EIATTR_KPARAM_INFO
	.align		4
.L_6819:
        /*0038*/ 	.byte	0x04, 0x17
        /*003a*/ 	.short	(.L_6821 - .L_6820)
.L_6820:
        /*003c*/ 	.word	0x00000000
        /*0040*/ 	.short	0x0004
        /*0042*/ 	.short	0x001c
        /*0044*/ 	.byte	0x00, 0xf0, 0x11, 0x00


	//----- nvinfo : EIATTR_KPARAM_INFO
	.align		4
.L_6821:
        /*0048*/ 	.byte	0x04, 0x17
        /*004a*/ 	.short	(.L_6823 - .L_6822)
.L_6822:
        /*004c*/ 	.word	0x00000000
        /*0050*/ 	.short	0x0003
        /*0052*/ 	.short	0x0018
        /*0054*/ 	.byte	0x00, 0xf0, 0x11, 0x00


	//----- nvinfo : EIATTR_KPARAM_INFO
	.align		4
.L_6823:
        /*0058*/ 	.byte	0x04, 0x17
        /*005a*/ 	.short	(.L_6825 - .L_6824)
.L_6824:
        /*005c*/ 	.word	0x00000000
        /*0060*/ 	.short	0x0002
        /*0062*/ 	.short	0x0010
        /*0064*/ 	.byte	0x00, 0xf0, 0x21, 0x00


	//----- nvinfo : EIATTR_KPARAM_INFO
	.align		4
.L_6825:
        /*0068*/ 	.byte	0x04, 0x17
        /*006a*/ 	.short	(.L_6827 - .L_6826)
.L_6826:
        /*006c*/ 	.word	0x00000000
        /*0070*/ 	.short	0x0001
        /*0072*/ 	.short	0x0008
        /*0074*/ 	.byte	0x00, 0xf0, 0x21, 0x00


	//----- nvinfo : EIATTR_KPARAM_INFO
	.align		4
.L_6827:
        /*0078*/ 	.byte	0x04, 0x17
        /*007a*/ 	.short	(.L_6829 - .L_6828)
.L_6828:
        /*007c*/ 	.word	0x00000000
        /*0080*/ 	.short	0x0000
        /*0082*/ 	.short	0x0000
        /*0084*/ 	.byte	0x00, 0xf0, 0x21, 0x00


	//----- nvinfo : EIATTR_SPARSE_MMA_MASK
	.align		4
.L_6829:
        /*0088*/ 	.byte	0x03, 0x50
        /*008a*/ 	.short	0x0000


	//----- nvinfo : EIATTR_MAXREG_COUNT
	.align		4
        /*008c*/ 	.byte	0x03, 0x1b
        /*008e*/ 	.short	0x00ff


	//----- nvinfo : EIATTR_NUM_BARRIERS
	.align		4
        /*0090*/ 	.byte	0x02, 0x4c
        /*0092*/ 	.byte	0x01
	.zero		1


	//----- nvinfo : EIATTR_MERCURY_ISA_VERSION
	.align		4
        /*0094*/ 	.byte	0x03, 0x5f
        /*0096*/ 	.short	0x0101


	//----- nvinfo : EIATTR_EXIT_INSTR_OFFSETS
	.align		4
        /*0098*/ 	.byte	0x04, 0x1c
        /*009a*/ 	.short	(.L_6831 - .L_6830)


	//   ....[0]....
.L_6830:
        /*009c*/ 	.word	0x00002780


	//   ....[1]....
        /*00a0*/ 	.word	0x000027e0


	//   ....[2]....
        /*00a4*/ 	.word	0x00002830


	//----- nvinfo : EIATTR_CBANK_PARAM_SIZE
	.align		4
.L_6831:
        /*00a8*/ 	.byte	0x03, 0x19
        /*00aa*/ 	.short	0x002c


	//----- nvinfo : EIATTR_PARAM_CBANK
	.align		4
        /*00ac*/ 	.byte	0x04, 0x0a
        /*00ae*/ 	.short	(.L_6833 - .L_6832)
	.align		4
.L_6832:
        /*00b0*/ 	.word	index@(.nv.constant0._Z12mul_mat_q5_1IfLb1EEvPKvS1_PT_iiiii)
        /*00b4*/ 	.short	0x0210
        /*00b6*/ 	.short	0x002c


	//----- nvinfo : EIATTR_SW_WAR
	.align		4
.L_6833:
        /*00b8*/ 	.byte	0x04, 0x36
        /*00ba*/ 	.short	(.L_6835 - .L_6834)
.L_6834:
        /*00bc*/ 	.word	0x00000008
.L_6835:


//--------------------- .nv.info._Z12mul_mat_q5_1IfLb0EEvPKvS1_PT_iiiii --------------------------
	.section	.nv.info._Z12mul_mat_q5_1IfLb0EEvPKvS1_PT_iiiii,"",@"SHT_CUDA_INFO"
	.sectionflags	@""
	.align	4


	//----- nvinfo : EIATTR_CUDA_API_VERSION
	.align		4
        /*0000*/ 	.byte	0x04, 0x37
        /*0002*/ 	.short	(.L_6837 - .L_6836)
.L_6836:
        /*0004*/ 	.word	0x00000082


	//----- nvinfo : EIATTR_KPARAM_INFO
	.align		4
.L_6837:
        /*0008*/ 	.byte	0x04, 0x17
        /*000a*/ 	.short	(.L_6839 - .L_6838)
.L_6838:
        /*000c*/ 	.word	0x00000000
        /*0010*/ 	.short	0x0007
        /*0012*/ 	.short	0x0028
        /*0014*/ 	.byte	0x00, 0xf0, 0x11, 0x00


	//----- nvinfo : EIATTR_KPARAM_INFO
	.align		4
.L_6839:
        /*0018*/ 	.byte	0x04, 0x17
        /*001a*/ 	.short	(.L_6841 - .L_6840)
.L_6840:
        /*001c*/ 	.word	0x00000000
        /*0020*/ 	.short	0x0006
        /*0022*/ 	.short	0x0024
        /*0024*/ 	.byte	0x00, 0xf0, 0x11, 0x00


	//----- nvinfo : EIATTR_KPARAM_INFO
	.align		4
.L_6841:
        /*0028*/ 	.byte	0x04, 0x17
        /*002a*/ 	.short	(.L_6843 - .L_6842)
.L_6842:
        /*002c*/ 	.word	0x00000000
        /*0030*/ 	.short	0x0005
        /*0032*/ 	.short	0x0020
        /*0034*/ 	.byte	0x00, 0xf0, 0x11, 0x00


	//----- nvinfo : EIATTR_KPARAM_INFO
	.align		4
.L_6843:
        /*0038*/ 	.byte	0x04, 0x17
        /*003a*/ 	.short	(.L_6845 - .L_6844)
.L_6844:
        /*003c*/ 	.word	0x00000000
        /*0040*/ 	.short	0x0004
        /*0042*/ 	.short	0x001c
        /*0044*/ 	.byte	0x00, 0xf0, 0x11, 0x00


	//----- nvinfo : EIATTR_KPARAM_INFO
	.align		4
.L_6845:
        /*0048*/ 	.byte	0x04, 0x17
        /*004a*/ 	.short	(.L_6847 - .L_6846)
.L_6846:
        /*004c*/ 	.word	0x00000000
        /*0050*/ 	.short	0x0003
        /*0052*/ 	.short	0x0018
        /*0054*/ 	.byte	0x00, 0xf0, 0x11, 0x00


	//----- nvinfo : EIATTR_KPARAM_INFO
	.align		4
.L_6847:
        /*0058*/ 	.byte	0x04, 0x17
        /*005a*/ 	.short	(.L_6849 - .L_6848)
.L_6848:
        /*005c*/ 	.word	0x00000000
        /*0060*/ 	.short	0x0002
        /*0062*/ 	.short	0x0010
        /*0064*/ 	.byte	0x00, 0xf0, 0x21, 0x00


	//----- nvinfo : EIATTR_KPARAM_INFO
	.align		4
.L_6849:
        /*0068*/ 	.byte	0x04, 0x17
        /*006a*/ 	.short	(.L_6851 - .L_6850)
.L_6850:
        /*006c*/ 	.word	0x00000000
        /*0070*/ 	.short	0x0001
        /*0072*/ 	.short	0x0008
        /*0074*/ 	.byte	0x00, 0xf0, 0x21, 0x00


	//----- nvinfo : EIATTR_KPARAM_INFO
	.align		4
.L_6851:
        /*0078*/ 	.byte	0x04, 0x17
        /*007a*/ 	.short	(.L_6853 - .L_6852)
.L_6852:
        /*007c*/ 	.word	0x00000000
        /*0080*/ 	.short	0x0000
        /*0082*/ 	.short	0x0000
        /*0084*/ 	.byte	0x00, 0xf0, 0x21, 0x00


	//----- nvinfo : EIATTR_SPARSE_MMA_MASK
	.align		4
.L_6853:
        /*0088*/ 	.byte	0x03, 0x50
        /*008a*/ 	.short	0x0000


	//----- nvinfo : EIATTR_MAXREG_COUNT
	.align		4
        /*008c*/ 	.byte	0x03, 0x1b
        /*008e*/ 	.short	0x00ff


	//----- nvinfo : EIATTR_NUM_BARRIERS
	.align		4
        /*0090*/ 	.byte	0x02, 0x4c
        /*0092*/ 	.byte	0x01
	.zero		1


	//----- nvinfo : EIATTR_MERCURY_ISA_VERSION
	.align		4
        /*0094*/ 	.byte	0x03, 0x5f
        /*0096*/ 	.short	0x0101


	//----- nvinfo : EIATTR_EXIT_INSTR_OFFSETS
	.align		4
        /*0098*/ 	.byte	0x04, 0x1c
        /*009a*/ 	.short	(.L_6855 - .L_6854)


	//   ....[0]....
.L_6854:
        /*009c*/ 	.word	0x000023b0


	//   ....[1]....
        /*00a0*/ 	.word	0x00002410


	//   ....[2]....
        /*00a4*/ 	.word	0x00002460


	//----- nvinfo : EIATTR_CBANK_PARAM_SIZE
	.align		4
.L_6855:
        /*00a8*/ 	.byte	0x03, 0x19
        /*00aa*/ 	.short	0x002c


	//----- nvinfo : EIATTR_PARAM_CBANK
	.align		4
        /*00ac*/ 	.byte	0x04, 0x0a
        /*00ae*/ 	.short	(.L_6857 - .L_6856)
	.align		4
.L_6856:
        /*00b0*/ 	.word	index@(.nv.constant0._Z12mul_mat_q5_1IfLb0EEvPKvS1_PT_iiiii)
        /*00b4*/ 	.short	0x0210
        /*00b6*/ 	.short	0x002c


	//----- nvinfo : EIATTR_SW_WAR
	.align		4
.L_6857:
        /*00b8*/ 	.byte	0x04, 0x36
        /*00ba*/ 	.short	(.L_6859 - .L_6858)
.L_6858:
        /*00bc*/ 	.word	0x00000008
.L_6859:


//--------------------- .nv.info._Z12mul_mat_q5_0IfLb1EEvPKvS1_PT_iiiii --------------------------
	.section	.nv.info._Z12mul_mat_q5_0IfLb1EEvPKvS1_PT_iiiii,"",@"SHT_CUDA_INFO"
	.sectionflags	@""
	.align	4


	//----- nvinfo : EIATTR_CUDA_API_VERSION
	.align		4
        /*0000*/ 	.byte	0x04, 0x37
        /*0002*/ 	.short	(.L_6861 - .L_6860)
.L_6860:
        /*0004*/ 	.word	0x00000082


	//----- nvinfo : EIATTR_KPARAM_INFO
	.align		4
.L_6861:
        /*0008*/ 	.byte	0x04, 0x17
        /*000a*/ 	.short	(.L_6863 - .L_6862)
.L_6862:
        /*000c*/ 	.word	0x00000000
        /*0010*/ 	.short	0x0007
        /*0012*/ 	.short	0x0028
        /*0014*/ 	.byte	0x00, 0xf0, 0x11, 0x00


	//----- nvinfo : EIATTR_KPARAM_INFO
	.align		4
.L_6863:
        /*0018*/ 	.byte	0x04, 0x17
        /*001a*/ 	.short	(.L_6865 - .L_6864)
.L_6864:
        /*001c*/ 	.word	0x00000000
        /*0020*/ 	.short	0x0006
        /*0022*/ 	.short	0x0024
        /*0024*/ 	.byte	0x00, 0xf0, 0x11, 0x00


	//----- nvinfo : EIATTR_KPARAM_INFO
	.align		4
.L_6865:
        /*0028*/ 	.byte	0x04, 0x17
        /*002a*/ 	.short	(.L_6867 - .L_6866)
.L_6866:
        /*002c*/ 	.word	0x00000000
        /*0030*/ 	.short	0x0005
        /*0032*/ 	.short	0x0020
        /*0034*/ 	.byte	0x00, 0xf0, 0x11, 0x00


	//----- nvinfo : EIATTR_KPARAM_INFO
	.align		4
.L_6867:
        /*0038*/ 	.byte	0x04, 0x17
        /*003a*/ 	.short	(.L_6869 - .L_6868)
.L_6868:
        /*003c*/ 	.word	0x00000000
        /*0040*/ 	.short	0x0004
        /*0042*/ 	.short	0x001c
        /*0044*/ 	.byte	0x00, 0xf0, 0x11, 0x00


	//----- nvinfo : EIATTR_KPARAM_INFO
	.align		4
.L_6869:
        /*0048*/ 	.byte	0x04, 0x17
        /*004a*/ 	.short	(.L_6871 - .L_6870)
.L_6870:
        /*004c*/ 	.word	0x00000000
        /*0050*/ 	.short	0x0003
        /*0052*/ 	.short	0x0018
        /*0054*/ 	.byte	0x00, 0xf0, 0x11, 0x00


	//----- nvinfo : EIATTR_KPARAM_INFO
	.align		4
.L_6871:
        /*0058*/ 	.byte	0x04, 0x17
        /*005a*/ 	.short	(.L_6873 - .L_6872)
.L_6872:
        /*005c*/ 	.word	0x00000000
        /*0060*/ 	.short	0x0002
        /*0062*/ 	.short	0x0010
        /*0064*/ 	.byte	0x00, 0xf0, 0x21, 0x00


	//----- nvinfo : EIATTR_KPARAM_INFO
	.align		4
.L_6873:
        /*0068*/ 	.byte	0x04, 0x17
        /*006a*/ 	.short	(.L_6875 - .L_6874)
.L_6874:
        /*006c*/ 	.word	0x00000000
        /*0070*/ 	.short	0x0001
        /*0072*/ 	.short	0x0008
        /*0074*/ 	.byte	0x00, 0xf0, 0x21, 0x00


	//----- nvinfo : EIATTR_KPARAM_INFO
	.align		4
.L_6875:
        /*0078*/ 	.byte	0x04, 0x17
        /*007a*/ 	.short	(.L_6877 - .L_6876)
.L_6876:
        /*007c*/ 	.word	0x00000000
        /*0080*/ 	.short	0x0000
        /*0082*/ 	.short	0x0000
        /*0084*/ 	.byte	0x00, 0xf0, 0x21, 0x00


	//----- nvinfo : EIATTR_SPARSE_MMA_MASK
	.align		4
.L_6877:
        /*0088*/ 	.byte	0x03, 0x50
        /*008a*/ 	.short	0x0000


	//----- nvinfo : EIATTR_MAXREG_COUNT
	.align		4
        /*008c*/ 	.byte	0x03, 0x1b
        /*008e*/ 	.short	0x00ff


	//----- nvinfo : EIATTR_NUM_BARRIERS
	.align		4
        /*0090*/ 	.byte	0x02, 0x4c
        /*0092*/ 	.byte	0x01
	.zero		1


	//----- nvinfo : EIATTR_MERCURY_ISA_VERSION
	.align		4
        /*0094*/ 	.byte	0x03, 0x5f
        /*0096*/ 	.short	0x0101


	//----- nvinfo : EIATTR_EXIT_INSTR_OFFSETS
	.align		4
        /*0098*/ 	.byte	0x04, 0x1c
        /*009a*/ 	.short	(.L_6879 - .L_6878)


	//   ....[0]....
.L_6878:
        /*009c*/ 	.word	0x000030c0


	//   ....[1]....
        /*00a0*/ 	.word	0x00003120


	//   ....[2]....
        /*00a4*/ 	.word	0x00003170


	//----- nvinfo : EIATTR_CBANK_PARAM_SIZE
	.align		4
.L_6879:
        /*00a8*/ 	.byte	0x03, 0x19
        /*00aa*/ 	.short	0x002c


	//----- nvinfo : EIATTR_PARAM_CBANK
	.align		4
        /*00ac*/ 	.byte	0x04, 0x0a
        /*00ae*/ 	.short	(.L_6881 - .L_6880)
	.align		4
.L_6880:
        /*00b0*/ 	.word	index@(.nv.constant0._Z12mul_mat_q5_0IfLb1EEvPKvS1_PT_iiiii)
        /*00b4*/ 	.short	0x0210
        /*00b6*/ 	.short	0x002c


	//----- nvinfo : EIATTR_SW_WAR
	.align		4
.L_6881:
        /*00b8*/ 	.byte	0x04, 0x36
        /*00ba*/ 	.short	(.L_6883 - .L_6882)
.L_6882:
        /*00bc*/ 	.word	0x00000008
.L_6883:


//--------------------- .nv.info._Z12mul_mat_q5_0IfLb0EEvPKvS1_PT_iiiii --------------------------
	.section	.nv.info._Z12mul_mat_q5_0IfLb0EEvPKvS1_PT_iiiii,"",@"SHT_CUDA_INFO"
	.sectionflags	@""
	.align	4


	//----- nvinfo : EIATTR_CUDA_API_VERSION
	.align		4
        /*0000*/ 	.byte	0x04, 0x37
        /*0002*/ 	.short	(.L_6885 - .L_6884)
.L_6884:
        /*0004*/ 	.word	0x00000082


	//----- nvinfo : EIATTR_KPARAM_INFO
	.align		4
.L_6885:
        /*0008*/ 	.byte	0x04, 0x17
        /*000a*/ 	.short	(.L_6887 - .L_6886)
.L_6886:
        /*000c*/ 	.word	0x00000000
        /*0010*/ 	.short	0x0007
        /*0012*/ 	.short	0x0028
        /*0014*/ 	.byte	0x00, 0xf0, 0x11, 0x00


	//----- nvinfo : EIATTR_KPARAM_INFO
	.align		4
.L_6887:
        /*0018*/ 	.byte	0x04, 0x17
        /*001a*/ 	.short	(.L_6889 - .L_6888)
.L_6888:
        /*001c*/ 	.word	0x00000000
        /*0020*/ 	.short	0x0006
        /*0022*/ 	.short	0x0024
        /*0024*/ 	.byte	0x00, 0xf0, 0x11, 0x00


	//----- nvinfo : EIATTR_KPARAM_INFO
	.align		4
.L_6889:
        /*0028*/ 	.byte	0x04, 0x17
        /*002a*/ 	.short	(.L_6891 - .L_6890)
.L_6890:
        /*002c*/ 	.word	0x00000000
        /*0030*/ 	.short	0x0005
        /*0032*/ 	.short	0x0020
        /*0034*/ 	.byte	0x00, 0xf0, 0x11, 0x00


	//----- nvinfo : EIATTR_KPARAM_INFO
	.align		4
.L_6891:
        /*0038*/ 	.byte	0x04, 0x17
        /*003a*/ 	.short	(.L_6893 - .L_6892)
.L_6892:
        /*003c*/ 	.word	0x00000000
        /*0040*/ 	.short	0x0004
        /*0042*/ 	.short	0x001c
        /*0044*/ 	.byte	0x00, 0xf0, 0x11, 0x00


	//----- nvinfo : EIATTR_KPARAM_INFO
	.align		4
.L_6893:
        /*0048*/ 	.byte	0x04, 0x17
        /*004a*/ 	.short	(.L_6895 - .L_6894)
.L_6894:
        /*004c*/ 	.word	0x00000000
        /*0050*/ 	.short	0x0003
        /*0052*/ 	.short	0x0018
        /*0054*/ 	.byte	0x00, 0xf0, 0x11, 0x00


	//----- nvinfo : EIATTR_KPARAM_INFO
	.align		4
.L_6895:
        /*0058*/ 	.byte	0x04, 0x17
        /*005a*/ 	.short	(.L_6897 - .L_6896)
.L_6896:
        /*005c*/ 	.word	0x00000000
        /*0060*/ 	.short	0x0002
        /*0062*/ 	.short	0x0010
        /*0064*/ 	.byte	0x00, 0xf0, 0x21, 0x00


	//----- nvinfo : EIATTR_KPARAM_INFO
	.align		4
.L_6897:
        /*0068*/ 	.byte	0x04, 0x17
        /*006a*/ 	.short	(.L_6899 - .L_6898)
.L_6898:
        /*006c*/ 	.word	0x00000000
        /*0070*/ 	.short	0x0001
        /*0072*/ 	.short	0x0008
        /*0074*/ 	.byte	0x00, 0xf0, 0x21, 0x00


	//----- nvinfo : EIATTR_KPARAM_INFO
	.align		4
.L_6899:
        /*0078*/ 	.byte	0x04, 0x17
        /*007a*/ 	.short	(.L_6901 - .L_6900)
.L_6900:
        /*007c*/ 	.word	0x00000000
        /*0080*/ 	.short	0x0000
        /*0082*/ 	.short	0x0000
        /*0084*/ 	.byte	0x00, 0xf0, 0x21, 0x00


	//----- nvinfo : EIATTR_SPARSE_MMA_MASK
	.align		4
.L_6901:
        /*0088*/ 	.byte	0x03, 0x50
        /*008a*/ 	.short	0x0000


	//----- nvinfo : EIATTR_MAXREG_COUNT
	.align		4
        /*008c*/ 	.byte	0x03, 0x1b
        /*008e*/ 	.short	0x00ff


	//----- nvinfo : EIATTR_NUM_BARRIERS
	.align		4
        /*0090*/ 	.byte	0x02, 0x4c
        /*0092*/ 	.byte	0x01
	.zero		1


	//----- nvinfo : EIATTR_MERCURY_ISA_VERSION
	.align		4
        /*0094*/ 	.byte	0x03, 0x5f
        /*0096*/ 	.short	0x0101


	//----- nvinfo : EIATTR_EXIT_INSTR_OFFSETS
	.align		4
        /*0098*/ 	.byte	0x04, 0x1c
        /*009a*/ 	.short	(.L_6903 - .L_6902)


	//   ....[0]....
.L_6902:
        /*009c*/ 	.word	0x00002c10


	//   ....[1]....
        /*00a0*/ 	.word	0x00002c70


	//   ....[2]....
        /*00a4*/ 	.word	0x00002cc0


	//----- nvinfo : EIATTR_CBANK_PARAM_SIZE
	.align		4
.L_6903:
        /*00a8*/ 	.byte	0x03, 0x19
        /*00aa*/ 	.short	0x002c


	//----- nvinfo : EIATTR_PARAM_CBANK
	.align		4
        /*00ac*/ 	.byte	0x04, 0x0a
        /*00ae*/ 	.short	(.L_6905 - .L_6904)
	.align		4
.L_6904:
        /*00b0*/ 	.word	index@(.nv.constant0._Z12mul_mat_q5_0IfLb0EEvPKvS1_PT_iiiii)
        /*00b4*/ 	.short	0x0210
        /*00b6*/ 	.short	0x002c


	//----- nvinfo : EIATTR_SW_WAR
	.align		4
.L_6905:
        /*00b8*/ 	.byte	0x04, 0x36
        /*00ba*/ 	.short	(.L_6907 - .L_6906)
.L_6906:
        /*00bc*/ 	.word	0x00000008
.L_6907:


//--------------------- .nv.info._Z12mul_mat_q4_1IfLb1EEvPKvS1_PT_iiiii --------------------------
	.section	.nv.info._Z12mul_mat_q4_1IfLb1EEvPKvS1_PT_iiiii,"",@"SHT_CUDA_INFO"
	.sectionflags	@""
	.align	4


	//----- nvinfo : EIATTR_CUDA_API_VERSION
	.align		4
        /*0000*/ 	.byte	0x04, 0x37
        /*0002*/ 	.short	(.L_6909 - .L_6908)
.L_6908:
        /*0004*/ 	.word	0x00000082


	//----- nvinfo : EIATTR_KPARAM_INFO
	.align		4
.L_6909:
        /*0008*/ 	.byte	0x04, 0x17
        /*000a*/ 	.short	(.L_6911 - .L_6910)
.L_6910:
        /*000c*/ 	.word	0x00000000
        /*0010*/ 	.short	0x0007
        /*0012*/ 	.short	0x0028
        /*0014*/ 	.byte	0x00, 0xf0, 0x11, 0x00


	//----- nvinfo : EIATTR_KPARAM_INFO
	.align		4
.L_6911:
        /*0018*/ 	.byte	0x04, 0x17
        /*001a*/ 	.short	(.L_6913 - .L_6912)
.L_6912:
        /*001c*/ 	.word	0x00000000
        /*0020*/ 	.short	0x0006
        /*0022*/ 	.short	0x0024
        /*0024*/ 	.byte	0x00, 0xf0, 0x11, 0x00


	//----- nvinfo : EIATTR_KPARAM_INFO
	.align		4
.L_6913:
        /*0028*/ 	.byte	0x04, 0x17
        /*002a*/ 	.short	(.L_6915 - .L_6914)
.L_6914:
        /*002c*/ 	.word	0x00000000
        /*0030*/ 	.short	0x0005
        /*0032*/ 	.short	0x0020
        /*0034*/ 	.byte	0x00, 0xf0, 0x11, 0x00


	//----- nvinfo : EIATTR_KPARAM_INFO
	.align		4
.L_6915:
        /*0038*/ 	.byte	0x04, 0x17
        /*003a*/ 	.short	(.L_6917 - .L_6916)
.L_6916:
        /*003c*/ 	.word	0x00000000
        /*0040*/ 	.short	0x0004
        /*0042*/ 	.short	0x001c
        /*0044*/ 	.byte	0x00, 0xf0, 0x11, 0x00


	//----- nvinfo : EIATTR_KPARAM_INFO
	.align		4
.L_6917:
        /*0048*/ 	.byte	0x04, 0x17
        /*004a*/ 	.short	(.L_6919 - .L_6918)
.L_6918:
        /*004c*/ 	.word	0x00000000
        /*0050*/ 	.short	0x0003
        /*0052*/ 	.short	0x0018
        /*0054*/ 	.byte	0x00, 0xf0, 0x11, 0x00


	//----- nvinfo : EIATTR_KPARAM_INFO
	.align		4
.L_6919:
        /*0058*/ 	.byte	0x04, 0x17
        /*005a*/ 	.short	(.L_6921 - .L_6920)
.L_6920:
        /*005c*/ 	.word	0x00000000
        /*0060*/ 	.short	0x0002
        /*0062*/ 	.short	0x0010
        /*0064*/ 	.byte	0x00, 0xf0, 0x21, 0x00


	//----- nvinfo : EIATTR_KPARAM_INFO
	.align		4
.L_6921:
        /*0068*/ 	.byte	0x04, 0x17
        /*006a*/ 	.short	(.L_6923 - .L_6922)
.L_6922:
        /*006c*/ 	.word	0x00000000
        /*0070*/ 	.short	0x0001
        /*0072*/ 	.short	0x0008
        /*0074*/ 	.byte	0x00, 0xf0, 0x21, 0x00


	//----- nvinfo : EIATTR_KPARAM_INFO
	.align		4
.L_6923:
        /*0078*/ 	.byte	0x04, 0x17
        /*007a*/ 	.short	(.L_6925 - .L_6924)
.L_6924:
        /*007c*/ 	.word	0x00000000
        /*0080*/ 	.short	0x0000
        /*0082*/ 	.short	0x0000
        /*0084*/ 	.byte	0x00, 0xf0, 0x21, 0x00


	//----- nvinfo : EIATTR_SPARSE_MMA_MASK
	.align		4
.L_6925:
        /*0088*/ 	.byte	0x03, 0x50
        /*008a*/ 	.short	0x0000


	//----- nvinfo : EIATTR_MAXREG_COUNT
	.align		4
        /*008c*/ 	.byte	0x03, 0x1b
        /*008e*/ 	.short	0x00ff


	//----- nvinfo : EIATTR_NUM_BARRIERS
	.align		4
        /*0090*/ 	.byte	0x02, 0x4c
        /*0092*/ 	.byte	0x01
	.zero		1


	//----- nvinfo : EIATTR_MERCURY_ISA_VERSION
	.align		4
        /*0094*/ 	.byte	0x03, 0x5f
        /*0096*/ 	.short	0x0101


	//----- nvinfo : EIATTR_EXIT_INSTR_OFFSETS
	.align		4
        /*0098*/ 	.byte	0x04, 0x1c
        /*009a*/ 	.short	(.L_6927 - .L_6926)


	//   ....[0]....
.L_6926:
        /*009c*/ 	.word	0x000020e0


	//   ....[1]....
        /*00a0*/ 	.word	0x00002130


	//   ....[2]....
        /*00a4*/ 	.word	0x00002180


	//----- nvinfo : EIATTR_CBANK_PARAM_SIZE
	.align		4
.L_6927:
        /*00a8*/ 	.byte	0x03, 0x19
        /*00aa*/ 	.short	0x002c


	//----- nvinfo : EIATTR_PARAM_CBANK
	.align		4
        /*00ac*/ 	.byte	0x04, 0x0a
        /*00ae*/ 	.short	(.L_6929 - .L_6928)
	.align		4
.L_6928:
        /*00b0*/ 	.word	index@(.nv.constant0._Z12mul_mat_q4_1IfLb1EEvPKvS1_PT_iiiii)
        /*00b4*/ 	.short	0x0210
        /*00b6*/ 	.short	0x002c


	//----- nvinfo : EIATTR_SW_WAR
	.align		4
.L_6929:
        /*00b8*/ 	.byte	0x04, 0x36
        /*00ba*/ 	.short	(.L_6931 - .L_6930)
.L_6930:
        /*00bc*/ 	.word	0x00000008
.L_6931:


//--------------------- .nv.info._Z12mul_mat_q4_1IfLb0EEvPKvS1_PT_iiiii --------------------------
	.section	.nv.info._Z12mul_mat_q4_1IfLb0EEvPKvS1_PT_iiiii,"",@"SHT_CUDA_INFO"
	.sectionflags	@""
	.align	4


	//----- nvinfo : EIATTR_CUDA_API_VERSION
	.align		4
        /*0000*/ 	.byte	0x04, 0x37
        /*0002*/ 	.short	(.L_6933 - .L_6932)
.L_6932:
        /*0004*/ 	.word	0x00000082


	//----- nvinfo : EIATTR_KPARAM_INFO
	.align		4
.L_6933:
        /*0008*/ 	.byte	0x04, 0x17
        /*000a*/ 	.short	(.L_6935 - .L_6934)
.L_6934:
        /*000c*/ 	.word	0x00000000
        /*0010*/ 	.short	0x0007
        /*0012*/ 	.short	0x0028
        /*0014*/ 	.byte	0x00, 0xf0, 0x11, 0x00


	//----- nvinfo : EIATTR_KPARAM_INFO
	.align		4
.L_6935:
        /*0018*/ 	.byte	0x04, 0x17
        /*001a*/ 	.short	(.L_6937 - .L_6936)
.L_6936:
        /*001c*/ 	.word	0x00000000
        /*0020*/ 	.short	0x0006
        /*0022*/ 	.short	0x0024
        /*0024*/ 	.byte	0x00, 0xf0, 0x11, 0x00


	//----- nvinfo : EIATTR_KPARAM_INFO
	.align		4
.L_6937:
        /*0028*/ 	.byte	0x04, 0x17
        /*002a*/ 	.short	(.L_6939 - .L_6938)
.L_6938:
        /*002c*/ 	.word	0x00000000
        /*0030*/ 	.short	0x0005
        /*0032*/ 	.short	0x0020
        /*0034*/ 	.byte	0x00, 0xf0, 0x11, 0x00


	//----- nvinfo : EIATTR_KPARAM_INFO
	.align		4
.L_6939:
        /*0038*/ 	.byte	0x04, 0x17
        /*003a*/ 	.short	(.L_6941 - .L_6940)
.L_6940:
        /*003c*/ 	.word	0x00000000
        /*0040*/ 	.short	0x0004
        /*0042*/ 	.short	0x001c
        /*0044*/ 	.byte	0x00, 0xf0, 0x11, 0x00


	//----- nvinfo : EIATTR_KPARAM_INFO
	.align		4
.L_6941:
        /*0048*/ 	.byte	0x04, 0x17
        /*004a*/ 	.short	(.L_6943 - .L_6942)
.L_6942:
        /*004c*/ 	.word	0x00000000
        /*0050*/ 	.short	0x0003
        /*0052*/ 	.short	0x0018
        /*0054*/ 	.byte	0x00, 0xf0, 0x11, 0x00


	//----- nvinfo : EIATTR_KPARAM_INFO
	.align		4
.L_6943:
        /*0058*/ 	.byte	0x04, 0x17
        /*005a*/ 	.short	(.L_6945 - .L_6944)
.L_6944:
        /*005c*/ 	.word	0x00000000
        /*0060*/ 	.short	0x0002
        /*0062*/ 	.short	0x0010
        /*0064*/ 	.byte	0x00, 0xf0, 0x21, 0x00


	//----- nvinfo : EIATTR_KPARAM_INFO
	.align		4
.L_6945:
        /*0068*/ 	.byte	0x04, 0x17
        /*006a*/ 	.short	(.L_6947 - .L_6946)
.L_6946:
        /*006c*/ 	.word	0x00000000
        /*0070*/ 	.short	0x0001
        /*0072*/ 	.short	0x0008
        /*0074*/ 	.byte	0x00, 0xf0, 0x21, 0x00


	//----- nvinfo : EIATTR_KPARAM_INFO
	.align		4
.L_6947:
        /*0078*/ 	.byte	0x04, 0x17
        /*007a*/ 	.short	(.L_6949 - .L_6948)
.L_6948:
        /*007c*/ 	.word	0x00000000
        /*0080*/ 	.short	0x0000
        /*0082*/ 	.short	0x0000
        /*0084*/ 	.byte	0x00, 0xf0, 0x21, 0x00


	//----- nvinfo : EIATTR_SPARSE_MMA_MASK
	.align		4
.L_6949:
        /*0088*/ 	.byte	0x03, 0x50
        /*008a*/ 	.short	0x0000


	//----- nvinfo : EIATTR_MAXREG_COUNT
	.align		4
        /*008c*/ 	.byte	0x03, 0x1b
        /*008e*/ 	.short	0x00ff


	//----- nvinfo : EIATTR_NUM_BARRIERS
	.align		4
        /*0090*/ 	.byte	0x02, 0x4c
        /*0092*/ 	.byte	0x01
	.zero		1


	//----- nvinfo : EIATTR_MERCURY_ISA_VERSION
	.align		4
        /*0094*/ 	.byte	0x03, 0x5f
        /*0096*/ 	.short	0x0101


	//----- nvinfo : EIATTR_EXIT_INSTR_OFFSETS
	.align		4
        /*0098*/ 	.byte	0x04, 0x1c
        /*009a*/ 	.short	(.L_6951 - .L_6950)


	//   ....[0]....
.L_6950:
        /*009c*/ 	.word	0x00001cc0


	//   ....[1]....
        /*00a0*/ 	.word	0x00001d10


	//   ....[2]....
        /*00a4*/ 	.word	0x00001d60


	//----- nvinfo : EIATTR_CBANK_PARAM_SIZE
	.align		4
.L_6951:
        /*00a8*/ 	.byte	0x03, 0x19
        /*00aa*/ 	.short	0x002c


	//----- nvinfo : EIATTR_PARAM_CBANK
	.align		4
        /*00ac*/ 	.byte	0x04, 0x0a
        /*00ae*/ 	.short	(.L_6953 - .L_6952)
	.align		4
.L_6952:
        /*00b0*/ 	.word	index@(.nv.constant0._Z12mul_mat_q4_1IfLb0EEvPKvS1_PT_iiiii)
        /*00b4*/ 	.short	0x0210
        /*00b6*/ 	.short	0x002c


	//----- nvinfo : EIATTR_SW_WAR
	.align		4
.L_6953:
        /*00b8*/ 	.byte	0x04, 0x36
        /*00ba*/ 	.short	(.L_6955 - .L_6954)
.L_6954:
        /*00bc*/ 	.word	0x00000008
.L_6955:


//--------------------- .nv.info._Z12mul_mat_q4_0IfLb1EEvPKvS1_PT_iiiii --------------------------
	.section	.nv.info._Z12mul_mat_q4_0IfLb1EEvPKvS1_PT_iiiii,"",@"SHT_CUDA_INFO"
	.sectionflags	@""
	.align	4


	//----- nvinfo : EIATTR_CUDA_API_VERSION
	.align		4
        /*0000*/ 	.byte	0x04, 0x37
        /*0002*/ 	.short	(.L_6957 - .L_6956)
.L_6956:
        /*0004*/ 	.word	0x00000082


	//----- nvinfo : EIATTR_KPARAM_INFO
	.align		4
.L_6957:
        /*0008*/ 	.byte	0x04, 0x17
        /*000a*/ 	.short	(.L_6959 - .L_6958)
.L_6958:
        /*000c*/ 	.word	0x00000000
        /*0010*/ 	.short	0x0007
        /*0012*/ 	.short	0x0028
        /*0014*/ 	.byte	0x00, 0xf0, 0x11, 0x00


	//----- nvinfo : EIATTR_KPARAM_INFO
	.align		4
.L_6959:
        /*0018*/ 	.byte	0x04, 0x17
        /*001a*/ 	.short	(.L_6961 - .L_6960)
.L_6960:
        /*001c*/ 	.word	0x00000000
        /*0020*/ 	.short	0x0006
        /*0022*/ 	.short	0x0024
        /*0024*/ 	.byte	0x00, 0xf0, 0x11, 0x00


	//----- nvinfo : EIATTR_KPARAM_INFO
	.align		4
.L_6961:
        /*0028*/ 	.byte	0x04, 0x17
        /*002a*/ 	.short	(.L_6963 - .L_6962)
.L_6962:
        /*002c*/ 	.word	0x00000000
        /*0030*/ 	.short	0x0005
        /*0032*/ 	.short	0x0020
        /*0034*/ 	.byte	0x00, 0xf0, 0x11, 0x00


	//----- nvinfo : EIATTR_KPARAM_INFO
	.align		4
.L_6963:
        /*0038*/ 	.byte	0x04, 0x17
        /*003a*/ 	.short	(.L_6965 - .L_6964)
.L_6964:
        /*003c*/ 	.word	0x00000000
        /*0040*/ 	.short	0x0004
        /*0042*/ 	.short	0x001c
        /*0044*/ 	.byte	0x00, 0xf0, 0x11, 0x00


	//----- nvinfo : EIATTR_KPARAM_INFO
	.align		4
.L_6965:
        /*0048*/ 	.byte	0x04, 0x17
        /*004a*/ 	.short	(.L_6967 - .L_6966)
.L_6966:
        /*004c*/ 	.word	0x00000000
        /*0050*/ 	.short	0x0003
        /*0052*/ 	.short	0x0018
        /*0054*/ 	.byte	0x00, 0xf0, 0x11, 0x00


	//----- nvinfo : EIATTR_KPARAM_INFO
	.align		4
.L_6967:
        /*0058*/ 	.byte	0x04, 0x17
        /*005a*/ 	.short	(.L_6969 - .L_6968)
.L_6968:
        /*005c*/ 	.word	0x00000000
        /*0060*/ 	.short	0x0002
        /*0062*/ 	.short	0x0010
        /*0064*/ 	.byte	0x00, 0xf0, 0x21, 0x00


	//----- nvinfo : EIATTR_KPARAM_INFO
	.align		4
.L_6969:
        /*0068*/ 	.byte	0x04, 0x17
        /*006a*/ 	.short	(.L_6971 - .L_6970)
.L_6970:
        /*006c*/ 	.word	0x00000000
        /*0070*/ 	.short	0x0001
        /*0072*/ 	.short	0x0008
        /*0074*/ 	.byte	0x00, 0xf0, 0x21, 0x00


	//----- nvinfo : EIATTR_KPARAM_INFO
	.align		4
.L_6971:
        /*0078*/ 	.byte	0x04, 0x17
        /*007a*/ 	.short	(.L_6973 - .L_6972)
.L_6972:
        /*007c*/ 	.word	0x00000000
        /*0080*/ 	.short	0x0000
        /*0082*/ 	.short	0x0000
        /*0084*/ 	.byte	0x00, 0xf0, 0x21, 0x00


	//----- nvinfo : EIATTR_SPARSE_MMA_MASK
	.align		4
.L_6973:
        /*0088*/ 	.byte	0x03, 0x50
        /*008a*/ 	.short	0x0000


	//----- nvinfo : EIATTR_MAXREG_COUNT
	.align		4
        /*008c*/ 	.byte	0x03, 0x1b
        /*008e*/ 	.short	0x00ff


	//----- nvinfo : EIATTR_NUM_BARRIERS
	.align		4
        /*0090*/ 	.byte	0x02, 0x4c
        /*0092*/ 	.byte	0x01
	.zero		1


	//----- nvinfo : EIATTR_MERCURY_ISA_VERSION
	.align		4
        /*0094*/ 	.byte	0x03, 0x5f
        /*0096*/ 	.short	0x0101


	//----- nvinfo : EIATTR_EXIT_INSTR_OFFSETS
	.align		4
        /*0098*/ 	.byte	0x04, 0x1c
        /*009a*/ 	.short	(.L_6975 - .L_6974)


	//   ....[0]....
.L_6974:
        /*009c*/ 	.word	0x00002200


	//   ....[1]....
        /*00a0*/ 	.word	0x00002250


	//   ....[2]....
        /*00a4*/ 	.word	0x000022a0


	//----- nvinfo : EIATTR_CBANK_PARAM_SIZE
	.align		4
.L_6975:
        /*00a8*/ 	.byte	0x03, 0x19
        /*00aa*/ 	.short	0x002c


	//----- nvinfo : EIATTR_PARAM_CBANK
	.align		4
        /*00ac*/ 	.byte	0x04, 0x0a
        /*00ae*/ 	.short	(.L_6977 - .L_6976)
	.align		4
.L_6976:
        /*00b0*/ 	.word	index@(.nv.constant0._Z12mul_mat_q4_0IfLb1EEvPKvS1_PT_iiiii)
        /*00b4*/ 	.short	0x0210
        /*00b6*/ 	.short	0x002c


	//----- nvinfo : EIATTR_SW_WAR
	.align		4
.L_6977:
        /*00b8*/ 	.byte	0x04, 0x36
        /*00ba*/ 	.short	(.L_6979 - .L_6978)
.L_6978:
        /*00bc*/ 	.word	0x00000008
.L_6979:


//--------------------- .nv.info._Z12mul_mat_q4_0IfLb0EEvPKvS1_PT_iiiii --------------------------
	.section	.nv.info._Z12mul_mat_q4_0IfLb0EEvPKvS1_PT_iiiii,"",@"SHT_CUDA_INFO"
	.sectionflags	@""
	.align	4


	//----- nvinfo : EIATTR_CUDA_API_VERSION
	.align		4
        /*0000*/ 	.byte	0x04, 0x37
        /*0002*/ 	.short	(.L_6981 - .L_6980)
.L_6980:
        /*0004*/ 	.word	0x00000082


	//----- nvinfo : EIATTR_KPARAM_INFO
	.align		4
.L_6981:
        /*0008*/ 	.byte	0x04, 0x17
        /*000a*/ 	.short	(.L_6983 - .L_6982)
.L_6982:
        /*000c*/ 	.word	0x00000000
        /*0010*/ 	.short	0x0007
        /*0012*/ 	.short	0x0028
        /*0014*/ 	.byte	0x00, 0xf0, 0x11, 0x00


	//----- nvinfo : EIATTR_KPARAM_INFO
	.align		4
.L_6983:
        /*0018*/ 	.byte	0x04, 0x17
        /*001a*/ 	.short	(.L_6985 - .L_6984)
.L_6984:
        /*001c*/ 	.word	0x00000000
        /*0020*/ 	.short	0x0006
        /*0022*/ 	.short	0x0024
        /*0024*/ 	.byte	0x00, 0xf0, 0x11, 0x00


	//----- nvinfo : EIATTR_KPARAM_INFO
	.align		4
.L_6985:
        /*0028*/ 	.byte	0x04, 0x17
        /*002a*/ 	.short	(.L_6987 - .L_6986)
.L_6986:
        /*002c*/ 	.word	0x00000000
        /*0030*/ 	.short	0x0005
        /*0032*/ 	.short	0x0020
        /*0034*/ 	.byte	0x00, 0xf0, 0x11, 0x00


	//----- nvinfo : EIATTR_KPARAM_INFO
	.align		4
.L_6987:
        /*0038*/ 	.byte	0x04, 0x17
        /*003a*/ 	.short	(.L_6989 - .L_6988)
.L_6988:
        /*003c*/ 	.word	0x00000000
        /*0040*/ 	.short	0x0004
        /*0042*/ 	.short	0x001c
        /*0044*/ 	.byte	0x00, 0xf0, 0x11, 0x00


	//----- nvinfo : EIATTR_KPARAM_INFO
	.align		4
.L_6989:
        /*0048*/ 	.byte	0x04, 0x17
        /*004a*/ 	.short	(.L_6991 - .L_6990)
.L_6990:
        /*004c*/ 	.word	0x00000000
        /*0050*/ 	.short	0x0003
        /*0052*/ 	.short	0x0018
        /*0054*/ 	.byte	0x00, 0xf0, 0x11, 0x00


	//----- nvinfo : EIATTR_KPARAM_INFO
	.align		4
.L_6991:
        /*0058*/ 	.byte	0x04, 0x17
        /*005a*/ 	.short	(.L_6993 - .L_6992)
.L_6992:
        /*005c*/ 	.word	0x00000000
        /*0060*/ 	.short	0x0002
        /*0062*/ 	.short	0x0010
        /*0064*/ 	.byte	0x00, 0xf0, 0x21, 0x00


	//----- nvinfo : EIATTR_KPARAM_INFO
	.align		4
.L_6993:
        /*0068*/ 	.byte	0x04, 0x17
        /*006a*/ 	.short	(.L_6995 - .L_6994)
.L_6994:
        /*006c*/ 	.word	0x00000000
        /*0070*/ 	.short	0x0001
        /*0072*/ 	.short	0x0008
        /*0074*/ 	.byte	0x00, 0xf0, 0x21, 0x00


	//----- nvinfo : EIATTR_KPARAM_INFO
	.align		4
.L_6995:
        /*0078*/ 	.byte	0x04, 0x17
        /*007a*/ 	.short	(.L_6997 - .L_6996)
.L_6996:
        /*007c*/ 	.word	0x00000000
        /*0080*/ 	.short	0x0000
        /*0082*/ 	.short	0x0000
        /*0084*/ 	.byte	0x00, 0xf0, 0x21, 0x00


	//----- nvinfo : EIATTR_SPARSE_MMA_MASK
	.align		4
.L_6997:
        /*0088*/ 	.byte	0x03, 0x50
        /*008a*/ 	.short	0x0000


	//----- nvinfo : EIATTR_MAXREG_COUNT
	.align		4
        /*008c*/ 	.byte	0x03, 0x1b
        /*008e*/ 	.short	0x00ff


	//----- nvinfo : EIATTR_NUM_BARRIERS
	.align		4
        /*0090*/ 	.byte	0x02, 0x4c
        /*0092*/ 	.byte	0x01
	.zero		1


	//----- nvinfo : EIATTR_MERCURY_ISA_VERSION
	.align		4
        /*0094*/ 	.byte	0x03, 0x5f
        /*0096*/ 	.short	0x0101


	//----- nvinfo : EIATTR_EXIT_INSTR_OFFSETS
	.align		4
        /*0098*/ 	.byte	0x04, 0x1c
        /*009a*/ 	.short	(.L_6999 - .L_6998)


	//   ....[0]....
.L_6998:
        /*009c*/ 	.word	0x00001dd0


	//   ....[1]....
        /*00a0*/ 	.word	0x00001e20


	//   ....[2]....
        /*00a4*/ 	.word	0x00001e70


	//----- nvinfo : EIATTR_CBANK_PARAM_SIZE
	.align		4
.L_6999:
        /*00a8*/ 	.byte	0x03, 0x19
        /*00aa*/ 	.short	0x002c


	//----- nvinfo : EIATTR_PARAM_CBANK
	.align		4
        /*00ac*/ 	.byte	0x04, 0x0a
        /*00ae*/ 	.short	(.L_7001 - .L_7000)
	.align		4
.L_7000:
        /*00b0*/ 	.word	index@(.nv.constant0._Z12mul_mat_q4_0IfLb0EEvPKvS1_PT_iiiii)
        /*00b4*/ 	.short	0x0210
        /*00b6*/ 	.short	0x002c


	//----- nvinfo : EIATTR_SW_WAR
	.align		4
.L_7001:
        /*00b8*/ 	.byte	0x04, 0x36
        /*00ba*/ 	.short	(.L_7003 - .L_7002)
.L_7002:
        /*00bc*/ 	.word	0x00000008
.L_7003:


//--------------------- .nv.info._Z13mul_mat_vec_qIN3c108BFloat16ELi256ELi8E11block_iq1_mLi1EXadL_ZN45_INTERNAL_8d5cb472_14_gguf_kernel_cu_cd24131918vec_dot_iq1_m_q8_1EPKvPK10block_q8_1RKiEEEvS5_S5_PT_iii --------------------------
	.section	.nv.info._Z13mul_mat_vec_qIN3c108BFloat16ELi256ELi8E11block_iq1_mLi1EXadL_ZN45_INTERNAL_8d5cb472_14_gguf_kernel_cu_cd24131918vec_dot_iq1_m_q8_1EPKvPK10block_q8_1RKiEEEvS5_S5_PT_iii,"",@"SHT_CUDA_INFO"
	.sectionflags	@""
	.align	4


	//----- nvinfo : EIATTR_CUDA_API_VERSION
	.align		4
        /*0000*/ 	.byte	0x04, 0x37
        /*0002*/ 	.short	(.L_7005 - .L_7004)
.L_7004:
        /*0004*/ 	.word	0x00000082


	//----- nvinfo : EIATTR_KPARAM_INFO
	.align		4
.L_7005:
        /*0008*/ 	.byte	0x04, 0x17
        /*000a*/ 	.short	(.L_7007 - .L_7006)
.L_7006:
        /*000c*/ 	.word	0x00000000
        /*0010*/ 	.short	0x0005
        /*0012*/ 	.short	0x0020
        /*0014*/ 	.byte	0x00, 0xf0, 0x11, 0x00


	//----- nvinfo : EIATTR_KPARAM_INFO
	.align		4
.L_7007:
        /*0018*/ 	.byte	0x04, 0x17
        /*001a*/ 	.short	(.L_7009 - .L_7008)
.L_7008:
        /*001c*/ 	.word	0x00000000
        /*0020*/ 	.short	0x0004
        /*0022*/ 	.short	0x001c
        /*0024*/ 	.byte	0x00, 0xf0, 0x11, 0x00


	//----- nvinfo : EIATTR_KPARAM_INFO
	.align		4
.L_7009:
        /*0028*/ 	.byte	0x04, 0x17
        /*002a*/ 	.short	(.L_7011 - .L_7010)
.L_7010:
        /*002c*/ 	.word	0x00000000
        /*0030*/ 	.short	0x0003
        /*0032*/ 	.short	0x0018
        /*0034*/ 	.byte	0x00, 0xf0, 0x11, 0x00


	//----- nvinfo : EIATTR_KPARAM_INFO
	.align		4
.L_7011:
        /*0038*/ 	.byte	0x04, 0x17
        /*003a*/ 	.short	(.L_7013 - .L_7012)
.L_7012:
        /*003c*/ 	.word	0x00000000
        /*0040*/ 	.short	0x0002
        /*0042*/ 	.short	0x0010
        /*0044*/ 	.byte	0x00, 0xf0, 0x21, 0x00


	//----- nvinfo : EIATTR_KPARAM_INFO
	.align		4
.L_7013:
        /*0048*/ 	.byte	0x04, 0x17
        /*004a*/ 	.short	(.L_7015 - .L_7014)
.L_7014:
        /*004c*/ 	.word	0x00000000
        /*0050*/ 	.short	0x0001
        /*0052*/ 	.short	0x0008
        /*0054*/ 	.byte	0x00, 0xf0, 0x21, 0x00


	//----- nvinfo : EIATTR_KPARAM_INFO
	.align		4
.L_7015:
        /*0058*/ 	.byte	0x04, 0x17
        /*005a*/ 	.short	(.L_7017 - .L_7016)
.L_7016:
        /*005c*/ 	.word	0x00000000
        /*0060*/ 	.short	0x0000
        /*0062*/ 	.short	0x0000
        /*0064*/ 	.byte	0x00, 0xf0, 0x21, 0x00


	//----- nvinfo : EIATTR_SPARSE_MMA_MASK
	.align		4
.L_7017:
        /*0068*/ 	.byte	0x03, 0x50
        /*006a*/ 	.short	0x0000


	//----- nvinfo : EIATTR_MAXREG_COUNT
	.align		4
        /*006c*/ 	.byte	0x03, 0x1b
        /*006e*/ 	.short	0x00ff


	//----- nvinfo : EIATTR_MERCURY_ISA_VERSION
	.align		4
        /*0070*/ 	.byte	0x03, 0x5f
        /*0072*/ 	.short	0x0101


	//----- nvinfo : EIATTR_COOP_GROUP_MASK_REGIDS
	.align		4
        /*0074*/ 	.byte	0x04, 0x29
        /*0076*/ 	.short	(.L_7019 - .L_7018)


	//   ....[0]....
.L_7018:
        /*0078*/ 	.word	0xffffffff


	//   ....[1]....
        /*007c*/ 	.word	0xffffffff


	//   ....[2]....
        /*0080*/ 	.word	0xffffffff


	//   ....[3]....
        /*0084*/ 	.word	0xffffffff


	//   ....[4]....
        /*0088*/ 	.word	0xffffffff


	//----- nvinfo : EIATTR_COOP_GROUP_INSTR_OFFSETS
	.align		4
.L_7019:
        /*008c*/ 	.byte	0x04, 0x28
        /*008e*/ 	.short	(.L_7021 - .L_7020)


	//   ....[0]....
.L_7020:
        /*0090*/ 	.word	0x00000af0


	//   ....[1]....
        /*0094*/ 	.word	0x00000b20


	//   ....[2]....
        /*0098*/ 	.word	0x00000b40


	//   ....[3]....
        /*009c*/ 	.word	0x00000b60


	//   ....[4]....
        /*00a0*/ 	.word	0x00000b80


	//----- nvinfo : EIATTR_EXIT_INSTR_OFFSETS
	.align		4
.L_7021:
        /*00a4*/ 	.byte	0x04, 0x1c
        /*00a6*/ 	.short	(.L_7023 - .L_7022)


	//   ....[0]....
.L_7022:
        /*00a8*/ 	.word	0x000000a0


	//   ....[1]....
        /*00ac*/ 	.word	0x00000b90


	//   ....[2]....
        /*00b0*/ 	.word	0x00000c00


	//----- nvinfo : EIATTR_CRS_STACK_SIZE
	.align		4
.L_7023:
        /*00b4*/ 	.byte	0x04, 0x1e
        /*00b6*/ 	.short	(.L_7025 - .L_7024)
.L_7024:
        /*00b8*/ 	.word	0x00000000


	//----- nvinfo : EIATTR_CBANK_PARAM_SIZE
	.align		4
.L_7025:
        /*00bc*/ 	.byte	0x03, 0x19
        /*00be*/ 	.short	0x0024


	//----- nvinfo : EIATTR_PARAM_CBANK
	.align		4
        /*00c0*/ 	.byte	0x04, 0x0a
        /*00c2*/ 	.short	(.L_7027 - .L_7026)
	.align		4
.L_7026:
        /*00c4*/ 	.word	index@(.nv.constant0._Z13mul_mat_vec_qIN3c108BFloat16ELi256ELi8E11block_iq1_mLi1EXadL_ZN45_INTERNAL_8d5cb472_14_gguf_kernel_cu_cd24131918vec_dot_iq1_m_q8_1EPKvPK10block_q8_1RKiEEEvS5_S5_PT_iii)
        /*00c8*/ 	.short	0x0210
        /*00ca*/ 	.short	0x0024


	//----- nvinfo : EIATTR_SW_WAR
	.align		4
.L_7027:
        /*00cc*/ 	.byte	0x04, 0x36
        /*00ce*/ 	.short	(.L_7029 - .L_7028)
.L_7028:
        /*00d0*/ 	.word	0x00000008
.L_7029:


//--------------------- .nv.info._Z13mul_mat_vec_qIN3c108BFloat16ELi256ELi8E12block_iq4_xsLi1EXadL_ZN45_INTERNAL_8d5cb472_14_gguf_kernel_cu_cd24131919vec_dot_iq4_xs_q8_1EPKvPK10block_q8_1RKiEEEvS5_S5_PT_iii --------------------------
	.section	.nv.info._Z13mul_mat_vec_qIN3c108BFloat16ELi256ELi8E12block_iq4_xsLi1EXadL_ZN45_INTERNAL_8d5cb472_14_gguf_kernel_cu_cd24131919vec_dot_iq4_xs_q8_1EPKvPK10block_q8_1RKiEEEvS5_S5_PT_iii,"",@"SHT_CUDA_INFO"
	.sectionflags	@""
	.align	4


	//----- nvinfo : EIATTR_CUDA_API_VERSION
	.align		4
        /*0000*/ 	.byte	0x04, 0x37
        /*0002*/ 	.short	(.L_7031 - .L_7030)
.L_7030:
        /*0004*/ 	.word	0x00000082


	//----- nvinfo : EIATTR_KPARAM_INFO
	.align		4
.L_7031:
        /*0008*/ 	.byte	0x04, 0x17
        /*000a*/ 	.short	(.L_7033 - .L_7032)
.L_7032:
        /*000c*/ 	.word	0x00000000
        /*0010*/ 	.short	0x0005
        /*0012*/ 	.short	0x0020
        /*0014*/ 	.byte	0x00, 0xf0, 0x11, 0x00


	//----- nvinfo : EIATTR_KPARAM_INFO
	.align		4
.L_7033:
        /*0018*/ 	.byte	0x04, 0x17
        /*001a*/ 	.short	(.L_7035 - .L_7034)
.L_7034:
        /*001c*/ 	.word	0x00000000
        /*0020*/ 	.short	0x0004
        /*0022*/ 	.short	0x001c
        /*0024*/ 	.byte	0x00, 0xf0, 0x11, 0x00


	//----- nvinfo : EIATTR_KPARAM_INFO
	.align		4
.L_7035:
        /*0028*/ 	.byte	0x04, 0x17
        /*002a*/ 	.short	(.L_7037 - .L_7036)
.L_7036:
        /*002c*/ 	.word	0x00000000
        /*0030*/ 	.short	0x0003
        /*0032*/ 	.short	0x0018
        /*0034*/ 	.byte	0x00, 0xf0, 0x11, 0x00


	//----- nvinfo : EIATTR_KPARAM_INFO
	.align		4
.L_7037:
        /*0038*/ 	.byte	0x04, 0x17
        /*003a*/ 	.short	(.L_7039 - .L_7038)
.L_7038:
        /*003c*/ 	.word	0x00000000
        /*0040*/ 	.short	0x0002
        /*0042*/ 	.short	0x0010
        /*0044*/ 	.byte	0x00, 0xf0, 0x21, 0x00


	//----- nvinfo : EIATTR_KPARAM_INFO
	.align		4
.L_7039:
        /*0048*/ 	.byte	0x04, 0x17
        /*004a*/ 	.short	(.L_7041 - .L_7040)
.L_7040:
        /*004c*/ 	.word	0x00000000
        /*0050*/ 	.short	0x0001
        /*0052*/ 	.short	0x0008
        /*0054*/ 	.byte	0x00, 0xf0, 0x21, 0x00


	//----- nvinfo : EIATTR_KPARAM_INFO
	.align		4
.L_7041:
        /*0058*/ 	.byte	0x04, 0x17
        /*005a*/ 	.short	(.L_7043 - .L_7042)
.L_7042:
        /*005c*/ 	.word	0x00000000
        /*0060*/ 	.short	0x0000
        /*0062*/ 	.short	0x0000
        /*0064*/ 	.byte	0x00, 0xf0, 0x21, 0x00


	//----- nvinfo : EIATTR_SPARSE_MMA_MASK
	.align		4
.L_7043:
        /*0068*/ 	.byte	0x03, 0x50
        /*006a*/ 	.short	0x0000


	//----- nvinfo : EIATTR_MAXREG_COUNT
	.align		4
        /*006c*/ 	.byte	0x03, 0x1b
        /*006e*/ 	.short	0x00ff


	//----- nvinfo : EIATTR_MERCURY_ISA_VERSION
	.align		4
        /*0070*/ 	.byte	0x03, 0x5f
        /*0072*/ 	.short	0x0101


	//----- nvinfo : EIATTR_COOP_GROUP_MASK_REGIDS
	.align		4
        /*0074*/ 	.byte	0x04, 0x29
        /*0076*/ 	.short	(.L_7045 - .L_7044)


	//   ....[0]....
.L_7044:
        /*0078*/ 	.word	0xffffffff


	//   ....[1]....
        /*007c*/ 	.word	0xffffffff


	//   ....[2]....
        /*0080*/ 	.word	0xffffffff


	//   ....[3]....
        /*0084*/ 	.word	0xffffffff


	//   ....[4]....
        /*0088*/ 	.word	0xffffffff


	//----- nvinfo : EIATTR_COOP_GROUP_INSTR_OFFSETS
	.align		4
.L_7045:
        /*008c*/ 	.byte	0x04, 0x28
        /*008e*/ 	.short	(.L_7047 - .L_7046)


	//   ....[0]....
.L_7046:
        /*0090*/ 	.word	0x00001040


	//   ....[1]....
        /*0094*/ 	.word	0x00001070


	//   ....[2]....
        /*0098*/ 	.word	0x00001090


	//   ....[3]....
        /*009c*/ 	.word	0x000010b0


	//   ....[4]....
        /*00a0*/ 	.word	0x000010d0


	//----- nvinfo : EIATTR_EXIT_INSTR_OFFSETS
	.align		4
.L_7047:
        /*00a4*/ 	.byte	0x04, 0x1c
        /*00a6*/ 	.short	(.L_7049 - .L_7048)


	//   ....[0]....
.L_7048:
        /*00a8*/ 	.word	0x000000a0


	//   ....[1]....
        /*00ac*/ 	.word	0x000010e0


	//   ....[2]....
        /*00b0*/ 	.word	0x00001150


	//----- nvinfo : EIATTR_CRS_STACK_SIZE
	.align		4
.L_7049:
        /*00b4*/ 	.byte	0x04, 0x1e
        /*00b6*/ 	.short	(.L_7051 - .L_7050)
.L_7050:
        /*00b8*/ 	.word	0x00000000


	//----- nvinfo : EIATTR_CBANK_PARAM_SIZE
	.align		4
.L_7051:
        /*00bc*/ 	.byte	0x03, 0x19
        /*00be*/ 	.short	0x0024


	//----- nvinfo : EIATTR_PARAM_CBANK
	.align		4
        /*00c0*/ 	.byte	0x04, 0x0a
        /*00c2*/ 	.short	(.L_7053 - .L_7052)
	.align		4
.L_7052:
        /*00c4*/ 	.word	index@(.nv.constant0._Z13mul_mat_vec_qIN3c108BFloat16ELi256ELi8E12block_iq4_xsLi1EXadL_ZN45_INTERNAL_8d5cb472_14_gguf_kernel_cu_cd24131919vec_dot_iq4_xs_q8_1EPKvPK10block_q8_1RKiEEEvS5_S5_PT_iii)
        /*00c8*/ 	.short	0x0210
        /*00ca*/ 	.short	0x0024


	//----- nvinfo : EIATTR_SW_WAR
	.align		4
.L_7053:
        /*00cc*/ 	.byte	0x04, 0x36
        /*00ce*/ 	.short	(.L_7055 - .L_7054)
.L_7054:
        /*00d0*/ 	.word	0x00000008
.L_7055:


//--------------------- .nv.info._Z13mul_mat_vec_qIN3c108BFloat16ELi256ELi8E11block_iq2_sLi1EXadL_ZN45_INTERNAL_8d5cb472_14_gguf_kernel_cu_cd24131918vec_dot_iq2_s_q8_1EPKvPK10block_q8_1RKiEEEvS5_S5_PT_iii --------------------------
	.section	.nv.info._Z13mul_mat_vec_qIN3c108BFloat16ELi256ELi8E11block_iq2_sLi1EXadL_ZN45_INTERNAL_8d5cb472_14_gguf_kernel_cu_cd24131918vec_dot_iq2_s_q8_1EPKvPK10block_q8_1RKiEEEvS5_S5_PT_iii,"",@"SHT_CUDA_INFO"
	.sectionflags	@""
	.align	4


	//----- nvinfo : EIATTR_CUDA_API_VERSION
	.align		4
        /*0000*/ 	.byte	0x04, 0x37
        /*0002*/ 	.short	(.L_7057 - .L_7056)
.L_7056:
        /*0004*/ 	.word	0x00000082


	//----- nvinfo : EIATTR_KPARAM_INFO
	.align		4
.L_7057:
        /*0008*/ 	.byte	0x04, 0x17
        /*000a*/ 	.short	(.L_7059 - .L_7058)
.L_7058:
        /*000c*/ 	.word	0x00000000
        /*0010*/ 	.short	0x0005
        /*0012*/ 	.short	0x0020
        /*0014*/ 	.byte	0x00, 0xf0, 0x11, 0x00


	//----- nvinfo : EIATTR_KPARAM_INFO
	.align		4
.L_7059:
        /*0018*/ 	.byte	0x04, 0x17
        /*001a*/ 	.short	(.L_7061 - .L_7060)
.L_7060:
        /*001c*/ 	.word	0x00000000
        /*0020*/ 	.short	0x0004
        /*0022*/ 	.short	0x001c
        /*0024*/ 	.byte	0x00, 0xf0, 0x11, 0x00


	//----- nvinfo : EIATTR_KPARAM_INFO
	.align		4
.L_7061:
        /*0028*/ 	.byte	0x04, 0x17
        /*002a*/ 	.short	(.L_7063 - .L_7062)
.L_7062:
        /*002c*/ 	.word	0x00000000
        /*0030*/ 	.short	0x0003
        /*0032*/ 	.short	0x0018
        /*0034*/ 	.byte	0x00, 0xf0, 0x11, 0x00


	//----- nvinfo : EIATTR_KPARAM_INFO
	.align		4
.L_7063:
        /*0038*/ 	.byte	0x04, 0x17
        /*003a*/ 	.short	(.L_7065 - .L_7064)
.L_7064:
        /*003c*/ 	.word	0x00000000
        /*0040*/ 	.short	0x0002
        /*0042*/ 	.short	0x0010
        /*0044*/ 	.byte	0x00, 0xf0, 0x21, 0x00


	//----- nvinfo : EIATTR_KPARAM_INFO
	.align		4
.L_7065:
        /*0048*/ 	.byte	0x04, 0x17
        /*004a*/ 	.short	(.L_7067 - .L_7066)
.L_7066:
        /*004c*/ 	.word	0x00000000
        /*0050*/ 	.short	0x0001
        /*0052*/ 	.short	0x0008
        /*0054*/ 	.byte	0x00, 0xf0, 0x21, 0x00


	//----- nvinfo : EIATTR_KPARAM_INFO
	.align		4
.L_7067:
        /*0058*/ 	.byte	0x04, 0x17
        /*005a*/ 	.short	(.L_7069 - .L_7068)
.L_7068:
        /*005c*/ 	.word	0x00000000
        /*0060*/ 	.short	0x0000
        /*0062*/ 	.short	0x0000
        /*0064*/ 	.byte	0x00, 0xf0, 0x21, 0x00


	//----- nvinfo : EIATTR_SPARSE_MMA_MASK
	.align		4
.L_7069:
        /*0068*/ 	.byte	0x03, 0x50
        /*006a*/ 	.short	0x0000


	//----- nvinfo : EIATTR_MAXREG_COUNT
	.align		4
        /*006c*/ 	.byte	0x03, 0x1b
        /*006e*/ 	.short	0x00ff


	//----- nvinfo : EIATTR_MERCURY_ISA_VERSION
	.align		4
        /*0070*/ 	.byte	0x03, 0x5f
        /*0072*/ 	.short	0x0101


	//----- nvinfo : EIATTR_COOP_GROUP_MASK_REGIDS
	.align		4
        /*0074*/ 	.byte	0x04, 0x29
        /*0076*/ 	.short	(.L_7071 - .L_7070)


	//   ....[0]....
.L_7070:
        /*0078*/ 	.word	0xffffffff


	//   ....[1]....
        /*007c*/ 	.word	0xffffffff


	//   ....[2]....
        /*0080*/ 	.word	0xffffffff


	//   ....[3]....
        /*0084*/ 	.word	0xffffffff


	//   ....[4]....
        /*0088*/ 	.word	0xffffffff


	//----- nvinfo : EIATTR_COOP_GROUP_INSTR_OFFSETS
	.align		4
.L_7071:
        /*008c*/ 	.byte	0x04, 0x28
        /*008e*/ 	.short	(.L_7073 - .L_7072)


	//   ....[0]....
.L_7072:
        /*0090*/ 	.word	0x00000cb0


	//   ....[1]....
        /*0094*/ 	.word	0x00000ce0


	//   ....[2]....
        /*0098*/ 	.word	0x00000d00


	//   ....[3]....
        /*009c*/ 	.word	0x00000d20


	//   ....[4]....
        /*00a0*/ 	.word	0x00000d40


	//----- nvinfo : EIATTR_EXIT_INSTR_OFFSETS
	.align		4
.L_7073:
        /*00a4*/ 	.byte	0x04, 0x1c
        /*00a6*/ 	.short	(.L_7075 - .L_7074)


	//   ....[0]....
.L_7074:
        /*00a8*/ 	.word	0x000000a0


	//   ....[1]....
        /*00ac*/ 	.word	0x00000d50


	//   ....[2]....
        /*00b0*/ 	.word	0x00000dc0


	//----- nvinfo : EIATTR_CRS_STACK_SIZE
	.align		4
.L_7075:
        /*00b4*/ 	.byte	0x04, 0x1e
        /*00b6*/ 	.short	(.L_7077 - .L_7076)
.L_7076:
        /*00b8*/ 	.word	0x00000000


	//----- nvinfo : EIATTR_CBANK_PARAM_SIZE
	.align		4
.L_7077:
        /*00bc*/ 	.byte	0x03, 0x19
        /*00be*/ 	.short	0x0024


	//----- nvinfo : EIATTR_PARAM_CBANK
	.align		4
        /*00c0*/ 	.byte	0x04, 0x0a
        /*00c2*/ 	.short	(.L_7079 - .L_7078)
	.align		4
.L_7078:
        /*00c4*/ 	.word	index@(.nv.constant0._Z13mul_mat_vec_qIN3c108BFloat16ELi256ELi8E11block_iq2_sLi1EXadL_ZN45_INTERNAL_8d5cb472_14_gguf_kernel_cu_cd24131918vec_dot_iq2_s_q8_1EPKvPK10block_q8_1RKiEEEvS5_S5_PT_iii)
        /*00c8*/ 	.short	0x0210
        /*00ca*/ 	.short	0x0024


	//----- nvinfo : EIATTR_SW_WAR
	.align		4
.L_7079:
        /*00cc*/ 	.byte	0x04, 0x36
        /*00ce*/ 	.short	(.L_7081 - .L_7080)
.L_7080:
        /*00d0*/ 	.word	0x00000008
.L_7081:


//--------------------- .nv.info._Z13mul_mat_vec_qIN3c108BFloat16ELi256ELi8E11block_iq3_sLi1EXadL_ZN45_INTERNAL_8d5cb472_14_gguf_kernel_cu_cd24131918vec_dot_iq3_s_q8_1EPKvPK10block_q8_1RKiEEEvS5_S5_PT_iii --------------------------
	.section	.nv.info._Z13mul_mat_vec_qIN3c108BFloat16ELi256ELi8E11block_iq3_sLi1EXadL_ZN45_INTERNAL_8d5cb472_14_gguf_kernel_cu_cd24131918vec_dot_iq3_s_q8_1EPKvPK10block_q8_1RKiEEEvS5_S5_PT_iii,"",@"SHT_CUDA_INFO"
	.sectionflags	@""
	.align	4


	//----- nvinfo : EIATTR_CUDA_API_VERSION
	.align		4
        /*0000*/ 	.byte	0x04, 0x37
        /*0002*/ 	.short	(.L_7083 - .L_7082)
.L_7082:
        /*0004*/ 	.word	0x00000082


	//----- nvinfo : EIATTR_KPARAM_INFO
	.align		4
.L_7083:
        /*0008*/ 	.byte	0x04, 0x17
        /*000a*/ 	.short	(.L_7085 - .L_7084)
.L_7084:
        /*000c*/ 	.word	0x00000000
        /*0010*/ 	.short	0x0005
        /*0012*/ 	.short	0x0020
        /*0014*/ 	.byte	0x00, 0xf0, 0x11, 0x00


	//----- nvinfo : EIATTR_KPARAM_INFO
	.align		4
.L_7085:
        /*0018*/ 	.byte	0x04, 0x17
        /*001a*/ 	.short	(.L_7087 - .L_7086)
.L_7086:
        /*001c*/ 	.word	0x00000000
        /*0020*/ 	.short	0x0004
        /*0022*/ 	.short	0x001c
        /*0024*/ 	.byte	0x00, 0xf0, 0x11, 0x00


	//----- nvinfo : EIATTR_KPARAM_INFO
	.align		4
.L_7087:
        /*0028*/ 	.byte	0x04, 0x17
        /*002a*/ 	.short	(.L_7089 - .L_7088)
.L_7088:
        /*002c*/ 	.word	0x00000000
        /*0030*/ 	.short	0x0003
        /*0032*/ 	.short	0x0018
        /*0034*/ 	.byte	0x00, 0xf0, 0x11, 0x00


	//----- nvinfo : EIATTR_KPARAM_INFO
	.align		4
.L_7089:
        /*0038*/ 	.byte	0x04, 0x17
        /*003a*/ 	.short	(.L_7091 - .L_7090)
.L_7090:
        /*003c*/ 	.word	0x00000000
        /*0040*/ 	.short	0x0002
        /*0042*/ 	.short	0x0010
        /*0044*/ 	.byte	0x00, 0xf0, 0x21, 0x00


	//----- nvinfo : EIATTR_KPARAM_INFO
	.align		4
.L_7091:
        /*0048*/ 	.byte	0x04, 0x17
        /*004a*/ 	.short	(.L_7093 - .L_7092)
.L_7092:
        /*004c*/ 	.word	0x00000000
        /*0050*/ 	.short	0x0001
        /*0052*/ 	.short	0x0008
        /*0054*/ 	.byte	0x00, 0xf0, 0x21, 0x00


	//----- nvinfo : EIATTR_KPARAM_INFO
	.align		4
.L_7093:
        /*0058*/ 	.byte	0x04, 0x17
        /*005a*/ 	.short	(.L_7095 - .L_7094)
.L_7094:
        /*005c*/ 	.word	0x00000000
        /*0060*/ 	.short	0x0000
        /*0062*/ 	.short	0x0000
        /*0064*/ 	.byte	0x00, 0xf0, 0x21, 0x00


	//----- nvinfo : EIATTR_SPARSE_MMA_MASK
	.align		4
.L_7095:
        /*0068*/ 	.byte	0x03, 0x50
        /*006a*/ 	.short	0x0000


	//----- nvinfo : EIATTR_MAXREG_COUNT
	.align		4
        /*006c*/ 	.byte	0x03, 0x1b
        /*006e*/ 	.short	0x00ff


	//----- nvinfo : EIATTR_MERCURY_ISA_VERSION
	.align		4
        /*0070*/ 	.byte	0x03, 0x5f
        /*0072*/ 	.short	0x0101


	//----- nvinfo : EIATTR_COOP_GROUP_MASK_REGIDS
	.align		4
        /*0074*/ 	.byte	0x04, 0x29
        /*0076*/ 	.short	(.L_7097 - .L_7096)


	//   ....[0]....
.L_7096:
        /*0078*/ 	.word	0xffffffff


	//   ....[1]....
        /*007c*/ 	.word	0xffffffff


	//   ....[2]....
        /*0080*/ 	.word	0xffffffff


	//   ....[3]....
        /*0084*/ 	.word	0xffffffff


	//   ....[4]....
        /*0088*/ 	.word	0xffffffff


	//----- nvinfo : EIATTR_COOP_GROUP_INSTR_OFFSETS
	.align		4
.L_7097:
        /*008c*/ 	.byte	0x04, 0x28
        /*008e*/ 	.short	(.L_7099 - .L_7098)


	//   ....[0]....
.L_7098:
        /*0090*/ 	.word	0x00000e30


	//   ....[1]....
        /*0094*/ 	.word	0x00000e60


	//   ....[2]....
        /*0098*/ 	.word	0x00000e80


	//   ....[3]....
        /*009c*/ 	.word	0x00000ea0


	//   ....[4]....
        /*00a0*/ 	.word	0x00000ec0


	//----- nvinfo : EIATTR_EXIT_INSTR_OFFSETS
	.align		4
.L_7099:
        /*00a4*/ 	.byte	0x04, 0x1c
        /*00a6*/ 	.short	(.L_7101 - .L_7100)


	//   ....[0]....
.L_7100:
        /*00a8*/ 	.word	0x000000a0


	//   ....[1]....
        /*00ac*/ 	.word	0x00000ed0


	//   ....[2]....
        /*00b0*/ 	.word	0x00000f50


	//----- nvinfo : EIATTR_CRS_STACK_SIZE
	.align		4
.L_7101:
        /*00b4*/ 	.byte	0x04, 0x1e
        /*00b6*/ 	.short	(.L_7103 - .L_7102)
.L_7102:
        /*00b8*/ 	.word	0x00000000


	//----- nvinfo : EIATTR_CBANK_PARAM_SIZE
	.align		4
.L_7103:
        /*00bc*/ 	.byte	0x03, 0x19
        /*00be*/ 	.short	0x0024


	//----- nvinfo : EIATTR_PARAM_CBANK
	.align		4
        /*00c0*/ 	.byte	0x04, 0x0a
        /*00c2*/ 	.short	(.L_7105 - .L_7104)
	.align		4
.L_7104:
        /*00c4*/ 	.word	index@(.nv.constant0._Z13mul_mat_vec_qIN3c108BFloat16ELi256ELi8E11block_iq3_sLi1EXadL_ZN45_INTERNAL_8d5cb472_14_gguf_kernel_cu_cd24131918vec_dot_iq3_s_q8_1EPKvPK10block_q8_1RKiEEEvS5_S5_PT_iii)
        /*00c8*/ 	.short	0x0210
        /*00ca*/ 	.short	0x0024


	//----- nvinfo : EIATTR_SW_WAR
	.align		4
.L_7105:
        /*00cc*/ 	.byte	0x04, 0x36
        /*00ce*/ 	.short	(.L_7107 - .L_7106)
.L_7106:
        /*00d0*/ 	.word	0x00000008
.L_7107:


//--------------------- .nv.info._Z13mul_mat_vec_qIN3c108BFloat16ELi32ELi4E12block_iq4_nlLi2EXadL_ZN45_INTERNAL_8d5cb472_14_gguf_kernel_cu_cd24131919vec_dot_iq4_nl_q8_1EPKvPK10block_q8_1RKiEEEvS5_S5_PT_iii --------------------------
	.section	.nv.info._Z13mul_mat_vec_qIN3c108BFloat16ELi32ELi4E12block_iq4_nlLi2EXadL_ZN45_INTERNAL_8d5cb472_14_gguf_kernel_cu_cd24131919vec_dot_iq4_nl_q8_1EPKvPK10block_q8_1RKiEEEvS5_S5_PT_iii,"",@"SHT_CUDA_INFO"
	.sectionflags	@""
	.align	4


	//----- nvinfo : EIATTR_CUDA_API_VERSION
	.align		4
        /*0000*/ 	.byte	0x04, 0x37
        /*0002*/ 	.short	(.L_7109 - .L_7108)
.L_7108:
        /*0004*/ 	.word	0x00000082


	//----- nvinfo : EIATTR_KPARAM_INFO
	.align		4
.L_7109:
        /*0008*/ 	.byte	0x04, 0x17
        /*000a*/ 	.short	(.L_7111 - .L_7110)
.L_7110:
        /*000c*/ 	.word	0x00000000
        /*0010*/ 	.short	0x0005
        /*0012*/ 	.short	0x0020
        /*0014*/ 	.byte	0x00, 0xf0, 0x11, 0x00


	//----- nvinfo : EIATTR_KPARAM_INFO
	.align		4
.L_7111:
        /*0018*/ 	.byte	0x04, 0x17
        /*001a*/ 	.short	(.L_7113 - .L_7112)
.L_7112:
        /*001c*/ 	.word	0x00000000
        /*0020*/ 	.short	0x0004
        /*0022*/ 	.short	0x001c
        /*0024*/ 	.byte	0x00, 0xf0, 0x11, 0x00


	//----- nvinfo : EIATTR_KPARAM_INFO
	.align		4
.L_7113:
        /*0028*/ 	.byte	0x04, 0x17
        /*002a*/ 	.short	(.L_7115 - .L_7114)
.L_7114:
        /*002c*/ 	.word	0x00000000
        /*0030*/ 	.short	0x0003
        /*0032*/ 	.short	0x0018
        /*0034*/ 	.byte	0x00, 0xf0, 0x11, 0x00


	//----- nvinfo : EIATTR_KPARAM_INFO
	.align		4
.L_7115:
        /*0038*/ 	.byte	0x04, 0x17
        /*003a*/ 	.short	(.L_7117 - .L_7116)
.L_7116:
        /*003c*/ 	.word	0x00000000
        /*0040*/ 	.short	0x0002
        /*0042*/ 	.short	0x0010
        /*0044*/ 	.byte	0x00, 0xf0, 0x21, 0x00


	//----- nvinfo : EIATTR_KPARAM_INFO
	.align		4
.L_7117:
        /*0048*/ 	.byte	0x04, 0x17
        /*004a*/ 	.short	(.L_7119 - .L_7118)
.L_7118:
        /*004c*/ 	.word	0x00000000
        /*0050*/ 	.short	0x0001
        /*0052*/ 	.short	0x0008
        /*0054*/ 	.byte	0x00, 0xf0, 0x21, 0x00


	//----- nvinfo : EIATTR_KPARAM_INFO
	.align		4
.L_7119:
        /*0058*/ 	.byte	0x04, 0x17
        /*005a*/ 	.short	(.L_7121 - .L_7120)
.L_7120:
        /*005c*/ 	.word	0x00000000
        /*0060*/ 	.short	0x0000
        /*0062*/ 	.short	0x0000
        /*0064*/ 	.byte	0x00, 0xf0, 0x21, 0x00


	//----- nvinfo : EIATTR_SPARSE_MMA_MASK
	.align		4
.L_7121:
        /*0068*/ 	.byte	0x03, 0x50
        /*006a*/ 	.short	0x0000


	//----- nvinfo : EIATTR_MAXREG_COUNT
	.align		4
        /*006c*/ 	.byte	0x03, 0x1b
        /*006e*/ 	.short	0x00ff


	//----- nvinfo : EIATTR_MERCURY_ISA_VERSION
	.align		4
        /*0070*/ 	.byte	0x03, 0x5f
        /*0072*/ 	.short	0x0101


	//----- nvinfo : EIATTR_COOP_GROUP_MASK_REGIDS
	.align		4
        /*0074*/ 	.byte	0x04, 0x29
        /*0076*/ 	.short	(.L_7123 - .L_7122)


	//   ....[0]....
.L_7122:
        /*0078*/ 	.word	0xffffffff


	//   ....[1]....
        /*007c*/ 	.word	0xffffffff


	//   ....[2]....
        /*0080*/ 	.word	0xffffffff


	//   ....[3]....
        /*0084*/ 	.word	0xffffffff


	//   ....[4]....
        /*0088*/ 	.word	0xffffffff


	//----- nvinfo : EIATTR_COOP_GROUP_INSTR_OFFSETS
	.align		4
.L_7123:
        /*008c*/ 	.byte	0x04, 0x28
        /*008e*/ 	.short	(.L_7125 - .L_7124)


	//   ....[0]....
.L_7124:
        /*0090*/ 	.word	0x000009d0


	//   ....[1]....
        /*0094*/ 	.word	0x00000a00


	//   ....[2]....
        /*0098*/ 	.word	0x00000a20


	//   ....[3]....
        /*009c*/ 	.word	0x00000a40


	//   ....[4]....
        /*00a0*/ 	.word	0x00000a60


	//----- nvinfo : EIATTR_EXIT_INSTR_OFFSETS
	.align		4
.L_7125:
        /*00a4*/ 	.byte	0x04, 0x1c
        /*00a6*/ 	.short	(.L_7127 - .L_7126)


	//   ....[0]....
.L_7126:
        /*00a8*/ 	.word	0x000000a0


	//   ....[1]....
        /*00ac*/ 	.word	0x00000a70


	//   ....[2]....
        /*00b0*/ 	.word	0x00000ae0


	//----- nvinfo : EIATTR_CRS_STACK_SIZE
	.align		4
.L_7127:
        /*00b4*/ 	.byte	0x04, 0x1e
        /*00b6*/ 	.short	(.L_7129 - .L_7128)
.L_7128:
        /*00b8*/ 	.word	0x00000000


	//----- nvinfo : EIATTR_CBANK_PARAM_SIZE
	.align		4
.L_7129:
        /*00bc*/ 	.byte	0x03, 0x19
        /*00be*/ 	.short	0x0024


	//----- nvinfo : EIATTR_PARAM_CBANK
	.align		4
        /*00c0*/ 	.byte	0x04, 0x0a
        /*00c2*/ 	.short	(.L_7131 - .L_7130)
	.align		4
.L_7130:
        /*00c4*/ 	.word	index@(.nv.constant0._Z13mul_mat_vec_qIN3c108BFloat16ELi32ELi4E12block_iq4_nlLi2EXadL_ZN45_INTERNAL_8d5cb472_14_gguf_kernel_cu_cd24131919vec_dot_iq4_nl_q8_1EPKvPK10block_q8_1RKiEEEvS5_S5_PT_iii)
        /*00c8*/ 	.short	0x0210
        /*00ca*/ 	.short	0x0024


	//----- nvinfo : EIATTR_SW_WAR
	.align		4
.L_7131:
        /*00cc*/ 	.byte	0x04, 0x36
        /*00ce*/ 	.short	(.L_7133 - .L_7132)
.L_7132:
        /*00d0*/ 	.word	0x00000008
.L_7133:


//--------------------- .nv.info._Z13mul_mat_vec_qIN3c108BFloat16ELi256ELi8E11block_iq1_sLi1EXadL_ZN45_INTERNAL_8d5cb472_14_gguf_kernel_cu_cd24131918vec_dot_iq1_s_q8_1EPKvPK10block_q8_1RKiEEEvS5_S5_PT_iii --------------------------
	.section	.nv.info._Z13mul_mat_vec_qIN3c108BFloat16ELi256ELi8E11block_iq1_sLi1EXadL_ZN45_INTERNAL_8d5cb472_14_gguf_kernel_cu_cd24131918vec_dot_iq1_s_q8_1EPKvPK10block_q8_1RKiEEEvS5_S5_PT_iii,"",@"SHT_CUDA_INFO"
	.sectionflags	@""
	.align	4


	//----- nvinfo : EIATTR_CUDA_API_VERSION
	.align		4
        /*0000*/ 	.byte	0x04, 0x37
        /*0002*/ 	.short	(.L_7135 - .L_7134)
.L_7134:
        /*0004*/ 	.word	0x00000082


	//----- nvinfo : EIATTR_KPARAM_INFO
	.align		4
.L_7135:
        /*0008*/ 	.byte	0x04, 0x17
        /*000a*/ 	.short	(.L_7137 - .L_7136)
.L_7136:
        /*000c*/ 	.word	0x00000000
        /*0010*/ 	.short	0x0005
        /*0012*/ 	.short	0x0020
        /*0014*/ 	.byte	0x00, 0xf0, 0x11, 0x00


	//----- nvinfo : EIATTR_KPARAM_INFO
	.align		4
.L_7137:
        /*0018*/ 	.byte	0x04, 0x17
        /*001a*/ 	.short	(.L_7139 - .L_7138)
.L_7138:
        /*001c*/ 	.word	0x00000000
        /*0020*/ 	.short	0x0004
        /*0022*/ 	.short	0x001c
        /*0024*/ 	.byte	0x00, 0xf0, 0x11, 0x00


	//----- nvinfo : EIATTR_KPARAM_INFO
	.align		4
.L_7139:
        /*0028*/ 	.byte	0x04, 0x17
        /*002a*/ 	.short	(.L_7141 - .L_7140)
.L_7140:
        /*002c*/ 	.word	0x00000000
        /*0030*/ 	.short	0x0003
        /*0032*/ 	.short	0x0018
        /*0034*/ 	.byte	0x00, 0xf0, 0x11, 0x00


	//----- nvinfo : EIATTR_KPARAM_INFO
	.align		4
.L_7141:
        /*0038*/ 	.byte	0x04, 0x17
        /*003a*/ 	.short	(.L_7143 - .L_7142)
.L_7142:
        /*003c*/ 	.word	0x00000000
        /*0040*/ 	.short	0x0002
        /*0042*/ 	.short	0x0010
        /*0044*/ 	.byte	0x00, 0xf0, 0x21, 0x00


	//----- nvinfo : EIATTR_KPARAM_INFO
	.align		4
.L_7143:
        /*0048*/ 	.byte	0x04, 0x17
        /*004a*/ 	.short	(.L_7145 - .L_7144)
.L_7144:
        /*004c*/ 	.word	0x00000000
        /*0050*/ 	.short	0x0001
        /*0052*/ 	.short	0x0008
        /*0054*/ 	.byte	0x00, 0xf0, 0x21, 0x00


	//----- nvinfo : EIATTR_KPARAM_INFO
	.align		4
.L_7145:
        /*0058*/ 	.byte	0x04, 0x17
        /*005a*/ 	.short	(.L_7147 - .L_7146)
.L_7146:
        /*005c*/ 	.word	0x00000000
        /*0060*/ 	.short	0x0000
        /*0062*/ 	.short	0x0000
        /*0064*/ 	.byte	0x00, 0xf0, 0x21, 0x00


	//----- nvinfo : EIATTR_SPARSE_MMA_MASK
	.align		4
.L_7147:
        /*0068*/ 	.byte	0x03, 0x50
        /*006a*/ 	.short	0x0000


	//----- nvinfo : EIATTR_MAXREG_COUNT
	.align		4
        /*006c*/ 	.byte	0x03, 0x1b
        /*006e*/ 	.short	0x00ff


	//----- nvinfo : EIATTR_MERCURY_ISA_VERSION
	.align		4
        /*0070*/ 	.byte	0x03, 0x5f
        /*0072*/ 	.short	0x0101


	//----- nvinfo : EIATTR_COOP_GROUP_MASK_REGIDS
	.align		4
        /*0074*/ 	.byte	0x04, 0x29
        /*0076*/ 	.short	(.L_7149 - .L_7148)


	//   ....[0]....
.L_7148:
        /*0078*/ 	.word	0xffffffff


	//   ....[1]....
        /*007c*/ 	.word	0xffffffff


	//   ....[2]....
        /*0080*/ 	.word	0xffffffff


	//   ....[3]....
        /*0084*/ 	.word	0xffffffff


	//   ....[4]....
        /*0088*/ 	.word	0xffffffff


	//----- nvinfo : EIATTR_COOP_GROUP_INSTR_OFFSETS
	.align		4
.L_7149:
        /*008c*/ 	.byte	0x04, 0x28
        /*008e*/ 	.short	(.L_7151 - .L_7150)


	//   ....[0]....
.L_7150:
        /*0090*/ 	.word	0x00000770


	//   ....[1]....
        /*0094*/ 	.word	0x000007a0


	//   ....[2]....
        /*0098*/ 	.word	0x000007c0


	//   ....[3]....
        /*009c*/ 	.word	0x000007e0


	//   ....[4]....
        /*00a0*/ 	.word	0x00000800


	//----- nvinfo : EIATTR_EXIT_INSTR_OFFSETS
	.align		4
.L_7151:
        /*00a4*/ 	.byte	0x04, 0x1c
        /*00a6*/ 	.short	(.L_7153 - .L_7152)


	//   ....[0]....
.L_7152:
        /*00a8*/ 	.word	0x000000a0


	//   ....[1]....
        /*00ac*/ 	.word	0x00000810


	//   ....[2]....
        /*00b0*/ 	.word	0x00000880


	//----- nvinfo : EIATTR_CRS_STACK_SIZE
	.align		4
.L_7153:
        /*00b4*/ 	.byte	0x04, 0x1e
        /*00b6*/ 	.short	(.L_7155 - .L_7154)
.L_7154:
        /*00b8*/ 	.word	0x00000000


	//----- nvinfo : EIATTR_CBANK_PARAM_SIZE
	.align		4
.L_7155:
        /*00bc*/ 	.byte	0x03, 0x19
        /*00be*/ 	.short	0x0024


	//----- nvinfo : EIATTR_PARAM_CBANK
	.align		4
        /*00c0*/ 	.byte	0x04, 0x0a
        /*00c2*/ 	.short	(.L_7157 - .L_7156)
	.align		4
.L_7156:
        /*00c4*/ 	.word	index@(.nv.constant0._Z13mul_mat_vec_qIN3c108BFloat16ELi256ELi8E11block_iq1_sLi1EXadL_ZN45_INTERNAL_8d5cb472_14_gguf_kernel_cu_cd24131918vec_dot_iq1_s_q8_1EPKvPK10block_q8_1RKiEEEvS5_S5_PT_iii)
        /*00c8*/ 	.short	0x0210
        /*00ca*/ 	.short	0x0024


	//----- nvinfo : EIATTR_SW_WAR
	.align		4
.L_7157:
        /*00cc*/ 	.byte	0x04, 0x36
        /*00ce*/ 	.short	(.L_7159 - .L_7158)
.L_7158:
        /*00d0*/ 	.word	0x00000008
.L_7159:


//--------------------- .nv.info._Z13mul_mat_vec_qIN3c108BFloat16ELi256ELi8E13block_iq3_xxsLi1EXadL_ZN45_INTERNAL_8d5cb472_14_gguf_kernel_cu_cd24131920vec_dot_iq3_xxs_q8_1EPKvPK10block_q8_1RKiEEEvS5_S5_PT_iii --------------------------
	.section	.nv.info._Z13mul_mat_vec_qIN3c108BFloat16ELi256ELi8E13block_iq3_xxsLi1EXadL_ZN45_INTERNAL_8d5cb472_14_gguf_kernel_cu_cd24131920vec_dot_iq3_xxs_q8_1EPKvPK10block_q8_1RKiEEEvS5_S5_PT_iii,"",@"SHT_CUDA_INFO"
	.sectionflags	@""
	.align	4


	//----- nvinfo : EIATTR_CUDA_API_VERSION
	.align		4
        /*0000*/ 	.byte	0x04, 0x37
        /*0002*/ 	.short	(.L_7161 - .L_7160)
.L_7160:
        /*0004*/ 	.word	0x00000082


	//----- nvinfo : EIATTR_KPARAM_INFO
	.align		4
.L_7161:
        /*0008*/ 	.byte	0x04, 0x17
        /*000a*/ 	.short	(.L_7163 - .L_7162)
.L_7162:
        /*000c*/ 	.word	0x00000000
        /*0010*/ 	.short	0x0005
        /*0012*/ 	.short	0x0020
        /*0014*/ 	.byte	0x00, 0xf0, 0x11, 0x00


	//----- nvinfo : EIATTR_KPARAM_INFO
	.align		4
.L_7163:
        /*0018*/ 	.byte	0x04, 0x17
        /*001a*/ 	.short	(.L_7165 - .L_7164)
.L_7164:
        /*001c*/ 	.word	0x00000000
        /*0020*/ 	.short	0x0004
        /*0022*/ 	.short	0x001c
        /*0024*/ 	.byte	0x00, 0xf0, 0x11, 0x00


	//----- nvinfo : EIATTR_KPARAM_INFO
	.align		4
.L_7165:
        /*0028*/ 	.byte	0x04, 0x17
        /*002a*/ 	.short	(.L_7167 - .L_7166)
.L_7166:
        /*002c*/ 	.word	0x00000000
        /*0030*/ 	.short	0x0003
        /*0032*/ 	.short	0x0018
        /*0034*/ 	.byte	0x00, 0xf0, 0x11, 0x00


	//----- nvinfo : EIATTR_KPARAM_INFO
	.align		4
.L_7167:
        /*0038*/ 	.byte	0x04, 0x17
        /*003a*/ 	.short	(.L_7169 - .L_7168)
.L_7168:
        /*003c*/ 	.word	0x00000000
        /*0040*/ 	.short	0x0002
        /*0042*/ 	.short	0x0010
        /*0044*/ 	.byte	0x00, 0xf0, 0x21, 0x00


	//----- nvinfo : EIATTR_KPARAM_INFO
	.align		4
.L_7169:
        /*0048*/ 	.byte	0x04, 0x17
        /*004a*/ 	.short	(.L_7171 - .L_7170)
.L_7170:
        /*004c*/ 	.word	0x00000000
        /*0050*/ 	.short	0x0001
        /*0052*/ 	.short	0x0008
        /*0054*/ 	.byte	0x00, 0xf0, 0x21, 0x00


	//----- nvinfo : EIATTR_KPARAM_INFO
	.align		4
.L_7171:
        /*0058*/ 	.byte	0x04, 0x17
        /*005a*/ 	.short	(.L_7173 - .L_7172)
.L_7172:
        /*005c*/ 	.word	0x00000000
        /*0060*/ 	.short	0x0000
        /*0062*/ 	.short	0x0000
        /*0064*/ 	.byte	0x00, 0xf0, 0x21, 0x00


	//----- nvinfo : EIATTR_SPARSE_MMA_MASK
	.align		4
.L_7173:
        /*0068*/ 	.byte	0x03, 0x50
        /*006a*/ 	.short	0x0000


	//----- nvinfo : EIATTR_MAXREG_COUNT
	.align		4
        /*006c*/ 	.byte	0x03, 0x1b
        /*006e*/ 	.short	0x00ff


	//----- nvinfo : EIATTR_MERCURY_ISA_VERSION
	.align		4
        /*0070*/ 	.byte	0x03, 0x5f
        /*0072*/ 	.short	0x0101


	//----- nvinfo : EIATTR_COOP_GROUP_MASK_REGIDS
	.align		4
        /*0074*/ 	.byte	0x04, 0x29
        /*0076*/ 	.short	(.L_7175 - .L_7174)


	//   ....[0]....
.L_7174:
        /*0078*/ 	.word	0xffffffff


	//   ....[1]....
        /*007c*/ 	.word	0xffffffff


	//   ....[2]....
        /*0080*/ 	.word	0xffffffff


	//   ....[3]....
        /*0084*/ 	.word	0xffffffff


	//   ....[4]....
        /*0088*/ 	.word	0xffffffff


	//----- nvinfo : EIATTR_COOP_GROUP_INSTR_OFFSETS
	.align		4
.L_7175:
        /*008c*/ 	.byte	0x04, 0x28
        /*008e*/ 	.short	(.L_7177 - .L_7176)


	//   ....[0]....
.L_7176:
        /*0090*/ 	.word	0x00000a00


	//   ....[1]....
        /*0094*/ 	.word	0x00000a30


	//   ....[2]....
        /*0098*/ 	.word	0x00000a50


	//   ....[3]....
        /*009c*/ 	.word	0x00000a70


	//   ....[4]....
        /*00a0*/ 	.word	0x00000a90


	//----- nvinfo : EIATTR_EXIT_INSTR_OFFSETS
	.align		4
.L_7177:
        /*00a4*/ 	.byte	0x04, 0x1c
        /*00a6*/ 	.short	(.L_7179 - .L_7178)


	//   ....[0]....
.L_7178:
        /*00a8*/ 	.word	0x000000a0


	//   ....[1]....
        /*00ac*/ 	.word	0x00000aa0


	//   ....[2]....
        /*00b0*/ 	.word	0x00000b10


	//----- nvinfo : EIATTR_CRS_STACK_SIZE
	.align		4
.L_7179:
        /*00b4*/ 	.byte	0x04, 0x1e
        /*00b6*/ 	.short	(.L_7181 - .L_7180)
.L_7180:
        /*00b8*/ 	.word	0x00000000


	//----- nvinfo : EIATTR_CBANK_PARAM_SIZE
	.align		4
.L_7181:
        /*00bc*/ 	.byte	0x03, 0x19
        /*00be*/ 	.short	0x0024


	//----- nvinfo : EIATTR_PARAM_CBANK
	.align		4
        /*00c0*/ 	.byte	0x04, 0x0a
        /*00c2*/ 	.short	(.L_7183 - .L_7182)
	.align		4
.L_7182:
        /*00c4*/ 	.word	index@(.nv.constant0._Z13mul_mat_vec_qIN3c108BFloat16ELi256ELi8E13block_iq3_xxsLi1EXadL_ZN45_INTERNAL_8d5cb472_14_gguf_kernel_cu_cd24131920vec_dot_iq3_xxs_q8_1EPKvPK10block_q8_1RKiEEEvS5_S5_PT_iii)
        /*00c8*/ 	.short	0x0210
        /*00ca*/ 	.short	0x0024


	//----- nvinfo : EIATTR_SW_WAR
	.align		4
.L_7183:
        /*00cc*/ 	.byte	0x04, 0x36
        /*00ce*/ 	.short	(.L_7185 - .L_7184)
.L_7184:
        /*00d0*/ 	.word	0x00000008
.L_7185:


//--------------------- .nv.info._Z13mul_mat_vec_qIN3c108BFloat16ELi256ELi8E12block_iq2_xsLi1EXadL_ZN45_INTERNAL_8d5cb472_14_gguf_kernel_cu_cd24131919vec_dot_iq2_xs_q8_1EPKvPK10block_q8_1RKiEEEvS5_S5_PT_iii --------------------------
	.section	.nv.info._Z13mul_mat_vec_qIN3c108BFloat16ELi256ELi8E12block_iq2_xsLi1EXadL_ZN45_INTERNAL_8d5cb472_14_gguf_kernel_cu_cd24131919vec_dot_iq2_xs_q8_1EPKvPK10block_q8_1RKiEEEvS5_S5_PT_iii,"",@"SHT_CUDA_INFO"
	.sectionflags	@""
	.align	4


	//----- nvinfo : EIATTR_CUDA_API_VERSION
	.align		4
        /*0000*/ 	.byte	0x04, 0x37
        /*0002*/ 	.short	(.L_7187 - .L_7186)
.L_7186:
        /*0004*/ 	.word	0x00000082


	//----- nvinfo : EIATTR_KPARAM_INFO
	.align		4
.L_7187:
        /*0008*/ 	.byte	0x04, 0x17
        /*000a*/ 	.short	(.L_7189 - .L_7188)
.L_7188:
        /*000c*/ 	.word	0x00000000
        /*0010*/ 	.short	0x0005
        /*0012*/ 	.short	0x0020
        /*0014*/ 	.byte	0x00, 0xf0, 0x11, 0x00


	//----- nvinfo : EIATTR_KPARAM_INFO
	.align		4
.L_7189:
        /*0018*/ 	.byte	0x04, 0x17
        /*001a*/ 	.short	(.L_7191 - .L_7190)
.L_7190:
        /*001c*/ 	.word	0x00000000
        /*0020*/ 	.short	0x0004
        /*0022*/ 	.short	0x001c
        /*0024*/ 	.byte	0x00, 0xf0, 0x11, 0x00


	//----- nvinfo : EIATTR_KPARAM_INFO
	.align		4
.L_7191:
        /*0028*/ 	.byte	0x04, 0x17
        /*002a*/ 	.short	(.L_7193 - .L_7192)
.L_7192:
        /*002c*/ 	.word	0x00000000
        /*0030*/ 	.short	0x0003
        /*0032*/ 	.short	0x0018
        /*0034*/ 	.byte	0x00, 0xf0, 0x11, 0x00


	//----- nvinfo : EIATTR_KPARAM_INFO
	.align		4
.L_7193:
        /*0038*/ 	.byte	0x04, 0x17
        /*003a*/ 	.short	(.L_7195 - .L_7194)
.L_7194:
        /*003c*/ 	.word	0x00000000
        /*0040*/ 	.short	0x0002
        /*0042*/ 	.short	0x0010
        /*0044*/ 	.byte	0x00, 0xf0, 0x21, 0x00


	//----- nvinfo : EIATTR_KPARAM_INFO
	.align		4
.L_7195:
        /*0048*/ 	.byte	0x04, 0x17
        /*004a*/ 	.short	(.L_7197 - .L_7196)
.L_7196:
        /*004c*/ 	.word	0x00000000
        /*0050*/ 	.short	0x0001
        /*0052*/ 	.short	0x0008
        /*0054*/ 	.byte	0x00, 0xf0, 0x21, 0x00


	//----- nvinfo : EIATTR_KPARAM_INFO
	.align		4
.L_7197:
        /*0058*/ 	.byte	0x04, 0x17
        /*005a*/ 	.short	(.L_7199 - .L_7198)
.L_7198:
        /*005c*/ 	.word	0x00000000
        /*0060*/ 	.short	0x0000
        /*0062*/ 	.short	0x0000
        /*0064*/ 	.byte	0x00, 0xf0, 0x21, 0x00


	//----- nvinfo : EIATTR_SPARSE_MMA_MASK
	.align		4
.L_7199:
        /*0068*/ 	.byte	0x03, 0x50
        /*006a*/ 	.short	0x0000


	//----- nvinfo : EIATTR_MAXREG_COUNT
	.align		4
        /*006c*/ 	.byte	0x03, 0x1b
        /*006e*/ 	.short	0x00ff


	//----- nvinfo : EIATTR_MERCURY_ISA_VERSION
	.align		4
        /*0070*/ 	.byte	0x03, 0x5f
        /*0072*/ 	.short	0x0101


	//----- nvinfo : EIATTR_COOP_GROUP_MASK_REGIDS
	.align		4
        /*0074*/ 	.byte	0x04, 0x29
        /*0076*/ 	.short	(.L_7201 - .L_7200)


	//   ....[0]....
.L_7200:
        /*0078*/ 	.word	0xffffffff


	//   ....[1]....
        /*007c*/ 	.word	0xffffffff


	//   ....[2]....
        /*0080*/ 	.word	0xffffffff


	//   ....[3]....
        /*0084*/ 	.word	0xffffffff


	//   ....[4]....
        /*0088*/ 	.word	0xffffffff


	//----- nvinfo : EIATTR_COOP_GROUP_INSTR_OFFSETS
	.align		4
.L_7201:
        /*008c*/ 	.byte	0x04, 0x28
        /*008e*/ 	.short	(.L_7203 - .L_7202)


	//   ....[0]....
.L_7202:
        /*0090*/ 	.word	0x00001880


	//   ....[1]....
        /*0094*/ 	.word	0x000018b0


	//   ....[2]....
        /*0098*/ 	.word	0x000018e0


	//   ....[3]....
        /*009c*/ 	.word	0x00001900


	//   ....[4]....
        /*00a0*/ 	.word	0x00001920


	//----- nvinfo : EIATTR_EXIT_INSTR_OFFSETS
	.align		4
.L_7203:
        /*00a4*/ 	.byte	0x04, 0x1c
        /*00a6*/ 	.short	(.L_7205 - .L_7204)


	//   ....[0]....
.L_7204:
        /*00a8*/ 	.word	0x000000a0


	//   ....[1]....
        /*00ac*/ 	.word	0x00001930


	//   ....[2]....
        /*00b0*/ 	.word	0x000019b0


	//----- nvinfo : EIATTR_CRS_STACK_SIZE
	.align		4
.L_7205:
        /*00b4*/ 	.byte	0x04, 0x1e
        /*00b6*/ 	.short	(.L_7207 - .L_7206)
.L_7206:
        /*00b8*/ 	.word	0x00000000


	//----- nvinfo : EIATTR_CBANK_PARAM_SIZE
	.align		4
.L_7207:
        /*00bc*/ 	.byte	0x03, 0x19
        /*00be*/ 	.short	0x0024


	//----- nvinfo : EIATTR_PARAM_CBANK
	.align		4
        /*00c0*/ 	.byte	0x04, 0x0a
        /*00c2*/ 	.short	(.L_7209 - .L_7208)
	.align		4
.L_7208:
        /*00c4*/ 	.word	index@(.nv.constant0._Z13mul_mat_vec_qIN3c108BFloat16ELi256ELi8E12block_iq2_xsLi1EXadL_ZN45_INTERNAL_8d5cb472_14_gguf_kernel_cu_cd24131919vec_dot_iq2_xs_q8_1EPKvPK10block_q8_1RKiEEEvS5_S5_PT_iii)
        /*00c8*/ 	.short	0x0210
        /*00ca*/ 	.short	0x0024


	//----- nvinfo : EIATTR_SW_WAR
	.align		4
.L_7209:
        /*00cc*/ 	.byte	0x04, 0x36
        /*00ce*/ 	.short	(.L_7211 - .L_7210)
.L_7210:
        /*00d0*/ 	.word	0x00000008
.L_7211:


//--------------------- .nv.info._Z13mul_mat_vec_qIN3c108BFloat16ELi256ELi8E13block_iq2_xxsLi1EXadL_ZN45_INTERNAL_8d5cb472_14_gguf_kernel_cu_cd24131920vec_dot_iq2_xxs_q8_1EPKvPK10block_q8_1RKiEEEvS5_S5_PT_iii --------------------------
	.section	.nv.info._Z13mul_mat_vec_qIN3c108BFloat16ELi256ELi8E13block_iq2_xxsLi1EXadL_ZN45_INTERNAL_8d5cb472_14_gguf_kernel_cu_cd24131920vec_dot_iq2_xxs_q8_1EPKvPK10block_q8_1RKiEEEvS5_S5_PT_iii,"",@"SHT_CUDA_INFO"
	.sectionflags	@""
	.align	4


	//----- nvinfo : EIATTR_CUDA_API_VERSION
	.align		4
        /*0000*/ 	.byte	0x04, 0x37
        /*0002*/ 	.short	(.L_7213 - .L_7212)
.L_7212:
        /*0004*/ 	.word	0x00000082


	//----- nvinfo : EIATTR_KPARAM_INFO
	.align		4
.L_7213:
        /*0008*/ 	.byte	0x04, 0x17
        /*000a*/ 	.short	(.L_7215 - .L_7214)
.L_7214:
        /*000c*/ 	.word	0x00000000
        /*0010*/ 	.short	0x0005
        /*0012*/ 	.short	0x0020
        /*0014*/ 	.byte	0x00, 0xf0, 0x11, 0x00


	//----- nvinfo : EIATTR_KPARAM_INFO
	.align		4
.L_7215:
        /*0018*/ 	.byte	0x04, 0x17
        /*001a*/ 	.short	(.L_7217 - .L_7216)
.L_7216:
        /*001c*/ 	.word	0x00000000
        /*0020*/ 	.short	0x0004
        /*0022*/ 	.short	0x001c
        /*0024*/ 	.byte	0x00, 0xf0, 0x11, 0x00


	//----- nvinfo : EIATTR_KPARAM_INFO
	.align		4
.L_7217:
        /*0028*/ 	.byte	0x04, 0x17
        /*002a*/ 	.short	(.L_7219 - .L_7218)
.L_7218:
        /*002c*/ 	.word	0x00000000
        /*0030*/ 	.short	0x0003
        /*0032*/ 	.short	0x0018
        /*0034*/ 	.byte	0x00, 0xf0, 0x11, 0x00


	//----- nvinfo : EIATTR_KPARAM_INFO
	.align		4
.L_7219:
        /*0038*/ 	.byte	0x04, 0x17
        /*003a*/ 	.short	(.L_7221 - .L_7220)
.L_7220:
        /*003c*/ 	.word	0x00000000
        /*0040*/ 	.short	0x0002
        /*0042*/ 	.short	0x0010
        /*0044*/ 	.byte	0x00, 0xf0, 0x21, 0x00


	//----- nvinfo : EIATTR_KPARAM_INFO
	.align		4
.L_7221:
        /*0048*/ 	.byte	0x04, 0x17
        /*004a*/ 	.short	(.L_7223 - .L_7222)
.L_7222:
        /*004c*/ 	.word	0x00000000
        /*0050*/ 	.short	0x0001
        /*0052*/ 	.short	0x0008
        /*0054*/ 	.byte	0x00, 0xf0, 0x21, 0x00


	//----- nvinfo : EIATTR_KPARAM_INFO
	.align		4
.L_7223:
        /*0058*/ 	.byte	0x04, 0x17
        /*005a*/ 	.short	(.L_7225 - .L_7224)
.L_7224:
        /*005c*/ 	.word	0x00000000
        /*0060*/ 	.short	0x0000
        /*0062*/ 	.short	0x0000
        /*0064*/ 	.byte	0x00, 0xf0, 0x21, 0x00


	//----- nvinfo : EIATTR_SPARSE_MMA_MASK
	.align		4
.L_7225:
        /*0068*/ 	.byte	0x03, 0x50
        /*006a*/ 	.short	0x0000


	//----- nvinfo : EIATTR_MAXREG_COUNT
	.align		4
        /*006c*/ 	.byte	0x03, 0x1b
        /*006e*/ 	.short	0x00ff


	//----- nvinfo : EIATTR_MERCURY_ISA_VERSION
	.align		4
        /*0070*/ 	.byte	0x03, 0x5f
        /*0072*/ 	.short	0x0101


	//----- nvinfo : EIATTR_COOP_GROUP_MASK_REGIDS
	.align		4
        /*0074*/ 	.byte	0x04, 0x29
        /*0076*/ 	.short	(.L_7227 - .L_7226)


	//   ....[0]....
.L_7226:
        /*0078*/ 	.word	0xffffffff


	//   ....[1]....
        /*007c*/ 	.word	0xffffffff


	//   ....[2]....
        /*0080*/ 	.word	0xffffffff


	//   ....[3]....
        /*0084*/ 	.word	0xffffffff


	//   ....[4]....
        /*0088*/ 	.word	0xffffffff


	//----- nvinfo : EIATTR_COOP_GROUP_INSTR_OFFSETS
	.align		4
.L_7227:
        /*008c*/ 	.byte	0x04, 0x28
        /*008e*/ 	.short	(.L_7229 - .L_7228)


	//   ....[0]....
.L_7228:
        /*0090*/ 	.word	0x00001690


	//   ....[1]....
        /*0094*/ 	.word	0x000016c0


	//   ....[2]....
        /*0098*/ 	.word	0x000016f0


	//   ....[3]....
        /*009c*/ 	.word	0x00001710


	//   ....[4]....
        /*00a0*/ 	.word	0x00001730


	//----- nvinfo : EIATTR_EXIT_INSTR_OFFSETS
	.align		4
.L_7229:
        /*00a4*/ 	.byte	0x04, 0x1c
        /*00a6*/ 	.short	(.L_7231 - .L_7230)


	//   ....[0]....
.L_7230:
        /*00a8*/ 	.word	0x000000a0


	//   ....[1]....
        /*00ac*/ 	.word	0x00001740


	//   ....[2]....
        /*00b0*/ 	.word	0x000017c0


	//----- nvinfo : EIATTR_CRS_STACK_SIZE
	.align		4
.L_7231:
        /*00b4*/ 	.byte	0x04, 0x1e
        /*00b6*/ 	.short	(.L_7233 - .L_7232)
.L_7232:
        /*00b8*/ 	.word	0x00000000


	//----- nvinfo : EIATTR_CBANK_PARAM_SIZE
	.align		4
.L_7233:
        /*00bc*/ 	.byte	0x03, 0x19
        /*00be*/ 	.short	0x0024


	//----- nvinfo : EIATTR_PARAM_CBANK
	.align		4
        /*00c0*/ 	.byte	0x04, 0x0a
        /*00c2*/ 	.short	(.L_7235 - .L_7234)
	.align		4
.L_7234:
        /*00c4*/ 	.word	index@(.nv.constant0._Z13mul_mat_vec_qIN3c108BFloat16ELi256ELi8E13block_iq2_xxsLi1EXadL_ZN45_INTERNAL_8d5cb472_14_gguf_kernel_cu_cd24131920vec_dot_iq2_xxs_q8_1EPKvPK10block_q8_1RKiEEEvS5_S5_PT_iii)
        /*00c8*/ 	.short	0x0210
        /*00ca*/ 	.short	0x0024


	//----- nvinfo : EIATTR_SW_WAR
	.align		4
.L_7235:
        /*00cc*/ 	.byte	0x04, 0x36
        /*00ce*/ 	.short	(.L_7237 - .L_7236)
.L_7236:
        /*00d0*/ 	.word	0x00000008
.L_7237:


//--------------------- .nv.info._Z13mul_mat_vec_qIN3c108BFloat16ELi256ELi32E10block_q6_KLi1EXadL_ZN45_INTERNAL_8d5cb472_14_gguf_kernel_cu_cd24131917vec_dot_q6_K_q8_1EPKvPK10block_q8_1RKiEEEvS5_S5_PT_iii --------------------------
	.section	.nv.info._Z13mul_mat_vec_qIN3c108BFloat16ELi256ELi32E10block_q6_KLi1EXadL_ZN45_INTERNAL_8d5cb472_14_gguf_kernel_cu_cd24131917vec_dot_q6_K_q8_1EPKvPK10block_q8_1RKiEEEvS5_S5_PT_iii,"",@"SHT_CUDA_INFO"
	.sectionflags	@""
	.align	4


	//----- nvinfo : EIATTR_CUDA_API_VERSION
	.align		4
        /*0000*/ 	.byte	0x04, 0x37
        /*0002*/ 	.short	(.L_7239 - .L_7238)
.L_7238:
        /*0004*/ 	.word	0x00000082


	//----- nvinfo : EIATTR_KPARAM_INFO
	.align		4
.L_7239:
        /*0008*/ 	.byte	0x04, 0x17
        /*000a*/ 	.short	(.L_7241 - .L_7240)
.L_7240:
        /*000c*/ 	.word	0x00000000
        /*0010*/ 	.short	0x0005
        /*0012*/ 	.short	0x0020
        /*0014*/ 	.byte	0x00, 0xf0, 0x11, 0x00


	//----- nvinfo : EIATTR_KPARAM_INFO
	.align		4
.L_7241:
        /*0018*/ 	.byte	0x04, 0x17
        /*001a*/ 	.short	(.L_7243 - .L_7242)
.L_7242:
        /*001c*/ 	.word	0x00000000
        /*0020*/ 	.short	0x0004
        /*0022*/ 	.short	0x001c
        /*0024*/ 	.byte	0x00, 0xf0, 0x11, 0x00


	//----- nvinfo : EIATTR_KPARAM_INFO
	.align		4
.L_7243:
        /*0028*/ 	.byte	0x04, 0x17
        /*002a*/ 	.short	(.L_7245 - .L_7244)
.L_7244:
        /*002c*/ 	.word	0x00000000
        /*0030*/ 	.short	0x0003
        /*0032*/ 	.short	0x0018
        /*0034*/ 	.byte	0x00, 0xf0, 0x11, 0x00


	//----- nvinfo : EIATTR_KPARAM_INFO
	.align		4
.L_7245:
        /*0038*/ 	.byte	0x04, 0x17
        /*003a*/ 	.short	(.L_7247 - .L_7246)
.L_7246:
        /*003c*/ 	.word	0x00000000
        /*0040*/ 	.short	0x0002
        /*0042*/ 	.short	0x0010
        /*0044*/ 	.byte	0x00, 0xf0, 0x21, 0x00


	//----- nvinfo : EIATTR_KPARAM_INFO
	.align		4
.L_7247:
        /*0048*/ 	.byte	0x04, 0x17
        /*004a*/ 	.short	(.L_7249 - .L_7248)
.L_7248:
        /*004c*/ 	.word	0x00000000
        /*0050*/ 	.short	0x0001
        /*0052*/ 	.short	0x0008
        /*0054*/ 	.byte	0x00, 0xf0, 0x21, 0x00


	//----- nvinfo : EIATTR_KPARAM_INFO
	.align		4
.L_7249:
        /*0058*/ 	.byte	0x04, 0x17
        /*005a*/ 	.short	(.L_7251 - .L_7250)
.L_7250:
        /*005c*/ 	.word	0x00000000
        /*0060*/ 	.short	0x0000
        /*0062*/ 	.short	0x0000
        /*0064*/ 	.byte	0x00, 0xf0, 0x21, 0x00


	//----- nvinfo : EIATTR_SPARSE_MMA_MASK
	.align		4
.L_7251:
        /*0068*/ 	.byte	0x03, 0x50
        /*006a*/ 	.short	0x0000


	//----- nvinfo : EIATTR_MAXREG_COUNT
	.align		4
        /*006c*/ 	.byte	0x03, 0x1b
        /*006e*/ 	.short	0x00ff


	//----- nvinfo : EIATTR_MERCURY_ISA_VERSION
	.align		4
        /*0070*/ 	.byte	0x03, 0x5f
        /*0072*/ 	.short	0x0101


	//----- nvinfo : EIATTR_COOP_GROUP_MASK_REGIDS
	.align		4
        /*0074*/ 	.byte	0x04, 0x29
        /*0076*/ 	.short	(.L_7253 - .L_7252)


	//   ....[0]....
.L_7252:
        /*0078*/ 	.word	0xffffffff


	//   ....[1]....
        /*007c*/ 	.word	0xffffffff


	//   ....[2]....
        /*0080*/ 	.word	0xffffffff


	//   ....[3]....
        /*0084*/ 	.word	0xffffffff


	//   ....[4]....
        /*0088*/ 	.word	0xffffffff


	//----- nvinfo : EIATTR_COOP_GROUP_INSTR_OFFSETS
	.align		4
.L_7253:
        /*008c*/ 	.byte	0x04, 0x28
        /*008e*/ 	.short	(.L_7255 - .L_7254)


	//   ....[0]....
.L_7254:
        /*0090*/ 	.word	0x00000fe0


	//   ....[1]....
        /*0094*/ 	.word	0x00001010


	//   ....[2]....
        /*0098*/ 	.word	0x00001040


	//   ....[3]....
        /*009c*/ 	.word	0x00001060


	//   ....[4]....
        /*00a0*/ 	.word	0x00001080


	//----- nvinfo : EIATTR_EXIT_INSTR_OFFSETS
	.align		4
.L_7255:
        /*00a4*/ 	.byte	0x04, 0x1c
        /*00a6*/ 	.short	(.L_7257 - .L_7256)


	//   ....[0]....
.L_7256:
        /*00a8*/ 	.word	0x000000a0


	//   ....[1]....
        /*00ac*/ 	.word	0x00001090


	//   ....[2]....
        /*00b0*/ 	.word	0x00001110


	//----- nvinfo : EIATTR_CRS_STACK_SIZE
	.align		4
.L_7257:
        /*00b4*/ 	.byte	0x04, 0x1e
        /*00b6*/ 	.short	(.L_7259 - .L_7258)
.L_7258:
        /*00b8*/ 	.word	0x00000000


	//----- nvinfo : EIATTR_CBANK_PARAM_SIZE
	.align		4
.L_7259:
        /*00bc*/ 	.byte	0x03, 0x19
        /*00be*/ 	.short	0x0024


	//----- nvinfo : EIATTR_PARAM_CBANK
	.align		4
        /*00c0*/ 	.byte	0x04, 0x0a
        /*00c2*/ 	.short	(.L_7261 - .L_7260)
	.align		4
.L_7260:
        /*00c4*/ 	.word	index@(.nv.constant0._Z13mul_mat_vec_qIN3c108BFloat16ELi256ELi32E10block_q6_KLi1EXadL_ZN45_INTERNAL_8d5cb472_14_gguf_kernel_cu_cd24131917vec_dot_q6_K_q8_1EPKvPK10block_q8_1RKiEEEvS5_S5_PT_iii)
        /*00c8*/ 	.short	0x0210
        /*00ca*/ 	.short	0x0024


	//----- nvinfo : EIATTR_SW_WAR
	.align		4
.L_7261:
        /*00cc*/ 	.byte	0x04, 0x36
        /*00ce*/ 	.short	(.L_7263 - .L_7262)
.L_7262:
        /*00d0*/ 	.word	0x00000008
.L_7263:


//--------------------- .nv.info._Z13mul_mat_vec_qIN3c108BFloat16ELi256ELi32E10block_q5_KLi2EXadL_ZN45_INTERNAL_8d5cb472_14_gguf_kernel_cu_cd24131917vec_dot_q5_K_q8_1EPKvPK10block_q8_1RKiEEEvS5_S5_PT_iii --------------------------
	.section	.nv.info._Z13mul_mat_vec_qIN3c108BFloat16ELi256ELi32E10block_q5_KLi2EXadL_ZN45_INTERNAL_8d5cb472_14_gguf_kernel_cu_cd24131917vec_dot_q5_K_q8_1EPKvPK10block_q8_1RKiEEEvS5_S5_PT_iii,"",@"SHT_CUDA_INFO"
	.sectionflags	@""
	.align	4


	//----- nvinfo : EIATTR_CUDA_API_VERSION
	.align		4
        /*0000*/ 	.byte	0x04, 0x37
        /*0002*/ 	.short	(.L_7265 - .L_7264)
.L_7264:
        /*0004*/ 	.word	0x00000082


	//----- nvinfo : EIATTR_KPARAM_INFO
	.align		4
.L_7265:
        /*0008*/ 	.byte	0x04, 0x17
        /*000a*/ 	.short	(.L_7267 - .L_7266)
.L_7266:
        /*000c*/ 	.word	0x00000000
        /*0010*/ 	.short	0x0005
        /*0012*/ 	.short	0x0020
        /*0014*/ 	.byte	0x00, 0xf0, 0x11, 0x00


	//----- nvinfo : EIATTR_KPARAM_INFO
	.align		4
.L_7267:
        /*0018*/ 	.byte	0x04, 0x17
        /*001a*/ 	.short	(.L_7269 - .L_7268)
.L_7268:
        /*001c*/ 	.word	0x00000000
        /*0020*/ 	.short	0x0004
        /*0022*/ 	.short	0x001c
        /*0024*/ 	.byte	0x00, 0xf0, 0x11, 0x00


	//----- nvinfo : EIATTR_KPARAM_INFO
	.align		4
.L_7269:
        /*0028*/ 	.byte	0x04, 0x17
        /*002a*/ 	.short	(.L_7271 - .L_7270)
.L_7270:
        /*002c*/ 	.word	0x00000000
        /*0030*/ 	.short	0x0003
        /*0032*/ 	.short	0x0018
        /*0034*/ 	.byte	0x00, 0xf0, 0x11, 0x00


	//----- nvinfo : EIATTR_KPARAM_INFO
	.align		4
.L_7271:
        /*0038*/ 	.byte	0x04, 0x17
        /*003a*/ 	.short	(.L_7273 - .L_7272)
.L_7272:
        /*003c*/ 	.word	0x00000000
        /*0040*/ 	.short	0x0002
        /*0042*/ 	.short	0x0010
        /*0044*/ 	.byte	0x00, 0xf0, 0x21, 0x00


	//----- nvinfo : EIATTR_KPARAM_INFO
	.align		4
.L_7273:
        /*0048*/ 	.byte	0x04, 0x17
        /*004a*/ 	.short	(.L_7275 - .L_7274)
.L_7274:
        /*004c*/ 	.word	0x00000000
        /*0050*/ 	.short	0x0001
        /*0052*/ 	.short	0x0008
        /*0054*/ 	.byte	0x00, 0xf0, 0x21, 0x00


	//----- nvinfo : EIATTR_KPARAM_INFO
	.align		4
.L_7275:
        /*0058*/ 	.byte	0x04, 0x17
        /*005a*/ 	.short	(.L_7277 - .L_7276)
.L_7276:
        /*005c*/ 	.word	0x00000000
        /*0060*/ 	.short	0x0000
        /*0062*/ 	.short	0x0000
        /*0064*/ 	.byte	0x00, 0xf0, 0x21, 0x00


	//----- nvinfo : EIATTR_SPARSE_MMA_MASK
	.align		4
.L_7277:
        /*0068*/ 	.byte	0x03, 0x50
        /*006a*/ 	.short	0x0000


	//----- nvinfo : EIATTR_MAXREG_COUNT
	.align		4
        /*006c*/ 	.byte	0x03, 0x1b
        /*006e*/ 	.short	0x00ff


	//----- nvinfo : EIATTR_MERCURY_ISA_VERSION
	.align		4
        /*0070*/ 	.byte	0x03, 0x5f
        /*0072*/ 	.short	0x0101


	//----- nvinfo : EIATTR_COOP_GROUP_MASK_REGIDS
	.align		4
        /*0074*/ 	.byte	0x04, 0x29
        /*0076*/ 	.short	(.L_7279 - .L_7278)


	//   ....[0]....
.L_7278:
        /*0078*/ 	.word	0xffffffff


	//   ....[1]....
        /*007c*/ 	.word	0xffffffff


	//   ....[2]....
        /*0080*/ 	.word	0xffffffff


	//   ....[3]....
        /*0084*/ 	.word	0xffffffff


	//   ....[4]....
        /*0088*/ 	.word	0xffffffff


	//----- nvinfo : EIATTR_COOP_GROUP_INSTR_OFFSETS
	.align		4
.L_7279:
        /*008c*/ 	.byte	0x04, 0x28
        /*008e*/ 	.short	(.L_7281 - .L_7280)


	//   ....[0]....
.L_7280:
        /*0090*/ 	.word	0x00000880


	//   ....[1]....
        /*0094*/ 	.word	0x000008b0


	//   ....[2]....
        /*0098*/ 	.word	0x000008d0


	//   ....[3]....
        /*009c*/ 	.word	0x000008f0


	//   ....[4]....
        /*00a0*/ 	.word	0x00000910


	//----- nvinfo : EIATTR_EXIT_INSTR_OFFSETS
	.align		4
.L_7281:
        /*00a4*/ 	.byte	0x04, 0x1c
        /*00a6*/ 	.short	(.L_7283 - .L_7282)


	//   ....[0]....
.L_7282:
        /*00a8*/ 	.word	0x000000a0


	//   ....[1]....
        /*00ac*/ 	.word	0x00000920


	//   ....[2]....
        /*00b0*/ 	.word	0x000009a0


	//----- nvinfo : EIATTR_CRS_STACK_SIZE
	.align		4
.L_7283:
        /*00b4*/ 	.byte	0x04, 0x1e
        /*00b6*/ 	.short	(.L_7285 - .L_7284)
.L_7284:
        /*00b8*/ 	.word	0x00000000


	//----- nvinfo : EIATTR_CBANK_PARAM_SIZE
	.align		4
.L_7285:
        /*00bc*/ 	.byte	0x03, 0x19
        /*00be*/ 	.short	0x0024


	//----- nvinfo : EIATTR_PARAM_CBANK
	.align		4
        /*00c0*/ 	.byte	0x04, 0x0a
        /*00c2*/ 	.short	(.L_7287 - .L_7286)
	.align		4
.L_7286:
        /*00c4*/ 	.word	index@(.nv.constant0._Z13mul_mat_vec_qIN3c108BFloat16ELi256ELi32E10block_q5_KLi2EXadL_ZN45_INTERNAL_8d5cb472_14_gguf_kernel_cu_cd24131917vec_dot_q5_K_q8_1EPKvPK10block_q8_1RKiEEEvS5_S5_PT_iii)
        /*00c8*/ 	.short	0x0210
        /*00ca*/ 	.short	0x0024


	//----- nvinfo : EIATTR_SW_WAR
	.align		4
.L_7287:
        /*00cc*/ 	.byte	0x04, 0x36
        /*00ce*/ 	.short	(.L_7289 - .L_7288)
.L_7288:
        /*00d0*/ 	.word	0x00000008
.L_7289:


//--------------------- .nv.info._Z13mul_mat_vec_qIN3c108BFloat16ELi256ELi32E10block_q4_KLi2EXadL_ZN45_INTERNAL_8d5cb472_14_gguf_kernel_cu_cd24131917vec_dot_q4_K_q8_1EPKvPK10block_q8_1RKiEEEvS5_S5_PT_iii --------------------------
	.section	.nv.info._Z13mul_mat_vec_qIN3c108BFloat16ELi256ELi32E10block_q4_KLi2EXadL_ZN45_INTERNAL_8d5cb472_14_gguf_kernel_cu_cd24131917vec_dot_q4_K_q8_1EPKvPK10block_q8_1RKiEEEvS5_S5_PT_iii,"",@"SHT_CUDA_INFO"
	.sectionflags	@""
	.align	4


	//----- nvinfo : EIATTR_CUDA_API_VERSION
	.align		4
        /*0000*/ 	.byte	0x04, 0x37
        /*0002*/ 	.short	(.L_7291 - .L_7290)
.L_7290:
        /*0004*/ 	.word	0x00000082


	//----- nvinfo : EIATTR_KPARAM_INFO
	.align		4
.L_7291:
        /*0008*/ 	.byte	0x04, 0x17
        /*000a*/ 	.short	(.L_7293 - .L_7292)
.L_7292:
        /*000c*/ 	.word	0x00000000
        /*0010*/ 	.short	0x0005
        /*0012*/ 	.short	0x0020
        /*0014*/ 	.byte	0x00, 0xf0, 0x11, 0x00


	//----- nvinfo : EIATTR_KPARAM_INFO
	.align		4
.L_7293:
        /*0018*/ 	.byte	0x04, 0x17
        /*001a*/ 	.short	(.L_7295 - .L_7294)
.L_7294:
        /*001c*/ 	.word	0x00000000
        /*0020*/ 	.short	0x0004
        /*0022*/ 	.short	0x001c
        /*0024*/ 	.byte	0x00, 0xf0, 0x11, 0x00


	//----- nvinfo : EIATTR_KPARAM_INFO
	.align		4
.L_7295:
        /*0028*/ 	.byte	0x04, 0x17
        /*002a*/ 	.short	(.L_7297 - .L_7296)
.L_7296:
        /*002c*/ 	.word	0x00000000
        /*0030*/ 	.short	0x0003
        /*0032*/ 	.short	0x0018
        /*0034*/ 	.byte	0x00, 0xf0, 0x11, 0x00


	//----- nvinfo : EIATTR_KPARAM_INFO
	.align		4
.L_7297:
        /*0038*/ 	.byte	0x04, 0x17
        /*003a*/ 	.short	(.L_7299 - .L_7298)
.L_7298:
        /*003c*/ 	.word	0x00000000
        /*0040*/ 	.short	0x0002
        /*0042*/ 	.short	0x0010
        /*0044*/ 	.byte	0x00, 0xf0, 0x21, 0x00


	//----- nvinfo : EIATTR_KPARAM_INFO
	.align		4
.L_7299:
        /*0048*/ 	.byte	0x04, 0x17
        /*004a*/ 	.short	(.L_7301 - .L_7300)
.L_7300:
        /*004c*/ 	.word	0x00000000
        /*0050*/ 	.short	0x0001
        /*0052*/ 	.short	0x0008
        /*0054*/ 	.byte	0x00, 0xf0, 0x21, 0x00


	//----- nvinfo : EIATTR_KPARAM_INFO
	.align		4
.L_7301:
        /*0058*/ 	.byte	0x04, 0x17
        /*005a*/ 	.short	(.L_7303 - .L_7302)
.L_7302:
        /*005c*/ 	.word	0x00000000
        /*0060*/ 	.short	0x0000
        /*0062*/ 	.short	0x0000
        /*0064*/ 	.byte	0x00, 0xf0, 0x21, 0x00


	//----- nvinfo : EIATTR_SPARSE_MMA_MASK
	.align		4
.L_7303:
        /*0068*/ 	.byte	0x03, 0x50
        /*006a*/ 	.short	0x0000


	//----- nvinfo : EIATTR_MAXREG_COUNT
	.align		4
        /*006c*/ 	.byte	0x03, 0x1b
        /*006e*/ 	.short	0x00ff


	//----- nvinfo : EIATTR_MERCURY_ISA_VERSION
	.align		4
        /*0070*/ 	.byte	0x03, 0x5f
        /*0072*/ 	.short	0x0101


	//----- nvinfo : EIATTR_COOP_GROUP_MASK_REGIDS
	.align		4
        /*0074*/ 	.byte	0x04, 0x29
        /*0076*/ 	.short	(.L_7305 - .L_7304)


	//   ....[0]....
.L_7304:
        /*0078*/ 	.word	0xffffffff


	//   ....[1]....
        /*007c*/ 	.word	0xffffffff


	//   ....[2]....
        /*0080*/ 	.word	0xffffffff


	//   ....[3]....
        /*0084*/ 	.word	0xffffffff


	//   ....[4]....
        /*0088*/ 	.word	0xffffffff


	//----- nvinfo : EIATTR_COOP_GROUP_INSTR_OFFSETS
	.align		4
.L_7305:
        /*008c*/ 	.byte	0x04, 0x28
        /*008e*/ 	.short	(.L_7307 - .L_7306)


	//   ....[0]....
.L_7306:
        /*0090*/ 	.word	0x00000770


	//   ....[1]....
        /*0094*/ 	.word	0x000007a0


	//   ....[2]....
        /*0098*/ 	.word	0x000007c0


	//   ....[3]....
        /*009c*/ 	.word	0x000007e0


	//   ....[4]....
        /*00a0*/ 	.word	0x00000800


	//----- nvinfo : EIATTR_EXIT_INSTR_OFFSETS
	.align		4
.L_7307:
        /*00a4*/ 	.byte	0x04, 0x1c
        /*00a6*/ 	.short	(.L_7309 - .L_7308)


	//   ....[0]....
.L_7308:
        /*00a8*/ 	.word	0x000000a0


	//   ....[1]....
        /*00ac*/ 	.word	0x00000810


	//   ....[2]....
        /*00b0*/ 	.word	0x00000890


	//----- nvinfo : EIATTR_CRS_STACK_SIZE
	.align		4
.L_7309:
        /*00b4*/ 	.byte	0x04, 0x1e
        /*00b6*/ 	.short	(.L_7311 - .L_7310)
.L_7310:
        /*00b8*/ 	.word	0x00000000


	//----- nvinfo : EIATTR_CBANK_PARAM_SIZE
	.align		4
.L_7311:
        /*00bc*/ 	.byte	0x03, 0x19
        /*00be*/ 	.short	0x0024


	//----- nvinfo : EIATTR_PARAM_CBANK
	.align		4
        /*00c0*/ 	.byte	0x04, 0x0a
        /*00c2*/ 	.short	(.L_7313 - .L_7312)
	.align		4
.L_7312:
        /*00c4*/ 	.word	index@(.nv.constant0._Z13mul_mat_vec_qIN3c108BFloat16ELi256ELi32E10block_q4_KLi2EXadL_ZN45_INTERNAL_8d5cb472_14_gguf_kernel_cu_cd24131917vec_dot_q4_K_q8_1EPKvPK10block_q8_1RKiEEEvS5_S5_PT_iii)
        /*00c8*/ 	.short	0x0210
        /*00ca*/ 	.short	0x0024


	//----- nvinfo : EIATTR_SW_WAR
	.align		4
.L_7313:
        /*00cc*/ 	.byte	0x04, 0x36
        /*00ce*/ 	.short	(.L_7315 - .L_7314)
.L_7314:
        /*00d0*/ 	.word	0x00000008
.L_7315:


//--------------------- .nv.info._Z13mul_mat_vec_qIN3c108BFloat16ELi256ELi16E10block_q3_KLi1EXadL_ZN45_INTERNAL_8d5cb472_14_gguf_kernel_cu_cd24131917vec_dot_q3_K_q8_1EPKvPK10block_q8_1RKiEEEvS5_S5_PT_iii --------------------------
	.section	.nv.info._Z13mul_mat_vec_qIN3c108BFloat16ELi256ELi16E10block_q3_KLi1EXadL_ZN45_INTERNAL_8d5cb472_14_gguf_kernel_cu_cd24131917vec_dot_q3_K_q8_1EPKvPK10block_q8_1RKiEEEvS5_S5_PT_iii,"",@"SHT_CUDA_INFO"
	.sectionflags	@""
	.align	4


	//----- nvinfo : EIATTR_CUDA_API_VERSION
	.align		4
        /*0000*/ 	.byte	0x04, 0x37
        /*0002*/ 	.short	(.L_7317 - .L_7316)
.L_7316:
        /*0004*/ 	.word	0x00000082


	//----- nvinfo : EIATTR_KPARAM_INFO
	.align		4
.L_7317:
        /*0008*/ 	.byte	0x04, 0x17
        /*000a*/ 	.short	(.L_7319 - .L_7318)
.L_7318:
        /*000c*/ 	.word	0x00000000
        /*0010*/ 	.short	0x0005
        /*0012*/ 	.short	0x0020
        /*0014*/ 	.byte	0x00, 0xf0, 0x11, 0x00


	//----- nvinfo : EIATTR_KPARAM_INFO
	.align		4
.L_7319:
        /*0018*/ 	.byte	0x04, 0x17
        /*001a*/ 	.short	(.L_7321 - .L_7320)
.L_7320:
        /*001c*/ 	.word	0x00000000
        /*0020*/ 	.short	0x0004
        /*0022*/ 	.short	0x001c
        /*0024*/ 	.byte	0x00, 0xf0, 0x11, 0x00


	//----- nvinfo : EIATTR_KPARAM_INFO
	.align		4
.L_7321:
        /*0028*/ 	.byte	0x04, 0x17
        /*002a*/ 	.short	(.L_7323 - .L_7322)
.L_7322:
        /*002c*/ 	.word	0x00000000
        /*0030*/ 	.short	0x0003
        /*0032*/ 	.short	0x0018
        /*0034*/ 	.byte	0x00, 0xf0, 0x11, 0x00


	//----- nvinfo : EIATTR_KPARAM_INFO
	.align		4
.L_7323:
        /*0038*/ 	.byte	0x04, 0x17
        /*003a*/ 	.short	(.L_7325 - .L_7324)
.L_7324:
        /*003c*/ 	.word	0x00000000
        /*0040*/ 	.short	0x0002
        /*0042*/ 	.short	0x0010
        /*0044*/ 	.byte	0x00, 0xf0, 0x21, 0x00


	//----- nvinfo : EIATTR_KPARAM_INFO
	.align		4
.L_7325:
        /*0048*/ 	.byte	0x04, 0x17
        /*004a*/ 	.short	(.L_7327 - .L_7326)
.L_7326:
        /*004c*/ 	.word	0x00000000
        /*0050*/ 	.short	0x0001
        /*0052*/ 	.short	0x0008
        /*0054*/ 	.byte	0x00, 0xf0, 0x21, 0x00


	//----- nvinfo : EIATTR_KPARAM_INFO
	.align		4
.L_7327:
        /*0058*/ 	.byte	0x04, 0x17
        /*005a*/ 	.short	(.L_7329 - .L_7328)
.L_7328:
        /*005c*/ 	.word	0x00000000
        /*0060*/ 	.short	0x0000
        /*0062*/ 	.short	0x0000
        /*0064*/ 	.byte	0x00, 0xf0, 0x21, 0x00


	//----- nvinfo : EIATTR_SPARSE_MMA_MASK
	.align		4
.L_7329:
        /*0068*/ 	.byte	0x03, 0x50
        /*006a*/ 	.short	0x0000


	//----- nvinfo : EIATTR_MAXREG_COUNT
	.align		4
        /*006c*/ 	.byte	0x03, 0x1b
        /*006e*/ 	.short	0x00ff


	//----- nvinfo : EIATTR_MERCURY_ISA_VERSION
	.align		4
        /*0070*/ 	.byte	0x03, 0x5f
        /*0072*/ 	.short	0x0101


	//----- nvinfo : EIATTR_COOP_GROUP_MASK_REGIDS
	.align		4
        /*0074*/ 	.byte	0x04, 0x29
        /*0076*/ 	.short	(.L_7331 - .L_7330)


	//   ....[0]....
.L_7330:
        /*0078*/ 	.word	0xffffffff


	//   ....[1]....
        /*007c*/ 	.word	0xffffffff


	//   ....[2]....
        /*0080*/ 	.word	0xffffffff


	//   ....[3]....
        /*0084*/ 	.word	0xffffffff


	//   ....[4]....
        /*0088*/ 	.word	0xffffffff


	//----- nvinfo : EIATTR_COOP_GROUP_INSTR_OFFSETS
	.align		4
.L_7331:
        /*008c*/ 	.byte	0x04, 0x28
        /*008e*/ 	.short	(.L_7333 - .L_7332)


	//   ....[0]....
.L_7332:
        /*0090*/ 	.word	0x00000f10


	//   ....[1]....
        /*0094*/ 	.word	0x00000f40


	//   ....[2]....
        /*0098*/ 	.word	0x00000f70


	//   ....[3]....
        /*009c*/ 	.word	0x00000f90


	//   ....[4]....
        /*00a0*/ 	.word	0x00000fb0


	//----- nvinfo : EIATTR_EXIT_INSTR_OFFSETS
	.align		4
.L_7333:
        /*00a4*/ 	.byte	0x04, 0x1c
        /*00a6*/ 	.short	(.L_7335 - .L_7334)


	//   ....[0]....
.L_7334:
        /*00a8*/ 	.word	0x000000a0


	//   ....[1]....
        /*00ac*/ 	.word	0x00000fc0


	//   ....[2]....
        /*00b0*/ 	.word	0x00001040


	//----- nvinfo : EIATTR_CRS_STACK_SIZE
	.align		4
.L_7335:
        /*00b4*/ 	.byte	0x04, 0x1e
        /*00b6*/ 	.short	(.L_7337 - .L_7336)
.L_7336:
        /*00b8*/ 	.word	0x00000000


	//----- nvinfo : EIATTR_CBANK_PARAM_SIZE
	.align		4
.L_7337:
        /*00bc*/ 	.byte	0x03, 0x19
        /*00be*/ 	.short	0x0024


	//----- nvinfo : EIATTR_PARAM_CBANK
	.align		4
        /*00c0*/ 	.byte	0x04, 0x0a
        /*00c2*/ 	.short	(.L_7339 - .L_7338)
	.align		4
.L_7338:
        /*00c4*/ 	.word	index@(.nv.constant0._Z13mul_mat_vec_qIN3c108BFloat16ELi256ELi16E10block_q3_KLi1EXadL_ZN45_INTERNAL_8d5cb472_14_gguf_kernel_cu_cd24131917vec_dot_q3_K_q8_1EPKvPK10block_q8_1RKiEEEvS5_S5_PT_iii)
        /*00c8*/ 	.short	0x0210
        /*00ca*/ 	.short	0x0024


	//----- nvinfo : EIATTR_SW_WAR
	.align		4
.L_7339:
        /*00cc*/ 	.byte	0x04, 0x36
        /*00ce*/ 	.short	(.L_7341 - .L_7340)
.L_7340:
        /*00d0*/ 	.word	0x00000008
.L_7341:


//--------------------- .nv.info._Z13mul_mat_vec_qIN3c108BFloat16ELi256ELi16E10block_q2_KLi1EXadL_ZN45_INTERNAL_8d5cb472_14_gguf_kernel_cu_cd24131917vec_dot_q2_K_q8_1EPKvPK10block_q8_1RKiEEEvS5_S5_PT_iii --------------------------
	.section	.nv.info._Z13mul_mat_vec_qIN3c108BFloat16ELi256ELi16E10block_q2_KLi1EXadL_ZN45_INTERNAL_8d5cb472_14_gguf_kernel_cu_cd24131917vec_dot_q2_K_q8_1EPKvPK10block_q8_1RKiEEEvS5_S5_PT_iii,"",@"SHT_CUDA_INFO"
	.sectionflags	@""
	.align	4


	//----- nvinfo : EIATTR_CUDA_API_VERSION
	.align		4
        /*0000*/ 	.byte	0x04, 0x37
        /*0002*/ 	.short	(.L_7343 - .L_7342)
.L_7342:
        /*0004*/ 	.word	0x00000082


	//----- nvinfo : EIATTR_KPARAM_INFO
	.align		4
.L_7343:
        /*0008*/ 	.byte	0x04, 0x17
        /*000a*/ 	.short	(.L_7345 - .L_7344)
.L_7344:
        /*000c*/ 	.word	0x00000000
        /*0010*/ 	.short	0x0005
        /*0012*/ 	.short	0x0020
        /*0014*/ 	.byte	0x00, 0xf0, 0x11, 0x00


	//----- nvinfo : EIATTR_KPARAM_INFO
	.align		4
.L_7345:
        /*0018*/ 	.byte	0x04, 0x17
        /*001a*/ 	.short	(.L_7347 - .L_7346)
.L_7346:
        /*001c*/ 	.word	0x00000000
        /*0020*/ 	.short	0x0004
        /*0022*/ 	.short	0x001c
        /*0024*/ 	.byte	0x00, 0xf0, 0x11, 0x00


	//----- nvinfo : EIATTR_KPARAM_INFO
	.align		4
.L_7347:
        /*0028*/ 	.byte	0x04, 0x17
        /*002a*/ 	.short	(.L_7349 - .L_7348)
.L_7348:
        /*002c*/ 	.word	0x00000000
        /*0030*/ 	.short	0x0003
        /*0032*/ 	.short	0x0018
        /*0034*/ 	.byte	0x00, 0xf0, 0x11, 0x00


	//----- nvinfo : EIATTR_KPARAM_INFO
	.align		4
.L_7349:
        /*0038*/ 	.byte	0x04, 0x17
        /*003a*/ 	.short	(.L_7351 - .L_7350)
.L_7350:
        /*003c*/ 	.word	0x00000000
        /*0040*/ 	.short	0x0002
        /*0042*/ 	.short	0x0010
        /*0044*/ 	.byte	0x00, 0xf0, 0x21, 0x00


	//----- nvinfo : EIATTR_KPARAM_INFO
	.align		4
.L_7351:
        /*0048*/ 	.byte	0x04, 0x17
        /*004a*/ 	.short	(.L_7353 - .L_7352)
.L_7352:
        /*004c*/ 	.word	0x00000000
        /*0050*/ 	.short	0x0001
        /*0052*/ 	.short	0x0008
        /*0054*/ 	.byte	0x00, 0xf0, 0x21, 0x00


	//----- nvinfo : EIATTR_KPARAM_INFO
	.align		4
.L_7353:
        /*0058*/ 	.byte	0x04, 0x17
        /*005a*/ 	.short	(.L_7355 - .L_7354)
.L_7354:
        /*005c*/ 	.word	0x00000000
        /*0060*/ 	.short	0x0000
        /*0062*/ 	.short	0x0000
        /*0064*/ 	.byte	0x00, 0xf0, 0x21, 0x00


	//----- nvinfo : EIATTR_SPARSE_MMA_MASK
	.align		4
.L_7355:
        /*0068*/ 	.byte	0x03, 0x50
        /*006a*/ 	.short	0x0000


	//----- nvinfo : EIATTR_MAXREG_COUNT
	.align		4
        /*006c*/ 	.byte	0x03, 0x1b
        /*006e*/ 	.short	0x00ff


	//----- nvinfo : EIATTR_MERCURY_ISA_VERSION
	.align		4
        /*0070*/ 	.byte	0x03, 0x5f
        /*0072*/ 	.short	0x0101


	//----- nvinfo : EIATTR_COOP_GROUP_MASK_REGIDS
	.align		4
        /*0074*/ 	.byte	0x04, 0x29
        /*0076*/ 	.short	(.L_7357 - .L_7356)


	//   ....[0]....
.L_7356:
        /*0078*/ 	.word	0xffffffff


	//   ....[1]....
        /*007c*/ 	.word	0xffffffff


	//   ....[2]....
        /*0080*/ 	.word	0xffffffff


	//   ....[3]....
        /*0084*/ 	.word	0xffffffff


	//   ....[4]....
        /*0088*/ 	.word	0xffffffff


	//----- nvinfo : EIATTR_COOP_GROUP_INSTR_OFFSETS
	.align		4
.L_7357:
        /*008c*/ 	.byte	0x04, 0x28
        /*008e*/ 	.short	(.L_7359 - .L_7358)


	//   ....[0]....
.L_7358:
        /*0090*/ 	.word	0x00000880


	//   ....[1]....
        /*0094*/ 	.word	0x000008b0


	//   ....[2]....
        /*0098*/ 	.word	0x000008d0


	//   ....[3]....
        /*009c*/ 	.word	0x000008f0


	//   ....[4]....
        /*00a0*/ 	.word	0x00000910


	//----- nvinfo : EIATTR_EXIT_INSTR_OFFSETS
	.align		4
.L_7359:
        /*00a4*/ 	.byte	0x04, 0x1c
        /*00a6*/ 	.short	(.L_7361 - .L_7360)


	//   ....[0]....
.L_7360:
        /*00a8*/ 	.word	0x000000a0


	//   ....[1]....
        /*00ac*/ 	.word	0x00000920


	//   ....[2]....
        /*00b0*/ 	.word	0x00000990


	//----- nvinfo : EIATTR_CRS_STACK_SIZE
	.align		4
.L_7361:
        /*00b4*/ 	.byte	0x04, 0x1e
        /*00b6*/ 	.short	(.L_7363 - .L_7362)
.L_7362:
        /*00b8*/ 	.word	0x00000000


	//----- nvinfo : EIATTR_CBANK_PARAM_SIZE
	.align		4
.L_7363:
        /*00bc*/ 	.byte	0x03, 0x19
        /*00be*/ 	.short	0x0024


	//----- nvinfo : EIATTR_PARAM_CBANK
	.align		4
        /*00c0*/ 	.byte	0x04, 0x0a
        /*00c2*/ 	.short	(.L_7365 - .L_7364)
	.align		4
.L_7364:
        /*00c4*/ 	.word	index@(.nv.constant0._Z13mul_mat_vec_qIN3c108BFloat16ELi256ELi16E10block_q2_KLi1EXadL_ZN45_INTERNAL_8d5cb472_14_gguf_kernel_cu_cd24131917vec_dot_q2_K_q8_1EPKvPK10block_q8_1RKiEEEvS5_S5_PT_iii)
        /*00c8*/ 	.short	0x0210
        /*00ca*/ 	.short	0x0024


	//----- nvinfo : EIATTR_SW_WAR
	.align		4
.L_7365:
        /*00cc*/ 	.byte	0x04, 0x36
        /*00ce*/ 	.short	(.L_7367 - .L_7366)
.L_7366:
        /*00d0*/ 	.word	0x00000008
.L_7367:


//--------------------- .nv.info._Z13mul_mat_vec_qIN3c108BFloat16ELi32ELi8E10block_q8_0Li2EXadL_ZN45_INTERNAL_8d5cb472_14_gguf_kernel_cu_cd24131917vec_dot_q8_0_q8_1EPKvPK10block_q8_1RKiEEEvS5_S5_PT_iii --------------------------
	.section	.nv.info._Z13mul_mat_vec_qIN3c108BFloat16ELi32ELi8E10block_q8_0Li2EXadL_ZN45_INTERNAL_8d5cb472_14_gguf_kernel_cu_cd24131917vec_dot_q8_0_q8_1EPKvPK10block_q8_1RKiEEEvS5_S5_PT_iii,"",@"SHT_CUDA_INFO"
	.sectionflags	@""
	.align	4


	//----- nvinfo : EIATTR_CUDA_API_VERSION
	.align		4
        /*0000*/ 	.byte	0x04, 0x37
        /*0002*/ 	.short	(.L_7369 - .L_7368)
.L_7368:
        /*0004*/ 	.word	0x00000082


	//----- nvinfo : EIATTR_KPARAM_INFO
	.align		4
.L_7369:
        /*0008*/ 	.byte	0x04, 0x17
        /*000a*/ 	.short	(.L_7371 - .L_7370)
.L_7370:
        /*000c*/ 	.word	0x00000000
        /*0010*/ 	.short	0x0005
        /*0012*/ 	.short	0x0020
        /*0014*/ 	.byte	0x00, 0xf0, 0x11, 0x00


	//----- nvinfo : EIATTR_KPARAM_INFO
	.align		4
.L_7371:
        /*0018*/ 	.byte	0x04, 0x17
        /*001a*/ 	.short	(.L_7373 - .L_7372)
.L_7372:
        /*001c*/ 	.word	0x00000000
        /*0020*/ 	.short	0x0004
        /*0022*/ 	.short	0x001c
        /*0024*/ 	.byte	0x00, 0xf0, 0x11, 0x00


	//----- nvinfo : EIATTR_KPARAM_INFO
	.align		4
.L_7373:
        /*0028*/ 	.byte	0x04, 0x17
        /*002a*/ 	.short	(.L_7375 - .L_7374)
.L_7374:
        /*002c*/ 	.word	0x00000000
        /*0030*/ 	.short	0x0003
        /*0032*/ 	.short	0x0018
        /*0034*/ 	.byte	0x00, 0xf0, 0x11, 0x00


	//----- nvinfo : EIATTR_KPARAM_INFO
	.align		4
.L_7375:
        /*0038*/ 	.byte	0x04, 0x17
        /*003a*/ 	.short	(.L_7377 - .L_7376)
.L_7376:
        /*003c*/ 	.word	0x00000000
        /*0040*/ 	.short	0x0002
        /*0042*/ 	.short	0x0010
        /*0044*/ 	.byte	0x00, 0xf0, 0x21, 0x00


	//----- nvinfo : EIATTR_KPARAM_INFO
	.align		4
.L_7377:
        /*0048*/ 	.byte	0x04, 0x17
        /*004a*/ 	.short	(.L_7379 - .L_7378)
.L_7378:
        /*004c*/ 	.word	0x00000000
        /*0050*/ 	.short	0x0001
        /*0052*/ 	.short	0x0008
        /*0054*/ 	.byte	0x00, 0xf0, 0x21, 0x00


	//----- nvinfo : EIATTR_KPARAM_INFO
	.align		4
.L_7379:
        /*0058*/ 	.byte	0x04, 0x17
        /*005a*/ 	.short	(.L_7381 - .L_7380)
.L_7380:
        /*005c*/ 	.word	0x00000000
        /*0060*/ 	.short	0x0000
        /*0062*/ 	.short	0x0000
        /*0064*/ 	.byte	0x00, 0xf0, 0x21, 0x00


	//----- nvinfo : EIATTR_SPARSE_MMA_MASK
	.align		4
.L_7381:
        /*0068*/ 	.byte	0x03, 0x50
        /*006a*/ 	.short	0x0000


	//----- nvinfo : EIATTR_MAXREG_COUNT
	.align		4
        /*006c*/ 	.byte	0x03, 0x1b
        /*006e*/ 	.short	0x00ff


	//----- nvinfo : EIATTR_MERCURY_ISA_VERSION
	.align		4
        /*0070*/ 	.byte	0x03, 0x5f
        /*0072*/ 	.short	0x0101


	//----- nvinfo : EIATTR_COOP_GROUP_MASK_REGIDS
	.align		4
        /*0074*/ 	.byte	0x04, 0x29
        /*0076*/ 	.short	(.L_7383 - .L_7382)


	//   ....[0]....
.L_7382:
        /*0078*/ 	.word	0xffffffff


	//   ....[1]....
        /*007c*/ 	.word	0xffffffff


	//   ....[2]....
        /*0080*/ 	.word	0xffffffff


	//   ....[3]....
        /*0084*/ 	.word	0xffffffff


	//   ....[4]....
        /*0088*/ 	.word	0xffffffff


	//----- nvinfo : EIATTR_COOP_GROUP_INSTR_OFFSETS
	.align		4
.L_7383:
        /*008c*/ 	.byte	0x04, 0x28
        /*008e*/ 	.short	(.L_7385 - .L_7384)


	//   ....[0]....
.L_7384:
        /*0090*/ 	.word	0x000010b0


	//   ....[1]....
        /*0094*/ 	.word	0x000010e0


	//   ....[2]....
        /*0098*/ 	.word	0x00001100


	//   ....[3]....
        /*009c*/ 	.word	0x00001120


	//   ....[4]....
        /*00a0*/ 	.word	0x00001140


	//----- nvinfo : EIATTR_EXIT_INSTR_OFFSETS
	.align		4
.L_7385:
        /*00a4*/ 	.byte	0x04, 0x1c
        /*00a6*/ 	.short	(.L_7387 - .L_7386)


	//   ....[0]....
.L_7386:
        /*00a8*/ 	.word	0x000000a0


	//   ....[1]....
        /*00ac*/ 	.word	0x00001150


	//   ....[2]....
        /*00b0*/ 	.word	0x000011c0


	//----- nvinfo : EIATTR_CRS_STACK_SIZE
	.align		4
.L_7387:
        /*00b4*/ 	.byte	0x04, 0x1e
        /*00b6*/ 	.short	(.L_7389 - .L_7388)
.L_7388:
        /*00b8*/ 	.word	0x00000000


	//----- nvinfo : EIATTR_CBANK_PARAM_SIZE
	.align		4
.L_7389:
        /*00bc*/ 	.byte	0x03, 0x19
        /*00be*/ 	.short	0x0024


	//----- nvinfo : EIATTR_PARAM_CBANK
	.align		4
        /*00c0*/ 	.byte	0x04, 0x0a
        /*00c2*/ 	.short	(.L_7391 - .L_7390)
	.align		4
.L_7390:
        /*00c4*/ 	.word	index@(.nv.constant0._Z13mul_mat_vec_qIN3c108BFloat16ELi32ELi8E10block_q8_0Li2EXadL_ZN45_INTERNAL_8d5cb472_14_gguf_kernel_cu_cd24131917vec_dot_q8_0_q8_1EPKvPK10block_q8_1RKiEEEvS5_S5_PT_iii)
        /*00c8*/ 	.short	0x0210
        /*00ca*/ 	.short	0x0024


	//----- nvinfo : EIATTR_SW_WAR
	.align		4
.L_7391:
        /*00cc*/ 	.byte	0x04, 0x36
        /*00ce*/ 	.short	(.L_7393 - .L_7392)
.L_7392:
        /*00d0*/ 	.word	0x00000008
.L_7393:


//--------------------- .nv.info._Z13mul_mat_vec_qIN3c108BFloat16ELi32ELi4E10block_q5_1Li2EXadL_ZN45_INTERNAL_8d5cb472_14_gguf_kernel_cu_cd24131917vec_dot_q5_1_q8_1EPKvPK10block_q8_1RKiEEEvS5_S5_PT_iii --------------------------
	.section	.nv.info._Z13mul_mat_vec_qIN3c108BFloat16ELi32ELi4E10block_q5_1Li2EXadL_ZN45_INTERNAL_8d5cb472_14_gguf_kernel_cu_cd24131917vec_dot_q5_1_q8_1EPKvPK10block_q8_1RKiEEEvS5_S5_PT_iii,"",@"SHT_CUDA_INFO"
	.sectionflags	@""
	.align	4


	//----- nvinfo : EIATTR_CUDA_API_VERSION
	.align		4
        /*0000*/ 	.byte	0x04, 0x37
        /*0002*/ 	.short	(.L_7395 - .L_7394)
.L_7394:
        /*0004*/ 	.word	0x00000082


	//----- nvinfo : EIATTR_KPARAM_INFO
	.align		4
.L_7395:
        /*0008*/ 	.byte	0x04, 0x17
        /*000a*/ 	.short	(.L_7397 - .L_7396)
.L_7396:
        /*000c*/ 	.word	0x00000000
        /*0010*/ 	.short	0x0005
        /*0012*/ 	.short	0x0020
        /*0014*/ 	.byte	0x00, 0xf0, 0x11, 0x00


	//----- nvinfo : EIATTR_KPARAM_INFO
	.align		4
.L_7397:
        /*0018*/ 	.byte	0x04, 0x17
        /*001a*/ 	.short	(.L_7399 - .L_7398)
.L_7398:
        /*001c*/ 	.word	0x00000000
        /*0020*/ 	.short	0x0004
        /*0022*/ 	.short	0x001c
        /*0024*/ 	.byte	0x00, 0xf0, 0x11, 0x00


	//----- nvinfo : EIATTR_KPARAM_INFO
	.align		4
.L_7399:
        /*0028*/ 	.byte	0x04, 0x17
        /*002a*/ 	.short	(.L_7401 - .L_7400)
.L_7400:
        /*002c*/ 	.word	0x00000000
        /*0030*/ 	.short	0x0003
        /*0032*/ 	.short	0x0018
        /*0034*/ 	.byte	0x00, 0xf0, 0x11, 0x00


	//----- nvinfo : EIATTR_KPARAM_INFO
	.align		4
.L_7401:
        /*0038*/ 	.byte	0x04, 0x17
        /*003a*/ 	.short	(.L_7403 - .L_7402)
.L_7402:
        /*003c*/ 	.word	0x00000000
        /*0040*/ 	.short	0x0002
        /*0042*/ 	.short	0x0010
        /*0044*/ 	.byte	0x00, 0xf0, 0x21, 0x00


	//----- nvinfo : EIATTR_KPARAM_INFO
	.align		4
.L_7403:
        /*0048*/ 	.byte	0x04, 0x17
        /*004a*/ 	.short	(.L_7405 - .L_7404)
.L_7404:
        /*004c*/ 	.word	0x00000000
        /*0050*/ 	.short	0x0001
        /*0052*/ 	.short	0x0008
        /*0054*/ 	.byte	0x00, 0xf0, 0x21, 0x00


	//----- nvinfo : EIATTR_KPARAM_INFO
	.align		4
.L_7405:
        /*0058*/ 	.byte	0x04, 0x17
        /*005a*/ 	.short	(.L_7407 - .L_7406)
.L_7406:
        /*005c*/ 	.word	0x00000000
        /*0060*/ 	.short	0x0000
        /*0062*/ 	.short	0x0000
        /*0064*/ 	.byte	0x00, 0xf0, 0x21, 0x00


	//----- nvinfo : EIATTR_SPARSE_MMA_MASK
	.align		4
.L_7407:
        /*0068*/ 	.byte	0x03, 0x50
        /*006a*/ 	.short	0x0000


	//----- nvinfo : EIATTR_MAXREG_COUNT
	.align		4
        /*006c*/ 	.byte	0x03, 0x1b
        /*006e*/ 	.short	0x00ff


	//----- nvinfo : EIATTR_MERCURY_ISA_VERSION
	.align		4
        /*0070*/ 	.byte	0x03, 0x5f
        /*0072*/ 	.short	0x0101


	//----- nvinfo : EIATTR_COOP_GROUP_MASK_REGIDS
	.align		4
        /*0074*/ 	.byte	0x04, 0x29
        /*0076*/ 	.short	(.L_7409 - .L_7408)


	//   ....[0]....
.L_7408:
        /*0078*/ 	.word	0xffffffff


	//   ....[1]....
        /*007c*/ 	.word	0xffffffff


	//   ....[2]....
        /*0080*/ 	.word	0xffffffff


	//   ....[3]....
        /*0084*/ 	.word	0xffffffff


	//   ....[4]....
        /*0088*/ 	.word	0xffffffff


	//----- nvinfo : EIATTR_COOP_GROUP_INSTR_OFFSETS
	.align		4
.L_7409:
        /*008c*/ 	.byte	0x04, 0x28
        /*008e*/ 	.short	(.L_7411 - .L_7410)


	//   ....[0]....
.L_7410:
        /*0090*/ 	.word	0x000006b0


	//   ....[1]....
        /*0094*/ 	.word	0x000006e0


	//   ....[2]....
        /*0098*/ 	.word	0x00000700


	//   ....[3]....
        /*009c*/ 	.word	0x00000720


	//   ....[4]....
        /*00a0*/ 	.word	0x00000740


	//----- nvinfo : EIATTR_EXIT_INSTR_OFFSETS
	.align		4
.L_7411:
        /*00a4*/ 	.byte	0x04, 0x1c
        /*00a6*/ 	.short	(.L_7413 - .L_7412)


	//   ....[0]....
.L_7412:
        /*00a8*/ 	.word	0x000000a0


	//   ....[1]....
        /*00ac*/ 	.word	0x00000750


	//   ....[2]....
        /*00b0*/ 	.word	0x000007c0


	//----- nvinfo : EIATTR_CRS_STACK_SIZE
	.align		4
.L_7413:
        /*00b4*/ 	.byte	0x04, 0x1e
        /*00b6*/ 	.short	(.L_7415 - .L_7414)
.L_7414:
        /*00b8*/ 	.word	0x00000000


	//----- nvinfo : EIATTR_CBANK_PARAM_SIZE
	.align		4
.L_7415:
        /*00bc*/ 	.byte	0x03, 0x19
        /*00be*/ 	.short	0x0024


	//----- nvinfo : EIATTR_PARAM_CBANK
	.align		4
        /*00c0*/ 	.byte	0x04, 0x0a
        /*00c2*/ 	.short	(.L_7417 - .L_7416)
	.align		4
.L_7416:
        /*00c4*/ 	.word	index@(.nv.constant0._Z13mul_mat_vec_qIN3c108BFloat16ELi32ELi4E10block_q5_1Li2EXadL_ZN45_INTERNAL_8d5cb472_14_gguf_kernel_cu_cd24131917vec_dot_q5_1_q8_1EPKvPK10block_q8_1RKiEEEvS5_S5_PT_iii)
        /*00c8*/ 	.short	0x0210
        /*00ca*/ 	.short	0x0024


	//----- nvinfo : EIATTR_SW_WAR
	.align		4
.L_7417:
        /*00cc*/ 	.byte	0x04, 0x36
        /*00ce*/ 	.short	(.L_7419 - .L_7418)
.L_7418:
        /*00d0*/ 	.word	0x00000008
.L_7419:


//--------------------- .nv.info._Z13mul_mat_vec_qIN3c108BFloat16ELi32ELi4E10block_q5_0Li2EXadL_ZN45_INTERNAL_8d5cb472_14_gguf_kernel_cu_cd24131917vec_dot_q5_0_q8_1EPKvPK10block_q8_1RKiEEEvS5_S5_PT_iii --------------------------
	.section	.nv.info._Z13mul_mat_vec_qIN3c108BFloat16ELi32ELi4E10block_q5_0Li2EXadL_ZN45_INTERNAL_8d5cb472_14_gguf_kernel_cu_cd24131917vec_dot_q5_0_q8_1EPKvPK10block_q8_1RKiEEEvS5_S5_PT_iii,"",@"SHT_CUDA_INFO"
	.sectionflags	@""
	.align	4


	//----- nvinfo : EIATTR_CUDA_API_VERSION
	.align		4
        /*0000*/ 	.byte	0x04, 0x37
        /*0002*/ 	.short	(.L_7421 - .L_7420)
.L_7420:
        /*0004*/ 	.word	0x00000082


	//----- nvinfo : EIATTR_KPARAM_INFO
	.align		4
.L_7421:
        /*0008*/ 	.byte	0x04, 0x17
        /*000a*/ 	.short	(.L_7423 - .L_7422)
.L_7422:
        /*000c*/ 	.word	0x00000000
        /*0010*/ 	.short	0x0005
        /*0012*/ 	.short	0x0020
        /*0014*/ 	.byte	0x00, 0xf0, 0x11, 0x00


	//----- nvinfo : EIATTR_KPARAM_INFO
	.align		4
.L_7423:
        /*0018*/ 	.byte	0x04, 0x17
        /*001a*/ 	.short	(.L_7425 - .L_7424)
.L_7424:
        /*001c*/ 	.word	0x00000000
        /*0020*/ 	.short	0x0004
        /*0022*/ 	.short	0x001c
        /*0024*/ 	.byte	0x00, 0xf0, 0x11, 0x00


	//----- nvinfo : EIATTR_KPARAM_INFO
	.align		4
.L_7425:
        /*0028*/ 	.byte	0x04, 0x17
        /*002a*/ 	.short	(.L_7427 - .L_7426)
.L_7426:
        /*002c*/ 	.word	0x00000000
        /*0030*/ 	.short	0x0003
        /*0032*/ 	.short	0x0018
        /*0034*/ 	.byte	0x00, 0xf0, 0x11, 0x00


	//----- nvinfo : EIATTR_KPARAM_INFO
	.align		4
.L_7427:
        /*0038*/ 	.byte	0x04, 0x17
        /*003a*/ 	.short	(.L_7429 - .L_7428)
.L_7428:
        /*003c*/ 	.word	0x00000000
        /*0040*/ 	.short	0x0002
        /*0042*/ 	.short	0x0010
        /*0044*/ 	.byte	0x00, 0xf0, 0x21, 0x00


	//----- nvinfo : EIATTR_KPARAM_INFO
	.align		4
.L_7429:
        /*0048*/ 	.byte	0x04, 0x17
        /*004a*/ 	.short	(.L_7431 - .L_7430)
.L_7430:
        /*004c*/ 	.word	0x00000000
        /*0050*/ 	.short	0x0001
        /*0052*/ 	.short	0x0008
        /*0054*/ 	.byte	0x00, 0xf0, 0x21, 0x00


	//----- nvinfo : EIATTR_KPARAM_INFO
	.align		4
.L_7431:
        /*0058*/ 	.byte	0x04, 0x17
        /*005a*/ 	.short	(.L_7433 - .L_7432)
.L_7432:
        /*005c*/ 	.word	0x00000000
        /*0060*/ 	.short	0x0000
        /*0062*/ 	.short	0x0000
        /*0064*/ 	.byte	0x00, 0xf0, 0x21, 0x00


	//----- nvinfo : EIATTR_SPARSE_MMA_MASK
	.align		4
.L_7433:
        /*0068*/ 	.byte	0x03, 0x50
        /*006a*/ 	.short	0x0000


	//----- nvinfo : EIATTR_MAXREG_COUNT
	.align		4
        /*006c*/ 	.byte	0x03, 0x1b
        /*006e*/ 	.short	0x00ff


	//----- nvinfo : EIATTR_MERCURY_ISA_VERSION
	.align		4
        /*0070*/ 	.byte	0x03, 0x5f
        /*0072*/ 	.short	0x0101


	//----- nvinfo : EIATTR_COOP_GROUP_MASK_REGIDS
	.align		4
        /*0074*/ 	.byte	0x04, 0x29
        /*0076*/ 	.short	(.L_7435 - .L_7434)


	//   ....[0]....
.L_7434:
        /*0078*/ 	.word	0xffffffff


	//   ....[1]....
        /*007c*/ 	.word	0xffffffff


	//   ....[2]....
        /*0080*/ 	.word	0xffffffff


	//   ....[3]....
        /*0084*/ 	.word	0xffffffff


	//   ....[4]....
        /*0088*/ 	.word	0xffffffff


	//----- nvinfo : EIATTR_COOP_GROUP_INSTR_OFFSETS
	.align		4
.L_7435:
        /*008c*/ 	.byte	0x04, 0x28
        /*008e*/ 	.short	(.L_7437 - .L_7436)


	//   ....[0]....
.L_7436:
        /*0090*/ 	.word	0x00000710


	//   ....[1]....
        /*0094*/ 	.word	0x00000740


	//   ....[2]....
        /*0098*/ 	.word	0x00000760


	//   ....[3]....
        /*009c*/ 	.word	0x00000780


	//   ....[4]....
        /*00a0*/ 	.word	0x000007a0


	//----- nvinfo : EIATTR_EXIT_INSTR_OFFSETS
	.align		4
.L_7437:
        /*00a4*/ 	.byte	0x04, 0x1c
        /*00a6*/ 	.short	(.L_7439 - .L_7438)


	//   ....[0]....
.L_7438:
        /*00a8*/ 	.word	0x000000a0


	//   ....[1]....
        /*00ac*/ 	.word	0x000007b0


	//   ....[2]....
        /*00b0*/ 	.word	0x00000820


	//----- nvinfo : EIATTR_CRS_STACK_SIZE
	.align		4
.L_7439:
        /*00b4*/ 	.byte	0x04, 0x1e
        /*00b6*/ 	.short	(.L_7441 - .L_7440)
.L_7440:
        /*00b8*/ 	.word	0x00000000


	//----- nvinfo : EIATTR_CBANK_PARAM_SIZE
	.align		4
.L_7441:
        /*00bc*/ 	.byte	0x03, 0x19
        /*00be*/ 	.short	0x0024


	//----- nvinfo : EIATTR_PARAM_CBANK
	.align		4
        /*00c0*/ 	.byte	0x04, 0x0a
        /*00c2*/ 	.short	(.L_7443 - .L_7442)
	.align		4
.L_7442:
        /*00c4*/ 	.word	index@(.nv.constant0._Z13mul_mat_vec_qIN3c108BFloat16ELi32ELi4E10block_q5_0Li2EXadL_ZN45_INTERNAL_8d5cb472_14_gguf_kernel_cu_cd24131917vec_dot_q5_0_q8_1EPKvPK10block_q8_1RKiEEEvS5_S5_PT_iii)
        /*00c8*/ 	.short	0x0210
        /*00ca*/ 	.short	0x0024


	//----- nvinfo : EIATTR_SW_WAR
	.align		4
.L_7443:
        /*00cc*/ 	.byte	0x04, 0x36
        /*00ce*/ 	.short	(.L_7445 - .L_7444)
.L_7444:
        /*00d0*/ 	.word	0x00000008
.L_7445:


//--------------------- .nv.info._Z13mul_mat_vec_qIN3c108BFloat16ELi32ELi4E10block_q4_1Li2EXadL_ZN45_INTERNAL_8d5cb472_14_gguf_kernel_cu_cd24131917vec_dot_q4_1_q8_1EPKvPK10block_q8_1RKiEEEvS5_S5_PT_iii --------------------------
	.section	.nv.info._Z13mul_mat_vec_qIN3c108BFloat16ELi32ELi4E10block_q4_1Li2EXadL_ZN45_INTERNAL_8d5cb472_14_gguf_kernel_cu_cd24131917vec_dot_q4_1_q8_1EPKvPK10block_q8_1RKiEEEvS5_S5_PT_iii,"",@"SHT_CUDA_INFO"
	.sectionflags	@""
	.align	4


	//----- nvinfo : EIATTR_CUDA_API_VERSION
	.align		4
        /*0000*/ 	.byte	0x04, 0x37
        /*0002*/ 	.short	(.L_7447 - .L_7446)
.L_7446:
        /*0004*/ 	.word	0x00000082


	//----- nvinfo : EIATTR_KPARAM_INFO
	.align		4
.L_7447:
        /*0008*/ 	.byte	0x04, 0x17
        /*000a*/ 	.short	(.L_7449 - .L_7448)
.L_7448:
        /*000c*/ 	.word	0x00000000
        /*0010*/ 	.short	0x0005
        /*0012*/ 	.short	0x0020
        /*0014*/ 	.byte	0x00, 0xf0, 0x11, 0x00


	//----- nvinfo : EIATTR_KPARAM_INFO
	.align		4
.L_7449:
        /*0018*/ 	.byte	0x04, 0x17
        /*001a*/ 	.short	(.L_7451 - .L_7450)
.L_7450:
        /*001c*/ 	.word	0x00000000
        /*0020*/ 	.short	0x0004
        /*0022*/ 	.short	0x001c
        /*0024*/ 	.byte	0x00, 0xf0, 0x11, 0x00


	//----- nvinfo : EIATTR_KPARAM_INFO
	.align		4
.L_7451:
        /*0028*/ 	.byte	0x04, 0x17
        /*002a*/ 	.short	(.L_7453 - .L_7452)
.L_7452:
        /*002c*/ 	.word	0x00000000
        /*0030*/ 	.short	0x0003
        /*0032*/ 	.short	0x0018
        /*0034*/ 	.byte	0x00, 0xf0, 0x11, 0x00


	//----- nvinfo : EIATTR_KPARAM_INFO
	.align		4
.L_7453:
        /*0038*/ 	.byte	0x04, 0x17
        /*003a*/ 	.short	(.L_7455 - .L_7454)
.L_7454:
        /*003c*/ 	.word	0x00000000
        /*0040*/ 	.short	0x0002
        /*0042*/ 	.short	0x0010
        /*0044*/ 	.byte	0x00, 0xf0, 0x21, 0x00


	//----- nvinfo : EIATTR_KPARAM_INFO
	.align		4
.L_7455:
        /*0048*/ 	.byte	0x04, 0x17
        /*004a*/ 	.short	(.L_7457 - .L_7456)
.L_7456:
        /*004c*/ 	.word	0x00000000
        /*0050*/ 	.short	0x0001
        /*0052*/ 	.short	0x0008
        /*0054*/ 	.byte	0x00, 0xf0, 0x21, 0x00


	//----- nvinfo : EIATTR_KPARAM_INFO
	.align		4
.L_7457:
        /*0058*/ 	.byte	0x04, 0x17
        /*005a*/ 	.short	(.L_7459 - .L_7458)
.L_7458:
        /*005c*/ 	.word	0x00000000
        /*0060*/ 	.short	0x0000
        /*0062*/ 	.short	0x0000
        /*0064*/ 	.byte	0x00, 0xf0, 0x21, 0x00


	//----- nvinfo : EIATTR_SPARSE_MMA_MASK
	.align		4
.L_7459:
        /*0068*/ 	.byte	0x03, 0x50
        /*006a*/ 	.short	0x0000


	//----- nvinfo : EIATTR_MAXREG_COUNT
	.align		4
        /*006c*/ 	.byte	0x03, 0x1b
        /*006e*/ 	.short	0x00ff


	//----- nvinfo : EIATTR_MERCURY_ISA_VERSION
	.align		4
        /*0070*/ 	.byte	0x03, 0x5f
        /*0072*/ 	.short	0x0101


	//----- nvinfo : EIATTR_COOP_GROUP_MASK_REGIDS
	.align		4
        /*0074*/ 	.byte	0x04, 0x29
        /*0076*/ 	.short	(.L_7461 - .L_7460)


	//   ....[0]....
.L_7460:
        /*0078*/ 	.word	0xffffffff


	//   ....[1]....
        /*007c*/ 	.word	0xffffffff


	//   ....[2]....
        /*0080*/ 	.word	0xffffffff


	//   ....[3]....
        /*0084*/ 	.word	0xffffffff


	//   ....[4]....
        /*0088*/ 	.word	0xffffffff


	//----- nvinfo : EIATTR_COOP_GROUP_INSTR_OFFSETS
	.align		4
.L_7461:
        /*008c*/ 	.byte	0x04, 0x28
        /*008e*/ 	.short	(.L_7463 - .L_7462)


	//   ....[0]....
.L_7462:
        /*0090*/ 	.word	0x000014b0


	//   ....[1]....
        /*0094*/ 	.word	0x000014e0


	//   ....[2]....
        /*0098*/ 	.word	0x00001500


	//   ....[3]....
        /*009c*/ 	.word	0x00001520


	//   ....[4]....
        /*00a0*/ 	.word	0x00001540


	//----- nvinfo : EIATTR_EXIT_INSTR_OFFSETS
	.align		4
.L_7463:
        /*00a4*/ 	.byte	0x04, 0x1c
        /*00a6*/ 	.short	(.L_7465 - .L_7464)


	//   ....[0]....
.L_7464:
        /*00a8*/ 	.word	0x000000a0


	//   ....[1]....
        /*00ac*/ 	.word	0x00001550


	//   ....[2]....
        /*00b0*/ 	.word	0x000015c0


	//----- nvinfo : EIATTR_CRS_STACK_SIZE
	.align		4
.L_7465:
        /*00b4*/ 	.byte	0x04, 0x1e
        /*00b6*/ 	.short	(.L_7467 - .L_7466)
.L_7466:
        /*00b8*/ 	.word	0x00000000


	//----- nvinfo : EIATTR_CBANK_PARAM_SIZE
	.align		4
.L_7467:
        /*00bc*/ 	.byte	0x03, 0x19
        /*00be*/ 	.short	0x0024


	//----- nvinfo : EIATTR_PARAM_CBANK
	.align		4
        /*00c0*/ 	.byte	0x04, 0x0a
        /*00c2*/ 	.short	(.L_7469 - .L_7468)
	.align		4
.L_7468:
        /*00c4*/ 	.word	index@(.nv.constant0._Z13mul_mat_vec_qIN3c108BFloat16ELi32ELi4E10block_q4_1Li2EXadL_ZN45_INTERNAL_8d5cb472_14_gguf_kernel_cu_cd24131917vec_dot_q4_1_q8_1EPKvPK10block_q8_1RKiEEEvS5_S5_PT_iii)
        /*00c8*/ 	.short	0x0210
        /*00ca*/ 	.short	0x0024


	//----- nvinfo : EIATTR_SW_WAR
	.align		4
.L_7469:
        /*00cc*/ 	.byte	0x04, 0x36
        /*00ce*/ 	.short	(.L_7471 - .L_7470)
.L_7470:
        /*00d0*/ 	.word	0x00000008
.L_7471:


//--------------------- .nv.info._Z13mul_mat_vec_qIN3c108BFloat16ELi32ELi4E10block_q4_0Li2EXadL_ZN45_INTERNAL_8d5cb472_14_gguf_kernel_cu_cd24131917vec_dot_q4_0_q8_1EPKvPK10block_q8_1RKiEEEvS5_S5_PT_iii --------------------------
	.section	.nv.info._Z13mul_mat_vec_qIN3c108BFloat16ELi32ELi4E10block_q4_0Li2EXadL_ZN45_INTERNAL_8d5cb472_14_gguf_kernel_cu_cd24131917vec_dot_q4_0_q8_1EPKvPK10block_q8_1RKiEEEvS5_S5_PT_iii,"",@"SHT_CUDA_INFO"
	.sectionflags	@""
	.align	4


	//----- nvinfo : EIATTR_CUDA_API_VERSION
	.align		4
        /*0000*/ 	.byte	0x04, 0x37
        /*0002*/ 	.short	(.L_7473 - .L_7472)
.L_7472:
        /*0004*/ 	.word	0x00000082


	//----- nvinfo : EIATTR_KPARAM_INFO
	.align		4
.L_7473:
        /*0008*/ 	.byte	0x04, 0x17
        /*000a*/ 	.short	(.L_7475 - .L_7474)
.L_7474:
        /*000c*/ 	.word	0x00000000
        /*0010*/ 	.short	0x0005
        /*0012*/ 	.short	0x0020
        /*0014*/ 	.byte	0x00, 0xf0, 0x11, 0x00


	//----- nvinfo : EIATTR_KPARAM_INFO
	.align		4
.L_7475:
        /*0018*/ 	.byte	0x04, 0x17
        /*001a*/ 	.short	(.L_7477 - .L_7476)
.L_7476:
        /*001c*/ 	.word	0x00000000
        /*0020*/ 	.short	0x0004
        /*0022*/ 	.short	0x001c
        /*0024*/ 	.byte	0x00, 0xf0, 0x11, 0x00


	//----- nvinfo : EIATTR_KPARAM_INFO
	.align		4
.L_7477:
        /*0028*/ 	.byte	0x04, 0x17
        /*002a*/ 	.short	(.L_7479 - .L_7478)
.L_7478:
        /*002c*/ 	.word	0x00000000
        /*0030*/ 	.short	0x0003
        /*0032*/ 	.short	0x0018
        /*0034*/ 	.byte	0x00, 0xf0, 0x11, 0x00


	//----- nvinfo : EIATTR_KPARAM_INFO
	.align		4
.L_7479:
        /*0038*/ 	.byte	0x04, 0x17
        /*003a*/ 	.short	(.L_7481 - .L_7480)
.L_7480:
        /*003c*/ 	.word	0x00000000
        /*0040*/ 	.short	0x0002
        /*0042*/ 	.short	0x0010
        /*0044*/ 	.byte	0x00, 0xf0, 0x21, 0x00


	//----- nvinfo : EIATTR_KPARAM_INFO
	.align		4
.L_7481:
        /*0048*/ 	.byte	0x04, 0x17
        /*004a*/ 	.short	(.L_7483 - .L_7482)
.L_7482:
        /*004c*/ 	.word	0x00000000
        /*0050*/ 	.short	0x0001
        /*0052*/ 	.short	0x0008
        /*0054*/ 	.byte	0x00, 0xf0, 0x21, 0x00


	//----- nvinfo : EIATTR_KPARAM_INFO
	.align		4
.L_7483:
        /*0058*/ 	.byte	0x04, 0x17
        /*005a*/ 	.short	(.L_7485 - .L_7484)
.L_7484:
        /*005c*/ 	.word	0x00000000
        /*0060*/ 	.short	0x0000
        /*0062*/ 	.short	0x0000
        /*0064*/ 	.byte	0x00, 0xf0, 0x21, 0x00


	//----- nvinfo : EIATTR_SPARSE_MMA_MASK
	.align		4
.L_7485:
        /*0068*/ 	.byte	0x03, 0x50
        /*006a*/ 	.short	0x0000


	//----- nvinfo : EIATTR_MAXREG_COUNT
	.align		4
        /*006c*/ 	.byte	0x03, 0x1b
        /*006e*/ 	.short	0x00ff


	//----- nvinfo : EIATTR_MERCURY_ISA_VERSION
	.align		4
        /*0070*/ 	.byte	0x03, 0x5f
        /*0072*/ 	.short	0x0101


	//----- nvinfo : EIATTR_COOP_GROUP_MASK_REGIDS
	.align		4
        /*0074*/ 	.byte	0x04, 0x29
        /*0076*/ 	.short	(.L_7487 - .L_7486)


	//   ....[0]....
.L_7486:
        /*0078*/ 	.word	0xffffffff


	//   ....[1]....
        /*007c*/ 	.word	0xffffffff


	//   ....[2]....
        /*0080*/ 	.word	0xffffffff


	//   ....[3]....
        /*0084*/ 	.word	0xffffffff


	//   ....[4]....
        /*0088*/ 	.word	0xffffffff


	//----- nvinfo : EIATTR_COOP_GROUP_INSTR_OFFSETS
	.align		4
.L_7487:
        /*008c*/ 	.byte	0x04, 0x28
        /*008e*/ 	.short	(.L_7489 - .L_7488)


	//   ....[0]....
.L_7488:
        /*0090*/ 	.word	0x000016b0


	//   ....[1]....
        /*0094*/ 	.word	0x000016e0


	//   ....[2]....
        /*0098*/ 	.word	0x00001700


	//   ....[3]....
        /*009c*/ 	.word	0x00001720


	//   ....[4]....
        /*00a0*/ 	.word	0x00001740


	//----- nvinfo : EIATTR_EXIT_INSTR_OFFSETS
	.align		4
.L_7489:
        /*00a4*/ 	.byte	0x04, 0x1c
        /*00a6*/ 	.short	(.L_7491 - .L_7490)


	//   ....[0]....
.L_7490:
        /*00a8*/ 	.word	0x000000a0


	//   ....[1]....
        /*00ac*/ 	.word	0x00001750


	//   ....[2]....
        /*00b0*/ 	.word	0x000017c0


	//----- nvinfo : EIATTR_CRS_STACK_SIZE
	.align		4
.L_7491:
        /*00b4*/ 	.byte	0x04, 0x1e
        /*00b6*/ 	.short	(.L_7493 - .L_7492)
.L_7492:
        /*00b8*/ 	.word	0x00000000


	//----- nvinfo : EIATTR_CBANK_PARAM_SIZE
	.align		4
.L_7493:
        /*00bc*/ 	.byte	0x03, 0x19
        /*00be*/ 	.short	0x0024


	//----- nvinfo : EIATTR_PARAM_CBANK
	.align		4
        /*00c0*/ 	.byte	0x04, 0x0a
        /*00c2*/ 	.short	(.L_7495 - .L_7494)
	.align		4
.L_7494:
        /*00c4*/ 	.word	index@(.nv.constant0._Z13mul_mat_vec_qIN3c108BFloat16ELi32ELi4E10block_q4_0Li2EXadL_ZN45_INTERNAL_8d5cb472_14_gguf_kernel_cu_cd24131917vec_dot_q4_0_q8_1EPKvPK10block_q8_1RKiEEEvS5_S5_PT_iii)
        /*00c8*/ 	.short	0x0210
        /*00ca*/ 	.short	0x0024


	//----- nvinfo : EIATTR_SW_WAR
	.align		4
.L_7495:
        /*00cc*/ 	.byte	0x04, 0x36
        /*00ce*/ 	.short	(.L_7497 - .L_7496)
.L_7496:
        /*00d0*/ 	.word	0x00000008
.L_7497:


//--------------------- .nv.info._Z13quantize_q8_1IN3c108BFloat16EEvPKT_Pvii --------------------------
	.section	.nv.info._Z13quantize_q8_1IN3c108BFloat16EEvPKT_Pvii,"",@"SHT_CUDA_INFO"
	.sectionflags	@""
	.align	4


	//----- nvinfo : EIATTR_CUDA_API_VERSION
	.align		4
        /*0000*/ 	.byte	0x04, 0x37
        /*0002*/ 	.short	(.L_7499 - .L_7498)
.L_7498:
        /*0004*/ 	.word	0x00000082


	//----- nvinfo : EIATTR_KPARAM_INFO
	.align		4
.L_7499:
        /*0008*/ 	.byte	0x04, 0x17
        /*000a*/ 	.short	(.L_7501 - .L_7500)
.L_7500:
        /*000c*/ 	.word	0x00000000
        /*0010*/ 	.short	0x0003
        /*0012*/ 	.short	0x0014
        /*0014*/ 	.byte	0x00, 0xf0, 0x11, 0x00


	//----- nvinfo : EIATTR_KPARAM_INFO
	.align		4
.L_7501:
        /*0018*/ 	.byte	0x04, 0x17
        /*001a*/ 	.short	(.L_7503 - .L_7502)
.L_7502:
        /*001c*/ 	.word	0x00000000
        /*0020*/ 	.short	0x0002
        /*0022*/ 	.short	0x0010
        /*0024*/ 	.byte	0x00, 0xf0, 0x11, 0x00


	//----- nvinfo : EIATTR_KPARAM_INFO
	.align		4
.L_7503:
        /*0028*/ 	.byte	0x04, 0x17
        /*002a*/ 	.short	(.L_7505 - .L_7504)
.L_7504:
        /*002c*/ 	.word	0x00000000
        /*0030*/ 	.short	0x0001
        /*0032*/ 	.short	0x0008
        /*0034*/ 	.byte	0x00, 0xf0, 0x21, 0x00


	//----- nvinfo : EIATTR_KPARAM_INFO
	.align		4
.L_7505:
        /*0038*/ 	.byte	0x04, 0x17
        /*003a*/ 	.short	(.L_7507 - .L_7506)
.L_7506:
        /*003c*/ 	.word	0x00000000
        /*0040*/ 	.short	0x0000
        /*0042*/ 	.short	0x0000
        /*0044*/ 	.byte	0x00, 0xf0, 0x21, 0x00


	//----- nvinfo : EIATTR_SPARSE_MMA_MASK
	.align		4
.L_7507:
        /*0048*/ 	.byte	0x03, 0x50
        /*004a*/ 	.short	0x0000


	//----- nvinfo : EIATTR_MAXREG_COUNT
	.align		4
        /*004c*/ 	.byte	0x03, 0x1b
        /*004e*/ 	.short	0x00ff


	//----- nvinfo : EIATTR_MERCURY_ISA_VERSION
	.align		4
        /*0050*/ 	.byte	0x03, 0x5f
        /*0052*/ 	.short	0x0101


	//----- nvinfo : EIATTR_COOP_GROUP_MASK_REGIDS
	.align		4
        /*0054*/ 	.byte	0x04, 0x29
        /*0056*/ 	.short	(.L_7509 - .L_7508)


	//   ....[0]....
.L_7508:
        /*0058*/ 	.word	0xffffffff


	//   ....[1]....
        /*005c*/ 	.word	0xffffffff


	//   ....[2]....
        /*0060*/ 	.word	0xffffffff


	//   ....[3]....
        /*0064*/ 	.word	0xffffffff


	//   ....[4]....
        /*0068*/ 	.word	0xffffffff


	//   ....[5]....
        /*006c*/ 	.word	0xffffffff


	//   ....[6]....
        /*0070*/ 	.word	0xffffffff


	//   ....[7]....
        /*0074*/ 	.word	0xffffffff


	//   ....[8]....
        /*0078*/ 	.word	0xffffffff


	//   ....[9]....
        /*007c*/ 	.word	0xffffffff


	//----- nvinfo : EIATTR_COOP_GROUP_INSTR_OFFSETS
	.align		4
.L_7509:
        /*0080*/ 	.byte	0x04, 0x28
        /*0082*/ 	.short	(.L_7511 - .L_7510)


	//   ....[0]....
.L_7510:
        /*0084*/ 	.word	0x00000180


	//   ....[1]....
        /*0088*/ 	.word	0x00000190


	//   ....[2]....
        /*008c*/ 	.word	0x000001c0


	//   ....[3]....
        /*0090*/ 	.word	0x000001d0


	//   ....[4]....
        /*0094*/ 	.word	0x00000200


	//   ....[5]....
        /*0098*/ 	.word	0x00000210


	//   ....[6]....
        /*009c*/ 	.word	0x00000240


	//   ....[7]....
        /*00a0*/ 	.word	0x00000270


	//   ....[8]....
        /*00a4*/ 	.word	0x000002e0


	//   ....[9]....
        /*00a8*/ 	.word	0x000003b0


	//----- nvinfo : EIATTR_EXIT_INSTR_OFFSETS
	.align		4
.L_7511:
        /*00ac*/ 	.byte	0x04, 0x1c
        /*00ae*/ 	.short	(.L_7513 - .L_7512)


	//   ....[0]....
.L_7512:
        /*00b0*/ 	.word	0x00000070


	//   ....[1]....
        /*00b4*/ 	.word	0x000003f0


	//   ....[2]....
        /*00b8*/ 	.word	0x000004b0


	//----- nvinfo : EIATTR_CBANK_PARAM_SIZE
	.align		4
.L_7513:
        /*00bc*/ 	.byte	0x03, 0x19
        /*00be*/ 	.short	0x0018


	//----- nvinfo : EIATTR_PARAM_CBANK
	.align		4
        /*00c0*/ 	.byte	0x04, 0x0a
        /*00c2*/ 	.short	(.L_7515 - .L_7514)
	.align		4
.L_7514:
        /*00c4*/ 	.word	index@(.nv.constant0._Z13quantize_q8_1IN3c108BFloat16EEvPKT_Pvii)
        /*00c8*/ 	.short	0x0210
        /*00ca*/ 	.short	0x0018


	//----- nvinfo : EIATTR_SW_WAR
	.align		4
.L_7515:
        /*00cc*/ 	.byte	0x04, 0x36
        /*00ce*/ 	.short	(.L_7517 - .L_7516)
.L_7516:
        /*00d0*/ 	.word	0x00000008
.L_7517:


//--------------------- .nv.info._Z13mul_mat_vec_qIN3c104HalfELi256ELi8E11block_iq1_mLi1EXadL_ZN45_INTERNAL_8d5cb472_14_gguf_kernel_cu_cd24131918vec_dot_iq1_m_q8_1EPKvPK10block_q8_1RKiEEEvS5_S5_PT_iii --------------------------
	.section	.nv.info._Z13mul_mat_vec_qIN3c104HalfELi256ELi8E11block_iq1_mLi1EXadL_ZN45_INTERNAL_8d5cb472_14_gguf_kernel_cu_cd24131918vec_dot_iq1_m_q8_1EPKvPK10block_q8_1RKiEEEvS5_S5_PT_iii,"",@"SHT_CUDA_INFO"
	.sectionflags	@""
	.align	4


	//----- nvinfo : EIATTR_CUDA_API_VERSION
	.align		4
        /*0000*/ 	.byte	0x04, 0x37
        /*0002*/ 	.short	(.L_7519 - .L_7518)
.L_7518:
        /*0004*/ 	.word	0x00000082


	//----- nvinfo : EIATTR_KPARAM_INFO
	.align		4
.L_7519:
        /*0008*/ 	.byte	0x04, 0x17
        /*000a*/ 	.short	(.L_7521 - .L_7520)
.L_7520:
        /*000c*/ 	.word	0x00000000
        /*0010*/ 	.short	0x0005
        /*0012*/ 	.short	0x0020
        /*0014*/ 	.byte	0x00, 0xf0, 0x11, 0x00


	//----- nvinfo : EIATTR_KPARAM_INFO
	.align		4
.L_7521:
        /*0018*/ 	.byte	0x04, 0x17
        /*001a*/ 	.short	(.L_7523 - .L_7522)
.L_7522:
        /*001c*/ 	.word	0x00000000
        /*0020*/ 	.short	0x0004
        /*0022*/ 	.short	0x001c
        /*0024*/ 	.byte	0x00, 0xf0, 0x11, 0x00


	//----- nvinfo : EIATTR_KPARAM_INFO
	.align		4
.L_7523:
        /*0028*/ 	.byte	0x04, 0x17
        /*002a*/ 	.short	(.L_7525 - .L_7524)
.L_7524:
        /*002c*/ 	.word	0x00000000
        /*0030*/ 	.short	0x0003
        /*0032*/ 	.short	0x0018
        /*0034*/ 	.byte	0x00, 0xf0, 0x11, 0x00


	//----- nvinfo : EIATTR_KPARAM_INFO
	.align		4
.L_7525:
        /*0038*/ 	.byte	0x04, 0x17
        /*003a*/ 	.short	(.L_7527 - .L_7526)
.L_7526:
        /*003c*/ 	.word	0x00000000
        /*0040*/ 	.short	0x0002
        /*0042*/ 	.short	0x0010
        /*0044*/ 	.byte	0x00, 0xf0, 0x21, 0x00


	//----- nvinfo : EIATTR_KPARAM_INFO
	.align		4
.L_7527:
        /*0048*/ 	.byte	0x04, 0x17
        /*004a*/ 	.short	(.L_7529 - .L_7528)
.L_7528:
        /*004c*/ 	.word	0x00000000
        /*0050*/ 	.short	0x0001
        /*0052*/ 	.short	0x0008
        /*0054*/ 	.byte	0x00, 0xf0, 0x21, 0x00


	//----- nvinfo : EIATTR_KPARAM_INFO
	.align		4
.L_7529:
        /*0058*/ 	.byte	0x04, 0x17
        /*005a*/ 	.short	(.L_7531 - .L_7530)
.L_7530:
        /*005c*/ 	.word	0x00000000
        /*0060*/ 	.short	0x0000
        /*0062*/ 	.short	0x0000
        /*0064*/ 	.byte	0x00, 0xf0, 0x21, 0x00


	//----- nvinfo : EIATTR_SPARSE_MMA_MASK
	.align		4
.L_7531:
        /*0068*/ 	.byte	0x03, 0x50
        /*006a*/ 	.short	0x0000


	//----- nvinfo : EIATTR_MAXREG_COUNT
	.align		4
        /*006c*/ 	.byte	0x03, 0x1b
        /*006e*/ 	.short	0x00ff


	//----- nvinfo : EIATTR_MERCURY_ISA_VERSION
	.align		4
        /*0070*/ 	.byte	0x03, 0x5f
        /*0072*/ 	.short	0x0101


	//----- nvinfo : EIATTR_COOP_GROUP_MASK_REGIDS
	.align		4
        /*0074*/ 	.byte	0x04, 0x29
        /*0076*/ 	.short	(.L_7533 - .L_7532)


	//   ....[0]....
.L_7532:
        /*0078*/ 	.word	0xffffffff


	//   ....[1]....
        /*007c*/ 	.word	0xffffffff


	//   ....[2]....
        /*0080*/ 	.word	0xffffffff


	//   ....[3]....
        /*0084*/ 	.word	0xffffffff


	//   ....[4]....
        /*0088*/ 	.word	0xffffffff


	//----- nvinfo : EIATTR_COOP_GROUP_INSTR_OFFSETS
	.align		4
.L_7533:
        /*008c*/ 	.byte	0x04, 0x28
        /*008e*/ 	.short	(.L_7535 - .L_7534)


	//   ....[0]....
.L_7534:
        /*0090*/ 	.word	0x00000af0


	//   ....[1]....
        /*0094*/ 	.word	0x00000b20


	//   ....[2]....
        /*0098*/ 	.word	0x00000b40


	//   ....[3]....
        /*009c*/ 	.word	0x00000b60


	//   ....[4]....
        /*00a0*/ 	.word	0x00000b80


	//----- nvinfo : EIATTR_EXIT_INSTR_OFFSETS
	.align		4
.L_7535:
        /*00a4*/ 	.byte	0x04, 0x1c
        /*00a6*/ 	.short	(.L_7537 - .L_7536)


	//   ....[0]....
.L_7536:
        /*00a8*/ 	.word	0x000000a0


	//   ....[1]....
        /*00ac*/ 	.word	0x00000b90


	//   ....[2]....
        /*00b0*/ 	.word	0x00000c00


	//----- nvinfo : EIATTR_CRS_STACK_SIZE
	.align		4
.L_7537:
        /*00b4*/ 	.byte	0x04, 0x1e
        /*00b6*/ 	.short	(.L_7539 - .L_7538)
.L_7538:
        /*00b8*/ 	.word	0x00000000


	//----- nvinfo : EIATTR_CBANK_PARAM_SIZE
	.align		4
.L_7539:
        /*00bc*/ 	.byte	0x03, 0x19
        /*00be*/ 	.short	0x0024


	//----- nvinfo : EIATTR_PARAM_CBANK
	.align		4
        /*00c0*/ 	.byte	0x04, 0x0a
        /*00c2*/ 	.short	(.L_7541 - .L_7540)
	.align		4
.L_7540:
        /*00c4*/ 	.word	index@(.nv.constant0._Z13mul_mat_vec_qIN3c104HalfELi256ELi8E11block_iq1_mLi1EXadL_ZN45_INTERNAL_8d5cb472_14_gguf_kernel_cu_cd24131918vec_dot_iq1_m_q8_1EPKvPK10block_q8_1RKiEEEvS5_S5_PT_iii)
        /*00c8*/ 	.short	0x0210
        /*00ca*/ 	.short	0x0024


	//----- nvinfo : EIATTR_SW_WAR
	.align		4
.L_7541:
        /*00cc*/ 	.byte	0x04, 0x36
        /*00ce*/ 	.short	(.L_7543 - .L_7542)
.L_7542:
        /*00d0*/ 	.word	0x00000008
.L_7543:


//--------------------- .nv.info._Z13mul_mat_vec_qIN3c104HalfELi256ELi8E12block_iq4_xsLi1EXadL_ZN45_INTERNAL_8d5cb472_14_gguf_kernel_cu_cd24131919vec_dot_iq4_xs_q8_1EPKvPK10block_q8_1RKiEEEvS5_S5_PT_iii --------------------------
	.section	.nv.info._Z13mul_mat_vec_qIN3c104HalfELi256ELi8E12block_iq4_xsLi1EXadL_ZN45_INTERNAL_8d5cb472_14_gguf_kernel_cu_cd24131919vec_dot_iq4_xs_q8_1EPKvPK10block_q8_1RKiEEEvS5_S5_PT_iii,"",@"SHT_CUDA_INFO"
	.sectionflags	@""
	.align	4


	//----- nvinfo : EIATTR_CUDA_API_VERSION
	.align		4
        /*0000*/ 	.byte	0x04, 0x37
        /*0002*/ 	.short	(.L_7545 - .L_7544)
.L_7544:
        /*0004*/ 	.word	0x00000082


	//----- nvinfo : EIATTR_KPARAM_INFO
	.align		4
.L_7545:
        /*0008*/ 	.byte	0x04, 0x17
        /*000a*/ 	.short	(.L_7547 - .L_7546)
.L_7546:
        /*000c*/ 	.word	0x00000000
        /*0010*/ 	.short	0x0005
        /*0012*/ 	.short	0x0020
        /*0014*/ 	.byte	0x00, 0xf0, 0x11, 0x00


	//----- nvinfo : EIATTR_KPARAM_INFO
	.align		4
.L_7547:
        /*0018*/ 	.byte	0x04, 0x17
        /*001a*/ 	.short	(.L_7549 - .L_7548)
.L_7548:
        /*001c*/ 	.word	0x00000000
        /*0020*/ 	.short	0x0004
        /*0022*/ 	.short	0x001c
        /*0024*/ 	.byte	0x00, 0xf0, 0x11, 0x00


	//----- nvinfo : EIATTR_KPARAM_INFO
	.align		4
.L_7549:
        /*0028*/ 	.byte	0x04, 0x17
        /*002a*/ 	.short	(.L_7551 - .L_7550)
.L_7550:
        /*002c*/ 	.word	0x00000000
        /*0030*/ 	.short	0x0003
        /*0032*/ 	.short	0x0018
        /*0034*/ 	.byte	0x00, 0xf0, 0x11, 0x00


	//----- nvinfo : EIATTR_KPARAM_INFO
	.align		4
.L_7551:
        /*0038*/ 	.byte	0x04, 0x17
        /*003a*/ 	.short	(.L_7553 - .L_7552)
.L_7552:
        /*003c*/ 	.word	0x00000000
        /*0040*/ 	.short	0x0002
        /*0042*/ 	.short	0x0010
        /*0044*/ 	.byte	0x00, 0xf0, 0x21, 0x00


	//----- nvinfo : EIATTR_KPARAM_INFO
	.align		4
.L_7553:
        /*0048*/ 	.byte	0x04, 0x17
        /*004a*/ 	.short	(.L_7555 - .L_7554)
.L_7554:
        /*004c*/ 	.word	0x00000000
        /*0050*/ 	.short	0x0001
        /*0052*/ 	.short	0x0008
        /*0054*/ 	.byte	0x00, 0xf0, 0x21, 0x00


	//----- nvinfo : EIATTR_KPARAM_INFO
	.align		4
.L_7555:
        /*0058*/ 	.byte	0x04, 0x17
        /*005a*/ 	.short	(.L_7557 - .L_7556)
.L_7556:
        /*005c*/ 	.word	0x00000000
        /*0060*/ 	.short	0x0000
        /*0062*/ 	.short	0x0000
        /*0064*/ 	.byte	0x00, 0xf0, 0x21, 0x00


	//----- nvinfo : EIATTR_SPARSE_MMA_MASK
	.align		4
.L_7557:
        /*0068*/ 	.byte	0x03, 0x50
        /*006a*/ 	.short	0x0000


	//----- nvinfo : EIATTR_MAXREG_COUNT
	.align		4
        /*006c*/ 	.byte	0x03, 0x1b
        /*006e*/ 	.short	0x00ff


	//----- nvinfo : EIATTR_MERCURY_ISA_VERSION
	.align		4
        /*0070*/ 	.byte	0x03, 0x5f
        /*0072*/ 	.short	0x0101


	//----- nvinfo : EIATTR_COOP_GROUP_MASK_REGIDS
	.align		4
        /*0074*/ 	.byte	0x04, 0x29
        /*0076*/ 	.short	(.L_7559 - .L_7558)


	//   ....[0]....
.L_7558:
        /*0078*/ 	.word	0xffffffff


	//   ....[1]....
        /*007c*/ 	.word	0xffffffff


	//   ....[2]....
        /*0080*/ 	.word	0xffffffff


	//   ....[3]....
        /*0084*/ 	.word	0xffffffff


	//   ....[4]....
        /*0088*/ 	.word	0xffffffff


	//----- nvinfo : EIATTR_COOP_GROUP_INSTR_OFFSETS
	.align		4
.L_7559:
        /*008c*/ 	.byte	0x04, 0x28
        /*008e*/ 	.short	(.L_7561 - .L_7560)


	//   ....[0]....
.L_7560:
        /*0090*/ 	.word	0x00001040


	//   ....[1]....
        /*0094*/ 	.word	0x00001070


	//   ....[2]....
        /*0098*/ 	.word	0x00001090


	//   ....[3]....
        /*009c*/ 	.word	0x000010b0


	//   ....[4]....
        /*00a0*/ 	.word	0x000010d0


	//----- nvinfo : EIATTR_EXIT_INSTR_OFFSETS
	.align		4
.L_7561:
        /*00a4*/ 	.byte	0x04, 0x1c
        /*00a6*/ 	.short	(.L_7563 - .L_7562)


	//   ....[0]....
.L_7562:
        /*00a8*/ 	.word	0x000000a0


	//   ....[1]....
        /*00ac*/ 	.word	0x000010e0


	//   ....[2]....
        /*00b0*/ 	.word	0x00001150


	//----- nvinfo : EIATTR_CRS_STACK_SIZE
	.align		4
.L_7563:
        /*00b4*/ 	.byte	0x04, 0x1e
        /*00b6*/ 	.short	(.L_7565 - .L_7564)
.L_7564:
        /*00b8*/ 	.word	0x00000000


	//----- nvinfo : EIATTR_CBANK_PARAM_SIZE
	.align		4
.L_7565:
        /*00bc*/ 	.byte	0x03, 0x19
        /*00be*/ 	.short	0x0024


	//----- nvinfo : EIATTR_PARAM_CBANK
	.align		4
        /*00c0*/ 	.byte	0x04, 0x0a
        /*00c2*/ 	.short	(.L_7567 - .L_7566)
	.align		4
.L_7566:
        /*00c4*/ 	.word	index@(.nv.constant0._Z13mul_mat_vec_qIN3c104HalfELi256ELi8E12block_iq4_xsLi1EXadL_ZN45_INTERNAL_8d5cb472_14_gguf_kernel_cu_cd24131919vec_dot_iq4_xs_q8_1EPKvPK10block_q8_1RKiEEEvS5_S5_PT_iii)
        /*00c8*/ 	.short	0x0210
        /*00ca*/ 	.short	0x0024


	//----- nvinfo : EIATTR_SW_WAR
	.align		4
.L_7567:
        /*00cc*/ 	.byte	0x04, 0x36
        /*00ce*/ 	.short	(.L_7569 - .L_7568)
.L_7568:
        /*00d0*/ 	.word	0x00000008
.L_7569:


//--------------------- .nv.info._Z13mul_mat_vec_qIN3c104HalfELi256ELi8E11block_iq2_sLi1EXadL_ZN45_INTERNAL_8d5cb472_14_gguf_kernel_cu_cd24131918vec_dot_iq2_s_q8_1EPKvPK10block_q8_1RKiEEEvS5_S5_PT_iii --------------------------
	.section	.nv.info._Z13mul_mat_vec_qIN3c104HalfELi256ELi8E11block_iq2_sLi1EXadL_ZN45_INTERNAL_8d5cb472_14_gguf_kernel_cu_cd24131918vec_dot_iq2_s_q8_1EPKvPK10block_q8_1RKiEEEvS5_S5_PT_iii,"",@"SHT_CUDA_INFO"
	.sectionflags	@""
	.align	4


	//----- nvinfo : EIATTR_CUDA_API_VERSION
	.align		4
        /*0000*/ 	.byte	0x04, 0x37
        /*0002*/ 	.short	(.L_7571 - .L_7570)
.L_7570:
        /*0004*/ 	.word	0x00000082


	//----- nvinfo : EIATTR_KPARAM_INFO
	.align		4
.L_7571:
        /*0008*/ 	.byte	0x04, 0x17
        /*000a*/ 	.short	(.L_7573 - .L_7572)
.L_7572:
        /*000c*/ 	.word	0x00000000
        /*0010*/ 	.short	0x0005
        /*0012*/ 	.short	0x0020
        /*0014*/ 	.byte	0x00, 0xf0, 0x11, 0x00


	//----- nvinfo : EIATTR_KPARAM_INFO
	.align		4
.L_7573:
        /*0018*/ 	.byte	0x04, 0x17
        /*001a*/ 	.short	(.L_7575 - .L_7574)
.L_7574:
        /*001c*/ 	.word	0x00000000
        /*0020*/ 	.short	0x0004
        /*0022*/ 	.short	0x001c
        /*0024*/ 	.byte	0x00, 0xf0, 0x11, 0x00


	//----- nvinfo : EIATTR_KPARAM_INFO
	.align		4
.L_7575:
        /*0028*/ 	.byte	0x04, 0x17
        /*002a*/ 	.short	(.L_7577 - .L_7576)
.L_7576:
        /*002c*/ 	.word	0x00000000
        /*0030*/ 	.short	0x0003
        /*0032*/ 	.short	0x0018
        /*0034*/ 	.byte	0x00, 0xf0, 0x11, 0x00


	//----- nvinfo : EIATTR_KPARAM_INFO
	.align		4
.L_7577:
        /*0038*/ 	.byte	0x04, 0x17
        /*003a*/ 	.short	(.L_7579 - .L_7578)
.L_7578:
        /*003c*/ 	.word	0x00000000
        /*0040*/ 	.short	0x0002
        /*0042*/ 	.short	0x0010
        /*0044*/ 	.byte	0x00, 0xf0, 0x21, 0x00


	//----- nvinfo : EIATTR_KPARAM_INFO
	.align		4
.L_7579:
        /*0048*/ 	.byte	0x04, 0x17
        /*004a*/ 	.short	(.L_7581 - .L_7580)
.L_7580:
        /*004c*/ 	.word	0x00000000
        /*0050*/ 	.short	0x0001
        /*0052*/ 	.short	0x0008
        /*0054*/ 	.byte	0x00, 0xf0, 0x21, 0x00


	//----- nvinfo : EIATTR_KPARAM_INFO
	.align		4
.L_7581:
        /*0058*/ 	.byte	0x04, 0x17
        /*005a*/ 	.short	(.L_7583 - .L_7582)
.L_7582:
        /*005c*/ 	.word	0x00000000
        /*0060*/ 	.short	0x0000
        /*0062*/ 	.short	0x0000
        /*0064*/ 	.byte	0x00, 0xf0, 0x21, 0x00


	//----- nvinfo : EIATTR_SPARSE_MMA_MASK
	.align		4
.L_7583:
        /*0068*/ 	.byte	0x03, 0x50
        /*006a*/ 	.short	0x0000


	//----- nvinfo : EIATTR_MAXREG_COUNT
	.align		4
        /*006c*/ 	.byte	0x03, 0x1b
        /*006e*/ 	.short	0x00ff


	//----- nvinfo : EIATTR_MERCURY_ISA_VERSION
	.align		4
        /*0070*/ 	.byte	0x03, 0x5f
        /*0072*/ 	.short	0x0101


	//----- nvinfo : EIATTR_COOP_GROUP_MASK_REGIDS
	.align		4
        /*0074*/ 	.byte	0x04, 0x29
        /*0076*/ 	.short	(.L_7585 - .L_7584)


	//   ....[0]....
.L_7584:
        /*0078*/ 	.word	0xffffffff


	//   ....[1]....
        /*007c*/ 	.word	0xffffffff


	//   ....[2]....
        /*0080*/ 	.word	0xffffffff


	//   ....[3]....
        /*0084*/ 	.word	0xffffffff


	//   ....[4]....
        /*0088*/ 	.word	0xffffffff


	//----- nvinfo : EIATTR_COOP_GROUP_INSTR_OFFSETS
	.align		4
.L_7585:
        /*008c*/ 	.byte	0x04, 0x28
        /*008e*/ 	.short	(.L_7587 - .L_7586)


	//   ....[0]....
.L_7586:
        /*0090*/ 	.word	0x00000cb0


	//   ....[1]....
        /*0094*/ 	.word	0x00000ce0


	//   ....[2]....
        /*0098*/ 	.word	0x00000d00


	//   ....[3]....
        /*009c*/ 	.word	0x00000d20


	//   ....[4]....
        /*00a0*/ 	.word	0x00000d40


	//----- nvinfo : EIATTR_EXIT_INSTR_OFFSETS
	.align		4
.L_7587:
        /*00a4*/ 	.byte	0x04, 0x1c
        /*00a6*/ 	.short	(.L_7589 - .L_7588)


	//   ....[0]....
.L_7588:
        /*00a8*/ 	.word	0x000000a0


	//   ....[1]....
        /*00ac*/ 	.word	0x00000d50


	//   ....[2]....
        /*00b0*/ 	.word	0x00000dc0


	//----- nvinfo : EIATTR_CRS_STACK_SIZE
	.align		4
.L_7589:
        /*00b4*/ 	.byte	0x04, 0x1e
        /*00b6*/ 	.short	(.L_7591 - .L_7590)
.L_7590:
        /*00b8*/ 	.word	0x00000000


	//----- nvinfo : EIATTR_CBANK_PARAM_SIZE
	.align		4
.L_7591:
        /*00bc*/ 	.byte	0x03, 0x19
        /*00be*/ 	.short	0x0024


	//----- nvinfo : EIATTR_PARAM_CBANK
	.align		4
        /*00c0*/ 	.byte	0x04, 0x0a
        /*00c2*/ 	.short	(.L_7593 - .L_7592)
	.align		4
.L_7592:
        /*00c4*/ 	.word	index@(.nv.constant0._Z13mul_mat_vec_qIN3c104HalfELi256ELi8E11block_iq2_sLi1EXadL_ZN45_INTERNAL_8d5cb472_14_gguf_kernel_cu_cd24131918vec_dot_iq2_s_q8_1EPKvPK10block_q8_1RKiEEEvS5_S5_PT_iii)
        /*00c8*/ 	.short	0x0210
        /*00ca*/ 	.short	0x0024


	//----- nvinfo : EIATTR_SW_WAR
	.align		4
.L_7593:
        /*00cc*/ 	.byte	0x04, 0x36
        /*00ce*/ 	.short	(.L_7595 - .L_7594)
.L_7594:
        /*00d0*/ 	.word	0x00000008
.L_7595:


//--------------------- .nv.info._Z13mul_mat_vec_qIN3c104HalfELi256ELi8E11block_iq3_sLi1EXadL_ZN45_INTERNAL_8d5cb472_14_gguf_kernel_cu_cd24131918vec_dot_iq3_s_q8_1EPKvPK10block_q8_1RKiEEEvS5_S5_PT_iii --------------------------
	.section	.nv.info._Z13mul_mat_vec_qIN3c104HalfELi256ELi8E11block_iq3_sLi1EXadL_ZN45_INTERNAL_8d5cb472_14_gguf_kernel_cu_cd24131918vec_dot_iq3_s_q8_1EPKvPK10block_q8_1RKiEEEvS5_S5_PT_iii,"",@"SHT_CUDA_INFO"
	.sectionflags	@""
	.align	4


	//----- nvinfo : EIATTR_CUDA_API_VERSION
	.align		4
        /*0000*/ 	.byte	0x04, 0x37
        /*0002*/ 	.short	(.L_7597 - .L_7596)
.L_7596:
        /*0004*/ 	.word	0x00000082


	//----- nvinfo : EIATTR_KPARAM_INFO
	.align		4
.L_7597:
        /*0008*/ 	.byte	0x04, 0x17
        /*000a*/ 	.short	(.L_7599 - .L_7598)
.L_7598:
        /*000c*/ 	.word	0x00000000
        /*0010*/ 	.short	0x0005
        /*0012*/ 	.short	0x0020
        /*0014*/ 	.byte	0x00, 0xf0, 0x11, 0x00


	//----- nvinfo : EIATTR_KPARAM_INFO
	.align		4
.L_7599:
        /*0018*/ 	.byte	0x04, 0x17
        /*001a*/ 	.short	(.L_7601 - .L_7600)
.L_7600:
        /*001c*/ 	.word	0x00000000
        /*0020*/ 	.short	0x0004
        /*0022*/ 	.short	0x001c
        /*0024*/ 	.byte	0x00, 0xf0, 0x11, 0x00


	//----- nvinfo : EIATTR_KPARAM_INFO
	.align		4
.L_7601:
        /*0028*/ 	.byte	0x04, 0x17
        /*002a*/ 	.short	(.L_7603 - .L_7602)
.L_7602:
        /*002c*/ 	.word	0x00000000
        /*0030*/ 	.short	0x0003
        /*0032*/ 	.short	0x0018
        /*0034*/ 	.byte	0x00, 0xf0, 0x11, 0x00


	//----- nvinfo : EIATTR_KPARAM_INFO
	.align		4
.L_7603:
        /*0038*/ 	.byte	0x04, 0x17
        /*003a*/ 	.short	(.L_7605 - .L_7604)
.L_7604:
        /*003c*/ 	.word	0x00000000
        /*0040*/ 	.short	0x0002
        /*0042*/ 	.short	0x0010
        /*0044*/ 	.byte	0x00, 0xf0, 0x21, 0x00


	//----- nvinfo : EIATTR_KPARAM_INFO
	.align		4
.L_7605:
        /*0048*/ 	.byte	0x04, 0x17
        /*004a*/ 	.short	(.L_7607 - .L_7606)
.L_7606:
        /*004c*/ 	.word	0x00000000
        /*0050*/ 	.short	0x0001
        /*0052*/ 	.short	0x0008
        /*0054*/ 	.byte	0x00, 0xf0, 0x21, 0x00


	//----- nvinfo : EIATTR_KPARAM_INFO
	.align		4
.L_7607:
        /*0058*/ 	.byte	0x04, 0x17
        /*005a*/ 	.short	(.L_7609 - .L_7608)
.L_7608:
        /*005c*/ 	.word	0x00000000
        /*0060*/ 	.short	0x0000
        /*0062*/ 	.short	0x0000
        /*0064*/ 	.byte	0x00, 0xf0, 0x21, 0x00


	//----- nvinfo : EIATTR_SPARSE_MMA_MASK
	.align		4
.L_7609:
        /*0068*/ 	.byte	0x03, 0x50
        /*006a*/ 	.short	0x0000


	//----- nvinfo : EIATTR_MAXREG_COUNT
	.align		4
        /*006c*/ 	.byte	0x03, 0x1b
        /*006e*/ 	.short	0x00ff


	//----- nvinfo : EIATTR_MERCURY_ISA_VERSION
	.align		4
        /*0070*/ 	.byte	0x03, 0x5f
        /*0072*/ 	.short	0x0101


	//----- nvinfo : EIATTR_COOP_GROUP_MASK_REGIDS
	.align		4
        /*0074*/ 	.byte	0x04, 0x29
        /*0076*/ 	.short	(.L_7611 - .L_7610)


	//   ....[0]....
.L_7610:
        /*0078*/ 	.word	0xffffffff


	//   ....[1]....
        /*007c*/ 	.word	0xffffffff


	//   ....[2]....
        /*0080*/ 	.word	0xffffffff


	//   ....[3]....
        /*0084*/ 	.word	0xffffffff


	//   ....[4]....
        /*0088*/ 	.word	0xffffffff


	//----- nvinfo : EIATTR_COOP_GROUP_INSTR_OFFSETS
	.align		4
.L_7611:
        /*008c*/ 	.byte	0x04, 0x28
        /*008e*/ 	.short	(.L_7613 - .L_7612)


	//   ....[0]....
.L_7612:
        /*0090*/ 	.word	0x00000e30


	//   ....[1]....
        /*0094*/ 	.word	0x00000e60


	//   ....[2]....
        /*0098*/ 	.word	0x00000e80


	//   ....[3]....
        /*009c*/ 	.word	0x00000ea0


	//   ....[4]....
        /*00a0*/ 	.word	0x00000ec0


	//----- nvinfo : EIATTR_EXIT_INSTR_OFFSETS
	.align		4
.L_7613:
        /*00a4*/ 	.byte	0x04, 0x1c
        /*00a6*/ 	.short	(.L_7615 - .L_7614)


	//   ....[0]....
.L_7614:
        /*00a8*/ 	.word	0x000000a0


	//   ....[1]....
        /*00ac*/ 	.word	0x00000ed0


	//   ....[2]....
        /*00b0*/ 	.word	0x00000f50


	//----- nvinfo : EIATTR_CRS_STACK_SIZE
	.align		4
.L_7615:
        /*00b4*/ 	.byte	0x04, 0x1e
        /*00b6*/ 	.short	(.L_7617 - .L_7616)
.L_7616:
        /*00b8*/ 	.word	0x00000000


	//----- nvinfo : EIATTR_CBANK_PARAM_SIZE
	.align		4
.L_7617:
        /*00bc*/ 	.byte	0x03, 0x19
        /*00be*/ 	.short	0x0024


	//----- nvinfo : EIATTR_PARAM_CBANK
	.align		4
        /*00c0*/ 	.byte	0x04, 0x0a
        /*00c2*/ 	.short	(.L_7619 - .L_7618)
	.align		4
.L_7618:
        /*00c4*/ 	.word	index@(.nv.constant0._Z13mul_mat_vec_qIN3c104HalfELi256ELi8E11block_iq3_sLi1EXadL_ZN45_INTERNAL_8d5cb472_14_gguf_kernel_cu_cd24131918vec_dot_iq3_s_q8_1EPKvPK10block_q8_1RKiEEEvS5_S5_PT_iii)
        /*00c8*/ 	.short	0x0210
        /*00ca*/ 	.short	0x0024


	//----- nvinfo : EIATTR_SW_WAR
	.align		4
.L_7619:
        /*00cc*/ 	.byte	0x04, 0x36
        /*00ce*/ 	.short	(.L_7621 - .L_7620)
.L_7620:
        /*00d0*/ 	.word	0x00000008
.L_7621:


//--------------------- .nv.info._Z13mul_mat_vec_qIN3c104HalfELi32ELi4E12block_iq4_nlLi2EXadL_ZN45_INTERNAL_8d5cb472_14_gguf_kernel_cu_cd24131919vec_dot_iq4_nl_q8_1EPKvPK10block_q8_1RKiEEEvS5_S5_PT_iii --------------------------
	.section	.nv.info._Z13mul_mat_vec_qIN3c104HalfELi32ELi4E12block_iq4_nlLi2EXadL_ZN45_INTERNAL_8d5cb472_14_gguf_kernel_cu_cd24131919vec_dot_iq4_nl_q8_1EPKvPK10block_q8_1RKiEEEvS5_S5_PT_iii,"",@"SHT_CUDA_INFO"
	.sectionflags	@""
	.align	4


	//----- nvinfo : EIATTR_CUDA_API_VERSION
	.align		4
        /*0000*/ 	.byte	0x04, 0x37
        /*0002*/ 	.short	(.L_7623 - .L_7622)
.L_7622:
        /*0004*/ 	.word	0x00000082


	//----- nvinfo : EIATTR_KPARAM_INFO
	.align		4
.L_7623:
        /*0008*/ 	.byte	0x04, 0x17
        /*000a*/ 	.short	(.L_7625 - .L_7624)
.L_7624:
        /*000c*/ 	.word	0x00000000
        /*0010*/ 	.short	0x0005
        /*0012*/ 	.short	0x0020
        /*0014*/ 	.byte	0x00, 0xf0, 0x11, 0x00


	//----- nvinfo : EIATTR_KPARAM_INFO
	.align		4
.L_7625:
        /*0018*/ 	.byte	0x04, 0x17
        /*001a*/ 	.short	(.L_7627 - .L_7626)
.L_7626:
        /*001c*/ 	.word	0x00000000
        /*0020*/ 	.short	0x0004
        /*0022*/ 	.short	0x001c
        /*0024*/ 	.byte	0x00, 0xf0, 0x11, 0x00


	//----- nvinfo : EIATTR_KPARAM_INFO
	.align		4
.L_7627:
        /*0028*/ 	.byte	0x04, 0x17
        /*002a*/ 	.short	(.L_7629 - .L_7628)
.L_7628:
        /*002c*/ 	.word	0x00000000
        /*0030*/ 	.short	0x0003
        /*0032*/ 	.short	0x0018
        /*0034*/ 	.byte	0x00, 0xf0, 0x11, 0x00


	//----- nvinfo : EIATTR_KPARAM_INFO
	.align		4
.L_7629:
        /*0038*/ 	.byte	0x04, 0x17
        /*003a*/ 	.short	(.L_7631 - .L_7630)
.L_7630:
        /*003c*/ 	.word	0x00000000
        /*0040*/ 	.short	0x0002
        /*0042*/ 	.short	0x0010
        /*0044*/ 	.byte	0x00, 0xf0, 0x21, 0x00


	//----- nvinfo : EIATTR_KPARAM_INFO
	.align		4
.L_7631:
        /*0048*/ 	.byte	0x04, 0x17
        /*004a*/ 	.short	(.L_7633 - .L_7632)
.L_7632:
        /*004c*/ 	.word	0x00000000
        /*0050*/ 	.short	0x0001
        /*0052*/ 	.short	0x0008
        /*0054*/ 	.byte	0x00, 0xf0, 0x21, 0x00


	//----- nvinfo : EIATTR_KPARAM_INFO
	.align		4
.L_7633:
        /*0058*/ 	.byte	0x04, 0x17
        /*005a*/ 	.short	(.L_7635 - .L_7634)
.L_7634:
        /*005c*/ 	.word	0x00000000
        /*0060*/ 	.short	0x0000
        /*0062*/ 	.short	0x0000
        /*0064*/ 	.byte	0x00, 0xf0, 0x21, 0x00


	//----- nvinfo : EIATTR_SPARSE_MMA_MASK
	.align		4
.L_7635:
        /*0068*/ 	.byte	0x03, 0x50
        /*006a*/ 	.short	0x0000


	//----- nvinfo : EIATTR_MAXREG_COUNT
	.align		4
        /*006c*/ 	.byte	0x03, 0x1b
        /*006e*/ 	.short	0x00ff


	//----- nvinfo : EIATTR_MERCURY_ISA_VERSION
	.align		4
        /*0070*/ 	.byte	0x03, 0x5f
        /*0072*/ 	.short	0x0101


	//----- nvinfo : EIATTR_COOP_GROUP_MASK_REGIDS
	.align		4
        /*0074*/ 	.byte	0x04, 0x29
        /*0076*/ 	.short	(.L_7637 - .L_7636)


	//   ....[0]....
.L_7636:
        /*0078*/ 	.word	0xffffffff


	//   ....[1]....
        /*007c*/ 	.word	0xffffffff


	//   ....[2]....
        /*0080*/ 	.word	0xffffffff


	//   ....[3]....
        /*0084*/ 	.word	0xffffffff


	//   ....[4]....
        /*0088*/ 	.word	0xffffffff


	//----- nvinfo : EIATTR_COOP_GROUP_INSTR_OFFSETS
	.align		4
.L_7637:
        /*008c*/ 	.byte	0x04, 0x28
        /*008e*/ 	.short	(.L_7639 - .L_7638)


	//   ....[0]....
.L_7638:
        /*0090*/ 	.word	0x000009d0


	//   ....[1]....
        /*0094*/ 	.word	0x00000a00


	//   ....[2]....
        /*0098*/ 	.word	0x00000a20


	//   ....[3]....
        /*009c*/ 	.word	0x00000a40


	//   ....[4]....
        /*00a0*/ 	.word	0x00000a60


	//----- nvinfo : EIATTR_EXIT_INSTR_OFFSETS
	.align		4
.L_7639:
        /*00a4*/ 	.byte	0x04, 0x1c
        /*00a6*/ 	.short	(.L_7641 - .L_7640)


	//   ....[0]....
.L_7640:
        /*00a8*/ 	.word	0x000000a0


	//   ....[1]....
        /*00ac*/ 	.word	0x00000a70


	//   ....[2]....
        /*00b0*/ 	.word	0x00000ae0


	//----- nvinfo : EIATTR_CRS_STACK_SIZE
	.align		4
.L_7641:
        /*00b4*/ 	.byte	0x04, 0x1e
        /*00b6*/ 	.short	(.L_7643 - .L_7642)
.L_7642:
        /*00b8*/ 	.word	0x00000000


	//----- nvinfo : EIATTR_CBANK_PARAM_SIZE
	.align		4
.L_7643:
        /*00bc*/ 	.byte	0x03, 0x19
        /*00be*/ 	.short	0x0024


	//----- nvinfo : EIATTR_PARAM_CBANK
	.align		4
        /*00c0*/ 	.byte	0x04, 0x0a
        /*00c2*/ 	.short	(.L_7645 - .L_7644)
	.align		4
.L_7644:
        /*00c4*/ 	.word	index@(.nv.constant0._Z13mul_mat_vec_qIN3c104HalfELi32ELi4E12block_iq4_nlLi2EXadL_ZN45_INTERNAL_8d5cb472_14_gguf_kernel_cu_cd24131919vec_dot_iq4_nl_q8_1EPKvPK10block_q8_1RKiEEEvS5_S5_PT_iii)
        /*00c8*/ 	.short	0x0210
        /*00ca*/ 	.short	0x0024


	//----- nvinfo : EIATTR_SW_WAR
	.align		4
.L_7645:
        /*00cc*/ 	.byte	0x04, 0x36
        /*00ce*/ 	.short	(.L_7647 - .L_7646)
.L_7646:
        /*00d0*/ 	.word	0x00000008
.L_7647:


//--------------------- .nv.info._Z13mul_mat_vec_qIN3c104HalfELi256ELi8E11block_iq1_sLi1EXadL_ZN45_INTERNAL_8d5cb472_14_gguf_kernel_cu_cd24131918vec_dot_iq1_s_q8_1EPKvPK10block_q8_1RKiEEEvS5_S5_PT_iii --------------------------
	.section	.nv.info._Z13mul_mat_vec_qIN3c104HalfELi256ELi8E11block_iq1_sLi1EXadL_ZN45_INTERNAL_8d5cb472_14_gguf_kernel_cu_cd24131918vec_dot_iq1_s_q8_1EPKvPK10block_q8_1RKiEEEvS5_S5_PT_iii,"",@"SHT_CUDA_INFO"
	.sectionflags	@""
	.align	4


	//----- nvinfo : EIATTR_CUDA_API_VERSION
	.align		4
        /*0000*/ 	.byte	0x04, 0x37
        /*0002*/ 	.short	(.L_7649 - .L_7648)
.L_7648:
        /*0004*/ 	.word	0x00000082


	//----- nvinfo : EIATTR_KPARAM_INFO
	.align		4
.L_7649:
        /*0008*/ 	.byte	0x04, 0x17
        /*000a*/ 	.short	(.L_7651 - .L_7650)
.L_7650:
        /*000c*/ 	.word	0x00000000
        /*0010*/ 	.short	0x0005
        /*0012*/ 	.short	0x0020
        /*0014*/ 	.byte	0x00, 0xf0, 0x11, 0x00


	//----- nvinfo : EIATTR_KPARAM_INFO
	.align		4
.L_7651:
        /*0018*/ 	.byte	0x04, 0x17
        /*001a*/ 	.short	(.L_7653 - .L_7652)
.L_7652:
        /*001c*/ 	.word	0x00000000
        /*0020*/ 	.short	0x0004
        /*0022*/ 	.short	0x001c
        /*0024*/ 	.byte	0x00, 0xf0, 0x11, 0x00


	//----- nvinfo : EIATTR_KPARAM_INFO
	.align		4
.L_7653:
        /*0028*/ 	.byte	0x04, 0x17
        /*002a*/ 	.short	(.L_7655 - .L_7654)
.L_7654:
        /*002c*/ 	.word	0x00000000
        /*0030*/ 	.short	0x0003
        /*0032*/ 	.short	0x0018
        /*0034*/ 	.byte	0x00, 0xf0, 0x11, 0x00


	//----- nvinfo : EIATTR_KPARAM_INFO
	.align		4
.L_7655:
        /*0038*/ 	.byte	0x04, 0x17
        /*003a*/ 	.short	(.L_7657 - .L_7656)
.L_7656:
        /*003c*/ 	.word	0x00000000
        /*0040*/ 	.short	0x0002
        /*0042*/ 	.short	0x0010
        /*0044*/ 	.byte	0x00, 0xf0, 0x21, 0x00


	//----- nvinfo : EIATTR_KPARAM_INFO
	.align		4
.L_7657:
        /*0048*/ 	.byte	0x04, 0x17
        /*004a*/ 	.short	(.L_7659 - .L_7658)
.L_7658:
        /*004c*/ 	.word	0x00000000
        /*0050*/ 	.short	0x0001
        /*0052*/ 	.short	0x0008
        /*0054*/ 	.byte	0x00, 0xf0, 0x21, 0x00


	//----- nvinfo : EIATTR_KPARAM_INFO
	.align		4
.L_7659:
        /*0058*/ 	.byte	0x04, 0x17
        /*005a*/ 	.short	(.L_7661 - .L_7660)
.L_7660:
        /*005c*/ 	.word	0x00000000
        /*0060*/ 	.short	0x0000
        /*0062*/ 	.short	0x0000
        /*0064*/ 	.byte	0x00, 0xf0, 0x21, 0x00


	//----- nvinfo : EIATTR_SPARSE_MMA_MASK
	.align		4
.L_7661:
        /*0068*/ 	.byte	0x03, 0x50
        /*006a*/ 	.short	0x0000


	//----- nvinfo : EIATTR_MAXREG_COUNT
	.align		4
        /*006c*/ 	.byte	0x03, 0x1b
        /*006e*/ 	.short	0x00ff


	//----- nvinfo : EIATTR_MERCURY_ISA_VERSION
	.align		4
        /*0070*/ 	.byte	0x03, 0x5f
        /*0072*/ 	.short	0x0101


	//----- nvinfo : EIATTR_COOP_GROUP_MASK_REGIDS
	.align		4
        /*0074*/ 	.byte	0x04, 0x29
        /*0076*/ 	.short	(.L_7663 - .L_7662)


	//   ....[0]....
.L_7662:
        /*0078*/ 	.word	0xffffffff


	//   ....[1]....
        /*007c*/ 	.word	0xffffffff


	//   ....[2]....
        /*0080*/ 	.word	0xffffffff


	//   ....[3]....
        /*0084*/ 	.word	0xffffffff


	//   ....[4]....
        /*0088*/ 	.word	0xffffffff


	//----- nvinfo : EIATTR_COOP_GROUP_INSTR_OFFSETS
	.align		4
.L_7663:
        /*008c*/ 	.byte	0x04, 0x28
        /*008e*/ 	.short	(.L_7665 - .L_7664)


	//   ....[0]....
.L_7664:
        /*0090*/ 	.word	0x00000770


	//   ....[1]....
        /*0094*/ 	.word	0x000007a0


	//   ....[2]....
        /*0098*/ 	.word	0x000007c0


	//   ....[3]....
        /*009c*/ 	.word	0x000007e0


	//   ....[4]....
        /*00a0*/ 	.word	0x00000800


	//----- nvinfo : EIATTR_EXIT_INSTR_OFFSETS
	.align		4
.L_7665:
        /*00a4*/ 	.byte	0x04, 0x1c
        /*00a6*/ 	.short	(.L_7667 - .L_7666)


	//   ....[0]....
.L_7666:
        /*00a8*/ 	.word	0x000000a0


	//   ....[1]....
        /*00ac*/ 	.word	0x00000810


	//   ....[2]....
        /*00b0*/ 	.word	0x00000880


	//----- nvinfo : EIATTR_CRS_STACK_SIZE
	.align		4
.L_7667:
        /*00b4*/ 	.byte	0x04, 0x1e
        /*00b6*/ 	.short	(.L_7669 - .L_7668)
.L_7668:
        /*00b8*/ 	.word	0x00000000


	//----- nvinfo : EIATTR_CBANK_PARAM_SIZE
	.align		4
.L_7669:
        /*00bc*/ 	.byte	0x03, 0x19
        /*00be*/ 	.short	0x0024


	//----- nvinfo : EIATTR_PARAM_CBANK
	.align		4
        /*00c0*/ 	.byte	0x04, 0x0a
        /*00c2*/ 	.short	(.L_7671 - .L_7670)
	.align		4
.L_7670:
        /*00c4*/ 	.word	index@(.nv.constant0._Z13mul_mat_vec_qIN3c104HalfELi256ELi8E11block_iq1_sLi1EXadL_ZN45_INTERNAL_8d5cb472_14_gguf_kernel_cu_cd24131918vec_dot_iq1_s_q8_1EPKvPK10block_q8_1RKiEEEvS5_S5_PT_iii)
        /*00c8*/ 	.short	0x0210
        /*00ca*/ 	.short	0x0024


	//----- nvinfo : EIATTR_SW_WAR
	.align		4
.L_7671:
        /*00cc*/ 	.byte	0x04, 0x36
        /*00ce*/ 	.short	(.L_7673 - .L_7672)
.L_7672:
        /*00d0*/ 	.word	0x00000008
.L_7673:


//--------------------- .nv.info._Z13mul_mat_vec_qIN3c104HalfELi256ELi8E13block_iq3_xxsLi1EXadL_ZN45_INTERNAL_8d5cb472_14_gguf_kernel_cu_cd24131920vec_dot_iq3_xxs_q8_1EPKvPK10block_q8_1RKiEEEvS5_S5_PT_iii --------------------------
	.section	.nv.info._Z13mul_mat_vec_qIN3c104HalfELi256ELi8E13block_iq3_xxsLi1EXadL_ZN45_INTERNAL_8d5cb472_14_gguf_kernel_cu_cd24131920vec_dot_iq3_xxs_q8_1EPKvPK10block_q8_1RKiEEEvS5_S5_PT_iii,"",@"SHT_CUDA_INFO"
	.sectionflags	@""
	.align	4


	//----- nvinfo : EIATTR_CUDA_API_VERSION
	.align		4
        /*0000*/ 	.byte	0x04, 0x37
        /*0002*/ 	.short	(.L_7675 - .L_7674)
.L_7674:
        /*0004*/ 	.word	0x00000082


	//----- nvinfo : EIATTR_KPARAM_INFO
	.align		4
.L_7675:
        /*0008*/ 	.byte	0x04, 0x17
        /*000a*/ 	.short	(.L_7677 - .L_7676)
.L_7676:
        /*000c*/ 	.word	0x00000000
        /*0010*/ 	.short	0x0005
        /*0012*/ 	.short	0x0020
        /*0014*/ 	.byte	0x00, 0xf0, 0x11, 0x00


	//----- nvinfo : EIATTR_KPARAM_INFO
	.align		4
.L_7677:
        /*0018*/ 	.byte	0x04, 0x17
        /*001a*/ 	.short	(.L_7679 - .L_7678)
.L_7678:
        /*001c*/ 	.word	0x00000000
        /*0020*/ 	.short	0x0004
        /*0022*/ 	.short	0x001c
        /*0024*/ 	.byte	0x00, 0xf0, 0x11, 0x00


	//----- nvinfo : EIATTR_KPARAM_INFO
	.align		4
.L_7679:
        /*0028*/ 	.byte	0x04, 0x17
        /*002a*/ 	.short	(.L_7681 - .L_7680)
.L_7680:
        /*002c*/ 	.word	0x00000000
        /*0030*/ 	.short	0x0003
        /*0032*/ 	.short	0x0018
        /*0034*/ 	.byte	0x00, 0xf0, 0x11, 0x00


	//----- nvinfo : EIATTR_KPARAM_INFO
	.align		4
.L_7681:
        /*0038*/ 	.byte	0x04, 0x17
        /*003a*/ 	.short	(.L_7683 - .L_7682)
.L_7682:
        /*003c*/ 	.word	0x00000000
        /*0040*/ 	.short	0x0002
        /*0042*/ 	.short	0x0010
        /*0044*/ 	.byte	0x00, 0xf0, 0x21, 0x00


	//----- nvinfo : EIATTR_KPARAM_INFO
	.align		4
.L_7683:
        /*0048*/ 	.byte	0x04, 0x17
        /*004a*/ 	.short	(.L_7685 - .L_7684)
.L_7684:
        /*004c*/ 	.word	0x00000000
        /*0050*/ 	.short	0x0001
        /*0052*/ 	.short	0x0008
        /*0054*/ 	.byte	0x00, 0xf0, 0x21, 0x00


	//----- nvinfo : EIATTR_KPARAM_INFO
	.align		4
.L_7685:
        /*0058*/ 	.byte	0x04, 0x17
        /*005a*/ 	.short	(.L_7687 - .L_7686)
.L_7686:
        /*005c*/ 	.word	0x00000000
        /*0060*/ 	.short	0x0000
        /*0062*/ 	.short	0x0000
        /*0064*/ 	.byte	0x00, 0xf0, 0x21, 0x00


	//----- nvinfo : EIATTR_SPARSE_MMA_MASK
	.align		4
.L_7687:
        /*0068*/ 	.byte	0x03, 0x50
        /*006a*/ 	.short	0x0000


	//----- nvinfo : EIATTR_MAXREG_COUNT
	.align		4
        /*006c*/ 	.byte	0x03, 0x1b
        /*006e*/ 	.short	0x00ff


	//----- nvinfo : EIATTR_MERCURY_ISA_VERSION
	.align		4
        /*0070*/ 	.byte	0x03, 0x5f
        /*0072*/ 	.short	0x0101


	//----- nvinfo : EIATTR_COOP_GROUP_MASK_REGIDS
	.align		4
        /*0074*/ 	.byte	0x04, 0x29
        /*0076*/ 	.short	(.L_7689 - .L_7688)


	//   ....[0]....
.L_7688:
        /*0078*/ 	.word	0xffffffff


	//   ....[1]....
        /*007c*/ 	.word	0xffffffff


	//   ....[2]....
        /*0080*/ 	.word	0xffffffff


	//   ....[3]....
        /*0084*/ 	.word	0xffffffff


	//   ....[4]....
        /*0088*/ 	.word	0xffffffff


	//----- nvinfo : EIATTR_COOP_GROUP_INSTR_OFFSETS
	.align		4
.L_7689:
        /*008c*/ 	.byte	0x04, 0x28
        /*008e*/ 	.short	(.L_7691 - .L_7690)


	//   ....[0]....
.L_7690:
        /*0090*/ 	.word	0x00000a00


	//   ....[1]....
        /*0094*/ 	.word	0x00000a30


	//   ....[2]....
        /*0098*/ 	.word	0x00000a50


	//   ....[3]....
        /*009c*/ 	.word	0x00000a70


	//   ....[4]....
        /*00a0*/ 	.word	0x00000a90


	//----- nvinfo : EIATTR_EXIT_INSTR_OFFSETS
	.align		4
.L_7691:
        /*00a4*/ 	.byte	0x04, 0x1c
        /*00a6*/ 	.short	(.L_7693 - .L_7692)


	//   ....[0]....
.L_7692:
        /*00a8*/ 	.word	0x000000a0


	//   ....[1]....
        /*00ac*/ 	.word	0x00000aa0


	//   ....[2]....
        /*00b0*/ 	.word	0x00000b10


	//----- nvinfo : EIATTR_CRS_STACK_SIZE
	.align		4
.L_7693:
        /*00b4*/ 	.byte	0x04, 0x1e
        /*00b6*/ 	.short	(.L_7695 - .L_7694)
.L_7694:
        /*00b8*/ 	.word	0x00000000


	//----- nvinfo : EIATTR_CBANK_PARAM_SIZE
	.align		4
.L_7695:
        /*00bc*/ 	.byte	0x03, 0x19
        /*00be*/ 	.short	0x0024


	//----- nvinfo : EIATTR_PARAM_CBANK
	.align		4
        /*00c0*/ 	.byte	0x04, 0x0a
        /*00c2*/ 	.short	(.L_7697 - .L_7696)
	.align		4
.L_7696:
        /*00c4*/ 	.word	index@(.nv.constant0._Z13mul_mat_vec_qIN3c104HalfELi256ELi8E13block_iq3_xxsLi1EXadL_ZN45_INTERNAL_8d5cb472_14_gguf_kernel_cu_cd24131920vec_dot_iq3_xxs_q8_1EPKvPK10block_q8_1RKiEEEvS5_S5_PT_iii)
        /*00c8*/ 	.short	0x0210
        /*00ca*/ 	.short	0x0024


	//----- nvinfo : EIATTR_SW_WAR
	.align		4
.L_7697:
        /*00cc*/ 	.byte	0x04, 0x36
        /*00ce*/ 	.short	(.L_7699 - .L_7698)
.L_7698:
        /*00d0*/ 	.word	0x00000008
.L_7699:


//--------------------- .nv.info._Z13mul_mat_vec_qIN3c104HalfELi256ELi8E12block_iq2_xsLi1EXadL_ZN45_INTERNAL_8d5cb472_14_gguf_kernel_cu_cd24131919vec_dot_iq2_xs_q8_1EPKvPK10block_q8_1RKiEEEvS5_S5_PT_iii --------------------------
	.section	.nv.info._Z13mul_mat_vec_qIN3c104HalfELi256ELi8E12block_iq2_xsLi1EXadL_ZN45_INTERNAL_8d5cb472_14_gguf_kernel_cu_cd24131919vec_dot_iq2_xs_q8_1EPKvPK10block_q8_1RKiEEEvS5_S5_PT_iii,"",@"SHT_CUDA_INFO"
	.sectionflags	@""
	.align	4


	//----- nvinfo : EIATTR_CUDA_API_VERSION
	.align		4
        /*0000*/ 	.byte	0x04, 0x37
        /*0002*/ 	.short	(.L_7701 - .L_7700)
.L_7700:
        /*0004*/ 	.word	0x00000082


	//----- nvinfo : EIATTR_KPARAM_INFO
	.align		4
.L_7701:
        /*0008*/ 	.byte	0x04, 0x17
        /*000a*/ 	.short	(.L_7703 - .L_7702)
.L_7702:
        /*000c*/ 	.word	0x00000000
        /*0010*/ 	.short	0x0005
        /*0012*/ 	.short	0x0020
        /*0014*/ 	.byte	0x00, 0xf0, 0x11, 0x00


	//----- nvinfo : EIATTR_KPARAM_INFO
	.align		4
.L_7703:
        /*0018*/ 	.byte	0x04, 0x17
        /*001a*/ 	.short	(.L_7705 - .L_7704)
.L_7704:
        /*001c*/ 	.word	0x00000000
        /*0020*/ 	.short	0x0004
        /*0022*/ 	.short	0x001c
        /*0024*/ 	.byte	0x00, 0xf0, 0x11, 0x00


	//----- nvinfo : EIATTR_KPARAM_INFO
	.align		4
.L_7705:
        /*0028*/ 	.byte	0x04, 0x17
        /*002a*/ 	.short	(.L_7707 - .L_7706)
.L_7706:
        /*002c*/ 	.word	0x00000000
        /*0030*/ 	.short	0x0003
        /*0032*/ 	.short	0x0018
        /*0034*/ 	.byte	0x00, 0xf0, 0x11, 0x00


	//----- nvinfo : EIATTR_KPARAM_INFO
	.align		4
.L_7707:
        /*0038*/ 	.byte	0x04, 0x17
        /*003a*/ 	.short	(.L_7709 - .L_7708)
.L_7708:
        /*003c*/ 	.word	0x00000000
        /*0040*/ 	.short	0x0002
        /*0042*/ 	.short	0x0010
        /*0044*/ 	.byte	0x00, 0xf0, 0x21, 0x00


	//----- nvinfo : EIATTR_KPARAM_INFO
	.align		4
.L_7709:
        /*0048*/ 	.byte	0x04, 0x17
        /*004a*/ 	.short	(.L_7711 - .L_7710)
.L_7710:
        /*004c*/ 	.word	0x00000000
        /*0050*/ 	.short	0x0001
        /*0052*/ 	.short	0x0008
        /*0054*/ 	.byte	0x00, 0xf0, 0x21, 0x00


	//----- nvinfo : EIATTR_KPARAM_INFO
	.align		4
.L_7711:
        /*0058*/ 	.byte	0x04, 0x17
        /*005a*/ 	.short	(.L_7713 - .L_7712)
.L_7712:
        /*005c*/ 	.word	0x00000000
        /*0060*/ 	.short	0x0000
        /*0062*/ 	.short	0x0000
        /*0064*/ 	.byte	0x00, 0xf0, 0x21, 0x00


	//----- nvinfo : EIATTR_SPARSE_MMA_MASK
	.align		4
.L_7713:
        /*0068*/ 	.byte	0x03, 0x50
        /*006a*/ 	.short	0x0000


	//----- nvinfo : EIATTR_MAXREG_COUNT
	.align		4
        /*006c*/ 	.byte	0x03, 0x1b
        /*006e*/ 	.short	0x00ff


	//----- nvinfo : EIATTR_MERCURY_ISA_VERSION
	.align		4
        /*0070*/ 	.byte	0x03, 0x5f
        /*0072*/ 	.short	0x0101


	//----- nvinfo : EIATTR_COOP_GROUP_MASK_REGIDS
	.align		4
        /*0074*/ 	.byte	0x04, 0x29
        /*0076*/ 	.short	(.L_7715 - .L_7714)


	//   ....[0]....
.L_7714:
        /*0078*/ 	.word	0xffffffff


	//   ....[1]....
        /*007c*/ 	.word	0xffffffff


	//   ....[2]....
        /*0080*/ 	.word	0xffffffff


	//   ....[3]....
        /*0084*/ 	.word	0xffffffff


	//   ....[4]....
        /*0088*/ 	.word	0xffffffff


	//----- nvinfo : EIATTR_COOP_GROUP_INSTR_OFFSETS
	.align		4
.L_7715:
        /*008c*/ 	.byte	0x04, 0x28
        /*008e*/ 	.short	(.L_7717 - .L_7716)


	//   ....[0]....
.L_7716:
        /*0090*/ 	.word	0x00001880


	//   ....[1]....
        /*0094*/ 	.word	0x000018b0


	//   ....[2]....
        /*0098*/ 	.word	0x000018e0


	//   ....[3]....
        /*009c*/ 	.word	0x00001900


	//   ....[4]....
        /*00a0*/ 	.word	0x00001920


	//----- nvinfo : EIATTR_EXIT_INSTR_OFFSETS
	.align		4
.L_7717:
        /*00a4*/ 	.byte	0x04, 0x1c
        /*00a6*/ 	.short	(.L_7719 - .L_7718)


	//   ....[0]....
.L_7718:
        /*00a8*/ 	.word	0x000000a0


	//   ....[1]....
        /*00ac*/ 	.word	0x00001930


	//   ....[2]....
        /*00b0*/ 	.word	0x000019b0


	//----- nvinfo : EIATTR_CRS_STACK_SIZE
	.align		4
.L_7719:
        /*00b4*/ 	.byte	0x04, 0x1e
        /*00b6*/ 	.short	(.L_7721 - .L_7720)
.L_7720:
        /*00b8*/ 	.word	0x00000000


	//----- nvinfo : EIATTR_CBANK_PARAM_SIZE
	.align		4
.L_7721:
        /*00bc*/ 	.byte	0x03, 0x19
        /*00be*/ 	.short	0x0024


	//----- nvinfo : EIATTR_PARAM_CBANK
	.align		4
        /*00c0*/ 	.byte	0x04, 0x0a
        /*00c2*/ 	.short	(.L_7723 - .L_7722)
	.align		4
.L_7722:
        /*00c4*/ 	.word	index@(.nv.constant0._Z13mul_mat_vec_qIN3c104HalfELi256ELi8E12block_iq2_xsLi1EXadL_ZN45_INTERNAL_8d5cb472_14_gguf_kernel_cu_cd24131919vec_dot_iq2_xs_q8_1EPKvPK10block_q8_1RKiEEEvS5_S5_PT_iii)
        /*00c8*/ 	.short	0x0210
        /*00ca*/ 	.short	0x0024


	//----- nvinfo : EIATTR_SW_WAR
	.align		4
.L_7723:
        /*00cc*/ 	.byte	0x04, 0x36
        /*00ce*/ 	.short	(.L_7725 - .L_7724)
.L_7724:
        /*00d0*/ 	.word	0x00000008
.L_7725:


//--------------------- .nv.info._Z13mul_mat_vec_qIN3c104HalfELi256ELi8E13block_iq2_xxsLi1EXadL_ZN45_INTERNAL_8d5cb472_14_gguf_kernel_cu_cd24131920vec_dot_iq2_xxs_q8_1EPKvPK10block_q8_1RKiEEEvS5_S5_PT_iii --------------------------
	.section	.nv.info._Z13mul_mat_vec_qIN3c104HalfELi256ELi8E13block_iq2_xxsLi1EXadL_ZN45_INTERNAL_8d5cb472_14_gguf_kernel_cu_cd24131920vec_dot_iq2_xxs_q8_1EPKvPK10block_q8_1RKiEEEvS5_S5_PT_iii,"",@"SHT_CUDA_INFO"
	.sectionflags	@""
	.align	4


	//----- nvinfo : EIATTR_CUDA_API_VERSION
	.align		4
        /*0000*/ 	.byte	0x04, 0x37
        /*0002*/ 	.short	(.L_7727 - .L_7726)
.L_7726:
        /*0004*/ 	.word	0x00000082


	//----- nvinfo : EIATTR_KPARAM_INFO
	.align		4
.L_7727:
        /*0008*/ 	.byte	0x04, 0x17
        /*000a*/ 	.short	(.L_7729 - .L_7728)
.L_7728:
        /*000c*/ 	.word	0x00000000
        /*0010*/ 	.short	0x0005
        /*0012*/ 	.short	0x0020
        /*0014*/ 	.byte	0x00, 0xf0, 0x11, 0x00


	//----- nvinfo : EIATTR_KPARAM_INFO
	.align		4
.L_7729:
        /*0018*/ 	.byte	0x04, 0x17
        /*001a*/ 	.short	(.L_7731 - .L_7730)
.L_7730:
        /*001c*/ 	.word	0x00000000
        /*0020*/ 	.short	0x0004
        /*0022*/ 	.short	0x001c
        /*0024*/ 	.byte	0x00, 0xf0, 0x11, 0x00


	//----- nvinfo : EIATTR_KPARAM_INFO
	.align		4
.L_7731:
        /*0028*/ 	.byte	0x04, 0x17
        /*002a*/ 	.short	(.L_7733 - .L_7732)
.L_7732:
        /*002c*/ 	.word	0x00000000
        /*0030*/ 	.short	0x0003
        /*0032*/ 	.short	0x0018
        /*0034*/ 	.byte	0x00, 0xf0, 0x11, 0x00


	//----- nvinfo : EIATTR_KPARAM_INFO
	.align		4
.L_7733:
        /*0038*/ 	.byte	0x04, 0x17
        /*003a*/ 	.short	(.L_7735 - .L_7734)
.L_7734:
        /*003c*/ 	.word	0x00000000
        /*0040*/ 	.short	0x0002
        /*0042*/ 	.short	0x0010
        /*0044*/ 	.byte	0x00, 0xf0, 0x21, 0x00


	//----- nvinfo : EIATTR_KPARAM_INFO
	.align		4
.L_7735:
        /*0048*/ 	.byte	0x04, 0x17
        /*004a*/ 	.short	(.L_7737 - .L_7736)
.L_7736:
        /*004c*/ 	.word	0x00000000
        /*0050*/ 	.short	0x0001
        /*0052*/ 	.short	0x0008
        /*0054*/ 	.byte	0x00, 0xf0, 0x21, 0x00


	//----- nvinfo : EIATTR_KPARAM_INFO
	.align		4
.L_7737:
        /*0058*/ 	.byte	0x04, 0x17
        /*005a*/ 	.short	(.L_7739 - .L_7738)
.L_7738:
        /*005c*/ 	.word	0x00000000
        /*0060*/ 	.short	0x0000
        /*0062*/ 	.short	0x0000
        /*0064*/ 	.byte	0x00, 0xf0, 0x21, 0x00


	//----- nvinfo : EIATTR_SPARSE_MMA_MASK
	.align		4
.L_7739:
        /*0068*/ 	.byte	0x03, 0x50
        /*006a*/ 	.short	0x0000


	//----- nvinfo : EIATTR_MAXREG_COUNT
	.align		4
        /*006c*/ 	.byte	0x03, 0x1b
        /*006e*/ 	.short	0x00ff


	//----- nvinfo : EIATTR_MERCURY_ISA_VERSION
	.align		4
        /*0070*/ 	.byte	0x03, 0x5f
        /*0072*/ 	.short	0x0101


	//----- nvinfo : EIATTR_COOP_GROUP_MASK_REGIDS
	.align		4
        /*0074*/ 	.byte	0x04, 0x29
        /*0076*/ 	.short	(.L_7741 - .L_7740)


	//   ....[0]....
.L_7740:
        /*0078*/ 	.word	0xffffffff


	//   ....[1]....
        /*007c*/ 	.word	0xffffffff


	//   ....[2]....
        /*0080*/ 	.word	0xffffffff


	//   ....[3]....
        /*0084*/ 	.word	0xffffffff


	//   ....[4]....
        /*0088*/ 	.word	0xffffffff


	//----- nvinfo : EIATTR_COOP_GROUP_INSTR_OFFSETS
	.align		4
.L_7741:
        /*008c*/ 	.byte	0x04, 0x28
        /*008e*/ 	.short	(.L_7743 - .L_7742)


	//   ....[0]....
.L_7742:
        /*0090*/ 	.word	0x00001690


	//   ....[1]....
        /*0094*/ 	.word	0x000016c0


	//   ....[2]....
        /*0098*/ 	.word	0x000016f0


	//   ....[3]....
        /*009c*/ 	.word	0x00001710


	//   ....[4]....
        /*00a0*/ 	.word	0x00001730


	//----- nvinfo : EIATTR_EXIT_INSTR_OFFSETS
	.align		4
.L_7743:
        /*00a4*/ 	.byte	0x04, 0x1c
        /*00a6*/ 	.short	(.L_7745 - .L_7744)


	//   ....[0]....
.L_7744:
        /*00a8*/ 	.word	0x000000a0


	//   ....[1]....
        /*00ac*/ 	.word	0x00001740


	//   ....[2]....
        /*00b0*/ 	.word	0x000017c0


	//----- nvinfo : EIATTR_CRS_STACK_SIZE
	.align		4
.L_7745:
        /*00b4*/ 	.byte	0x04, 0x1e
        /*00b6*/ 	.short	(.L_7747 - .L_7746)
.L_7746:
        /*00b8*/ 	.word	0x00000000


	//----- nvinfo : EIATTR_CBANK_PARAM_SIZE
	.align		4
.L_7747:
        /*00bc*/ 	.byte	0x03, 0x19
        /*00be*/ 	.short	0x0024


	//----- nvinfo : EIATTR_PARAM_CBANK
	.align		4
        /*00c0*/ 	.byte	0x04, 0x0a
        /*00c2*/ 	.short	(.L_7749 - .L_7748)
	.align		4
.L_7748:
        /*00c4*/ 	.word	index@(.nv.constant0._Z13mul_mat_vec_qIN3c104HalfELi256ELi8E13block_iq2_xxsLi1EXadL_ZN45_INTERNAL_8d5cb472_14_gguf_kernel_cu_cd24131920vec_dot_iq2_xxs_q8_1EPKvPK10block_q8_1RKiEEEvS5_S5_PT_iii)
        /*00c8*/ 	.short	0x0210
        /*00ca*/ 	.short	0x0024


	//----- nvinfo : EIATTR_SW_WAR
	.align		4
.L_7749:
        /*00cc*/ 	.byte	0x04, 0x36
        /*00ce*/ 	.short	(.L_7751 - .L_7750)
.L_7750:
        /*00d0*/ 	.word	0x00000008
.L_7751:


//--------------------- .nv.info._Z13mul_mat_vec_qIN3c104HalfELi256ELi32E10block_q6_KLi1EXadL_ZN45_INTERNAL_8d5cb472_14_gguf_kernel_cu_cd24131917vec_dot_q6_K_q8_1EPKvPK10block_q8_1RKiEEEvS5_S5_PT_iii --------------------------
	.section	.nv.info._Z13mul_mat_vec_qIN3c104HalfELi256ELi32E10block_q6_KLi1EXadL_ZN45_INTERNAL_8d5cb472_14_gguf_kernel_cu_cd24131917vec_dot_q6_K_q8_1EPKvPK10block_q8_1RKiEEEvS5_S5_PT_iii,"",@"SHT_CUDA_INFO"
	.sectionflags	@""
	.align	4


	//----- nvinfo : EIATTR_CUDA_API_VERSION
	.align		4
        /*0000*/ 	.byte	0x04, 0x37
        /*0002*/ 	.short	(.L_7753 - .L_7752)
.L_7752:
        /*0004*/ 	.word	0x00000082


	//----- nvinfo : EIATTR_KPARAM_INFO
	.align		4
.L_7753:
        /*0008*/ 	.byte	0x04, 0x17
        /*000a*/ 	.short	(.L_7755 - .L_7754)
.L_7754:
        /*000c*/ 	.word	0x00000000
        /*0010*/ 	.short	0x0005
        /*0012*/ 	.short	0x0020
        /*0014*/ 	.byte	0x00, 0xf0, 0x11, 0x00


	//----- nvinfo : EIATTR_KPARAM_INFO
	.align		4
.L_7755:
        /*0018*/ 	.byte	0x04, 0x17
        /*001a*/ 	.short	(.L_7757 - .L_7756)
.L_7756:
        /*001c*/ 	.word	0x00000000
        /*0020*/ 	.short	0x0004
        /*0022*/ 	.short	0x001c
        /*0024*/ 	.byte	0x00, 0xf0, 0x11, 0x00


	//----- nvinfo : EIATTR_KPARAM_INFO
	.align		4
.L_7757:
        /*0028*/ 	.byte	0x04, 0x17
        /*002a*/ 	.short	(.L_7759 - .L_7758)
.L_7758:
        /*002c*/ 	.word	0x00000000
        /*0030*/ 	.short	0x0003
        /*0032*/ 	.short	0x0018
        /*0034*/ 	.byte	0x00, 0xf0, 0x11, 0x00


	//----- nvinfo : EIATTR_KPARAM_INFO
	.align		4
.L_7759:
        /*0038*/ 	.byte	0x04, 0x17
        /*003a*/ 	.short	(.L_7761 - .L_7760)
.L_7760:
        /*003c*/ 	.word	0x00000000
        /*0040*/ 	.short	0x0002
        /*0042*/ 	.short	0x0010
        /*0044*/ 	.byte	0x00, 0xf0, 0x21, 0x00


	//----- nvinfo : EIATTR_KPARAM_INFO
	.align		4
.L_7761:
        /*0048*/ 	.byte	0x04, 0x17
        /*004a*/ 	.short	(.L_7763 - .L_7762)
.L_7762:
        /*004c*/ 	.word	0x00000000
        /*0050*/ 	.short	0x0001
        /*0052*/ 	.short	0x0008
        /*0054*/ 	.byte	0x00, 0xf0, 0x21, 0x00


	//----- nvinfo : EIATTR_KPARAM_INFO
	.align		4
.L_7763:
        /*0058*/ 	.byte	0x04, 0x17
        /*005a*/ 	.short	(.L_7765 - .L_7764)
.L_7764:
        /*005c*/ 	.word	0x00000000
        /*0060*/ 	.short	0x0000
        /*0062*/ 	.short	0x0000
        /*0064*/ 	.byte	0x00, 0xf0, 0x21, 0x00


	//----- nvinfo : EIATTR_SPARSE_MMA_MASK
	.align		4
.L_7765:
        /*0068*/ 	.byte	0x03, 0x50
        /*006a*/ 	.short	0x0000


	//----- nvinfo : EIATTR_MAXREG_COUNT
	.align		4
        /*006c*/ 	.byte	0x03, 0x1b
        /*006e*/ 	.short	0x00ff


	//----- nvinfo : EIATTR_MERCURY_ISA_VERSION
	.align		4
        /*0070*/ 	.byte	0x03, 0x5f
        /*0072*/ 	.short	0x0101


	//----- nvinfo : EIATTR_COOP_GROUP_MASK_REGIDS
	.align		4
        /*0074*/ 	.byte	0x04, 0x29
        /*0076*/ 	.short	(.L_7767 - .L_7766)


	//   ....[0]....
.L_7766:
        /*0078*/ 	.word	0xffffffff


	//   ....[1]....
        /*007c*/ 	.word	0xffffffff


	//   ....[2]....
        /*0080*/ 	.word	0xffffffff


	//   ....[3]....
        /*0084*/ 	.word	0xffffffff


	//   ....[4]....
        /*0088*/ 	.word	0xffffffff


	//----- nvinfo : EIATTR_COOP_GROUP_INSTR_OFFSETS
	.align		4
.L_7767:
        /*008c*/ 	.byte	0x04, 0x28
        /*008e*/ 	.short	(.L_7769 - .L_7768)


	//   ....[0]....
.L_7768:
        /*0090*/ 	.word	0x00000fe0


	//   ....[1]....
        /*0094*/ 	.word	0x00001010


	//   ....[2]....
        /*0098*/ 	.word	0x00001040


	//   ....[3]....
        /*009c*/ 	.word	0x00001060


	//   ....[4]....
        /*00a0*/ 	.word	0x00001080


	//----- nvinfo : EIATTR_EXIT_INSTR_OFFSETS
	.align		4
.L_7769:
        /*00a4*/ 	.byte	0x04, 0x1c
        /*00a6*/ 	.short	(.L_7771 - .L_7770)


	//   ....[0]....
.L_7770:
        /*00a8*/ 	.word	0x000000a0


	//   ....[1]....
        /*00ac*/ 	.word	0x00001090


	//   ....[2]....
        /*00b0*/ 	.word	0x00001110


	//----- nvinfo : EIATTR_CRS_STACK_SIZE
	.align		4
.L_7771:
        /*00b4*/ 	.byte	0x04, 0x1e
        /*00b6*/ 	.short	(.L_7773 - .L_7772)
.L_7772:
        /*00b8*/ 	.word	0x00000000


	//----- nvinfo : EIATTR_CBANK_PARAM_SIZE
	.align		4
.L_7773:
        /*00bc*/ 	.byte	0x03, 0x19
        /*00be*/ 	.short	0x0024


	//----- nvinfo : EIATTR_PARAM_CBANK
	.align		4
        /*00c0*/ 	.byte	0x04, 0x0a
        /*00c2*/ 	.short	(.L_7775 - .L_7774)
	.align		4
.L_7774:
        /*00c4*/ 	.word	index@(.nv.constant0._Z13mul_mat_vec_qIN3c104HalfELi256ELi32E10block_q6_KLi1EXadL_ZN45_INTERNAL_8d5cb472_14_gguf_kernel_cu_cd24131917vec_dot_q6_K_q8_1EPKvPK10block_q8_1RKiEEEvS5_S5_PT_iii)
        /*00c8*/ 	.short	0x0210
        /*00ca*/ 	.short	0x0024


	//----- nvinfo : EIATTR_SW_WAR
	.align		4
.L_7775:
        /*00cc*/ 	.byte	0x04, 0x36
        /*00ce*/ 	.short	(.L_7777 - .L_7776)
.L_7776:
        /*00d0*/ 	.word	0x00000008
.L_7777:


//--------------------- .nv.info._Z13mul_mat_vec_qIN3c104HalfELi256ELi32E10block_q5_KLi2EXadL_ZN45_INTERNAL_8d5cb472_14_gguf_kernel_cu_cd24131917vec_dot_q5_K_q8_1EPKvPK10block_q8_1RKiEEEvS5_S5_PT_iii --------------------------
	.section	.nv.info._Z13mul_mat_vec_qIN3c104HalfELi256ELi32E10block_q5_KLi2EXadL_ZN45_INTERNAL_8d5cb472_14_gguf_kernel_cu_cd24131917vec_dot_q5_K_q8_1EPKvPK10block_q8_1RKiEEEvS5_S5_PT_iii,"",@"SHT_CUDA_INFO"
	.sectionflags	@""
	.align	4


	//----- nvinfo : EIATTR_CUDA_API_VERSION
	.align		4
        /*0000*/ 	.byte	0x04, 0x37
        /*0002*/ 	.short	(.L_7779 - .L_7778)
.L_7778:
        /*0004*/ 	.word	0x00000082


	//----- nvinfo : EIATTR_KPARAM_INFO
	.align		4
.L_7779:
        /*0008*/ 	.byte	0x04, 0x17
        /*000a*/ 	.short	(.L_7781 - .L_7780)
.L_7780:
        /*000c*/ 	.word	0x00000000
        /*0010*/ 	.short	0x0005
        /*0012*/ 	.short	0x0020
        /*0014*/ 	.byte	0x00, 0xf0, 0x11, 0x00


	//----- nvinfo : EIATTR_KPARAM_INFO
	.align		4
.L_7781:
        /*0018*/ 	.byte	0x04, 0x17
        /*001a*/ 	.short	(.L_7783 - .L_7782)
.L_7782:
        /*001c*/ 	.word	0x00000000
        /*0020*/ 	.short	0x0004
        /*0022*/ 	.short	0x001c
        /*0024*/ 	.byte	0x00, 0xf0, 0x11, 0x00


	//----- nvinfo : EIATTR_KPARAM_INFO
	.align		4
.L_7783:
        /*0028*/ 	.byte	0x04, 0x17
        /*002a*/ 	.short	(.L_7785 - .L_7784)
.L_7784:
        /*002c*/ 	.word	0x00000000
        /*0030*/ 	.short	0x0003
        /*0032*/ 	.short	0x0018
        /*0034*/ 	.byte	0x00, 0xf0, 0x11, 0x00


	//----- nvinfo : EIATTR_KPARAM_INFO
	.align		4
.L_7785:
        /*0038*/ 	.byte	0x04, 0x17
        /*003a*/ 	.short	(.L_7787 - .L_7786)
.L_7786:
        /*003c*/ 	.word	0x00000000
        /*0040*/ 	.short	0x0002
        /*0042*/ 	.short	0x0010
        /*0044*/ 	.byte	0x00, 0xf0, 0x21, 0x00


	//----- nvinfo : EIATTR_KPARAM_INFO
	.align		4
.L_7787:
        /*0048*/ 	.byte	0x04, 0x17
        /*004a*/ 	.short	(.L_7789 - .L_7788)
.L_7788:
        /*004c*/ 	.word	0x00000000
        /*0050*/ 	.short	0x0001
        /*0052*/ 	.short	0x0008
        /*0054*/ 	.byte	0x00, 0xf0, 0x21, 0x00


	//----- nvinfo : EIATTR_KPARAM_INFO
	.align		4
.L_7789:
        /*0058*/ 	.byte	0x04, 0x17
        /*005a*/ 	.short	(.L_7791 - .L_7790)
.L_7790:
        /*005c*/ 	.word	0x00000000
        /*0060*/ 	.short	0x0000
        /*0062*/ 	.short	0x0000
        /*0064*/ 	.byte	0x00, 0xf0, 0x21, 0x00


	//----- nvinfo : EIATTR_SPARSE_MMA_MASK
	.align		4
.L_7791:
        /*0068*/ 	.byte	0x03, 0x50
        /*006a*/ 	.short	0x0000


	//----- nvinfo : EIATTR_MAXREG_COUNT
	.align		4
        /*006c*/ 	.byte	0x03, 0x1b
        /*006e*/ 	.short	0x00ff


	//----- nvinfo : EIATTR_MERCURY_ISA_VERSION
	.align		4
        /*0070*/ 	.byte	0x03, 0x5f
        /*0072*/ 	.short	0x0101


	//----- nvinfo : EIATTR_COOP_GROUP_MASK_REGIDS
	.align		4
        /*0074*/ 	.byte	0x04, 0x29
        /*0076*/ 	.short	(.L_7793 - .L_7792)


	//   ....[0]....
.L_7792:
        /*0078*/ 	.word	0xffffffff


	//   ....[1]....
        /*007c*/ 	.word	0xffffffff


	//   ....[2]....
        /*0080*/ 	.word	0xffffffff


	//   ....[3]....
        /*0084*/ 	.word	0xffffffff


	//   ....[4]....
        /*0088*/ 	.word	0xffffffff


	//----- nvinfo : EIATTR_COOP_GROUP_INSTR_OFFSETS
	.align		4
.L_7793:
        /*008c*/ 	.byte	0x04, 0x28
        /*008e*/ 	.short	(.L_7795 - .L_7794)


	//   ....[0]....
.L_7794:
        /*0090*/ 	.word	0x00000880


	//   ....[1]....
        /*0094*/ 	.word	0x000008b0


	//   ....[2]....
        /*0098*/ 	.word	0x000008d0


	//   ....[3]....
        /*009c*/ 	.word	0x000008f0


	//   ....[4]....
        /*00a0*/ 	.word	0x00000910


	//----- nvinfo : EIATTR_EXIT_INSTR_OFFSETS
	.align		4
.L_7795:
        /*00a4*/ 	.byte	0x04, 0x1c
        /*00a6*/ 	.short	(.L_7797 - .L_7796)


	//   ....[0]....
.L_7796:
        /*00a8*/ 	.word	0x000000a0


	//   ....[1]....
        /*00ac*/ 	.word	0x00000920


	//   ....[2]....
        /*00b0*/ 	.word	0x000009a0


	//----- nvinfo : EIATTR_CRS_STACK_SIZE
	.align		4
.L_7797:
        /*00b4*/ 	.byte	0x04, 0x1e
        /*00b6*/ 	.short	(.L_7799 - .L_7798)
.L_7798:
        /*00b8*/ 	.word	0x00000000


	//----- nvinfo : EIATTR_CBANK_PARAM_SIZE
	.align		4
.L_7799:
        /*00bc*/ 	.byte	0x03, 0x19
        /*00be*/ 	.short	0x0024


	//----- nvinfo : EIATTR_PARAM_CBANK
	.align		4
        /*00c0*/ 	.byte	0x04, 0x0a
        /*00c2*/ 	.short	(.L_7801 - .L_7800)
	.align		4
.L_7800:
        /*00c4*/ 	.word	index@(.nv.constant0._Z13mul_mat_vec_qIN3c104HalfELi256ELi32E10block_q5_KLi2EXadL_ZN45_INTERNAL_8d5cb472_14_gguf_kernel_cu_cd24131917vec_dot_q5_K_q8_1EPKvPK10block_q8_1RKiEEEvS5_S5_PT_iii)
        /*00c8*/ 	.short	0x0210
        /*00ca*/ 	.short	0x0024


	//----- nvinfo : EIATTR_SW_WAR
	.align		4
.L_7801:
        /*00cc*/ 	.byte	0x04, 0x36
        /*00ce*/ 	.short	(.L_7803 - .L_7802)
.L_7802:
        /*00d0*/ 	.word	0x00000008
.L_7803:


//--------------------- .nv.info._Z13mul_mat_vec_qIN3c104HalfELi256ELi32E10block_q4_KLi2EXadL_ZN45_INTERNAL_8d5cb472_14_gguf_kernel_cu_cd24131917vec_dot_q4_K_q8_1EPKvPK10block_q8_1RKiEEEvS5_S5_PT_iii --------------------------
	.section	.nv.info._Z13mul_mat_vec_qIN3c104HalfELi256ELi32E10block_q4_KLi2EXadL_ZN45_INTERNAL_8d5cb472_14_gguf_kernel_cu_cd24131917vec_dot_q4_K_q8_1EPKvPK10block_q8_1RKiEEEvS5_S5_PT_iii,"",@"SHT_CUDA_INFO"
	.sectionflags	@""
	.align	4


	//----- nvinfo : EIATTR_CUDA_API_VERSION
	.align		4
        /*0000*/ 	.byte	0x04, 0x37
        /*0002*/ 	.short	(.L_7805 - .L_7804)
.L_7804:
        /*0004*/ 	.word	0x00000082


	//----- nvinfo : EIATTR_KPARAM_INFO
	.align		4
.L_7805:
        /*0008*/ 	.byte	0x04, 0x17
        /*000a*/ 	.short	(.L_7807 - .L_7806)
.L_7806:
        /*000c*/ 	.word	0x00000000
        /*0010*/ 	.short	0x0005
        /*0012*/ 	.short	0x0020
        /*0014*/ 	.byte	0x00, 0xf0, 0x11, 0x00


	//----- nvinfo : EIATTR_KPARAM_INFO
	.align		4
.L_7807:
        /*0018*/ 	.byte	0x04, 0x17
        /*001a*/ 	.short	(.L_7809 - .L_7808)
.L_7808:
        /*001c*/ 	.word	0x00000000
        /*0020*/ 	.short	0x0004
        /*0022*/ 	.short	0x001c
        /*0024*/ 	.byte	0x00, 0xf0, 0x11, 0x00


	//----- nvinfo : EIATTR_KPARAM_INFO
	.align		4
.L_7809:
        /*0028*/ 	.byte	0x04, 0x17
        /*002a*/ 	.short	(.L_7811 - .L_7810)
.L_7810:
        /*002c*/ 	.word	0x00000000
        /*0030*/ 	.short	0x0003
        /*0032*/ 	.short	0x0018
        /*0034*/ 	.byte	0x00, 0xf0, 0x11, 0x00


	//----- nvinfo : EIATTR_KPARAM_INFO
	.align		4
.L_7811:
        /*0038*/ 	.byte	0x04, 0x17
        /*003a*/ 	.short	(.L_7813 - .L_7812)
.L_7812:
        /*003c*/ 	.word	0x00000000
        /*0040*/ 	.short	0x0002
        /*0042*/ 	.short	0x0010
        /*0044*/ 	.byte	0x00, 0xf0, 0x21, 0x00


	//----- nvinfo : EIATTR_KPARAM_INFO
	.align		4
.L_7813:
        /*0048*/ 	.byte	0x04, 0x17
        /*004a*/ 	.short	(.L_7815 - .L_7814)
.L_7814:
        /*004c*/ 	.word	0x00000000
        /*0050*/ 	.short	0x0001
        /*0052*/ 	.short	0x0008
        /*0054*/ 	.byte	0x00, 0xf0, 0x21, 0x00


	//----- nvinfo : EIATTR_KPARAM_INFO
	.align		4
.L_7815:
        /*0058*/ 	.byte	0x04, 0x17
        /*005a*/ 	.short	(.L_7817 - .L_7816)
.L_7816:
        /*005c*/ 	.word	0x00000000
        /*0060*/ 	.short	0x0000
        /*0062*/ 	.short	0x0000
        /*0064*/ 	.byte	0x00, 0xf0, 0x21, 0x00


	//----- nvinfo : EIATTR_SPARSE_MMA_MASK
	.align		4
.L_7817:
        /*0068*/ 	.byte	0x03, 0x50
        /*006a*/ 	.short	0x0000


	//----- nvinfo : EIATTR_MAXREG_COUNT
	.align		4
        /*006c*/ 	.byte	0x03, 0x1b
        /*006e*/ 	.short	0x00ff


	//----- nvinfo : EIATTR_MERCURY_ISA_VERSION
	.align		4
        /*0070*/ 	.byte	0x03, 0x5f
        /*0072*/ 	.short	0x0101


	//----- nvinfo : EIATTR_COOP_GROUP_MASK_REGIDS
	.align		4
        /*0074*/ 	.byte	0x04, 0x29
        /*0076*/ 	.short	(.L_7819 - .L_7818)


	//   ....[0]....
.L_7818:
        /*0078*/ 	.word	0xffffffff


	//   ....[1]....
        /*007c*/ 	.word	0xffffffff


	//   ....[2]....
        /*0080*/ 	.word	0xffffffff


	//   ....[3]....
        /*0084*/ 	.word	0xffffffff


	//   ....[4]....
        /*0088*/ 	.word	0xffffffff


	//----- nvinfo : EIATTR_COOP_GROUP_INSTR_OFFSETS
	.align		4
.L_7819:
        /*008c*/ 	.byte	0x04, 0x28
        /*008e*/ 	.short	(.L_7821 - .L_7820)


	//   ....[0]....
.L_7820:
        /*0090*/ 	.word	0x00000770


	//   ....[1]....
        /*0094*/ 	.word	0x000007a0


	//   ....[2]....
        /*0098*/ 	.word	0x000007c0


	//   ....[3]....
        /*009c*/ 	.word	0x000007e0


	//   ....[4]....
        /*00a0*/ 	.word	0x00000800


	//----- nvinfo : EIATTR_EXIT_INSTR_OFFSETS
	.align		4
.L_7821:
        /*00a4*/ 	.byte	0x04, 0x1c
        /*00a6*/ 	.short	(.L_7823 - .L_7822)


	//   ....[0]....
.L_7822:
        /*00a8*/ 	.word	0x000000a0


	//   ....[1]....
        /*00ac*/ 	.word	0x00000810


	//   ....[2]....
        /*00b0*/ 	.word	0x00000890


	//----- nvinfo : EIATTR_CRS_STACK_SIZE
	.align		4
.L_7823:
        /*00b4*/ 	.byte	0x04, 0x1e
        /*00b6*/ 	.short	(.L_7825 - .L_7824)
.L_7824:
        /*00b8*/ 	.word	0x00000000


	//----- nvinfo : EIATTR_CBANK_PARAM_SIZE
	.align		4
.L_7825:
        /*00bc*/ 	.byte	0x03, 0x19
        /*00be*/ 	.short	0x0024


	//----- nvinfo : EIATTR_PARAM_CBANK
	.align		4
        /*00c0*/ 	.byte	0x04, 0x0a
        /*00c2*/ 	.short	(.L_7827 - .L_7826)
	.align		4
.L_7826:
        /*00c4*/ 	.word	index@(.nv.constant0._Z13mul_mat_vec_qIN3c104HalfELi256ELi32E10block_q4_KLi2EXadL_ZN45_INTERNAL_8d5cb472_14_gguf_kernel_cu_cd24131917vec_dot_q4_K_q8_1EPKvPK10block_q8_1RKiEEEvS5_S5_PT_iii)
        /*00c8*/ 	.short	0x0210
        /*00ca*/ 	.short	0x0024


	//----- nvinfo : EIATTR_SW_WAR
	.align		4
.L_7827:
        /*00cc*/ 	.byte	0x04, 0x36
        /*00ce*/ 	.short	(.L_7829 - .L_7828)
.L_7828:
        /*00d0*/ 	.word	0x00000008
.L_7829:


//--------------------- .nv.info._Z13mul_mat_vec_qIN3c104HalfELi256ELi16E10block_q3_KLi1EXadL_ZN45_INTERNAL_8d5cb472_14_gguf_kernel_cu_cd24131917vec_dot_q3_K_q8_1EPKvPK10block_q8_1RKiEEEvS5_S5_PT_iii --------------------------
	.section	.nv.info._Z13mul_mat_vec_qIN3c104HalfELi256ELi16E10block_q3_KLi1EXadL_ZN45_INTERNAL_8d5cb472_14_gguf_kernel_cu_cd24131917vec_dot_q3_K_q8_1EPKvPK10block_q8_1RKiEEEvS5_S5_PT_iii,"",@"SHT_CUDA_INFO"
	.sectionflags	@""
	.align	4


	//----- nvinfo : EIATTR_CUDA_API_VERSION
	.align		4
        /*0000*/ 	.byte	0x04, 0x37
        /*0002*/ 	.short	(.L_7831 - .L_7830)
.L_7830:
        /*0004*/ 	.word	0x00000082


	//----- nvinfo : EIATTR_KPARAM_INFO
	.align		4
.L_7831:
        /*0008*/ 	.byte	0x04, 0x17
        /*000a*/ 	.short	(.L_7833 - .L_7832)
.L_7832:
        /*000c*/ 	.word	0x00000000
        /*0010*/ 	.short	0x0005
        /*0012*/ 	.short	0x0020
        /*0014*/ 	.byte	0x00, 0xf0, 0x11, 0x00


	//----- nvinfo : EIATTR_KPARAM_INFO
	.align		4
.L_7833:
        /*0018*/ 	.byte	0x04, 0x17
        /*001a*/ 	.short	(.L_7835 - .L_7834)
.L_7834:
        /*001c*/ 	.word	0x00000000
        /*0020*/ 	.short	0x0004
        /*0022*/ 	.short	0x001c
        /*0024*/ 	.byte	0x00, 0xf0, 0x11, 0x00


	//----- nvinfo : EIATTR_KPARAM_INFO
	.align		4
.L_7835:
        /*0028*/ 	.byte	0x04, 0x17
        /*002a*/ 	.short	(.L_7837 - .L_7836)
.L_7836:
        /*002c*/ 	.word	0x00000000
        /*0030*/ 	.short	0x0003
        /*0032*/ 	.short	0x0018
        /*0034*/ 	.byte	0x00, 0xf0, 0x11, 0x00


	//----- nvinfo : EIATTR_KPARAM_INFO
	.align		4
.L_7837:
        /*0038*/ 	.byte	0x04, 0x17
        /*003a*/ 	.short	(.L_7839 - .L_7838)
.L_7838:
        /*003c*/ 	.word	0x00000000
        /*0040*/ 	.short	0x0002
        /*0042*/ 	.short	0x0010
        /*0044*/ 	.byte	0x00, 0xf0, 0x21, 0x00


	//----- nvinfo : EIATTR_KPARAM_INFO
	.align		4
.L_7839:
        /*0048*/ 	.byte	0x04, 0x17
        /*004a*/ 	.short	(.L_7841 - .L_7840)
.L_7840:
        /*004c*/ 	.word	0x00000000
        /*0050*/ 	.short	0x0001
        /*0052*/ 	.short	0x0008
        /*0054*/ 	.byte	0x00, 0xf0, 0x21, 0x00


	//----- nvinfo : EIATTR_KPARAM_INFO
	.align		4
.L_7841:
        /*0058*/ 	.byte	0x04, 0x17
        /*005a*/ 	.short	(.L_7843 - .L_7842)
.L_7842:
        /*005c*/ 	.word	0x00000000
        /*0060*/ 	.short	0x0000
        /*0062*/ 	.short	0x0000
        /*0064*/ 	.byte	0x00, 0xf0, 0x21, 0x00


	//----- nvinfo : EIATTR_SPARSE_MMA_MASK
	.align		4
.L_7843:
        /*0068*/ 	.byte	0x03, 0x50
        /*006a*/ 	.short	0x0000


	//----- nvinfo : EIATTR_MAXREG_COUNT
	.align		4
        /*006c*/ 	.byte	0x03, 0x1b
        /*006e*/ 	.short	0x00ff


	//----- nvinfo : EIATTR_MERCURY_ISA_VERSION
	.align		4
        /*0070*/ 	.byte	0x03, 0x5f
        /*0072*/ 	.short	0x0101


	//----- nvinfo : EIATTR_COOP_GROUP_MASK_REGIDS
	.align		4
        /*0074*/ 	.byte	0x04, 0x29
        /*0076*/ 	.short	(.L_7845 - .L_7844)


	//   ....[0]....
.L_7844:
        /*0078*/ 	.word	0xffffffff


	//   ....[1]....
        /*007c*/ 	.word	0xffffffff


	//   ....[2]....
        /*0080*/ 	.word	0xffffffff


	//   ....[3]....
        /*0084*/ 	.word	0xffffffff


	//   ....[4]....
        /*0088*/ 	.word	0xffffffff


	//----- nvinfo : EIATTR_COOP_GROUP_INSTR_OFFSETS
	.align		4
.L_7845:
        /*008c*/ 	.byte	0x04, 0x28
        /*008e*/ 	.short	(.L_7847 - .L_7846)


	//   ....[0]....
.L_7846:
        /*0090*/ 	.word	0x00000f10


	//   ....[1]....
        /*0094*/ 	.word	0x00000f40


	//   ....[2]....
        /*0098*/ 	.word	0x00000f70


	//   ....[3]....
        /*009c*/ 	.word	0x00000f90


	//   ....[4]....
        /*00a0*/ 	.word	0x00000fb0


	//----- nvinfo : EIATTR_EXIT_INSTR_OFFSETS
	.align		4
.L_7847:
        /*00a4*/ 	.byte	0x04, 0x1c
        /*00a6*/ 	.short	(.L_7849 - .L_7848)


	//   ....[0]....
.L_7848:
        /*00a8*/ 	.word	0x000000a0


	//   ....[1]....
        /*00ac*/ 	.word	0x00000fc0


	//   ....[2]....
        /*00b0*/ 	.word	0x00001040


	//----- nvinfo : EIATTR_CRS_STACK_SIZE
	.align		4
.L_7849:
        /*00b4*/ 	.byte	0x04, 0x1e
        /*00b6*/ 	.short	(.L_7851 - .L_7850)
.L_7850:
        /*00b8*/ 	.word	0x00000000


	//----- nvinfo : EIATTR_CBANK_PARAM_SIZE
	.align		4
.L_7851:
        /*00bc*/ 	.byte	0x03, 0x19
        /*00be*/ 	.short	0x0024


	//----- nvinfo : EIATTR_PARAM_CBANK
	.align		4
        /*00c0*/ 	.byte	0x04, 0x0a
        /*00c2*/ 	.short	(.L_7853 - .L_7852)
	.align		4
.L_7852:
        /*00c4*/ 	.word	index@(.nv.constant0._Z13mul_mat_vec_qIN3c104HalfELi256ELi16E10block_q3_KLi1EXadL_ZN45_INTERNAL_8d5cb472_14_gguf_kernel_cu_cd24131917vec_dot_q3_K_q8_1EPKvPK10block_q8_1RKiEEEvS5_S5_PT_iii)
        /*00c8*/ 	.short	0x0210
        /*00ca*/ 	.short	0x0024


	//----- nvinfo : EIATTR_SW_WAR
	.align		4
.L_7853:
        /*00cc*/ 	.byte	0x04, 0x36
        /*00ce*/ 	.short	(.L_7855 - .L_7854)
.L_7854:
        /*00d0*/ 	.word	0x00000008
.L_7855:


//--------------------- .nv.info._Z13mul_mat_vec_qIN3c104HalfELi256ELi16E10block_q2_KLi1EXadL_ZN45_INTERNAL_8d5cb472_14_gguf_kernel_cu_cd24131917vec_dot_q2_K_q8_1EPKvPK10block_q8_1RKiEEEvS5_S5_PT_iii --------------------------
	.section	.nv.info._Z13mul_mat_vec_qIN3c104HalfELi256ELi16E10block_q2_KLi1EXadL_ZN45_INTERNAL_8d5cb472_14_gguf_kernel_cu_cd24131917vec_dot_q2_K_q8_1EPKvPK10block_q8_1RKiEEEvS5_S5_PT_iii,"",@"SHT_CUDA_INFO"
	.sectionflags	@""
	.align	4


	//----- nvinfo : EIATTR_CUDA_API_VERSION
	.align		4
        /*0000*/ 	.byte	0x04, 0x37
        /*0002*/ 	.short	(.L_7857 - .L_7856)
.L_7856:
        /*0004*/ 	.word	0x00000082


	//----- nvinfo : EIATTR_KPARAM_INFO
	.align		4
.L_7857:
        /*0008*/ 	.byte	0x04, 0x17
        /*000a*/ 	.short	(.L_7859 - .L_7858)
.L_7858:
        /*000c*/ 	.word	0x00000000
        /*0010*/ 	.short	0x0005
        /*0012*/ 	.short	0x0020
        /*0014*/ 	.byte	0x00, 0xf0, 0x11, 0x00


	//----- nvinfo : EIATTR_KPARAM_INFO
	.align		4
.L_7859:
        /*0018*/ 	.byte	0x04, 0x17
        /*001a*/ 	.short	(.L_7861 - .L_7860)
.L_7860:
        /*001c*/ 	.word	0x00000000
        /*0020*/ 	.short	0x0004
        /*0022*/ 	.short	0x001c
        /*0024*/ 	.byte	0x00, 0xf0, 0x11, 0x00


	//----- nvinfo : EIATTR_KPARAM_INFO
	.align		4
.L_7861:
        /*0028*/ 	.byte	0x04, 0x17
        /*002a*/ 	.short	(.L_7863 - .L_7862)
.L_7862:
        /*002c*/ 	.word	0x00000000
        /*0030*/ 	.short	0x0003
        /*0032*/ 	.short	0x0018
        /*0034*/ 	.byte	0x00, 0xf0, 0x11, 0x00


	//----- nvinfo : EIATTR_KPARAM_INFO
	.align		4
.L_7863:
        /*0038*/ 	.byte	0x04, 0x17
        /*003a*/ 	.short	(.L_7865 - .L_7864)
.L_7864:
        /*003c*/ 	.word	0x00000000
        /*0040*/ 	.short	0x0002
        /*0042*/ 	.short	0x0010
        /*0044*/ 	.byte	0x00, 0xf0, 0x21, 0x00


	//----- nvinfo : EIATTR_KPARAM_INFO
	.align		4
.L_7865:
        /*0048*/ 	.byte	0x04, 0x17
        /*004a*/ 	.short	(.L_7867 - .L_7866)
.L_7866:
        /*004c*/ 	.word	0x00000000
        /*0050*/ 	.short	0x0001
        /*0052*/ 	.short	0x0008
        /*0054*/ 	.byte	0x00, 0xf0, 0x21, 0x00


	//----- nvinfo : EIATTR_KPARAM_INFO
	.align		4
.L_7867:
        /*0058*/ 	.byte	0x04, 0x17
        /*005a*/ 	.short	(.L_7869 - .L_7868)
.L_7868:
        /*005c*/ 	.word	0x00000000
        /*0060*/ 	.short	0x0000
        /*0062*/ 	.short	0x0000
        /*0064*/ 	.byte	0x00, 0xf0, 0x21, 0x00


	//----- nvinfo : EIATTR_SPARSE_MMA_MASK
	.align		4
.L_7869:
        /*0068*/ 	.byte	0x03, 0x50
        /*006a*/ 	.short	0x0000


	//----- nvinfo : EIATTR_MAXREG_COUNT
	.align		4
        /*006c*/ 	.byte	0x03, 0x1b
        /*006e*/ 	.short	0x00ff


	//----- nvinfo : EIATTR_MERCURY_ISA_VERSION
	.align		4
        /*0070*/ 	.byte	0x03, 0x5f
        /*0072*/ 	.short	0x0101


	//----- nvinfo : EIATTR_COOP_GROUP_MASK_REGIDS
	.align		4
        /*0074*/ 	.byte	0x04, 0x29
        /*0076*/ 	.short	(.L_7871 - .L_7870)


	//   ....[0]....
.L_7870:
        /*0078*/ 	.word	0xffffffff


	//   ....[1]....
        /*007c*/ 	.word	0xffffffff


	//   ....[2]....
        /*0080*/ 	.word	0xffffffff


	//   ....[3]....
        /*0084*/ 	.word	0xffffffff


	//   ....[4]....
        /*0088*/ 	.word	0xffffffff


	//----- nvinfo : EIATTR_COOP_GROUP_INSTR_OFFSETS
	.align		4
.L_7871:
        /*008c*/ 	.byte	0x04, 0x28
        /*008e*/ 	.short	(.L_7873 - .L_7872)


	//   ....[0]....
.L_7872:
        /*0090*/ 	.word	0x00000880


	//   ....[1]....
        /*0094*/ 	.word	0x000008b0


	//   ....[2]....
        /*0098*/ 	.word	0x000008d0


	//   ....[3]....
        /*009c*/ 	.word	0x000008f0


	//   ....[4]....
        /*00a0*/ 	.word	0x00000910


	//----- nvinfo : EIATTR_EXIT_INSTR_OFFSETS
	.align		4
.L_7873:
        /*00a4*/ 	.byte	0x04, 0x1c
        /*00a6*/ 	.short	(.L_7875 - .L_7874)


	//   ....[0]....
.L_7874:
        /*00a8*/ 	.word	0x000000a0


	//   ....[1]....
        /*00ac*/ 	.word	0x00000920


	//   ....[2]....
        /*00b0*/ 	.word	0x00000990


	//----- nvinfo : EIATTR_CRS_STACK_SIZE
	.align		4
.L_7875:
        /*00b4*/ 	.byte	0x04, 0x1e
        /*00b6*/ 	.short	(.L_7877 - .L_7876)
.L_7876:
        /*00b8*/ 	.word	0x00000000


	//----- nvinfo : EIATTR_CBANK_PARAM_SIZE
	.align		4
.L_7877:
        /*00bc*/ 	.byte	0x03, 0x19
        /*00be*/ 	.short	0x0024


	//----- nvinfo : EIATTR_PARAM_CBANK
	.align		4
        /*00c0*/ 	.byte	0x04, 0x0a
        /*00c2*/ 	.short	(.L_7879 - .L_7878)
	.align		4
.L_7878:
        /*00c4*/ 	.word	index@(.nv.constant0._Z13mul_mat_vec_qIN3c104HalfELi256ELi16E10block_q2_KLi1EXadL_ZN45_INTERNAL_8d5cb472_14_gguf_kernel_cu_cd24131917vec_dot_q2_K_q8_1EPKvPK10block_q8_1RKiEEEvS5_S5_PT_iii)
        /*00c8*/ 	.short	0x0210
        /*00ca*/ 	.short	0x0024


	//----- nvinfo : EIATTR_SW_WAR
	.align		4
.L_7879:
        /*00cc*/ 	.byte	0x04, 0x36
        /*00ce*/ 	.short	(.L_7881 - .L_7880)
.L_7880:
        /*00d0*/ 	.word	0x00000008
.L_7881:


//--------------------- .nv.info._Z13mul_mat_vec_qIN3c104HalfELi32ELi8E10block_q8_0Li2EXadL_ZN45_INTERNAL_8d5cb472_14_gguf_kernel_cu_cd24131917vec_dot_q8_0_q8_1EPKvPK10block_q8_1RKiEEEvS5_S5_PT_iii --------------------------
	.section	.nv.info._Z13mul_mat_vec_qIN3c104HalfELi32ELi8E10block_q8_0Li2EXadL_ZN45_INTERNAL_8d5cb472_14_gguf_kernel_cu_cd24131917vec_dot_q8_0_q8_1EPKvPK10block_q8_1RKiEEEvS5_S5_PT_iii,"",@"SHT_CUDA_INFO"
	.sectionflags	@""
	.align	4


	//----- nvinfo : EIATTR_CUDA_API_VERSION
	.align		4
        /*0000*/ 	.byte	0x04, 0x37
        /*0002*/ 	.short	(.L_7883 - .L_7882)
.L_7882:
        /*0004*/ 	.word	0x00000082


	//----- nvinfo : EIATTR_KPARAM_INFO
	.align		4
.L_7883:
        /*0008*/ 	.byte	0x04, 0x17
        /*000a*/ 	.short	(.L_7885 - .L_7884)
.L_7884:
        /*000c*/ 	.word	0x00000000
        /*0010*/ 	.short	0x0005
        /*0012*/ 	.short	0x0020
        /*0014*/ 	.byte	0x00, 0xf0, 0x11, 0x00


	//----- nvinfo : EIATTR_KPARAM_INFO
	.align		4
.L_7885:
        /*0018*/ 	.byte	0x04, 0x17
        /*001a*/ 	.short	(.L_7887 - .L_7886)
.L_7886:
        /*001c*/ 	.word	0x00000000
        /*0020*/ 	.short	0x0004
        /*0022*/ 	.short	0x001c
        /*0024*/ 	.byte	0x00, 0xf0, 0x11, 0x00


	//----- nvinfo : EIATTR_KPARAM_INFO
	.align		4
.L_7887:
        /*0028*/ 	.byte	0x04, 0x17
        /*002a*/ 	.short	(.L_7889 - .L_7888)
.L_7888:
        /*002c*/ 	.word	0x00000000
        /*0030*/ 	.short	0x0003
        /*0032*/ 	.short	0x0018
        /*0034*/ 	.byte	0x00, 0xf0, 0x11, 0x00


	//----- nvinfo : EIATTR_KPARAM_INFO
	.align		4
.L_7889:
        /*0038*/ 	.byte	0x04, 0x17
        /*003a*/ 	.short	(.L_7891 - .L_7890)
.L_7890:
        /*003c*/ 	.word	0x00000000
        /*0040*/ 	.short	0x0002
        /*0042*/ 	.short	0x0010
        /*0044*/ 	.byte	0x00, 0xf0, 0x21, 0x00


	//----- nvinfo : EIATTR_KPARAM_INFO
	.align		4
.L_7891:
        /*0048*/ 	.byte	0x04, 0x17
        /*004a*/ 	.short	(.L_7893 - .L_7892)
.L_7892:
        /*004c*/ 	.word	0x00000000
        /*0050*/ 	.short	0x0001
        /*0052*/ 	.short	0x0008
        /*0054*/ 	.byte	0x00, 0xf0, 0x21, 0x00


	//----- nvinfo : EIATTR_KPARAM_INFO
	.align		4
.L_7893:
        /*0058*/ 	.byte	0x04, 0x17
        /*005a*/ 	.short	(.L_7895 - .L_7894)
.L_7894:
        /*005c*/ 	.word	0x00000000
        /*0060*/ 	.short	0x0000
        /*0062*/ 	.short	0x0000
        /*0064*/ 	.byte	0x00, 0xf0, 0x21, 0x00


	//----- nvinfo : EIATTR_SPARSE_MMA_MASK
	.align		4
.L_7895:
        /*0068*/ 	.byte	0x03, 0x50
        /*006a*/ 	.short	0x0000


	//----- nvinfo : EIATTR_MAXREG_COUNT
	.align		4
        /*006c*/ 	.byte	0x03, 0x1b
        /*006e*/ 	.short	0x00ff


	//----- nvinfo : EIATTR_MERCURY_ISA_VERSION
	.align		4
        /*0070*/ 	.byte	0x03, 0x5f
        /*0072*/ 	.short	0x0101


	//----- nvinfo : EIATTR_COOP_GROUP_MASK_REGIDS
	.align		4
        /*0074*/ 	.byte	0x04, 0x29
        /*0076*/ 	.short	(.L_7897 - .L_7896)


	//   ....[0]....
.L_7896:
        /*0078*/ 	.word	0xffffffff


	//   ....[1]....
        /*007c*/ 	.word	0xffffffff


	//   ....[2]....
        /*0080*/ 	.word	0xffffffff


	//   ....[3]....
        /*0084*/ 	.word	0xffffffff


	//   ....[4]....
        /*0088*/ 	.word	0xffffffff


	//----- nvinfo : EIATTR_COOP_GROUP_INSTR_OFFSETS
	.align		4
.L_7897:
        /*008c*/ 	.byte	0x04, 0x28
        /*008e*/ 	.short	(.L_7899 - .L_7898)


	//   ....[0]....
.L_7898:
        /*0090*/ 	.word	0x000010b0


	//   ....[1]....
        /*0094*/ 	.word	0x000010e0


	//   ....[2]....
        /*0098*/ 	.word	0x00001100


	//   ....[3]....
        /*009c*/ 	.word	0x00001120


	//   ....[4]....
        /*00a0*/ 	.word	0x00001140


	//----- nvinfo : EIATTR_EXIT_INSTR_OFFSETS
	.align		4
.L_7899:
        /*00a4*/ 	.byte	0x04, 0x1c
        /*00a6*/ 	.short	(.L_7901 - .L_7900)


	//   ....[0]....
.L_7900:
        /*00a8*/ 	.word	0x000000a0


	//   ....[1]....
        /*00ac*/ 	.word	0x00001150


	//   ....[2]....
        /*00b0*/ 	.word	0x000011c0


	//----- nvinfo : EIATTR_CRS_STACK_SIZE
	.align		4
.L_7901:
        /*00b4*/ 	.byte	0x04, 0x1e
        /*00b6*/ 	.short	(.L_7903 - .L_7902)
.L_7902:
        /*00b8*/ 	.word	0x00000000


	//----- nvinfo : EIATTR_CBANK_PARAM_SIZE
	.align		4
.L_7903:
        /*00bc*/ 	.byte	0x03, 0x19
        /*00be*/ 	.short	0x0024


	//----- nvinfo : EIATTR_PARAM_CBANK
	.align		4
        /*00c0*/ 	.byte	0x04, 0x0a
        /*00c2*/ 	.short	(.L_7905 - .L_7904)
	.align		4
.L_7904:
        /*00c4*/ 	.word	index@(.nv.constant0._Z13mul_mat_vec_qIN3c104HalfELi32ELi8E10block_q8_0Li2EXadL_ZN45_INTERNAL_8d5cb472_14_gguf_kernel_cu_cd24131917vec_dot_q8_0_q8_1EPKvPK10block_q8_1RKiEEEvS5_S5_PT_iii)
        /*00c8*/ 	.short	0x0210
        /*00ca*/ 	.short	0x0024


	//----- nvinfo : EIATTR_SW_WAR
	.align		4
.L_7905:
        /*00cc*/ 	.byte	0x04, 0x36
        /*00ce*/ 	.short	(.L_7907 - .L_7906)
.L_7906:
        /*00d0*/ 	.word	0x00000008
.L_7907:


//--------------------- .nv.info._Z13mul_mat_vec_qIN3c104HalfELi32ELi4E10block_q5_1Li2EXadL_ZN45_INTERNAL_8d5cb472_14_gguf_kernel_cu_cd24131917vec_dot_q5_1_q8_1EPKvPK10block_q8_1RKiEEEvS5_S5_PT_iii --------------------------
	.section	.nv.info._Z13mul_mat_vec_qIN3c104HalfELi32ELi4E10block_q5_1Li2EXadL_ZN45_INTERNAL_8d5cb472_14_gguf_kernel_cu_cd24131917vec_dot_q5_1_q8_1EPKvPK10block_q8_1RKiEEEvS5_S5_PT_iii,"",@"SHT_CUDA_INFO"
	.sectionflags	@""
	.align	4


	//----- nvinfo : EIATTR_CUDA_API_VERSION
	.align		4
        /*0000*/ 	.byte	0x04, 0x37
        /*0002*/ 	.short	(.L_7909 - .L_7908)
.L_7908:
        /*0004*/ 	.word	0x00000082


	//----- nvinfo : EIATTR_KPARAM_INFO
	.align		4
.L_7909:
        /*0008*/ 	.byte	0x04, 0x17
        /*000a*/ 	.short	(.L_7911 - .L_7910)
.L_7910:
        /*000c*/ 	.word	0x00000000
        /*0010*/ 	.short	0x0005
        /*0012*/ 	.short	0x0020
        /*0014*/ 	.byte	0x00, 0xf0, 0x11, 0x00


	//----- nvinfo : EIATTR_KPARAM_INFO
	.align		4
.L_7911:
        /*0018*/ 	.byte	0x04, 0x17
        /*001a*/ 	.short	(.L_7913 - .L_7912)
.L_7912:
        /*001c*/ 	.word	0x00000000
        /*0020*/ 	.short	0x0004
        /*0022*/ 	.short	0x001c
        /*0024*/ 	.byte	0x00, 0xf0, 0x11, 0x00


	//----- nvinfo : EIATTR_KPARAM_INFO
	.align		4
.L_7913:
        /*0028*/ 	.byte	0x04, 0x17
        /*002a*/ 	.short	(.L_7915 - .L_7914)
.L_7914:
        /*002c*/ 	.word	0x00000000
        /*0030*/ 	.short	0x0003
        /*0032*/ 	.short	0x0018
        /*0034*/ 	.byte	0x00, 0xf0, 0x11, 0x00


	//----- nvinfo : EIATTR_KPARAM_INFO
	.align		4
.L_7915:
        /*0038*/ 	.byte	0x04, 0x17
        /*003a*/ 	.short	(.L_7917 - .L_7916)
.L_7916:
        /*003c*/ 	.word	0x00000000
        /*0040*/ 	.short	0x0002
        /*0042*/ 	.short	0x0010
        /*0044*/ 	.byte	0x00, 0xf0, 0x21, 0x00


	//----- nvinfo : EIATTR_KPARAM_INFO
	.align		4
.L_7917:
        /*0048*/ 	.byte	0x04, 0x17
        /*004a*/ 	.short	(.L_7919 - .L_7918)
.L_7918:
        /*004c*/ 	.word	0x00000000
        /*0050*/ 	.short	0x0001
        /*0052*/ 	.short	0x0008
        /*0054*/ 	.byte	0x00, 0xf0, 0x21, 0x00


	//----- nvinfo : EIATTR_KPARAM_INFO
	.align		4
.L_7919:
        /*0058*/ 	.byte	0x04, 0x17
        /*005a*/ 	.short	(.L_7921 - .L_7920)
.L_7920:
        /*005c*/ 	.word	0x00000000
        /*0060*/ 	.short	0x0000
        /*0062*/ 	.short	0x0000
        /*0064*/ 	.byte	0x00, 0xf0, 0x21, 0x00


	//----- nvinfo : EIATTR_SPARSE_MMA_MASK
	.align		4
.L_7921:
        /*0068*/ 	.byte	0x03, 0x50
        /*006a*/ 	.short	0x0000


	//----- nvinfo : EIATTR_MAXREG_COUNT
	.align		4
        /*006c*/ 	.byte	0x03, 0x1b
        /*006e*/ 	.short	0x00ff


	//----- nvinfo : EIATTR_MERCURY_ISA_VERSION
	.align		4
        /*0070*/ 	.byte	0x03, 0x5f
        /*0072*/ 	.short	0x0101


	//----- nvinfo : EIATTR_COOP_GROUP_MASK_REGIDS
	.align		4
        /*0074*/ 	.byte	0x04, 0x29
        /*0076*/ 	.short	(.L_7923 - .L_7922)


	//   ....[0]....
.L_7922:
        /*0078*/ 	.word	0xffffffff


	//   ....[1]....
        /*007c*/ 	.word	0xffffffff


	//   ....[2]....
        /*0080*/ 	.word	0xffffffff


	//   ....[3]....
        /*0084*/ 	.word	0xffffffff


	//   ....[4]....
        /*0088*/ 	.word	0xffffffff


	//----- nvinfo : EIATTR_COOP_GROUP_INSTR_OFFSETS
	.align		4
.L_7923:
        /*008c*/ 	.byte	0x04, 0x28
        /*008e*/ 	.short	(.L_7925 - .L_7924)


	//   ....[0]....
.L_7924:
        /*0090*/ 	.word	0x000006b0


	//   ....[1]....
        /*0094*/ 	.word	0x000006e0


	//   ....[2]....
        /*0098*/ 	.word	0x00000700


	//   ....[3]....
        /*009c*/ 	.word	0x00000720


	//   ....[4]....
        /*00a0*/ 	.word	0x00000740


	//----- nvinfo : EIATTR_EXIT_INSTR_OFFSETS
	.align		4
.L_7925:
        /*00a4*/ 	.byte	0x04, 0x1c
        /*00a6*/ 	.short	(.L_7927 - .L_7926)


	//   ....[0]....
.L_7926:
        /*00a8*/ 	.word	0x000000a0


	//   ....[1]....
        /*00ac*/ 	.word	0x00000750


	//   ....[2]....
        /*00b0*/ 	.word	0x000007c0


	//----- nvinfo : EIATTR_CRS_STACK_SIZE
	.align		4
.L_7927:
        /*00b4*/ 	.byte	0x04, 0x1e
        /*00b6*/ 	.short	(.L_7929 - .L_7928)
.L_7928:
        /*00b8*/ 	.word	0x00000000


	//----- nvinfo : EIATTR_CBANK_PARAM_SIZE
	.align		4
.L_7929:
        /*00bc*/ 	.byte	0x03, 0x19
        /*00be*/ 	.short	0x0024


	//----- nvinfo : EIATTR_PARAM_CBANK
	.align		4
        /*00c0*/ 	.byte	0x04, 0x0a
        /*00c2*/ 	.short	(.L_7931 - .L_7930)
	.align		4
.L_7930:
        /*00c4*/ 	.word	index@(.nv.constant0._Z13mul_mat_vec_qIN3c104HalfELi32ELi4E10block_q5_1Li2EXadL_ZN45_INTERNAL_8d5cb472_14_gguf_kernel_cu_cd24131917vec_dot_q5_1_q8_1EPKvPK10block_q8_1RKiEEEvS5_S5_PT_iii)
        /*00c8*/ 	.short	0x0210
        /*00ca*/ 	.short	0x0024


	//----- nvinfo : EIATTR_SW_WAR
	.align		4
.L_7931:
        /*00cc*/ 	.byte	0x04, 0x36
        /*00ce*/ 	.short	(.L_7933 - .L_7932)
.L_7932:
        /*00d0*/ 	.word	0x00000008
.L_7933:


//--------------------- .nv.info._Z13mul_mat_vec_qIN3c104HalfELi32ELi4E10block_q5_0Li2EXadL_ZN45_INTERNAL_8d5cb472_14_gguf_kernel_cu_cd24131917vec_dot_q5_0_q8_1EPKvPK10block_q8_1RKiEEEvS5_S5_PT_iii --------------------------
	.section	.nv.info._Z13mul_mat_vec_qIN3c104HalfELi32ELi4E10block_q5_0Li2EXadL_ZN45_INTERNAL_8d5cb472_14_gguf_kernel_cu_cd24131917vec_dot_q5_0_q8_1EPKvPK10block_q8_1RKiEEEvS5_S5_PT_iii,"",@"SHT_CUDA_INFO"
	.sectionflags	@""
	.align	4


	//----- nvinfo : EIATTR_CUDA_API_VERSION
	.align		4
        /*0000*/ 	.byte	0x04, 0x37
        /*0002*/ 	.short	(.L_7935 - .L_7934)
.L_7934:
        /*0004*/ 	.word	0x00000082


	//----- nvinfo : EIATTR_KPARAM_INFO
	.align		4
.L_7935:
        /*0008*/ 	.byte	0x04, 0x17
        /*000a*/ 	.short	(.L_7937 - .L_7936)
.L_7936:
        /*000c*/ 	.word	0x00000000
        /*0010*/ 	.short	0x0005
        /*0012*/ 	.short	0x0020
        /*0014*/ 	.byte	0x00, 0xf0, 0x11, 0x00


	//----- nvinfo : EIATTR_KPARAM_INFO
	.align		4
.L_7937:
        /*0018*/ 	.byte	0x04, 0x17
        /*001a*/ 	.short	(.L_7939 - .L_7938)
.L_7938:
        /*001c*/ 	.word	0x00000000
        /*0020*/ 	.short	0x0004
        /*0022*/ 	.short	0x001c
        /*0024*/ 	.byte	0x00, 0xf0, 0x11, 0x00


	//----- nvinfo : EIATTR_KPARAM_INFO
	.align		4
.L_7939:
        /*0028*/ 	.byte	0x04, 0x17
        /*002a*/ 	.short	(.L_7941 - .L_7940)
.L_7940:
        /*002c*/ 	.word	0x00000000
        /*0030*/ 	.short	0x0003
        /*0032*/ 	.short	0x0018
        /*0034*/ 	.byte	0x00, 0xf0, 0x11, 0x00


	//----- nvinfo : EIATTR_KPARAM_INFO
	.align		4
.L_7941:
        /*0038*/ 	.byte	0x04, 0x17
        /*003a*/ 	.short	(.L_7943 - .L_7942)
.L_7942:
        /*003c*/ 	.word	0x00000000
        /*0040*/ 	.short	0x0002
        /*0042*/ 	.short	0x0010
        /*0044*/ 	.byte	0x00, 0xf0, 0x21, 0x00


	//----- nvinfo : EIATTR_KPARAM_INFO
	.align		4
.L_7943:
        /*0048*/ 	.byte	0x04, 0x17
        /*004a*/ 	.short	(.L_7945 - .L_7944)
.L_7944:
        /*004c*/ 	.word	0x00000000
        /*0050*/ 	.short	0x0001
        /*0052*/ 	.short	0x0008
        /*0054*/ 	.byte	0x00, 0xf0, 0x21, 0x00


	//----- nvinfo : EIATTR_KPARAM_INFO
	.align		4
.L_7945:
        /*0058*/ 	.byte	0x04, 0x17
        /*005a*/ 	.short	(.L_7947 - .L_7946)
.L_7946:
        /*005c*/ 	.word	0x00000000
        /*0060*/ 	.short	0x0000
        /*0062*/ 	.short	0x0000
        /*0064*/ 	.byte	0x00, 0xf0, 0x21, 0x00


	//----- nvinfo : EIATTR_SPARSE_MMA_MASK
	.align		4
.L_7947:
        /*0068*/ 	.byte	0x03, 0x50
        /*006a*/ 	.short	0x0000


	//----- nvinfo : EIATTR_MAXREG_COUNT
	.align		4
        /*006c*/ 	.byte	0x03, 0x1b
        /*006e*/ 	.short	0x00ff


	//----- nvinfo : EIATTR_MERCURY_ISA_VERSION
	.align		4
        /*0070*/ 	.byte	0x03, 0x5f
        /*0072*/ 	.short	0x0101


	//----- nvinfo : EIATTR_COOP_GROUP_MASK_REGIDS
	.align		4
        /*0074*/ 	.byte	0x04, 0x29
        /*0076*/ 	.short	(.L_7949 - .L_7948)


	//   ....[0]....
.L_7948:
        /*0078*/ 	.word	0xffffffff


	//   ....[1]....
        /*007c*/ 	.word	0xffffffff


	//   ....[2]....
        /*0080*/ 	.word	0xffffffff


	//   ....[3]....
        /*0084*/ 	.word	0xffffffff


	//   ....[4]....
        /*0088*/ 	.word	0xffffffff


	//----- nvinfo : EIATTR_COOP_GROUP_INSTR_OFFSETS
	.align		4
.L_7949:
        /*008c*/ 	.byte	0x04, 0x28
        /*008e*/ 	.short	(.L_7951 - .L_7950)


	//   ....[0]....
.L_7950:
        /*0090*/ 	.word	0x00000710


	//   ....[1]....
        /*0094*/ 	.word	0x00000740


	//   ....[2]....
        /*0098*/ 	.word	0x00000760


	//   ....[3]....
        /*009c*/ 	.word	0x00000780


	//   ....[4]....
        /*00a0*/ 	.word	0x000007a0


	//----- nvinfo : EIATTR_EXIT_INSTR_OFFSETS
	.align		4
.L_7951:
        /*00a4*/ 	.byte	0x04, 0x1c
        /*00a6*/ 	.short	(.L_7953 - .L_7952)


	//   ....[0]....
.L_7952:
        /*00a8*/ 	.word	0x000000a0


	//   ....[1]....
        /*00ac*/ 	.word	0x000007b0


	//   ....[2]....
        /*00b0*/ 	.word	0x00000820


	//----- nvinfo : EIATTR_CRS_STACK_SIZE
	.align		4
.L_7953:
        /*00b4*/ 	.byte	0x04, 0x1e
        /*00b6*/ 	.short	(.L_7955 - .L_7954)
.L_7954:
        /*00b8*/ 	.word	0x00000000


	//----- nvinfo : EIATTR_CBANK_PARAM_SIZE
	.align		4
.L_7955:
        /*00bc*/ 	.byte	0x03, 0x19
        /*00be*/ 	.short	0x0024


	//----- nvinfo : EIATTR_PARAM_CBANK
	.align		4
        /*00c0*/ 	.byte	0x04, 0x0a
        /*00c2*/ 	.short	(.L_7957 - .L_7956)
	.align		4
.L_7956:
        /*00c4*/ 	.word	index@(.nv.constant0._Z13mul_mat_vec_qIN3c104HalfELi32ELi4E10block_q5_0Li2EXadL_ZN45_INTERNAL_8d5cb472_14_gguf_kernel_cu_cd24131917vec_dot_q5_0_q8_1EPKvPK10block_q8_1RKiEEEvS5_S5_PT_iii)
        /*00c8*/ 	.short	0x0210
        /*00ca*/ 	.short	0x0024


	//----- nvinfo : EIATTR_SW_WAR
	.align		4
.L_7957:
        /*00cc*/ 	.byte	0x04, 0x36
        /*00ce*/ 	.short	(.L_7959 - .L_7958)
.L_7958:
        /*00d0*/ 	.word	0x00000008
.L_7959:


//--------------------- .nv.info._Z13mul_mat_vec_qIN3c104HalfELi32ELi4E10block_q4_1Li2EXadL_ZN45_INTERNAL_8d5cb472_14_gguf_kernel_cu_cd24131917vec_dot_q4_1_q8_1EPKvPK10block_q8_1RKiEEEvS5_S5_PT_iii --------------------------
	.section	.nv.info._Z13mul_mat_vec_qIN3c104HalfELi32ELi4E10block_q4_1Li2EXadL_ZN45_INTERNAL_8d5cb472_14_gguf_kernel_cu_cd24131917vec_dot_q4_1_q8_1EPKvPK10block_q8_1RKiEEEvS5_S5_PT_iii,"",@"SHT_CUDA_INFO"
	.sectionflags	@""
	.align	4


	//----- nvinfo : EIATTR_CUDA_API_VERSION
	.align		4
        /*0000*/ 	.byte	0x04, 0x37
        /*0002*/ 	.short	(.L_7961 - .L_7960)
.L_7960:
        /*0004*/ 	.word	0x00000082


	//----- nvinfo : EIATTR_KPARAM_INFO
	.align		4
.L_7961:
        /*0008*/ 	.byte	0x04, 0x17
        /*000a*/ 	.short	(.L_7963 - .L_7962)
.L_7962:
        /*000c*/ 	.word	0x00000000
        /*0010*/ 	.short	0x0005
        /*0012*/ 	.short	0x0020
        /*0014*/ 	.byte	0x00, 0xf0, 0x11, 0x00


	//----- nvinfo : EIATTR_KPARAM_INFO
	.align		4
.L_7963:
        /*0018*/ 	.byte	0x04, 0x17
        /*001a*/ 	.short	(.L_7965 - .L_7964)
.L_7964:
        /*001c*/ 	.word	0x00000000
        /*0020*/ 	.short	0x0004
        /*0022*/ 	.short	0x001c
        /*0024*/ 	.byte	0x00, 0xf0, 0x11, 0x00


	//----- nvinfo : EIATTR_KPARAM_INFO
	.align		4
.L_7965:
        /*0028*/ 	.byte	0x04, 0x17
        /*002a*/ 	.short	(.L_7967 - .L_7966)
.L_7966:
        /*002c*/ 	.word	0x00000000
        /*0030*/ 	.short	0x0003
        /*0032*/ 	.short	0x0018
        /*0034*/ 	.byte	0x00, 0xf0, 0x11, 0x00


	//----- nvinfo : EIATTR_KPARAM_INFO
	.align		4
.L_7967:
        /*0038*/ 	.byte	0x04, 0x17
        /*003a*/ 	.short	(.L_7969 - .L_7968)
.L_7968:
        /*003c*/ 	.word	0x00000000
        /*0040*/ 	.short	0x0002
        /*0042*/ 	.short	0x0010
        /*0044*/ 	.byte	0x00, 0xf0, 0x21, 0x00


	//----- nvinfo : EIATTR_KPARAM_INFO
	.align		4
.L_7969:
        /*0048*/ 	.byte	0x04, 0x17
        /*004a*/ 	.short	(.L_7971 - .L_7970)
.L_7970:
        /*004c*/ 	.word	0x00000000
        /*0050*/ 	.short	0x0001
        /*0052*/ 	.short	0x0008
        /*0054*/ 	.byte	0x00, 0xf0, 0x21, 0x00


	//----- nvinfo : EIATTR_KPARAM_INFO
	.align		4
.L_7971:
        /*0058*/ 	.byte	0x04, 0x17
        /*005a*/ 	.short	(.L_7973 - .L_7972)
.L_7972:
        /*005c*/ 	.word	0x00000000
        /*0060*/ 	.short	0x0000
        /*0062*/ 	.short	0x0000
        /*0064*/ 	.byte	0x00, 0xf0, 0x21, 0x00


	//----- nvinfo : EIATTR_SPARSE_MMA_MASK
	.align		4
.L_7973:
        /*0068*/ 	.byte	0x03, 0x50
        /*006a*/ 	.short	0x0000


	//----- nvinfo : EIATTR_MAXREG_COUNT
	.align		4
        /*006c*/ 	.byte	0x03, 0x1b
        /*006e*/ 	.short	0x00ff


	//----- nvinfo : EIATTR_MERCURY_ISA_VERSION
	.align		4
        /*0070*/ 	.byte	0x03, 0x5f
        /*0072*/ 	.short	0x0101


	//----- nvinfo : EIATTR_COOP_GROUP_MASK_REGIDS
	.align		4
        /*0074*/ 	.byte	0x04, 0x29
        /*0076*/ 	.short	(.L_7975 - .L_7974)


	//   ....[0]....
.L_7974:
        /*0078*/ 	.word	0xffffffff


	//   ....[1]....
        /*007c*/ 	.word	0xffffffff


	//   ....[2]....
        /*0080*/ 	.word	0xffffffff


	//   ....[3]....
        /*0084*/ 	.word	0xffffffff


	//   ....[4]....
        /*0088*/ 	.word	0xffffffff


	//----- nvinfo : EIATTR_COOP_GROUP_INSTR_OFFSETS
	.align		4
.L_7975:
        /*008c*/ 	.byte	0x04, 0x28
        /*008e*/ 	.short	(.L_7977 - .L_7976)


	//   ....[0]....
.L_7976:
        /*0090*/ 	.word	0x000014b0


	//   ....[1]....
        /*0094*/ 	.word	0x000014e0


	//   ....[2]....
        /*0098*/ 	.word	0x00001500


	//   ....[3]....
        /*009c*/ 	.word	0x00001520


	//   ....[4]....
        /*00a0*/ 	.word	0x00001540


	//----- nvinfo : EIATTR_EXIT_INSTR_OFFSETS
	.align		4
.L_7977:
        /*00a4*/ 	.byte	0x04, 0x1c
        /*00a6*/ 	.short	(.L_7979 - .L_7978)


	//   ....[0]....
.L_7978:
        /*00a8*/ 	.word	0x000000a0


	//   ....[1]....
        /*00ac*/ 	.word	0x00001550


	//   ....[2]....
        /*00b0*/ 	.word	0x000015c0


	//----- nvinfo : EIATTR_CRS_STACK_SIZE
	.align		4
.L_7979:
        /*00b4*/ 	.byte	0x04, 0x1e
        /*00b6*/ 	.short	(.L_7981 - .L_7980)
.L_7980:
        /*00b8*/ 	.word	0x00000000


	//----- nvinfo : EIATTR_CBANK_PARAM_SIZE
	.align		4
.L_7981:
        /*00bc*/ 	.byte	0x03, 0x19
        /*00be*/ 	.short	0x0024


	//----- nvinfo : EIATTR_PARAM_CBANK
	.align		4
        /*00c0*/ 	.byte	0x04, 0x0a
        /*00c2*/ 	.short	(.L_7983 - .L_7982)
	.align		4
.L_7982:
        /*00c4*/ 	.word	index@(.nv.constant0._Z13mul_mat_vec_qIN3c104HalfELi32ELi4E10block_q4_1Li2EXadL_ZN45_INTERNAL_8d5cb472_14_gguf_kernel_cu_cd24131917vec_dot_q4_1_q8_1EPKvPK10block_q8_1RKiEEEvS5_S5_PT_iii)
        /*00c8*/ 	.short	0x0210
        /*00ca*/ 	.short	0x0024


	//----- nvinfo : EIATTR_SW_WAR
	.align		4
.L_7983:
        /*00cc*/ 	.byte	0x04, 0x36
        /*00ce*/ 	.short	(.L_7985 - .L_7984)
.L_7984:
        /*00d0*/ 	.word	0x00000008
.L_7985:


//--------------------- .nv.info._Z13mul_mat_vec_qIN3c104HalfELi32ELi4E10block_q4_0Li2EXadL_ZN45_INTERNAL_8d5cb472_14_gguf_kernel_cu_cd24131917vec_dot_q4_0_q8_1EPKvPK10block_q8_1RKiEEEvS5_S5_PT_iii --------------------------
	.section	.nv.info._Z13mul_mat_vec_qIN3c104HalfELi32ELi4E10block_q4_0Li2EXadL_ZN45_INTERNAL_8d5cb472_14_gguf_kernel_cu_cd24131917vec_dot_q4_0_q8_1EPKvPK10block_q8_1RKiEEEvS5_S5_PT_iii,"",@"SHT_CUDA_INFO"
	.sectionflags	@""
	.align	4


	//----- nvinfo : EIATTR_CUDA_API_VERSION
	.align		4
        /*0000*/ 	.byte	0x04, 0x37
        /*0002*/ 	.short	(.L_7987 - .L_7986)
.L_7986:
        /*0004*/ 	.word	0x00000082


	//----- nvinfo : EIATTR_KPARAM_INFO
	.align		4
.L_7987:
        /*0008*/ 	.byte	0x04, 0x17
        /*000a*/ 	.short	(.L_7989 - .L_7988)
.L_7988:
        /*000c*/ 	.word	0x00000000
        /*0010*/ 	.short	0x0005
        /*0012*/ 	.short	0x0020
        /*0014*/ 	.byte	0x00, 0xf0, 0x11, 0x00


	//----- nvinfo : EIATTR_KPARAM_INFO
	.align		4
.L_7989:
        /*0018*/ 	.byte	0x04, 0x17
        /*001a*/ 	.short	(.L_7991 - .L_7990)
.L_7990:
        /*001c*/ 	.word	0x00000000
        /*0020*/ 	.short	0x0004
        /*0022*/ 	.short	0x001c
        /*0024*/ 	.byte	0x00, 0xf0, 0x11, 0x00


	//----- nvinfo : EIATTR_KPARAM_INFO
	.align		4
.L_7991:
        /*0028*/ 	.byte	0x04, 0x17
        /*002a*/ 	.short	(.L_7993 - .L_7992)
.L_7992:
        /*002c*/ 	.word	0x00000000
        /*0030*/ 	.short	0x0003
        /*0032*/ 	.short	0x0018
        /*0034*/ 	.byte	0x00, 0xf0, 0x11, 0x00


	//----- nvinfo : EIATTR_KPARAM_INFO
	.align		4
.L_7993:
        /*0038*/ 	.byte	0x04, 0x17
        /*003a*/ 	.short	(.L_7995 - .L_7994)
.L_7994:
        /*003c*/ 	.word	0x00000000
        /*0040*/ 	.short	0x0002
        /*0042*/ 	.short	0x0010
        /*0044*/ 	.byte	0x00, 0xf0, 0x21, 0x00


	//----- nvinfo : EIATTR_KPARAM_INFO
	.align		4
.L_7995:
        /*0048*/ 	.byte	0x04, 0x17
        /*004a*/ 	.short	(.L_7997 - .L_7996)
.L_7996:
        /*004c*/ 	.word	0x00000000
        /*0050*/ 	.short	0x0001
        /*0052*/ 	.short	0x0008
        /*0054*/ 	.byte	0x00, 0xf0, 0x21, 0x00


	//----- nvinfo : EIATTR_KPARAM_INFO
	.align		4
.L_7997:
        /*0058*/ 	.byte	0x04, 0x17
        /*005a*/ 	.short	(.L_7999 - .L_7998)
.L_7998:
        /*005c*/ 	.word	0x00000000
        /*0060*/ 	.short	0x0000
        /*0062*/ 	.short	0x0000
        /*0064*/ 	.byte	0x00, 0xf0, 0x21, 0x00


	//----- nvinfo : EIATTR_SPARSE_MMA_MASK
	.align		4
.L_7999:
        /*0068*/ 	.byte	0x03, 0x50
        /*006a*/ 	.short	0x0000


	//----- nvinfo : EIATTR_MAXREG_COUNT
	.align		4
        /*006c*/ 	.byte	0x03, 0x1b
        /*006e*/ 	.short	0x00ff


	//----- nvinfo : EIATTR_MERCURY_ISA_VERSION
	.align		4
        /*0070*/ 	.byte	0x03, 0x5f
        /*0072*/ 	.short	0x0101


	//----- nvinfo : EIATTR_COOP_GROUP_MASK_REGIDS
	.align		4
        /*0074*/ 	.byte	0x04, 0x29
        /*0076*/ 	.short	(.L_8001 - .L_8000)


	//   ....[0]....
.L_8000:
        /*0078*/ 	.word	0xffffffff


	//   ....[1]....
        /*007c*/ 	.word	0xffffffff


	//   ....[2]....
        /*0080*/ 	.word	0xffffffff


	//   ....[3]....
        /*0084*/ 	.word	0xffffffff


	//   ....[4]....
        /*0088*/ 	.word	0xffffffff


	//----- nvinfo : EIATTR_COOP_GROUP_INSTR_OFFSETS
	.align		4
.L_8001:
        /*008c*/ 	.byte	0x04, 0x28
        /*008e*/ 	.short	(.L_8003 - .L_8002)


	//   ....[0]....
.L_8002:
        /*0090*/ 	.word	0x000016b0


	//   ....[1]....
        /*0094*/ 	.word	0x000016e0


	//   ....[2]....
        /*0098*/ 	.word	0x00001700


	//   ....[3]....
        /*009c*/ 	.word	0x00001720


	//   ....[4]....
        /*00a0*/ 	.word	0x00001740


	//----- nvinfo : EIATTR_EXIT_INSTR_OFFSETS
	.align		4
.L_8003:
        /*00a4*/ 	.byte	0x04, 0x1c
        /*00a6*/ 	.short	(.L_8005 - .L_8004)


	//   ....[0]....
.L_8004:
        /*00a8*/ 	.word	0x000000a0


	//   ....[1]....
        /*00ac*/ 	.word	0x00001750


	//   ....[2]....
        /*00b0*/ 	.word	0x000017c0


	//----- nvinfo : EIATTR_CRS_STACK_SIZE
	.align		4
.L_8005:
        /*00b4*/ 	.byte	0x04, 0x1e
        /*00b6*/ 	.short	(.L_8007 - .L_8006)
.L_8006:
        /*00b8*/ 	.word	0x00000000


	//----- nvinfo : EIATTR_CBANK_PARAM_SIZE
	.align		4
.L_8007:
        /*00bc*/ 	.byte	0x03, 0x19
        /*00be*/ 	.short	0x0024


	//----- nvinfo : EIATTR_PARAM_CBANK
	.align		4
        /*00c0*/ 	.byte	0x04, 0x0a
        /*00c2*/ 	.short	(.L_8009 - .L_8008)
	.align		4
.L_8008:
        /*00c4*/ 	.word	index@(.nv.constant0._Z13mul_mat_vec_qIN3c104HalfELi32ELi4E10block_q4_0Li2EXadL_ZN45_INTERNAL_8d5cb472_14_gguf_kernel_cu_cd24131917vec_dot_q4_0_q8_1EPKvPK10block_q8_1RKiEEEvS5_S5_PT_iii)
        /*00c8*/ 	.short	0x0210
        /*00ca*/ 	.short	0x0024


	//----- nvinfo : EIATTR_SW_WAR
	.align		4
.L_8009:
        /*00cc*/ 	.byte	0x04, 0x36
        /*00ce*/ 	.short	(.L_8011 - .L_8010)
.L_8010:
        /*00d0*/ 	.word	0x00000008
.L_8011:


//--------------------- .nv.info._Z13quantize_q8_1IN3c104HalfEEvPKT_Pvii --------------------------
	.section	.nv.info._Z13quantize_q8_1IN3c104HalfEEvPKT_Pvii,"",@"SHT_CUDA_INFO"
	.sectionflags	@""
	.align	4


	//----- nvinfo : EIATTR_CUDA_API_VERSION
	.align		4
        /*0000*/ 	.byte	0x04, 0x37
        /*0002*/ 	.short	(.L_8013 - .L_8012)
.L_8012:
        /*0004*/ 	.word	0x00000082


	//----- nvinfo : EIATTR_KPARAM_INFO
	.align		4
.L_8013:
        /*0008*/ 	.byte	0x04, 0x17
        /*000a*/ 	.short	(.L_8015 - .L_8014)
.L_8014:
        /*000c*/ 	.word	0x00000000
        /*0010*/ 	.short	0x0003
        /*0012*/ 	.short	0x0014
        /*0014*/ 	.byte	0x00, 0xf0, 0x11, 0x00


	//----- nvinfo : EIATTR_KPARAM_INFO
	.align		4
.L_8015:
        /*0018*/ 	.byte	0x04, 0x17
        /*001a*/ 	.short	(.L_8017 - .L_8016)
.L_8016:
        /*001c*/ 	.word	0x00000000
        /*0020*/ 	.short	0x0002
        /*0022*/ 	.short	0x0010
        /*0024*/ 	.byte	0x00, 0xf0, 0x11, 0x00


	//----- nvinfo : EIATTR_KPARAM_INFO
	.align		4
.L_8017:
        /*0028*/ 	.byte	0x04, 0x17
        /*002a*/ 	.short	(.L_8019 - .L_8018)
.L_8018:
        /*002c*/ 	.word	0x00000000
        /*0030*/ 	.short	0x0001
        /*0032*/ 	.short	0x0008
        /*0034*/ 	.byte	0x00, 0xf0, 0x21, 0x00


	//----- nvinfo : EIATTR_KPARAM_INFO
	.align		4
.L_8019:
        /*0038*/ 	.byte	0x04, 0x17
        /*003a*/ 	.short	(.L_8021 - .L_8020)
.L_8020:
        /*003c*/ 	.word	0x00000000
        /*0040*/ 	.short	0x0000
        /*0042*/ 	.short	0x0000
        /*0044*/ 	.byte	0x00, 0xf0, 0x21, 0x00


	//----- nvinfo : EIATTR_SPARSE_MMA_MASK
	.align		4
.L_8021:
        /*0048*/ 	.byte	0x03, 0x50
        /*004a*/ 	.short	0x0000


	//----- nvinfo : EIATTR_MAXREG_COUNT
	.align		4
        /*004c*/ 	.byte	0x03, 0x1b
        /*004e*/ 	.short	0x00ff


	//----- nvinfo : EIATTR_MERCURY_ISA_VERSION
	.align		4
        /*0050*/ 	.byte	0x03, 0x5f
        /*0052*/ 	.short	0x0101


	//----- nvinfo : EIATTR_COOP_GROUP_MASK_REGIDS
	.align		4
        /*0054*/ 	.byte	0x04, 0x29
        /*0056*/ 	.short	(.L_8023 - .L_8022)


	//   ....[0]....
.L_8022:
        /*0058*/ 	.word	0xffffffff


	//   ....[1]....
        /*005c*/ 	.word	0xffffffff


	//   ....[2]....
        /*0060*/ 	.word	0xffffffff


	//   ....[3]....
        /*0064*/ 	.word	0xffffffff


	//   ....[4]....
        /*0068*/ 	.word	0xffffffff


	//   ....[5]....
        /*006c*/ 	.word	0xffffffff


	//   ....[6]....
        /*0070*/ 	.word	0xffffffff


	//   ....[7]....
        /*0074*/ 	.word	0xffffffff


	//   ....[8]....
        /*0078*/ 	.word	0xffffffff


	//   ....[9]....
        /*007c*/ 	.word	0xffffffff


	//----- nvinfo : EIATTR_COOP_GROUP_INSTR_OFFSETS
	.align		4
.L_8023:
        /*0080*/ 	.byte	0x04, 0x28
        /*0082*/ 	.short	(.L_8025 - .L_8024)


	//   ....[0]....
.L_8024:
        /*0084*/ 	.word	0x00000180


	//   ....[1]....
        /*0088*/ 	.word	0x00000190


	//   ....[2]....
        /*008c*/ 	.word	0x000001c0


	//   ....[3]....
        /*0090*/ 	.word	0x000001d0


	//   ....[4]....
        /*0094*/ 	.word	0x00000200


	//   ....[5]....
        /*0098*/ 	.word	0x00000210


	//   ....[6]....
        /*009c*/ 	.word	0x00000240


	//   ....[7]....
        /*00a0*/ 	.word	0x00000270


	//   ....[8]....
        /*00a4*/ 	.word	0x000002e0


	//   ....[9]....
        /*00a8*/ 	.word	0x000003b0


	//----- nvinfo : EIATTR_EXIT_INSTR_OFFSETS
	.align		4
.L_8025:
        /*00ac*/ 	.byte	0x04, 0x1c
        /*00ae*/ 	.short	(.L_8027 - .L_8026)


	//   ....[0]....
.L_8026:
        /*00b0*/ 	.word	0x00000070


	//   ....[1]....
        /*00b4*/ 	.word	0x000003f0


	//   ....[2]....
        /*00b8*/ 	.word	0x000004b0


	//----- nvinfo : EIATTR_CBANK_PARAM_SIZE
	.align		4
.L_8027:
        /*00bc*/ 	.byte	0x03, 0x19
        /*00be*/ 	.short	0x0018


	//----- nvinfo : EIATTR_PARAM_CBANK
	.align		4
        /*00c0*/ 	.byte	0x04, 0x0a
        /*00c2*/ 	.short	(.L_8029 - .L_8028)
	.align		4
.L_8028:
        /*00c4*/ 	.word	index@(.nv.constant0._Z13quantize_q8_1IN3c104HalfEEvPKT_Pvii)
        /*00c8*/ 	.short	0x0210
        /*00ca*/ 	.short	0x0018


	//----- nvinfo : EIATTR_SW_WAR
	.align		4
.L_8029:
        /*00cc*/ 	.byte	0x04, 0x36
        /*00ce*/ 	.short	(.L_8031 - .L_8030)
.L_8030:
        /*00d0*/ 	.word	0x00000008
.L_8031:


//--------------------- .nv.info._Z13mul_mat_vec_qIfLi256ELi8E11block_iq1_mLi1EXadL_ZN45_INTERNAL_8d5cb472_14_gguf_kernel_cu_cd24131918vec_dot_iq1_m_q8_1EPKvPK10block_q8_1RKiEEEvS3_S3_PT_iii --------------------------
	.section	.nv.info._Z13mul_mat_vec_qIfLi256ELi8E11block_iq1_mLi1EXadL_ZN45_INTERNAL_8d5cb472_14_gguf_kernel_cu_cd24131918vec_dot_iq1_m_q8_1EPKvPK10block_q8_1RKiEEEvS3_S3_PT_iii,"",@"SHT_CUDA_INFO"
	.sectionflags	@""
	.align	4


	//----- nvinfo : EIATTR_CUDA_API_VERSION
	.align		4
        /*0000*/ 	.byte	0x04, 0x37
        /*0002*/ 	.short	(.L_8033 - .L_8032)
.L_8032:
        /*0004*/ 	.word	0x00000082


	//----- nvinfo : EIATTR_KPARAM_INFO
	.align		4
.L_8033:
        /*0008*/ 	.byte	0x04, 0x17
        /*000a*/ 	.short	(.L_8035 - .L_8034)
.L_8034:
        /*000c*/ 	.word	0x00000000
        /*0010*/ 	.short	0x0005
        /*0012*/ 	.short	0x0020
        /*0014*/ 	.byte	0x00, 0xf0, 0x11, 0x00


	//----- nvinfo : EIATTR_KPARAM_INFO
	.align		4
.L_8035:
        /*0018*/ 	.byte	0x04, 0x17
        /*001a*/ 	.short	(.L_8037 - .L_8036)
.L_8036:
        /*001c*/ 	.word	0x00000000
        /*0020*/ 	.short	0x0004
        /*0022*/ 	.short	0x001c
        /*0024*/ 	.byte	0x00, 0xf0, 0x11, 0x00


	//----- nvinfo : EIATTR_KPARAM_INFO
	.align		4
.L_8037:
        /*0028*/ 	.byte	0x04, 0x17
        /*002a*/ 	.short	(.L_8039 - .L_8038)
.L_8038:
        /*002c*/ 	.word	0x00000000
        /*0030*/ 	.short	0x0003
        /*0032*/ 	.short	0x0018
        /*0034*/ 	.byte	0x00, 0xf0, 0x11, 0x00


	//----- nvinfo : EIATTR_KPARAM_INFO
	.align		4
.L_8039:
        /*0038*/ 	.byte	0x04, 0x17
        /*003a*/ 	.short	(.L_8041 - .L_8040)
.L_8040:
        /*003c*/ 	.word	0x00000000
        /*0040*/ 	.short	0x0002
        /*0042*/ 	.short	0x0010
        /*0044*/ 	.byte	0x00, 0xf0, 0x21, 0x00


	//----- nvinfo : EIATTR_KPARAM_INFO
	.align		4
.L_8041:
        /*0048*/ 	.byte	0x04, 0x17
        /*004a*/ 	.short	(.L_8043 - .L_8042)
.L_8042:
        /*004c*/ 	.word	0x00000000
        /*0050*/ 	.short	0x0001
        /*0052*/ 	.short	0x0008
        /*0054*/ 	.byte	0x00, 0xf0, 0x21, 0x00


	//----- nvinfo : EIATTR_KPARAM_INFO
	.align		4
.L_8043:
        /*0058*/ 	.byte	0x04, 0x17
        /*005a*/ 	.short	(.L_8045 - .L_8044)
.L_8044:
        /*005c*/ 	.word	0x00000000
        /*0060*/ 	.short	0x0000
        /*0062*/ 	.short	0x0000
        /*0064*/ 	.byte	0x00, 0xf0, 0x21, 0x00


	//----- nvinfo : EIATTR_SPARSE_MMA_MASK
	.align		4
.L_8045:
        /*0068*/ 	.byte	0x03, 0x50
        /*006a*/ 	.short	0x0000


	//----- nvinfo : EIATTR_MAXREG_COUNT
	.align		4
        /*006c*/ 	.byte	0x03, 0x1b
        /*006e*/ 	.short	0x00ff


	//----- nvinfo : EIATTR_MERCURY_ISA_VERSION
	.align		4
        /*0070*/ 	.byte	0x03, 0x5f
        /*0072*/ 	.short	0x0101


	//----- nvinfo : EIATTR_COOP_GROUP_MASK_REGIDS
	.align		4
        /*0074*/ 	.byte	0x04, 0x29
        /*0076*/ 	.short	(.L_8047 - .L_8046)


	//   ....[0]....
.L_8046:
        /*0078*/ 	.word	0xffffffff


	//   ....[1]....
        /*007c*/ 	.word	0xffffffff


	//   ....[2]....
        /*0080*/ 	.word	0xffffffff


	//   ....[3]....
        /*0084*/ 	.word	0xffffffff


	//   ....[4]....
        /*0088*/ 	.word	0xffffffff


	//----- nvinfo : EIATTR_COOP_GROUP_INSTR_OFFSETS
	.align		4
.L_8047:
        /*008c*/ 	.byte	0x04, 0x28
        /*008e*/ 	.short	(.L_8049 - .L_8048)


	//   ....[0]....
.L_8048:
        /*0090*/ 	.word	0x00000af0


	//   ....[1]....
        /*0094*/ 	.word	0x00000b20


	//   ....[2]....
        /*0098*/ 	.word	0x00000b40


	//   ....[3]....
        /*009c*/ 	.word	0x00000b60


	//   ....[4]....
        /*00a0*/ 	.word	0x00000b80


	//----- nvinfo : EIATTR_EXIT_INSTR_OFFSETS
	.align		4
.L_8049:
        /*00a4*/ 	.byte	0x04, 0x1c
        /*00a6*/ 	.short	(.L_8051 - .L_8050)


	//   ....[0]....
.L_8050:
        /*00a8*/ 	.word	0x000000a0


	//   ....[1]....
        /*00ac*/ 	.word	0x00000b90


	//   ....[2]....
        /*00b0*/ 	.word	0x00000bf0


	//----- nvinfo : EIATTR_CRS_STACK_SIZE
	.align		4
.L_8051:
        /*00b4*/ 	.byte	0x04, 0x1e
        /*00b6*/ 	.short	(.L_8053 - .L_8052)
.L_8052:
        /*00b8*/ 	.word	0x00000000


	//----- nvinfo : EIATTR_CBANK_PARAM_SIZE
	.align		4
.L_8053:
        /*00bc*/ 	.byte	0x03, 0x19
        /*00be*/ 	.short	0x0024


	//----- nvinfo : EIATTR_PARAM_CBANK
	.align		4
        /*00c0*/ 	.byte	0x04, 0x0a
        /*00c2*/ 	.short	(.L_8055 - .L_8054)
	.align		4
.L_8054:
        /*00c4*/ 	.word	index@(.nv.constant0._Z13mul_mat_vec_qIfLi256ELi8E11block_iq1_mLi1EXadL_ZN45_INTERNAL_8d5cb472_14_gguf_kernel_cu_cd24131918vec_dot_iq1_m_q8_1EPKvPK10block_q8_1RKiEEEvS3_S3_PT_iii)
        /*00c8*/ 	.short	0x0210
        /*00ca*/ 	.short	0x0024


	//----- nvinfo : EIATTR_SW_WAR
	.align		4
.L_8055:
        /*00cc*/ 	.byte	0x04, 0x36
        /*00ce*/ 	.short	(.L_8057 - .L_8056)
.L_8056:
        /*00d0*/ 	.word	0x00000008
.L_8057:


//--------------------- .nv.info._Z13mul_mat_vec_qIfLi256ELi8E12block_iq4_xsLi1EXadL_ZN45_INTERNAL_8d5cb472_14_gguf_kernel_cu_cd24131919vec_dot_iq4_xs_q8_1EPKvPK10block_q8_1RKiEEEvS3_S3_PT_iii --------------------------
	.section	.nv.info._Z13mul_mat_vec_qIfLi256ELi8E12block_iq4_xsLi1EXadL_ZN45_INTERNAL_8d5cb472_14_gguf_kernel_cu_cd24131919vec_dot_iq4_xs_q8_1EPKvPK10block_q8_1RKiEEEvS3_S3_PT_iii,"",@"SHT_CUDA_INFO"
	.sectionflags	@""
	.align	4


	//----- nvinfo : EIATTR_CUDA_API_VERSION
	.align		4
        /*0000*/ 	.byte	0x04, 0x37
        /*0002*/ 	.short	(.L_8059 - .L_8058)
.L_8058:
        /*0004*/ 	.word	0x00000082


	//----- nvinfo : EIATTR_KPARAM_INFO
	.align		4
.L_8059:
        /*0008*/ 	.byte	0x04, 0x17
        /*000a*/ 	.short	(.L_8061 - .L_8060)
.L_8060:
        /*000c*/ 	.word	0x00000000
        /*0010*/ 	.short	0x0005
        /*0012*/ 	.short	0x0020
        /*0014*/ 	.byte	0x00, 0xf0, 0x11, 0x00


	//----- nvinfo : EIATTR_KPARAM_INFO
	.align		4
.L_8061:
        /*0018*/ 	.byte	0x04, 0x17
        /*001a*/ 	.short	(.L_8063 - .L_8062)
.L_8062:
        /*001c*/ 	.word	0x00000000
        /*0020*/ 	.short	0x0004
        /*0022*/ 	.short	0x001c
        /*0024*/ 	.byte	0x00, 0xf0, 0x11, 0x00


	//----- nvinfo : EIATTR_KPARAM_INFO
	.align		4
.L_8063:
        /*0028*/ 	.byte	0x04, 0x17
        /*002a*/ 	.short	(.L_8065 - .L_8064)
.L_8064:
        /*002c*/ 	.word	0x00000000
        /*0030*/ 	.short	0x0003
        /*0032*/ 	.short	0x0018
        /*0034*/ 	.byte	0x00, 0xf0, 0x11, 0x00


	//----- nvinfo : EIATTR_KPARAM_INFO
	.align		4
.L_8065:
        /*0038*/ 	.byte	0x04, 0x17
        /*003a*/ 	.short	(.L_8067 - .L_8066)
.L_8066:
        /*003c*/ 	.word	0x00000000
        /*0040*/ 	.short	0x0002
        /*0042*/ 	.short	0x0010
        /*0044*/ 	.byte	0x00, 0xf0, 0x21, 0x00


	//----- nvinfo : EIATTR_KPARAM_INFO
	.align		4
.L_8067:
        /*0048*/ 	.byte	0x04, 0x17
        /*004a*/ 	.short	(.L_8069 - .L_8068)
.L_8068:
        /*004c*/ 	.word	0x00000000
        /*0050*/ 	.short	0x0001
        /*0052*/ 	.short	0x0008
        /*0054*/ 	.byte	0x00, 0xf0, 0x21, 0x00


	//----- nvinfo : EIATTR_KPARAM_INFO
	.align		4
.L_8069:
        /*0058*/ 	.byte	0x04, 0x17
        /*005a*/ 	.short	(.L_8071 - .L_8070)
.L_8070:
        /*005c*/ 	.word	0x00000000
        /*0060*/ 	.short	0x0000
        /*0062*/ 	.short	0x0000
        /*0064*/ 	.byte	0x00, 0xf0, 0x21, 0x00


	//----- nvinfo : EIATTR_SPARSE_MMA_MASK
	.align		4
.L_8071:
        /*0068*/ 	.byte	0x03, 0x50
        /*006a*/ 	.short	0x0000


	//----- nvinfo : EIATTR_MAXREG_COUNT
	.align		4
        /*006c*/ 	.byte	0x03, 0x1b
        /*006e*/ 	.short	0x00ff


	//----- nvinfo : EIATTR_MERCURY_ISA_VERSION
	.align		4
        /*0070*/ 	.byte	0x03, 0x5f
        /*0072*/ 	.short	0x0101


	//----- nvinfo : EIATTR_COOP_GROUP_MASK_REGIDS
	.align		4
        /*0074*/ 	.byte	0x04, 0x29
        /*0076*/ 	.short	(.L_8073 - .L_8072)


	//   ....[0]....
.L_8072:
        /*0078*/ 	.word	0xffffffff


	//   ....[1]....
        /*007c*/ 	.word	0xffffffff


	//   ....[2]....
        /*0080*/ 	.word	0xffffffff


	//   ....[3]....
        /*0084*/ 	.word	0xffffffff


	//   ....[4]....
        /*0088*/ 	.word	0xffffffff


	//----- nvinfo : EIATTR_COOP_GROUP_INSTR_OFFSETS
	.align		4
.L_8073:
        /*008c*/ 	.byte	0x04, 0x28
        /*008e*/ 	.short	(.L_8075 - .L_8074)


	//   ....[0]....
.L_8074:
        /*0090*/ 	.word	0x00001040


	//   ....[1]....
        /*0094*/ 	.word	0x00001070


	//   ....[2]....
        /*0098*/ 	.word	0x00001090


	//   ....[3]....
        /*009c*/ 	.word	0x000010b0


	//   ....[4]....
        /*00a0*/ 	.word	0x000010d0


	//----- nvinfo : EIATTR_EXIT_INSTR_OFFSETS
	.align		4
.L_8075:
        /*00a4*/ 	.byte	0x04, 0x1c
        /*00a6*/ 	.short	(.L_8077 - .L_8076)


	//   ....[0]....
.L_8076:
        /*00a8*/ 	.word	0x000000a0


	//   ....[1]....
        /*00ac*/ 	.word	0x000010e0


	//   ....[2]....
        /*00b0*/ 	.word	0x00001140


	//----- nvinfo : EIATTR_CRS_STACK_SIZE
	.align		4
.L_8077:
        /*00b4*/ 	.byte	0x04, 0x1e
        /*00b6*/ 	.short	(.L_8079 - .L_8078)
.L_8078:
        /*00b8*/ 	.word	0x00000000


	//----- nvinfo : EIATTR_CBANK_PARAM_SIZE
	.align		4
.L_8079:
        /*00bc*/ 	.byte	0x03, 0x19
        /*00be*/ 	.short	0x0024


	//----- nvinfo : EIATTR_PARAM_CBANK
	.align		4
        /*00c0*/ 	.byte	0x04, 0x0a
        /*00c2*/ 	.short	(.L_8081 - .L_8080)
	.align		4
.L_8080:
        /*00c4*/ 	.word	index@(.nv.constant0._Z13mul_mat_vec_qIfLi256ELi8E12block_iq4_xsLi1EXadL_ZN45_INTERNAL_8d5cb472_14_gguf_kernel_cu_cd24131919vec_dot_iq4_xs_q8_1EPKvPK10block_q8_1RKiEEEvS3_S3_PT_iii)
        /*00c8*/ 	.short	0x0210
        /*00ca*/ 	.short	0x0024


	//----- nvinfo : EIATTR_SW_WAR
	.align		4
.L_8081:
        /*00cc*/ 	.byte	0x04, 0x36
        /*00ce*/ 	.short	(.L_8083 - .L_8082)
.L_8082:
        /*00d0*/ 	.word	0x00000008
.L_8083:


//--------------------- .nv.info._Z13mul_mat_vec_qIfLi256ELi8E11block_iq2_sLi1EXadL_ZN45_INTERNAL_8d5cb472_14_gguf_kernel_cu_cd24131918vec_dot_iq2_s_q8_1EPKvPK10block_q8_1RKiEEEvS3_S3_PT_iii --------------------------
	.section	.nv.info._Z13mul_mat_vec_qIfLi256ELi8E11block_iq2_sLi1EXadL_ZN45_INTERNAL_8d5cb472_14_gguf_kernel_cu_cd24131918vec_dot_iq2_s_q8_1EPKvPK10block_q8_1RKiEEEvS3_S3_PT_iii,"",@"SHT_CUDA_INFO"
	.sectionflags	@""
	.align	4


	//----- nvinfo : EIATTR_CUDA_API_VERSION
	.align		4
        /*0000*/ 	.byte	0x04, 0x37
        /*0002*/ 	.short	(.L_8085 - .L_8084)
.L_8084:
        /*0004*/ 	.word	0x00000082


	//----- nvinfo : EIATTR_KPARAM_INFO
	.align		4
.L_8085:
        /*0008*/ 	.byte	0x04, 0x17
        /*000a*/ 	.short	(.L_8087 - .L_8086)
.L_8086:
        /*000c*/ 	.word	0x00000000
        /*0010*/ 	.short	0x0005
        /*0012*/ 	.short	0x0020
        /*0014*/ 	.byte	0x00, 0xf0, 0x11, 0x00


	//----- nvinfo : EIATTR_KPARAM_INFO
	.align		4
.L_8087:
        /*0018*/ 	.byte	0x04, 0x17
        /*001a*/ 	.short	(.L_8089 - .L_8088)
.L_8088:
        /*001c*/ 	.word	0x00000000
        /*0020*/ 	.short	0x0004
        /*0022*/ 	.short	0x001c
        /*0024*/ 	.byte	0x00, 0xf0, 0x11, 0x00


	//----- nvinfo : EIATTR_KPARAM_INFO
	.align		4
.L_8089:
        /*0028*/ 	.byte	0x04, 0x17
        /*002a*/ 	.short	(.L_8091 - .L_8090)
.L_8090:
        /*002c*/ 	.word	0x00000000
        /*0030*/ 	.short	0x0003
        /*0032*/ 	.short	0x0018
        /*0034*/ 	.byte	0x00, 0xf0, 0x11, 0x00


	//----- nvinfo : EIATTR_KPARAM_INFO
	.align		4
.L_8091:
        /*0038*/ 	.byte	0x04, 0x17
        /*003a*/ 	.short	(.L_8093 - .L_8092)
.L_8092:
        /*003c*/ 	.word	0x00000000
        /*0040*/ 	.short	0x0002
        /*0042*/ 	.short	0x0010
        /*0044*/ 	.byte	0x00, 0xf0, 0x21, 0x00


	//----- nvinfo : EIATTR_KPARAM_INFO
	.align		4
.L_8093:
        /*0048*/ 	.byte	0x04, 0x17
        /*004a*/ 	.short	(.L_8095 - .L_8094)
.L_8094:
        /*004c*/ 	.word	0x00000000
        /*0050*/ 	.short	0x0001
        /*0052*/ 	.short	0x0008
        /*0054*/ 	.byte	0x00, 0xf0, 0x21, 0x00


	//----- nvinfo : EIATTR_KPARAM_INFO
	.align		4
.L_8095:
        /*0058*/ 	.byte	0x04, 0x17
        /*005a*/ 	.short	(.L_8097 - .L_8096)
.L_8096:
        /*005c*/ 	.word	0x00000000
        /*0060*/ 	.short	0x0000
        /*0062*/ 	.short	0x0000
        /*0064*/ 	.byte	0x00, 0xf0, 0x21, 0x00


	//----- nvinfo : EIATTR_SPARSE_MMA_MASK
	.align		4
.L_8097:
        /*0068*/ 	.byte	0x03, 0x50
        /*006a*/ 	.short	0x0000


	//----- nvinfo : EIATTR_MAXREG_COUNT
	.align		4
        /*006c*/ 	.byte	0x03, 0x1b
        /*006e*/ 	.short	0x00ff


	//----- nvinfo : EIATTR_MERCURY_ISA_VERSION
	.align		4
        /*0070*/ 	.byte	0x03, 0x5f
        /*0072*/ 	.short	0x0101


	//----- nvinfo : EIATTR_COOP_GROUP_MASK_REGIDS
	.align		4
        /*0074*/ 	.byte	0x04, 0x29
        /*0076*/ 	.short	(.L_8099 - .L_8098)


	//   ....[0]....
.L_8098:
        /*0078*/ 	.word	0xffffffff


	//   ....[1]....
        /*007c*/ 	.word	0xffffffff


	//   ....[2]....
        /*0080*/ 	.word	0xffffffff


	//   ....[3]....
        /*0084*/ 	.word	0xffffffff


	//   ....[4]....
        /*0088*/ 	.word	0xffffffff


	//----- nvinfo : EIATTR_COOP_GROUP_INSTR_OFFSETS
	.align		4
.L_8099:
        /*008c*/ 	.byte	0x04, 0x28
        /*008e*/ 	.short	(.L_8101 - .L_8100)


	//   ....[0]....
.L_8100:
        /*0090*/ 	.word	0x00000cb0


	//   ....[1]....
        /*0094*/ 	.word	0x00000ce0


	//   ....[2]....
        /*0098*/ 	.word	0x00000d00


	//   ....[3]....
        /*009c*/ 	.word	0x00000d20


	//   ....[4]....
        /*00a0*/ 	.word	0x00000d40


	//----- nvinfo : EIATTR_EXIT_INSTR_OFFSETS
	.align		4
.L_8101:
        /*00a4*/ 	.byte	0x04, 0x1c
        /*00a6*/ 	.short	(.L_8103 - .L_8102)


	//   ....[0]....
.L_8102:
        /*00a8*/ 	.word	0x000000a0


	//   ....[1]....
        /*00ac*/ 	.word	0x00000d50


	//   ....[2]....
        /*00b0*/ 	.word	0x00000db0


	//----- nvinfo : EIATTR_CRS_STACK_SIZE
	.align		4
.L_8103:
        /*00b4*/ 	.byte	0x04, 0x1e
        /*00b6*/ 	.short	(.L_8105 - .L_8104)
.L_8104:
        /*00b8*/ 	.word	0x00000000


	//----- nvinfo : EIATTR_CBANK_PARAM_SIZE
	.align		4
.L_8105:
        /*00bc*/ 	.byte	0x03, 0x19
        /*00be*/ 	.short	0x0024


	//----- nvinfo : EIATTR_PARAM_CBANK
	.align		4
        /*00c0*/ 	.byte	0x04, 0x0a
        /*00c2*/ 	.short	(.L_8107 - .L_8106)
	.align		4
.L_8106:
        /*00c4*/ 	.word	index@(.nv.constant0._Z13mul_mat_vec_qIfLi256ELi8E11block_iq2_sLi1EXadL_ZN45_INTERNAL_8d5cb472_14_gguf_kernel_cu_cd24131918vec_dot_iq2_s_q8_1EPKvPK10block_q8_1RKiEEEvS3_S3_PT_iii)
        /*00c8*/ 	.short	0x0210
        /*00ca*/ 	.short	0x0024


	//----- nvinfo : EIATTR_SW_WAR
	.align		4
.L_8107:
        /*00cc*/ 	.byte	0x04, 0x36
        /*00ce*/ 	.short	(.L_8109 - .L_8108)
.L_8108:
        /*00d0*/ 	.word	0x00000008
.L_8109:


//--------------------- .nv.info._Z13mul_mat_vec_qIfLi256ELi8E11block_iq3_sLi1EXadL_ZN45_INTERNAL_8d5cb472_14_gguf_kernel_cu_cd24131918vec_dot_iq3_s_q8_1EPKvPK10block_q8_1RKiEEEvS3_S3_PT_iii --------------------------
	.section	.nv.info._Z13mul_mat_vec_qIfLi256ELi8E11block_iq3_sLi1EXadL_ZN45_INTERNAL_8d5cb472_14_gguf_kernel_cu_cd24131918vec_dot_iq3_s_q8_1EPKvPK10block_q8_1RKiEEEvS3_S3_PT_iii,"",@"SHT_CUDA_INFO"
	.sectionflags	@""
	.align	4


	//----- nvinfo : EIATTR_CUDA_API_VERSION
	.align		4
        /*0000*/ 	.byte	0x04, 0x37
        /*0002*/ 	.short	(.L_8111 - .L_8110)
.L_8110:
        /*0004*/ 	.word	0x00000082


	//----- nvinfo : EIATTR_KPARAM_INFO
	.align		4
.L_8111:
        /*0008*/ 	.byte	0x04, 0x17
        /*000a*/ 	.short	(.L_8113 - .L_8112)
.L_8112:
        /*000c*/ 	.word	0x00000000
        /*0010*/ 	.short	0x0005
        /*0012*/ 	.short	0x0020
        /*0014*/ 	.byte	0x00, 0xf0, 0x11, 0x00


	//----- nvinfo : EIATTR_KPARAM_INFO
	.align		4
.L_8113:
        /*0018*/ 	.byte	0x04, 0x17
        /*001a*/ 	.short	(.L_8115 - .L_8114)
.L_8114:
        /*001c*/ 	.word	0x00000000
        /*0020*/ 	.short	0x0004
        /*0022*/ 	.short	0x001c
        /*0024*/ 	.byte	0x00, 0xf0, 0x11, 0x00


	//----- nvinfo : EIATTR_KPARAM_INFO
	.align		4
.L_8115:
        /*0028*/ 	.byte	0x04, 0x17
        /*002a*/ 	.short	(.L_8117 - .L_8116)
.L_8116:
        /*002c*/ 	.word	0x00000000
        /*0030*/ 	.short	0x0003
        /*0032*/ 	.short	0x0018
        /*0034*/ 	.byte	0x00, 0xf0, 0x11, 0x00


	//----- nvinfo : EIATTR_KPARAM_INFO
	.align		4
.L_8117:
        /*0038*/ 	.byte	0x04, 0x17
        /*003a*/ 	.short	(.L_8119 - .L_8118)
.L_8118:
        /*003c*/ 	.word	0x00000000
        /*0040*/ 	.short	0x0002
        /*0042*/ 	.short	0x0010
        /*0044*/ 	.byte	0x00, 0xf0, 0x21, 0x00


	//----- nvinfo : EIATTR_KPARAM_INFO
	.align		4
.L_8119:
        /*0048*/ 	.byte	0x04, 0x17
        /*004a*/ 	.short	(.L_8121 - .L_8120)
.L_8120:
        /*004c*/ 	.word	0x00000000
        /*0050*/ 	.short	0x0001
        /*0052*/ 	.short	0x0008
        /*0054*/ 	.byte	0x00, 0xf0, 0x21, 0x00


	//----- nvinfo : EIATTR_KPARAM_INFO
	.align		4
.L_8121:
        /*0058*/ 	.byte	0x04, 0x17
        /*005a*/ 	.short	(.L_8123 - .L_8122)
.L_8122:
        /*005c*/ 	.word	0x00000000
        /*0060*/ 	.short	0x0000
        /*0062*/ 	.short	0x0000
        /*0064*/ 	.byte	0x00, 0xf0, 0x21, 0x00


	//----- nvinfo : EIATTR_SPARSE_MMA_MASK
	.align		4
.L_8123:
        /*0068*/ 	.byte	0x03, 0x50
        /*006a*/ 	.short	0x0000


	//----- nvinfo : EIATTR_MAXREG_COUNT
	.align		4
        /*006c*/ 	.byte	0x03, 0x1b
        /*006e*/ 	.short	0x00ff


	//----- nvinfo : EIATTR_MERCURY_ISA_VERSION
	.align		4
        /*0070*/ 	.byte	0x03, 0x5f
        /*0072*/ 	.short	0x0101


	//----- nvinfo : EIATTR_COOP_GROUP_MASK_REGIDS
	.align		4
        /*0074*/ 	.byte	0x04, 0x29
        /*0076*/ 	.short	(.L_8125 - .L_8124)


	//   ....[0]....
.L_8124:
        /*0078*/ 	.word	0xffffffff


	//   ....[1]....
        /*007c*/ 	.word	0xffffffff


	//   ....[2]....
        /*0080*/ 	.word	0xffffffff


	//   ....[3]....
        /*0084*/ 	.word	0xffffffff


	//   ....[4]....
        /*0088*/ 	.word	0xffffffff


	//----- nvinfo : EIATTR_COOP_GROUP_INSTR_OFFSETS
	.align		4
.L_8125:
        /*008c*/ 	.byte	0x04, 0x28
        /*008e*/ 	.short	(.L_8127 - .L_8126)


	//   ....[0]....
.L_8126:
        /*0090*/ 	.word	0x00000e30


	//   ....[1]....
        /*0094*/ 	.word	0x00000e60


	//   ....[2]....
        /*0098*/ 	.word	0x00000e80


	//   ....[3]....
        /*009c*/ 	.word	0x00000ea0


	//   ....[4]....
        /*00a0*/ 	.word	0x00000ec0


	//----- nvinfo : EIATTR_EXIT_INSTR_OFFSETS
	.align		4
.L_8127:
        /*00a4*/ 	.byte	0x04, 0x1c
        /*00a6*/ 	.short	(.L_8129 - .L_8128)


	//   ....[0]....
.L_8128:
        /*00a8*/ 	.word	0x000000a0


	//   ....[1]....
        /*00ac*/ 	.word	0x00000ed0


	//   ....[2]....
        /*00b0*/ 	.word	0x00000f40


	//----- nvinfo : EIATTR_CRS_STACK_SIZE
	.align		4
.L_8129:
        /*00b4*/ 	.byte	0x04, 0x1e
        /*00b6*/ 	.short	(.L_8131 - .L_8130)
.L_8130:
        /*00b8*/ 	.word	0x00000000


	//----- nvinfo : EIATTR_CBANK_PARAM_SIZE
	.align		4
.L_8131:
        /*00bc*/ 	.byte	0x03, 0x19
        /*00be*/ 	.short	0x0024


	//----- nvinfo : EIATTR_PARAM_CBANK
	.align		4
        /*00c0*/ 	.byte	0x04, 0x0a
        /*00c2*/ 	.short	(.L_8133 - .L_8132)
	.align		4
.L_8132:
        /*00c4*/ 	.word	index@(.nv.constant0._Z13mul_mat_vec_qIfLi256ELi8E11block_iq3_sLi1EXadL_ZN45_INTERNAL_8d5cb472_14_gguf_kernel_cu_cd24131918vec_dot_iq3_s_q8_1EPKvPK10block_q8_1RKiEEEvS3_S3_PT_iii)
        /*00c8*/ 	.short	0x0210
        /*00ca*/ 	.short	0x0024


	//----- nvinfo : EIATTR_SW_WAR
	.align		4
.L_8133:
        /*00cc*/ 	.byte	0x04, 0x36
        /*00ce*/ 	.short	(.L_8135 - .L_8134)
.L_8134:
        /*00d0*/ 	.word	0x00000008
.L_8135:


//--------------------- .nv.info._Z13mul_mat_vec_qIfLi32ELi4E12block_iq4_nlLi2EXadL_ZN45_INTERNAL_8d5cb472_14_gguf_kernel_cu_cd24131919vec_dot_iq4_nl_q8_1EPKvPK10block_q8_1RKiEEEvS3_S3_PT_iii --------------------------
	.section	.nv.info._Z13mul_mat_vec_qIfLi32ELi4E12block_iq4_nlLi2EXadL_ZN45_INTERNAL_8d5cb472_14_gguf_kernel_cu_cd24131919vec_dot_iq4_nl_q8_1EPKvPK10block_q8_1RKiEEEvS3_S3_PT_iii,"",@"SHT_CUDA_INFO"
	.sectionflags	@""
	.align	4


	//----- nvinfo : EIATTR_CUDA_API_VERSION
	.align		4
        /*0000*/ 	.byte	0x04, 0x37
        /*0002*/ 	.short	(.L_8137 - .L_8136)
.L_8136:
        /*0004*/ 	.word	0x00000082


	//----- nvinfo : EIATTR_KPARAM_INFO
	.align		4
.L_8137:
        /*0008*/ 	.byte	0x04, 0x17
        /*000a*/ 	.short	(.L_8139 - .L_8138)
.L_8138:
        /*000c*/ 	.word	0x00000000
        /*0010*/ 	.short	0x0005
        /*0012*/ 	.short	0x0020
        /*0014*/ 	.byte	0x00, 0xf0, 0x11, 0x00


	//----- nvinfo : EIATTR_KPARAM_INFO
	.align		4
.L_8139:
        /*0018*/ 	.byte	0x04, 0x17
        /*001a*/ 	.short	(.L_8141 - .L_8140)
.L_8140:
        /*001c*/ 	.word	0x00000000
        /*0020*/ 	.short	0x0004
        /*0022*/ 	.short	0x001c
        /*0024*/ 	.byte	0x00, 0xf0, 0x11, 0x00


	//----- nvinfo : EIATTR_KPARAM_INFO
	.align		4
.L_8141:
        /*0028*/ 	.byte	0x04, 0x17
        /*002a*/ 	.short	(.L_8143 - .L_8142)
.L_8142:
        /*002c*/ 	.word	0x00000000
        /*0030*/ 	.short	0x0003
        /*0032*/ 	.short	0x0018
        /*0034*/ 	.byte	0x00, 0xf0, 0x11, 0x00


	//----- nvinfo : EIATTR_KPARAM_INFO
	.align		4
.L_8143:
        /*0038*/ 	.byte	0x04, 0x17
        /*003a*/ 	.short	(.L_8145 - .L_8144)
.L_8144:
        /*003c*/ 	.word	0x00000000
        /*0040*/ 	.short	0x0002
        /*0042*/ 	.short	0x0010
        /*0044*/ 	.byte	0x00, 0xf0, 0x21, 0x00


	//----- nvinfo : EIATTR_KPARAM_INFO
	.align		4
.L_8145:
        /*0048*/ 	.byte	0x04, 0x17
        /*004a*/ 	.short	(.L_8147 - .L_8146)
.L_8146:
        /*004c*/ 	.word	0x00000000
        /*0050*/ 	.short	0x0001
        /*0052*/ 	.short	0x0008
        /*0054*/ 	.byte	0x00, 0xf0, 0x21, 0x00


	//----- nvinfo : EIATTR_KPARAM_INFO
	.align		4
.L_8147:
        /*0058*/ 	.byte	0x04, 0x17
        /*005a*/ 	.short	(.L_8149 - .L_8148)
.L_8148:
        /*005c*/ 	.word	0x00000000
        /*0060*/ 	.short	0x0000
        /*0062*/ 	.short	0x0000
        /*0064*/ 	.byte	0x00, 0xf0, 0x21, 0x00


	//----- nvinfo : EIATTR_SPARSE_MMA_MASK
	.align		4
.L_8149:
        /*0068*/ 	.byte	0x03, 0x50
        /*006a*/ 	.short	0x0000


	//----- nvinfo : EIATTR_MAXREG_COUNT
	.align		4
        /*006c*/ 	.byte	0x03, 0x1b
        /*006e*/ 	.short	0x00ff


	//----- nvinfo : EIATTR_MERCURY_ISA_VERSION
	.align		4
        /*0070*/ 	.byte	0x03, 0x5f
        /*0072*/ 	.short	0x0101


	//----- nvinfo : EIATTR_COOP_GROUP_MASK_REGIDS
	.align		4
        /*0074*/ 	.byte	0x04, 0x29
        /*0076*/ 	.short	(.L_8151 - .L_8150)


	//   ....[0]....
.L_8150:
        /*0078*/ 	.word	0xffffffff


	//   ....[1]....
        /*007c*/ 	.word	0xffffffff


	//   ....[2]....
        /*0080*/ 	.word	0xffffffff


	//   ....[3]....
        /*0084*/ 	.word	0xffffffff


	//   ....[4]....
        /*0088*/ 	.word	0xffffffff


	//----- nvinfo : EIATTR_COOP_GROUP_INSTR_OFFSETS
	.align		4
.L_8151:
        /*008c*/ 	.byte	0x04, 0x28
        /*008e*/ 	.short	(.L_8153 - .L_8152)


	//   ....[0]....
.L_8152:
        /*0090*/ 	.word	0x000009d0


	//   ....[1]....
        /*0094*/ 	.word	0x00000a00


	//   ....[2]....
        /*0098*/ 	.word	0x00000a20


	//   ....[3]....
        /*009c*/ 	.word	0x00000a40


	//   ....[4]....
        /*00a0*/ 	.word	0x00000a60


	//----- nvinfo : EIATTR_EXIT_INSTR_OFFSETS
	.align		4
.L_8153:
        /*00a4*/ 	.byte	0x04, 0x1c
        /*00a6*/ 	.short	(.L_8155 - .L_8154)


	//   ....[0]....
.L_8154:
        /*00a8*/ 	.word	0x000000a0


	//   ....[1]....
        /*00ac*/ 	.word	0x00000a70


	//   ....[2]....
        /*00b0*/ 	.word	0x00000ad0


	//----- nvinfo : EIATTR_CRS_STACK_SIZE
	.align		4
.L_8155:
        /*00b4*/ 	.byte	0x04, 0x1e
        /*00b6*/ 	.short	(.L_8157 - .L_8156)
.L_8156:
        /*00b8*/ 	.word	0x00000000


	//----- nvinfo : EIATTR_CBANK_PARAM_SIZE
	.align		4
.L_8157:
        /*00bc*/ 	.byte	0x03, 0x19
        /*00be*/ 	.short	0x0024


	//----- nvinfo : EIATTR_PARAM_CBANK
	.align		4
        /*00c0*/ 	.byte	0x04, 0x0a
        /*00c2*/ 	.short	(.L_8159 - .L_8158)
	.align		4
.L_8158:
        /*00c4*/ 	.word	index@(.nv.constant0._Z13mul_mat_vec_qIfLi32ELi4E12block_iq4_nlLi2EXadL_ZN45_INTERNAL_8d5cb472_14_gguf_kernel_cu_cd24131919vec_dot_iq4_nl_q8_1EPKvPK10block_q8_1RKiEEEvS3_S3_PT_iii)
        /*00c8*/ 	.short	0x0210
        /*00ca*/ 	.short	0x0024


	//----- nvinfo : EIATTR_SW_WAR
	.align		4
.L_8159:
        /*00cc*/ 	.byte	0x04, 0x36
        /*00ce*/ 	.short	(.L_8161 - .L_8160)
.L_8160:
        /*00d0*/ 	.word	0x00000008
.L_8161:


//--------------------- .nv.info._Z13mul_mat_vec_qIfLi256ELi8E11block_iq1_sLi1EXadL_ZN45_INTERNAL_8d5cb472_14_gguf_kernel_cu_cd24131918vec_dot_iq1_s_q8_1EPKvPK10block_q8_1RKiEEEvS3_S3_PT_iii --------------------------
	.section	.nv.info._Z13mul_mat_vec_qIfLi256ELi8E11block_iq1_sLi1EXadL_ZN45_INTERNAL_8d5cb472_14_gguf_kernel_cu_cd24131918vec_dot_iq1_s_q8_1EPKvPK10block_q8_1RKiEEEvS3_S3_PT_iii,"",@"SHT_CUDA_INFO"
	.sectionflags	@""
	.align	4


	//----- nvinfo : EIATTR_CUDA_API_VERSION
	.align		4
        /*0000*/ 	.byte	0x04, 0x37
        /*0002*/ 	.short	(.L_8163 - .L_8162)
.L_8162:
        /*0004*/ 	.word	0x00000082


	//----- nvinfo : EIATTR_KPARAM_INFO
	.align		4
.L_8163:
        /*0008*/ 	.byte	0x04, 0x17
        /*000a*/ 	.short	(.L_8165 - .L_8164)
.L_8164:
        /*000c*/ 	.word	0x00000000
        /*0010*/ 	.short	0x0005
        /*0012*/ 	.short	0x0020
        /*0014*/ 	.byte	0x00, 0xf0, 0x11, 0x00


	//----- nvinfo : EIATTR_KPARAM_INFO
	.align		4
.L_8165:
        /*0018*/ 	.byte	0x04, 0x17
        /*001a*/ 	.short	(.L_8167 - .L_8166)
.L_8166:
        /*001c*/ 	.word	0x00000000
        /*0020*/ 	.short	0x0004
        /*0022*/ 	.short	0x001c
        /*0024*/ 	.byte	0x00, 0xf0, 0x11, 0x00


	//----- nvinfo : EIATTR_KPARAM_INFO
	.align		4
.L_8167:
        /*0028*/ 	.byte	0x04, 0x17
        /*002a*/ 	.short	(.L_8169 - .L_8168)
.L_8168:
        /*002c*/ 	.word	0x00000000
        /*0030*/ 	.short	0x0003
        /*0032*/ 	.short	0x0018
        /*0034*/ 	.byte	0x00, 0xf0, 0x11, 0x00


	//----- nvinfo : EIATTR_KPARAM_INFO
	.align		4
.L_8169:
        /*0038*/ 	.byte	0x04, 0x17
        /*003a*/ 	.short	(.L_8171 - .L_8170)
.L_8170:
        /*003c*/ 	.word	0x00000000
        /*0040*/ 	.short	0x0002
        /*0042*/ 	.short	0x0010
        /*0044*/ 	.byte	0x00, 0xf0, 0x21, 0x00


	//----- nvinfo : EIATTR_KPARAM_INFO
	.align		4
.L_8171:
        /*0048*/ 	.byte	0x04, 0x17
        /*004a*/ 	.short	(.L_8173 - .L_8172)
.L_8172:
        /*004c*/ 	.word	0x00000000
        /*0050*/ 	.short	0x0001
        /*0052*/ 	.short	0x0008
        /*0054*/ 	.byte	0x00, 0xf0, 0x21, 0x00


	//----- nvinfo : EIATTR_KPARAM_INFO
	.align		4
.L_8173:
        /*0058*/ 	.byte	0x04, 0x17
        /*005a*/ 	.short	(.L_8175 - .L_8174)
.L_8174:
        /*005c*/ 	.word	0x00000000
        /*0060*/ 	.short	0x0000
        /*0062*/ 	.short	0x0000
        /*0064*/ 	.byte	0x00, 0xf0, 0x21, 0x00


	//----- nvinfo : EIATTR_SPARSE_MMA_MASK
	.align		4
.L_8175:
        /*0068*/ 	.byte	0x03, 0x50
        /*006a*/ 	.short	0x0000


	//----- nvinfo : EIATTR_MAXREG_COUNT
	.align		4
        /*006c*/ 	.byte	0x03, 0x1b
        /*006e*/ 	.short	0x00ff


	//----- nvinfo : EIATTR_MERCURY_ISA_VERSION
	.align		4
        /*0070*/ 	.byte	0x03, 0x5f
        /*0072*/ 	.short	0x0101


	//----- nvinfo : EIATTR_COOP_GROUP_MASK_REGIDS
	.align		4
        /*0074*/ 	.byte	0x04, 0x29
        /*0076*/ 	.short	(.L_8177 - .L_8176)


	//   ....[0]....
.L_8176:
        /*0078*/ 	.word	0xffffffff


	//   ....[1]....
        /*007c*/ 	.word	0xffffffff


	//   ....[2]....
        /*0080*/ 	.word	0xffffffff


	//   ....[3]....
        /*0084*/ 	.word	0xffffffff


	//   ....[4]....
        /*0088*/ 	.word	0xffffffff


	//----- nvinfo : EIATTR_COOP_GROUP_INSTR_OFFSETS
	.align		4
.L_8177:
        /*008c*/ 	.byte	0x04, 0x28
        /*008e*/ 	.short	(.L_8179 - .L_8178)


	//   ....[0]....
.L_8178:
        /*0090*/ 	.word	0x00000770


	//   ....[1]....
        /*0094*/ 	.word	0x000007a0


	//   ....[2]....
        /*0098*/ 	.word	0x000007c0


	//   ....[3]....
        /*009c*/ 	.word	0x000007e0


	//   ....[4]....
        /*00a0*/ 	.word	0x00000800


	//----- nvinfo : EIATTR_EXIT_INSTR_OFFSETS
	.align		4
.L_8179:
        /*00a4*/ 	.byte	0x04, 0x1c
        /*00a6*/ 	.short	(.L_8181 - .L_8180)


	//   ....[0]....
.L_8180:
        /*00a8*/ 	.word	0x000000a0


	//   ....[1]....
        /*00ac*/ 	.word	0x00000810


	//   ....[2]....
        /*00b0*/ 	.word	0x00000870


	//----- nvinfo : EIATTR_CRS_STACK_SIZE
	.align		4
.L_8181:
        /*00b4*/ 	.byte	0x04, 0x1e
        /*00b6*/ 	.short	(.L_8183 - .L_8182)
.L_8182:
        /*00b8*/ 	.word	0x00000000


	//----- nvinfo : EIATTR_CBANK_PARAM_SIZE
	.align		4
.L_8183:
        /*00bc*/ 	.byte	0x03, 0x19
        /*00be*/ 	.short	0x0024


	//----- nvinfo : EIATTR_PARAM_CBANK
	.align		4
        /*00c0*/ 	.byte	0x04, 0x0a
        /*00c2*/ 	.short	(.L_8185 - .L_8184)
	.align		4
.L_8184:
        /*00c4*/ 	.word	index@(.nv.constant0._Z13mul_mat_vec_qIfLi256ELi8E11block_iq1_sLi1EXadL_ZN45_INTERNAL_8d5cb472_14_gguf_kernel_cu_cd24131918vec_dot_iq1_s_q8_1EPKvPK10block_q8_1RKiEEEvS3_S3_PT_iii)
        /*00c8*/ 	.short	0x0210
        /*00ca*/ 	.short	0x0024


	//----- nvinfo : EIATTR_SW_WAR
	.align		4
.L_8185:
        /*00cc*/ 	.byte	0x04, 0x36
        /*00ce*/ 	.short	(.L_8187 - .L_8186)
.L_8186:
        /*00d0*/ 	.word	0x00000008
.L_8187:


//--------------------- .nv.info._Z13mul_mat_vec_qIfLi256ELi8E13block_iq3_xxsLi1EXadL_ZN45_INTERNAL_8d5cb472_14_gguf_kernel_cu_cd24131920vec_dot_iq3_xxs_q8_1EPKvPK10block_q8_1RKiEEEvS3_S3_PT_iii --------------------------
	.section	.nv.info._Z13mul_mat_vec_qIfLi256ELi8E13block_iq3_xxsLi1EXadL_ZN45_INTERNAL_8d5cb472_14_gguf_kernel_cu_cd24131920vec_dot_iq3_xxs_q8_1EPKvPK10block_q8_1RKiEEEvS3_S3_PT_iii,"",@"SHT_CUDA_INFO"
	.sectionflags	@""
	.align	4


	//----- nvinfo : EIATTR_CUDA_API_VERSION
	.align		4
        /*0000*/ 	.byte	0x04, 0x37
        /*0002*/ 	.short	(.L_8189 - .L_8188)
.L_8188:
        /*0004*/ 	.word	0x00000082


	//----- nvinfo : EIATTR_KPARAM_INFO
	.align		4
.L_8189:
        /*0008*/ 	.byte	0x04, 0x17
        /*000a*/ 	.short	(.L_8191 - .L_8190)
.L_8190:
        /*000c*/ 	.word	0x00000000
        /*0010*/ 	.short	0x0005
        /*0012*/ 	.short	0x0020
        /*0014*/ 	.byte	0x00, 0xf0, 0x11, 0x00


	//----- nvinfo : EIATTR_KPARAM_INFO
	.align		4
.L_8191:
        /*0018*/ 	.byte	0x04, 0x17
        /*001a*/ 	.short	(.L_8193 - .L_8192)
.L_8192:
        /*001c*/ 	.word	0x00000000
        /*0020*/ 	.short	0x0004
        /*0022*/ 	.short	0x001c
        /*0024*/ 	.byte	0x00, 0xf0, 0x11, 0x00


	//----- nvinfo : EIATTR_KPARAM_INFO
	.align		4
.L_8193:
        /*0028*/ 	.byte	0x04, 0x17
        /*002a*/ 	.short	(.L_8195 - .L_8194)
.L_8194:
        /*002c*/ 	.word	0x00000000
        /*0030*/ 	.short	0x0003
        /*0032*/ 	.short	0x0018
        /*0034*/ 	.byte	0x00, 0xf0, 0x11, 0x00


	//----- nvinfo : EIATTR_KPARAM_INFO
	.align		4
.L_8195:
        /*0038*/ 	.byte	0x04, 0x17
        /*003a*/ 	.short	(.L_8197 - .L_8196)
.L_8196:
        /*003c*/ 	.word	0x00000000
        /*0040*/ 	.short	0x0002
        /*0042*/ 	.short	0x0010
        /*0044*/ 	.byte	0x00, 0xf0, 0x21, 0x00


	//----- nvinfo : EIATTR_KPARAM_INFO
	.align		4
.L_8197:
        /*0048*/ 	.byte	0x04, 0x17
        /*004a*/ 	.short	(.L_8199 - .L_8198)
.L_8198:
        /*004c*/ 	.word	0x00000000
        /*0050*/ 	.short	0x0001
        /*0052*/ 	.short	0x0008
        /*0054*/ 	.byte	0x00, 0xf0, 0x21, 0x00


	//----- nvinfo : EIATTR_KPARAM_INFO
	.align		4
.L_8199:
        /*0058*/ 	.byte	0x04, 0x17
        /*005a*/ 	.short	(.L_8201 - .L_8200)
.L_8200:
        /*005c*/ 	.word	0x00000000
        /*0060*/ 	.short	0x0000
        /*0062*/ 	.short	0x0000
        /*0064*/ 	.byte	0x00, 0xf0, 0x21, 0x00


	//----- nvinfo : EIATTR_SPARSE_MMA_MASK
	.align		4
.L_8201:
        /*0068*/ 	.byte	0x03, 0x50
        /*006a*/ 	.short	0x0000


	//----- nvinfo : EIATTR_MAXREG_COUNT
	.align		4
        /*006c*/ 	.byte	0x03, 0x1b
        /*006e*/ 	.short	0x00ff


	//----- nvinfo : EIATTR_MERCURY_ISA_VERSION
	.align		4
        /*0070*/ 	.byte	0x03, 0x5f
        /*0072*/ 	.short	0x0101


	//----- nvinfo : EIATTR_COOP_GROUP_MASK_REGIDS
	.align		4
        /*0074*/ 	.byte	0x04, 0x29
        /*0076*/ 	.short	(.L_8203 - .L_8202)


	//   ....[0]....
.L_8202:
        /*0078*/ 	.word	0xffffffff


	//   ....[1]....
        /*007c*/ 	.word	0xffffffff


	//   ....[2]....
        /*0080*/ 	.word	0xffffffff


	//   ....[3]....
        /*0084*/ 	.word	0xffffffff


	//   ....[4]....
        /*0088*/ 	.word	0xffffffff


	//----- nvinfo : EIATTR_COOP_GROUP_INSTR_OFFSETS
	.align		4
.L_8203:
        /*008c*/ 	.byte	0x04, 0x28
        /*008e*/ 	.short	(.L_8205 - .L_8204)


	//   ....[0]....
.L_8204:
        /*0090*/ 	.word	0x00000a00


	//   ....[1]....
        /*0094*/ 	.word	0x00000a30


	//   ....[2]....
        /*0098*/ 	.word	0x00000a50


	//   ....[3]....
        /*009c*/ 	.word	0x00000a70


	//   ....[4]....
        /*00a0*/ 	.word	0x00000a90


	//----- nvinfo : EIATTR_EXIT_INSTR_OFFSETS
	.align		4
.L_8205:
        /*00a4*/ 	.byte	0x04, 0x1c
        /*00a6*/ 	.short	(.L_8207 - .L_8206)


	//   ....[0]....
.L_8206:
        /*00a8*/ 	.word	0x000000a0


	//   ....[1]....
        /*00ac*/ 	.word	0x00000aa0


	//   ....[2]....
        /*00b0*/ 	.word	0x00000b00


	//----- nvinfo : EIATTR_CRS_STACK_SIZE
	.align		4
.L_8207:
        /*00b4*/ 	.byte	0x04, 0x1e
        /*00b6*/ 	.short	(.L_8209 - .L_8208)
.L_8208:
        /*00b8*/ 	.word	0x00000000


	//----- nvinfo : EIATTR_CBANK_PARAM_SIZE
	.align		4
.L_8209:
        /*00bc*/ 	.byte	0x03, 0x19
        /*00be*/ 	.short	0x0024


	//----- nvinfo : EIATTR_PARAM_CBANK
	.align		4
        /*00c0*/ 	.byte	0x04, 0x0a
        /*00c2*/ 	.short	(.L_8211 - .L_8210)
	.align		4
.L_8210:
        /*00c4*/ 	.word	index@(.nv.constant0._Z13mul_mat_vec_qIfLi256ELi8E13block_iq3_xxsLi1EXadL_ZN45_INTERNAL_8d5cb472_14_gguf_kernel_cu_cd24131920vec_dot_iq3_xxs_q8_1EPKvPK10block_q8_1RKiEEEvS3_S3_PT_iii)
        /*00c8*/ 	.short	0x0210
        /*00ca*/ 	.short	0x0024


	//----- nvinfo : EIATTR_SW_WAR
	.align		4
.L_8211:
        /*00cc*/ 	.byte	0x04, 0x36
        /*00ce*/ 	.short	(.L_8213 - .L_8212)
.L_8212:
        /*00d0*/ 	.word	0x00000008
.L_8213:


//--------------------- .nv.info._Z13mul_mat_vec_qIfLi256ELi8E12block_iq2_xsLi1EXadL_ZN45_INTERNAL_8d5cb472_14_gguf_kernel_cu_cd24131919vec_dot_iq2_xs_q8_1EPKvPK10block_q8_1RKiEEEvS3_S3_PT_iii --------------------------
	.section	.nv.info._Z13mul_mat_vec_qIfLi256ELi8E12block_iq2_xsLi1EXadL_ZN45_INTERNAL_8d5cb472_14_gguf_kernel_cu_cd24131919vec_dot_iq2_xs_q8_1EPKvPK10block_q8_1RKiEEEvS3_S3_PT_iii,"",@"SHT_CUDA_INFO"
	.sectionflags	@""
	.align	4


	//----- nvinfo : EIATTR_CUDA_API_VERSION
	.align		4
        /*0000*/ 	.byte	0x04, 0x37
        /*0002*/ 	.short	(.L_8215 - .L_8214)
.L_8214:
        /*0004*/ 	.word	0x00000082


	//----- nvinfo : EIATTR_KPARAM_INFO
	.align		4
.L_8215:
        /*0008*/ 	.byte	0x04, 0x17
        /*000a*/ 	.short	(.L_8217 - .L_8216)
.L_8216:
        /*000c*/ 	.word	0x00000000
        /*0010*/ 	.short	0x0005
        /*0012*/ 	.short	0x0020
        /*0014*/ 	.byte	0x00, 0xf0, 0x11, 0x00


	//----- nvinfo : EIATTR_KPARAM_INFO
	.align		4
.L_8217:
        /*0018*/ 	.byte	0x04, 0x17
        /*001a*/ 	.short	(.L_8219 - .L_8218)
.L_8218:
        /*001c*/ 	.word	0x00000000
        /*0020*/ 	.short	0x0004
        /*0022*/ 	.short	0x001c
        /*0024*/ 	.byte	0x00, 0xf0, 0x11, 0x00


	//----- nvinfo : EIATTR_KPARAM_INFO
	.align		4
.L_8219:
        /*0028*/ 	.byte	0x04, 0x17
        /*002a*/ 	.short	(.L_8221 - .L_8220)
.L_8220:
        /*002c*/ 	.word	0x00000000
        /*0030*/ 	.short	0x0003
        /*0032*/ 	.short	0x0018
        /*0034*/ 	.byte	0x00, 0xf0, 0x11, 0x00


	//----- nvinfo : EIATTR_KPARAM_INFO
	.align		4
.L_8221:
        /*0038*/ 	.byte	0x04, 0x17
        /*003a*/ 	.short	(.L_8223 - .L_8222)
.L_8222:
        /*003c*/ 	.word	0x00000000
        /*0040*/ 	.short	0x0002
        /*0042*/ 	.short	0x0010
        /*0044*/ 	.byte	0x00, 0xf0, 0x21, 0x00


	//----- nvinfo : EIATTR_KPARAM_INFO
	.align		4
.L_8223:
        /*0048*/ 	.byte	0x04, 0x17
        /*004a*/ 	.short	(.L_8225 - .L_8224)
.L_8224:
        /*004c*/ 	.word	0x00000000
        /*0050*/ 	.short	0x0001
        /*0052*/ 	.short	0x0008
        /*0054*/ 	.byte	0x00, 0xf0, 0x21, 0x00


	//----- nvinfo : EIATTR_KPARAM_INFO
	.align		4
.L_8225:
        /*0058*/ 	.byte	0x04, 0x17
        /*005a*/ 	.short	(.L_8227 - .L_8226)
.L_8226:
        /*005c*/ 	.word	0x00000000
        /*0060*/ 	.short	0x0000
        /*0062*/ 	.short	0x0000
        /*0064*/ 	.byte	0x00, 0xf0, 0x21, 0x00


	//----- nvinfo : EIATTR_SPARSE_MMA_MASK
	.align		4
.L_8227:
        /*0068*/ 	.byte	0x03, 0x50
        /*006a*/ 	.short	0x0000


	//----- nvinfo : EIATTR_MAXREG_COUNT
	.align		4
        /*006c*/ 	.byte	0x03, 0x1b
        /*006e*/ 	.short	0x00ff


	//----- nvinfo : EIATTR_MERCURY_ISA_VERSION
	.align		4
        /*0070*/ 	.byte	0x03, 0x5f
        /*0072*/ 	.short	0x0101


	//----- nvinfo : EIATTR_COOP_GROUP_MASK_REGIDS
	.align		4
        /*0074*/ 	.byte	0x04, 0x29
        /*0076*/ 	.short	(.L_8229 - .L_8228)


	//   ....[0]....
.L_8228:
        /*0078*/ 	.word	0xffffffff


	//   ....[1]....
        /*007c*/ 	.word	0xffffffff


	//   ....[2]....
        /*0080*/ 	.word	0xffffffff


	//   ....[3]....
        /*0084*/ 	.word	0xffffffff


	//   ....[4]....
        /*0088*/ 	.word	0xffffffff


	//----- nvinfo : EIATTR_COOP_GROUP_INSTR_OFFSETS
	.align		4
.L_8229:
        /*008c*/ 	.byte	0x04, 0x28
        /*008e*/ 	.short	(.L_8231 - .L_8230)


	//   ....[0]....
.L_8230:
        /*0090*/ 	.word	0x00001880


	//   ....[1]....
        /*0094*/ 	.word	0x000018b0


	//   ....[2]....
        /*0098*/ 	.word	0x000018e0


	//   ....[3]....
        /*009c*/ 	.word	0x00001900


	//   ....[4]....
        /*00a0*/ 	.word	0x00001920


	//----- nvinfo : EIATTR_EXIT_INSTR_OFFSETS
	.align		4
.L_8231:
        /*00a4*/ 	.byte	0x04, 0x1c
        /*00a6*/ 	.short	(.L_8233 - .L_8232)


	//   ....[0]....
.L_8232:
        /*00a8*/ 	.word	0x000000a0


	//   ....[1]....
        /*00ac*/ 	.word	0x00001930


	//   ....[2]....
        /*00b0*/ 	.word	0x000019a0


	//----- nvinfo : EIATTR_CRS_STACK_SIZE
	.align		4
.L_8233:
        /*00b4*/ 	.byte	0x04, 0x1e
        /*00b6*/ 	.short	(.L_8235 - .L_8234)
.L_8234:
        /*00b8*/ 	.word	0x00000000


	//----- nvinfo : EIATTR_CBANK_PARAM_SIZE
	.align		4
.L_8235:
        /*00bc*/ 	.byte	0x03, 0x19
        /*00be*/ 	.short	0x0024


	//----- nvinfo : EIATTR_PARAM_CBANK
	.align		4
        /*00c0*/ 	.byte	0x04, 0x0a
        /*00c2*/ 	.short	(.L_8237 - .L_8236)
	.align		4
.L_8236:
        /*00c4*/ 	.word	index@(.nv.constant0._Z13mul_mat_vec_qIfLi256ELi8E12block_iq2_xsLi1EXadL_ZN45_INTERNAL_8d5cb472_14_gguf_kernel_cu_cd24131919vec_dot_iq2_xs_q8_1EPKvPK10block_q8_1RKiEEEvS3_S3_PT_iii)
        /*00c8*/ 	.short	0x0210
        /*00ca*/ 	.short	0x0024


	//----- nvinfo : EIATTR_SW_WAR
	.align		4
.L_8237:
        /*00cc*/ 	.byte	0x04, 0x36
        /*00ce*/ 	.short	(.L_8239 - .L_8238)
.L_8238:
        /*00d0*/ 	.word	0x00000008
.L_8239:


//--------------------- .nv.info._Z13mul_mat_vec_qIfLi256ELi8E13block_iq2_xxsLi1EXadL_ZN45_INTERNAL_8d5cb472_14_gguf_kernel_cu_cd24131920vec_dot_iq2_xxs_q8_1EPKvPK10block_q8_1RKiEEEvS3_S3_PT_iii --------------------------
	.section	.nv.info._Z13mul_mat_vec_qIfLi256ELi8E13block_iq2_xxsLi1EXadL_ZN45_INTERNAL_8d5cb472_14_gguf_kernel_cu_cd24131920vec_dot_iq2_xxs_q8_1EPKvPK10block_q8_1RKiEEEvS3_S3_PT_iii,"",@"SHT_CUDA_INFO"
	.sectionflags	@""
	.align	4


	//----- nvinfo : EIATTR_CUDA_API_VERSION
	.align		4
        /*0000*/ 	.byte	0x04, 0x37
        /*0002*/ 	.short	(.L_8241 - .L_8240)
.L_8240:
        /*0004*/ 	.word	0x00000082


	//----- nvinfo : EIATTR_KPARAM_INFO
	.align		4
.L_8241:
        /*0008*/ 	.byte	0x04, 0x17
        /*000a*/ 	.short	(.L_8243 - .L_8242)
.L_8242:
        /*000c*/ 	.word	0x00000000
        /*0010*/ 	.short	0x0005
        /*0012*/ 	.short	0x0020
        /*0014*/ 	.byte	0x00, 0xf0, 0x11, 0x00


	//----- nvinfo : EIATTR_KPARAM_INFO
	.align		4
.L_8243:
        /*0018*/ 	.byte	0x04, 0x17
        /*001a*/ 	.short	(.L_8245 - .L_8244)
.L_8244:
        /*001c*/ 	.word	0x00000000
        /*0020*/ 	.short	0x0004
        /*0022*/ 	.short	0x001c
        /*0024*/ 	.byte	0x00, 0xf0, 0x11, 0x00


	//----- nvinfo : EIATTR_KPARAM_INFO
	.align		4
.L_8245:
        /*0028*/ 	.byte	0x04, 0x17
        /*002a*/ 	.short	(.L_8247 - .L_8246)
.L_8246:
        /*002c*/ 	.word	0x00000000
        /*0030*/ 	.short	0x0003
        /*0032*/ 	.short	0x0018
        /*0034*/ 	.byte	0x00, 0xf0, 0x11, 0x00


	//----- nvinfo : EIATTR_KPARAM_INFO
	.align		4
.L_8247:
        /*0038*/ 	.byte	0x04, 0x17
        /*003a*/ 	.short	(.L_8249 - .L_8248)
.L_8248:
        /*003c*/ 	.word	0x00000000
        /*0040*/ 	.short	0x0002
        /*0042*/ 	.short	0x0010
        /*0044*/ 	.byte	0x00, 0xf0, 0x21, 0x00


	//----- nvinfo : EIATTR_KPARAM_INFO
	.align		4
.L_8249:
        /*0048*/ 	.byte	0x04, 0x17
        /*004a*/ 	.short	(.L_8251 - .L_8250)
.L_8250:
        /*004c*/ 	.word	0x00000000
        /*0050*/ 	.short	0x0001
        /*0052*/ 	.short	0x0008
        /*0054*/ 	.byte	0x00, 0xf0, 0x21, 0x00


	//----- nvinfo : EIATTR_KPARAM_INFO
	.align		4
.L_8251:
        /*0058*/ 	.byte	0x04, 0x17
        /*005a*/ 	.short	(.L_8253 - .L_8252)
.L_8252:
        /*005c*/ 	.word	0x00000000
        /*0060*/ 	.short	0x0000
        /*0062*/ 	.short	0x0000
        /*0064*/ 	.byte	0x00, 0xf0, 0x21, 0x00


	//----- nvinfo : EIATTR_SPARSE_MMA_MASK
	.align		4
.L_8253:
        /*0068*/ 	.byte	0x03, 0x50
        /*006a*/ 	.short	0x0000


	//----- nvinfo : EIATTR_MAXREG_COUNT
	.align		4
        /*006c*/ 	.byte	0x03, 0x1b
        /*006e*/ 	.short	0x00ff


	//----- nvinfo : EIATTR_MERCURY_ISA_VERSION
	.align		4
        /*0070*/ 	.byte	0x03, 0x5f
        /*0072*/ 	.short	0x0101


	//----- nvinfo : EIATTR_COOP_GROUP_MASK_REGIDS
	.align		4
        /*0074*/ 	.byte	0x04, 0x29
        /*0076*/ 	.short	(.L_8255 - .L_8254)


	//   ....[0]....
.L_8254:
        /*0078*/ 	.word	0xffffffff


	//   ....[1]....
        /*007c*/ 	.word	0xffffffff


	//   ....[2]....
        /*0080*/ 	.word	0xffffffff


	//   ....[3]....
        /*0084*/ 	.word	0xffffffff


	//   ....[4]....
        /*0088*/ 	.word	0xffffffff


	//----- nvinfo : EIATTR_COOP_GROUP_INSTR_OFFSETS
	.align		4
.L_8255:
        /*008c*/ 	.byte	0x04, 0x28
        /*008e*/ 	.short	(.L_8257 - .L_8256)


	//   ....[0]....
.L_8256:
        /*0090*/ 	.word	0x00001690


	//   ....[1]....
        /*0094*/ 	.word	0x000016c0


	//   ....[2]....
        /*0098*/ 	.word	0x000016f0


	//   ....[3]....
        /*009c*/ 	.word	0x00001710


	//   ....[4]....
        /*00a0*/ 	.word	0x00001730


	//----- nvinfo : EIATTR_EXIT_INSTR_OFFSETS
	.align		4
.L_8257:
        /*00a4*/ 	.byte	0x04, 0x1c
        /*00a6*/ 	.short	(.L_8259 - .L_8258)


	//   ....[0]....
.L_8258:
        /*00a8*/ 	.word	0x000000a0


	//   ....[1]....
        /*00ac*/ 	.word	0x00001740


	//   ....[2]....
        /*00b0*/ 	.word	0x000017b0


	//----- nvinfo : EIATTR_CRS_STACK_SIZE
	.align		4
.L_8259:
        /*00b4*/ 	.byte	0x04, 0x1e
        /*00b6*/ 	.short	(.L_8261 - .L_8260)
.L_8260:
        /*00b8*/ 	.word	0x00000000


	//----- nvinfo : EIATTR_CBANK_PARAM_SIZE
	.align		4
.L_8261:
        /*00bc*/ 	.byte	0x03, 0x19
        /*00be*/ 	.short	0x0024


	//----- nvinfo : EIATTR_PARAM_CBANK
	.align		4
        /*00c0*/ 	.byte	0x04, 0x0a
        /*00c2*/ 	.short	(.L_8263 - .L_8262)
	.align		4
.L_8262:
        /*00c4*/ 	.word	index@(.nv.constant0._Z13mul_mat_vec_qIfLi256ELi8E13block_iq2_xxsLi1EXadL_ZN45_INTERNAL_8d5cb472_14_gguf_kernel_cu_cd24131920vec_dot_iq2_xxs_q8_1EPKvPK10block_q8_1RKiEEEvS3_S3_PT_iii)
        /*00c8*/ 	.short	0x0210
        /*00ca*/ 	.short	0x0024


	//----- nvinfo : EIATTR_SW_WAR
	.align		4
.L_8263:
        /*00cc*/ 	.byte	0x04, 0x36
        /*00ce*/ 	.short	(.L_8265 - .L_8264)
.L_8264:
        /*00d0*/ 	.word	0x00000008
.L_8265:


//--------------------- .nv.info._Z13mul_mat_vec_qIfLi256ELi32E10block_q6_KLi1EXadL_ZN45_INTERNAL_8d5cb472_14_gguf_kernel_cu_cd24131917vec_dot_q6_K_q8_1EPKvPK10block_q8_1RKiEEEvS3_S3_PT_iii --------------------------
	.section	.nv.info._Z13mul_mat_vec_qIfLi256ELi32E10block_q6_KLi1EXadL_ZN45_INTERNAL_8d5cb472_14_gguf_kernel_cu_cd24131917vec_dot_q6_K_q8_1EPKvPK10block_q8_1RKiEEEvS3_S3_PT_iii,"",@"SHT_CUDA_INFO"
	.sectionflags	@""
	.align	4


	//----- nvinfo : EIATTR_CUDA_API_VERSION
	.align		4
        /*0000*/ 	.byte	0x04, 0x37
        /*0002*/ 	.short	(.L_8267 - .L_8266)
.L_8266:
        /*0004*/ 	.word	0x00000082


	//----- nvinfo : EIATTR_KPARAM_INFO
	.align		4
.L_8267:
        /*0008*/ 	.byte	0x04, 0x17
        /*000a*/ 	.short	(.L_8269 - .L_8268)
.L_8268:
        /*000c*/ 	.word	0x00000000
        /*0010*/ 	.short	0x0005
        /*0012*/ 	.short	0x0020
        /*0014*/ 	.byte	0x00, 0xf0, 0x11, 0x00


	//----- nvinfo : EIATTR_KPARAM_INFO
	.align		4
.L_8269:
        /*0018*/ 	.byte	0x04, 0x17
        /*001a*/ 	.short	(.L_8271 - .L_8270)
.L_8270:
        /*001c*/ 	.word	0x00000000
        /*0020*/ 	.short	0x0004
        /*0022*/ 	.short	0x001c
        /*0024*/ 	.byte	0x00, 0xf0, 0x11, 0x00


	//----- nvinfo : EIATTR_KPARAM_INFO
	.align		4
.L_8271:
        /*0028*/ 	.byte	0x04, 0x17
        /*002a*/ 	.short	(.L_8273 - .L_8272)
.L_8272:
        /*002c*/ 	.word	0x00000000
        /*0030*/ 	.short	0x0003
        /*0032*/ 	.short	0x0018
        /*0034*/ 	.byte	0x00, 0xf0, 0x11, 0x00


	//----- nvinfo : EIATTR_KPARAM_INFO
	.align		4
.L_8273:
        /*0038*/ 	.byte	0x04, 0x17
        /*003a*/ 	.short	(.L_8275 - .L_8274)
.L_8274:
        /*003c*/ 	.word	0x00000000
        /*0040*/ 	.short	0x0002
        /*0042*/ 	.short	0x0010
        /*0044*/ 	.byte	0x00, 0xf0, 0x21, 0x00


	//----- nvinfo : EIATTR_KPARAM_INFO
	.align		4
.L_8275:
        /*0048*/ 	.byte	0x04, 0x17
        /*004a*/ 	.short	(.L_8277 - .L_8276)
.L_8276:
        /*004c*/ 	.word	0x00000000
        /*0050*/ 	.short	0x0001
        /*0052*/ 	.short	0x0008
        /*0054*/ 	.byte	0x00, 0xf0, 0x21, 0x00


	//----- nvinfo : EIATTR_KPARAM_INFO
	.align		4
.L_8277:
        /*0058*/ 	.byte	0x04, 0x17
        /*005a*/ 	.short	(.L_8279 - .L_8278)
.L_8278:
        /*005c*/ 	.word	0x00000000
        /*0060*/ 	.short	0x0000
        /*0062*/ 	.short	0x0000
        /*0064*/ 	.byte	0x00, 0xf0, 0x21, 0x00


	//----- nvinfo : EIATTR_SPARSE_MMA_MASK
	.align		4
.L_8279:
        /*0068*/ 	.byte	0x03, 0x50
        /*006a*/ 	.short	0x0000


	//----- nvinfo : EIATTR_MAXREG_COUNT
	.align		4
        /*006c*/ 	.byte	0x03, 0x1b
        /*006e*/ 	.short	0x00ff


	//----- nvinfo : EIATTR_MERCURY_ISA_VERSION
	.align		4
        /*0070*/ 	.byte	0x03, 0x5f
        /*0072*/ 	.short	0x0101


	//----- nvinfo : EIATTR_COOP_GROUP_MASK_REGIDS
	.align		4
        /*0074*/ 	.byte	0x04, 0x29
        /*0076*/ 	.short	(.L_8281 - .L_8280)


	//   ....[0]....
.L_8280:
        /*0078*/ 	.word	0xffffffff


	//   ....[1]....
        /*007c*/ 	.word	0xffffffff


	//   ....[2]....
        /*0080*/ 	.word	0xffffffff


	//   ....[3]....
        /*0084*/ 	.word	0xffffffff


	//   ....[4]....
        /*0088*/ 	.word	0xffffffff


	//----- nvinfo : EIATTR_COOP_GROUP_INSTR_OFFSETS
	.align		4
.L_8281:
        /*008c*/ 	.byte	0x04, 0x28
        /*008e*/ 	.short	(.L_8283 - .L_8282)


	//   ....[0]....
.L_8282:
        /*0090*/ 	.word	0x00000fe0


	//   ....[1]....
        /*0094*/ 	.word	0x00001010


	//   ....[2]....
        /*0098*/ 	.word	0x00001040


	//   ....[3]....
        /*009c*/ 	.word	0x00001060


	//   ....[4]....
        /*00a0*/ 	.word	0x00001080


	//----- nvinfo : EIATTR_EXIT_INSTR_OFFSETS
	.align		4
.L_8283:
        /*00a4*/ 	.byte	0x04, 0x1c
        /*00a6*/ 	.short	(.L_8285 - .L_8284)


	//   ....[0]....
.L_8284:
        /*00a8*/ 	.word	0x000000a0


	//   ....[1]....
        /*00ac*/ 	.word	0x00001090


	//   ....[2]....
        /*00b0*/ 	.word	0x00001100


	//----- nvinfo : EIATTR_CRS_STACK_SIZE
	.align		4
.L_8285:
        /*00b4*/ 	.byte	0x04, 0x1e
        /*00b6*/ 	.short	(.L_8287 - .L_8286)
.L_8286:
        /*00b8*/ 	.word	0x00000000


	//----- nvinfo : EIATTR_CBANK_PARAM_SIZE
	.align		4
.L_8287:
        /*00bc*/ 	.byte	0x03, 0x19
        /*00be*/ 	.short	0x0024


	//----- nvinfo : EIATTR_PARAM_CBANK
	.align		4
        /*00c0*/ 	.byte	0x04, 0x0a
        /*00c2*/ 	.short	(.L_8289 - .L_8288)
	.align		4
.L_8288:
        /*00c4*/ 	.word	index@(.nv.constant0._Z13mul_mat_vec_qIfLi256ELi32E10block_q6_KLi1EXadL_ZN45_INTERNAL_8d5cb472_14_gguf_kernel_cu_cd24131917vec_dot_q6_K_q8_1EPKvPK10block_q8_1RKiEEEvS3_S3_PT_iii)
        /*00c8*/ 	.short	0x0210
        /*00ca*/ 	.short	0x0024


	//----- nvinfo : EIATTR_SW_WAR
	.align		4
.L_8289:
        /*00cc*/ 	.byte	0x04, 0x36
        /*00ce*/ 	.short	(.L_8291 - .L_8290)
.L_8290:
        /*00d0*/ 	.word	0x00000008
.L_8291:


//--------------------- .nv.info._Z13mul_mat_vec_qIfLi256ELi32E10block_q5_KLi2EXadL_ZN45_INTERNAL_8d5cb472_14_gguf_kernel_cu_cd24131917vec_dot_q5_K_q8_1EPKvPK10block_q8_1RKiEEEvS3_S3_PT_iii --------------------------
	.section	.nv.info._Z13mul_mat_vec_qIfLi256ELi32E10block_q5_KLi2EXadL_ZN45_INTERNAL_8d5cb472_14_gguf_kernel_cu_cd24131917vec_dot_q5_K_q8_1EPKvPK10block_q8_1RKiEEEvS3_S3_PT_iii,"",@"SHT_CUDA_INFO"
	.sectionflags	@""
	.align	4


	//----- nvinfo : EIATTR_CUDA_API_VERSION
	.align		4
        /*0000*/ 	.byte	0x04, 0x37
        /*0002*/ 	.short	(.L_8293 - .L_8292)
.L_8292:
        /*0004*/ 	.word	0x00000082


	//----- nvinfo : EIATTR_KPARAM_INFO
	.align		4
.L_8293:
        /*0008*/ 	.byte	0x04, 0x17
        /*000a*/ 	.short	(.L_8295 - .L_8294)
.L_8294:
        /*000c*/ 	.word	0x00000000
        /*0010*/ 	.short	0x0005
        /*0012*/ 	.short	0x0020
        /*0014*/ 	.byte	0x00, 0xf0, 0x11, 0x00


	//----- nvinfo : EIATTR_KPARAM_INFO
	.align		4
.L_8295:
        /*0018*/ 	.byte	0x04, 0x17
        /*001a*/ 	.short	(.L_8297 - .L_8296)
.L_8296:
        /*001c*/ 	.word	0x00000000
        /*0020*/ 	.short	0x0004
        /*0022*/ 	.short	0x001c
        /*0024*/ 	.byte	0x00, 0xf0, 0x11, 0x00


	//----- nvinfo : EIATTR_KPARAM_INFO
	.align		4
.L_8297:
        /*0028*/ 	.byte	0x04, 0x17
        /*002a*/ 	.short	(.L_8299 - .L_8298)
.L_8298:
        /*002c*/ 	.word	0x00000000
        /*0030*/ 	.short	0x0003
        /*0032*/ 	.short	0x0018
        /*0034*/ 	.byte	0x00, 0xf0, 0x11, 0x00


	//----- nvinfo : EIATTR_KPARAM_INFO
	.align		4
.L_8299:
        /*0038*/ 	.byte	0x04, 0x17
        /*003a*/ 	.short	(.L_8301 - .L_8300)
.L_8300:
        /*003c*/ 	.word	0x00000000
        /*0040*/ 	.short	0x0002
        /*0042*/ 	.short	0x0010
        /*0044*/ 	.byte	0x00, 0xf0, 0x21, 0x00


	//----- nvinfo : EIATTR_KPARAM_INFO
	.align		4
.L_8301:
        /*0048*/ 	.byte	0x04, 0x17
        /*004a*/ 	.short	(.L_8303 - .L_8302)
.L_8302:
        /*004c*/ 	.word	0x00000000
        /*0050*/ 	.short	0x0001
        /*0052*/ 	.short	0x0008
        /*0054*/ 	.byte	0x00, 0xf0, 0x21, 0x00


	//----- nvinfo : EIATTR_KPARAM_INFO
	.align		4
.L_8303:
        /*0058*/ 	.byte	0x04, 0x17
        /*005a*/ 	.short	(.L_8305 - .L_8304)
.L_8304:
        /*005c*/ 	.word	0x00000000
        /*0060*/ 	.short	0x0000
        /*0062*/ 	.short	0x0000
        /*0064*/ 	.byte	0x00, 0xf0, 0x21, 0x00


	//----- nvinfo : EIATTR_SPARSE_MMA_MASK
	.align		4
.L_8305:
        /*0068*/ 	.byte	0x03, 0x50
        /*006a*/ 	.short	0x0000


	//----- nvinfo : EIATTR_MAXREG_COUNT
	.align		4
        /*006c*/ 	.byte	0x03, 0x1b
        /*006e*/ 	.short	0x00ff


	//----- nvinfo : EIATTR_MERCURY_ISA_VERSION
	.align		4
        /*0070*/ 	.byte	0x03, 0x5f
        /*0072*/ 	.short	0x0101


	//----- nvinfo : EIATTR_COOP_GROUP_MASK_REGIDS
	.align		4
        /*0074*/ 	.byte	0x04, 0x29
        /*0076*/ 	.short	(.L_8307 - .L_8306)


	//   ....[0]....
.L_8306:
        /*0078*/ 	.word	0xffffffff


	//   ....[1]....
        /*007c*/ 	.word	0xffffffff


	//   ....[2]....
        /*0080*/ 	.word	0xffffffff


	//   ....[3]....
        /*0084*/ 	.word	0xffffffff


	//   ....[4]....
        /*0088*/ 	.word	0xffffffff


	//----- nvinfo : EIATTR_COOP_GROUP_INSTR_OFFSETS
	.align		4
.L_8307:
        /*008c*/ 	.byte	0x04, 0x28
        /*008e*/ 	.short	(.L_8309 - .L_8308)


	//   ....[0]....
.L_8308:
        /*0090*/ 	.word	0x00000880


	//   ....[1]....
        /*0094*/ 	.word	0x000008b0


	//   ....[2]....
        /*0098*/ 	.word	0x000008d0


	//   ....[3]....
        /*009c*/ 	.word	0x000008f0


	//   ....[4]....
        /*00a0*/ 	.word	0x00000910


	//----- nvinfo : EIATTR_EXIT_INSTR_OFFSETS
	.align		4
.L_8309:
        /*00a4*/ 	.byte	0x04, 0x1c
        /*00a6*/ 	.short	(.L_8311 - .L_8310)


	//   ....[0]....
.L_8310:
        /*00a8*/ 	.word	0x000000a0


	//   ....[1]....
        /*00ac*/ 	.word	0x00000920


	//   ....[2]....
        /*00b0*/ 	.word	0x00000990


	//----- nvinfo : EIATTR_CRS_STACK_SIZE
	.align		4
.L_8311:
        /*00b4*/ 	.byte	0x04, 0x1e
        /*00b6*/ 	.short	(.L_8313 - .L_8312)
.L_8312:
        /*00b8*/ 	.word	0x00000000


	//----- nvinfo : EIATTR_CBANK_PARAM_SIZE
	.align		4
.L_8313:
        /*00bc*/ 	.byte	0x03, 0x19
        /*00be*/ 	.short	0x0024


	//----- nvinfo : EIATTR_PARAM_CBANK
	.align		4
        /*00c0*/ 	.byte	0x04, 0x0a
        /*00c2*/ 	.short	(.L_8315 - .L_8314)
	.align		4
.L_8314:
        /*00c4*/ 	.word	index@(.nv.constant0._Z13mul_mat_vec_qIfLi256ELi32E10block_q5_KLi2EXadL_ZN45_INTERNAL_8d5cb472_14_gguf_kernel_cu_cd24131917vec_dot_q5_K_q8_1EPKvPK10block_q8_1RKiEEEvS3_S3_PT_iii)
        /*00c8*/ 	.short	0x0210
        /*00ca*/ 	.short	0x0024


	//----- nvinfo : EIATTR_SW_WAR
	.align		4
.L_8315:
        /*00cc*/ 	.byte	0x04, 0x36
        /*00ce*/ 	.short	(.L_8317 - .L_8316)
.L_8316:
        /*00d0*/ 	.word	0x00000008
.L_8317:


//--------------------- .nv.info._Z13mul_mat_vec_qIfLi256ELi32E10block_q4_KLi2EXadL_ZN45_INTERNAL_8d5cb472_14_gguf_kernel_cu_cd24131917vec_dot_q4_K_q8_1EPKvPK10block_q8_1RKiEEEvS3_S3_PT_iii --------------------------
	.section	.nv.info._Z13mul_mat_vec_qIfLi256ELi32E10block_q4_KLi2EXadL_ZN45_INTERNAL_8d5cb472_14_gguf_kernel_cu_cd24131917vec_dot_q4_K_q8_1EPKvPK10block_q8_1RKiEEEvS3_S3_PT_iii,"",@"SHT_CUDA_INFO"
	.sectionflags	@""
	.align	4


	//----- nvinfo : EIATTR_CUDA_API_VERSION
	.align		4
        /*0000*/ 	.byte	0x04, 0x37
        /*0002*/ 	.short	(.L_8319 - .L_8318)
.L_8318:
        /*0004*/ 	.word	0x00000082


	//----- nvinfo : EIATTR_KPARAM_INFO
	.align		4
.L_8319:
        /*0008*/ 	.byte	0x04, 0x17
        /*000a*/ 	.short	(.L_8321 - .L_8320)
.L_8320:
        /*000c*/ 	.word	0x00000000
        /*0010*/ 	.short	0x0005
        /*0012*/ 	.short	0x0020
        /*0014*/ 	.byte	0x00, 0xf0, 0x11, 0x00


	//----- nvinfo : EIATTR_KPARAM_INFO
	.align		4
.L_8321:
        /*0018*/ 	.byte	0x04, 0x17
        /*001a*/ 	.short	(.L_8323 - .L_8322)
.L_8322:
        /*001c*/ 	.word	0x00000000
        /*0020*/ 	.short	0x0004
        /*0022*/ 	.short	0x001c
        /*0024*/ 	.byte	0x00, 0xf0, 0x11, 0x00


	//----- nvinfo : EIATTR_KPARAM_INFO
	.align		4
.L_8323:
        /*0028*/ 	.byte	0x04, 0x17
        /*002a*/ 	.short	(.L_8325 - .L_8324)
.L_8324:
        /*002c*/ 	.word	0x00000000
        /*0030*/ 	.short	0x0003
        /*0032*/ 	.short	0x0018
        /*0034*/ 	.byte	0x00, 0xf0, 0x11, 0x00


	//----- nvinfo : EIATTR_KPARAM_INFO
	.align		4
.L_8325:
        /*0038*/ 	.byte	0x04, 0x17
        /*003a*/ 	.short	(.L_8327 - .L_8326)
.L_8326:
        /*003c*/ 	.word	0x00000000
        /*0040*/ 	.short	0x0002
        /*0042*/ 	.short	0x0010
        /*0044*/ 	.byte	0x00, 0xf0, 0x21, 0x00


	//----- nvinfo : EIATTR_KPARAM_INFO
	.align		4
.L_8327:
        /*0048*/ 	.byte	0x04, 0x17
        /*004a*/ 	.short	(.L_8329 - .L_8328)
.L_8328:
        /*004c*/ 	.word	0x00000000
        /*0050*/ 	.short	0x0001
        /*0052*/ 	.short	0x0008
        /*0054*/ 	.byte	0x00, 0xf0, 0x21, 0x00


	//----- nvinfo : EIATTR_KPARAM_INFO
	.align		4
.L_8329:
        /*0058*/ 	.byte	0x04, 0x17
        /*005a*/ 	.short	(.L_8331 - .L_8330)
.L_8330:
        /*005c*/ 	.word	0x00000000
        /*0060*/ 	.short	0x0000
        /*0062*/ 	.short	0x0000
        /*0064*/ 	.byte	0x00, 0xf0, 0x21, 0x00


	//----- nvinfo : EIATTR_SPARSE_MMA_MASK
	.align		4
.L_8331:
        /*0068*/ 	.byte	0x03, 0x50
        /*006a*/ 	.short	0x0000


	//----- nvinfo : EIATTR_MAXREG_COUNT
	.align		4
        /*006c*/ 	.byte	0x03, 0x1b
        /*006e*/ 	.short	0x00ff


	//----- nvinfo : EIATTR_MERCURY_ISA_VERSION
	.align		4
        /*0070*/ 	.byte	0x03, 0x5f
        /*0072*/ 	.short	0x0101


	//----- nvinfo : EIATTR_COOP_GROUP_MASK_REGIDS
	.align		4
        /*0074*/ 	.byte	0x04, 0x29
        /*0076*/ 	.short	(.L_8333 - .L_8332)


	//   ....[0]....
.L_8332:
        /*0078*/ 	.word	0xffffffff


	//   ....[1]....
        /*007c*/ 	.word	0xffffffff


	//   ....[2]....
        /*0080*/ 	.word	0xffffffff


	//   ....[3]....
        /*0084*/ 	.word	0xffffffff


	//   ....[4]....
        /*0088*/ 	.word	0xffffffff


	//----- nvinfo : EIATTR_COOP_GROUP_INSTR_OFFSETS
	.align		4
.L_8333:
        /*008c*/ 	.byte	0x04, 0x28
        /*008e*/ 	.short	(.L_8335 - .L_8334)


	//   ....[0]....
.L_8334:
        /*0090*/ 	.word	0x00000770


	//   ....[1]....
        /*0094*/ 	.word	0x000007a0


	//   ....[2]....
        /*0098*/ 	.word	0x000007c0


	//   ....[3]....
        /*009c*/ 	.word	0x000007e0


	//   ....[4]....
        /*00a0*/ 	.word	0x00000800


	//----- nvinfo : EIATTR_EXIT_INSTR_OFFSETS
	.align		4
.L_8335:
        /*00a4*/ 	.byte	0x04, 0x1c
        /*00a6*/ 	.short	(.L_8337 - .L_8336)


	//   ....[0]....
.L_8336:
        /*00a8*/ 	.word	0x000000a0


	//   ....[1]....
        /*00ac*/ 	.word	0x00000810


	//   ....[2]....
        /*00b0*/ 	.word	0x00000880


	//----- nvinfo : EIATTR_CRS_STACK_SIZE
	.align		4
.L_8337:
        /*00b4*/ 	.byte	0x04, 0x1e
        /*00b6*/ 	.short	(.L_8339 - .L_8338)
.L_8338:
        /*00b8*/ 	.word	0x00000000


	//----- nvinfo : EIATTR_CBANK_PARAM_SIZE
	.align		4
.L_8339:
        /*00bc*/ 	.byte	0x03, 0x19
        /*00be*/ 	.short	0x0024


	//----- nvinfo : EIATTR_PARAM_CBANK
	.align		4
        /*00c0*/ 	.byte	0x04, 0x0a
        /*00c2*/ 	.short	(.L_8341 - .L_8340)
	.align		4
.L_8340:
        /*00c4*/ 	.word	index@(.nv.constant0._Z13mul_mat_vec_qIfLi256ELi32E10block_q4_KLi2EXadL_ZN45_INTERNAL_8d5cb472_14_gguf_kernel_cu_cd24131917vec_dot_q4_K_q8_1EPKvPK10block_q8_1RKiEEEvS3_S3_PT_iii)
        /*00c8*/ 	.short	0x0210
        /*00ca*/ 	.short	0x0024


	//----- nvinfo : EIATTR_SW_WAR
	.align		4
.L_8341:
        /*00cc*/ 	.byte	0x04, 0x36
        /*00ce*/ 	.short	(.L_8343 - .L_8342)
.L_8342:
        /*00d0*/ 	.word	0x00000008
.L_8343:


//--------------------- .nv.info._Z13mul_mat_vec_qIfLi256ELi16E10block_q3_KLi1EXadL_ZN45_INTERNAL_8d5cb472_14_gguf_kernel_cu_cd24131917vec_dot_q3_K_q8_1EPKvPK10block_q8_1RKiEEEvS3_S3_PT_iii --------------------------
	.section	.nv.info._Z13mul_mat_vec_qIfLi256ELi16E10block_q3_KLi1EXadL_ZN45_INTERNAL_8d5cb472_14_gguf_kernel_cu_cd24131917vec_dot_q3_K_q8_1EPKvPK10block_q8_1RKiEEEvS3_S3_PT_iii,"",@"SHT_CUDA_INFO"
	.sectionflags	@""
	.align	4


	//----- nvinfo : EIATTR_CUDA_API_VERSION
	.align		4
        /*0000*/ 	.byte	0x04, 0x37
        /*0002*/ 	.short	(.L_8345 - .L_8344)
.L_8344:
        /*0004*/ 	.word	0x00000082


	//----- nvinfo : EIATTR_KPARAM_INFO
	.align		4
.L_8345:
        /*0008*/ 	.byte	0x04, 0x17
        /*000a*/ 	.short	(.L_8347 - .L_8346)
.L_8346:
        /*000c*/ 	.word	0x00000000
        /*0010*/ 	.short	0x0005
        /*0012*/ 	.short	0x0020
        /*0014*/ 	.byte	0x00, 0xf0, 0x11, 0x00


	//----- nvinfo : EIATTR_KPARAM_INFO
	.align		4
.L_8347:
        /*0018*/ 	.byte	0x04, 0x17
        /*001a*/ 	.short	(.L_8349 - .L_8348)
.L_8348:
        /*001c*/ 	.word	0x00000000
        /*0020*/ 	.short	0x0004
        /*0022*/ 	.short	0x001c
        /*0024*/ 	.byte	0x00, 0xf0, 0x11, 0x00


	//----- nvinfo : EIATTR_KPARAM_INFO
	.align		4
.L_8349:
        /*0028*/ 	.byte	0x04, 0x17
        /*002a*/ 	.short	(.L_8351 - .L_8350)
.L_8350:
        /*002c*/ 	.word	0x00000000
        /*0030*/ 	.short	0x0003
        /*0032*/ 	.short	0x0018
        /*0034*/ 	.byte	0x00, 0xf0, 0x11, 0x00


	//----- nvinfo : EIATTR_KPARAM_INFO
	.align		4
.L_8351:
        /*0038*/ 	.byte	0x04, 0x17
        /*003a*/ 	.short	(.L_8353 - .L_8352)
.L_8352:
        /*003c*/ 	.word	0x00000000
        /*0040*/ 	.short	0x0002
        /*0042*/ 	.short	0x0010
        /*0044*/ 	.byte	0x00, 0xf0, 0x21, 0x00


	//----- nvinfo : EIATTR_KPARAM_INFO
	.align		4
.L_8353:
        /*0048*/ 	.byte	0x04, 0x17
        /*004a*/ 	.short	(.L_8355 - .L_8354)
.L_8354:
        /*004c*/ 	.word	0x00000000
        /*0050*/ 	.short	0x0001
        /*0052*/ 	.short	0x0008
        /*0054*/ 	.byte	0x00, 0xf0, 0x21, 0x00


	//----- nvinfo : EIATTR_KPARAM_INFO
	.align		4
.L_8355:
        /*0058*/ 	.byte	0x04, 0x17
        /*005a*/ 	.short	(.L_8357 - .L_8356)
.L_8356:
        /*005c*/ 	.word	0x00000000
        /*0060*/ 	.short	0x0000
        /*0062*/ 	.short	0x0000
        /*0064*/ 	.byte	0x00, 0xf0, 0x21, 0x00


	//----- nvinfo : EIATTR_SPARSE_MMA_MASK
	.align		4
.L_8357:
        /*0068*/ 	.byte	0x03, 0x50
        /*006a*/ 	.short	0x0000


	//----- nvinfo : EIATTR_MAXREG_COUNT
	.align		4
        /*006c*/ 	.byte	0x03, 0x1b
        /*006e*/ 	.short	0x00ff


	//----- nvinfo : EIATTR_MERCURY_ISA_VERSION
	.align		4
        /*0070*/ 	.byte	0x03, 0x5f
        /*0072*/ 	.short	0x0101


	//----- nvinfo : EIATTR_COOP_GROUP_MASK_REGIDS
	.align		4
        /*0074*/ 	.byte	0x04, 0x29
        /*0076*/ 	.short	(.L_8359 - .L_8358)


	//   ....[0]....
.L_8358:
        /*0078*/ 	.word	0xffffffff


	//   ....[1]....
        /*007c*/ 	.word	0xffffffff


	//   ....[2]....
        /*0080*/ 	.word	0xffffffff


	//   ....[3]....
        /*0084*/ 	.word	0xffffffff


	//   ....[4]....
        /*0088*/ 	.word	0xffffffff


	//----- nvinfo : EIATTR_COOP_GROUP_INSTR_OFFSETS
	.align		4
.L_8359:
        /*008c*/ 	.byte	0x04, 0x28
        /*008e*/ 	.short	(.L_8361 - .L_8360)


	//   ....[0]....
.L_8360:
        /*0090*/ 	.word	0x00000f10


	//   ....[1]....
        /*0094*/ 	.word	0x00000f40


	//   ....[2]....
        /*0098*/ 	.word	0x00000f70


	//   ....[3]....
        /*009c*/ 	.word	0x00000f90


	//   ....[4]....
        /*00a0*/ 	.word	0x00000fb0


	//----- nvinfo : EIATTR_EXIT_INSTR_OFFSETS
	.align		4
.L_8361:
        /*00a4*/ 	.byte	0x04, 0x1c
        /*00a6*/ 	.short	(.L_8363 - .L_8362)


	//   ....[0]....
.L_8362:
        /*00a8*/ 	.word	0x000000a0


	//   ....[1]....
        /*00ac*/ 	.word	0x00000fc0


	//   ....[2]....
        /*00b0*/ 	.word	0x00001030


	//----- nvinfo : EIATTR_CRS_STACK_SIZE
	.align		4
.L_8363:
        /*00b4*/ 	.byte	0x04, 0x1e
        /*00b6*/ 	.short	(.L_8365 - .L_8364)
.L_8364:
        /*00b8*/ 	.word	0x00000000


	//----- nvinfo : EIATTR_CBANK_PARAM_SIZE
	.align		4
.L_8365:
        /*00bc*/ 	.byte	0x03, 0x19
        /*00be*/ 	.short	0x0024


	//----- nvinfo : EIATTR_PARAM_CBANK
	.align		4
        /*00c0*/ 	.byte	0x04, 0x0a
        /*00c2*/ 	.short	(.L_8367 - .L_8366)
	.align		4
.L_8366:
        /*00c4*/ 	.word	index@(.nv.constant0._Z13mul_mat_vec_qIfLi256ELi16E10block_q3_KLi1EXadL_ZN45_INTERNAL_8d5cb472_14_gguf_kernel_cu_cd24131917vec_dot_q3_K_q8_1EPKvPK10block_q8_1RKiEEEvS3_S3_PT_iii)
        /*00c8*/ 	.short	0x0210
        /*00ca*/ 	.short	0x0024


	//----- nvinfo : EIATTR_SW_WAR
	.align		4
.L_8367:
        /*00cc*/ 	.byte	0x04, 0x36
        /*00ce*/ 	.short	(.L_8369 - .L_8368)
.L_8368:
        /*00d0*/ 	.word	0x00000008
.L_8369:


//--------------------- .nv.info._Z13mul_mat_vec_qIfLi256ELi16E10block_q2_KLi1EXadL_ZN45_INTERNAL_8d5cb472_14_gguf_kernel_cu_cd24131917vec_dot_q2_K_q8_1EPKvPK10block_q8_1RKiEEEvS3_S3_PT_iii --------------------------
	.section	.nv.info._Z13mul_mat_vec_qIfLi256ELi16E10block_q2_KLi1EXadL_ZN45_INTERNAL_8d5cb472_14_gguf_kernel_cu_cd24131917vec_dot_q2_K_q8_1EPKvPK10block_q8_1RKiEEEvS3_S3_PT_iii,"",@"SHT_CUDA_INFO"
	.sectionflags	@""
	.align	4


	//----- nvinfo : EIATTR_CUDA_API_VERSION
	.align		4
        /*0000*/ 	.byte	0x04, 0x37
        /*0002*/ 	.short	(.L_8371 - .L_8370)
.L_8370:
        /*0004*/ 	.word	0x00000082


	//----- nvinfo : EIATTR_KPARAM_INFO
	.align		4
.L_8371:
        /*0008*/ 	.byte	0x04, 0x17
        /*000a*/ 	.short	(.L_8373 - .L_8372)
.L_8372:
        /*000c*/ 	.word	0x00000000
        /*0010*/ 	.short	0x0005
        /*0012*/ 	.short	0x0020
        /*0014*/ 	.byte	0x00, 0xf0, 0x11, 0x00


	//----- nvinfo : EIATTR_KPARAM_INFO
	.align		4
.L_8373:
        /*0018*/ 	.byte	0x04, 0x17
        /*001a*/ 	.short	(.L_8375 - .L_8374)
.L_8374:
        /*001c*/ 	.word	0x00000000
        /*0020*/ 	.short	0x0004
        /*0022*/ 	.short	0x001c
        /*0024*/ 	.byte	0x00, 0xf0, 0x11, 0x00


	//----- nvinfo : EIATTR_KPARAM_INFO
	.align		4
.L_8375:
        /*0028*/ 	.byte	0x04, 0x17
        /*002a*/ 	.short	(.L_8377 - .L_8376)
.L_8376:
        /*002c*/ 	.word	0x00000000
        /*0030*/ 	.short	0x0003
        /*0032*/ 	.short	0x0018
        /*0034*/ 	.byte	0x00, 0xf0, 0x11, 0x00


	//----- nvinfo : EIATTR_KPARAM_INFO
	.align		4
.L_8377:
        /*0038*/ 	.byte	0x04, 0x17
        /*003a*/ 	.short	(.L_8379 - .L_8378)
.L_8378:
        /*003c*/ 	.word	0x00000000
        /*0040*/ 	.short	0x0002
        /*0042*/ 	.short	0x0010
        /*0044*/ 	.byte	0x00, 0xf0, 0x21, 0x00


	//----- nvinfo : EIATTR_KPARAM_INFO
	.align		4
.L_8379:
        /*0048*/ 	.byte	0x04, 0x17
        /*004a*/ 	.short	(.L_8381 - .L_8380)
.L_8380:
        /*004c*/ 	.word	0x00000000
        /*0050*/ 	.short	0x0001
        /*0052*/ 	.short	0x0008
        /*0054*/ 	.byte	0x00, 0xf0, 0x21, 0x00


	//----- nvinfo : EIATTR_KPARAM_INFO
	.align		4
.L_8381:
        /*0058*/ 	.byte	0x04, 0x17
        /*005a*/ 	.short	(.L_8383 - .L_8382)
.L_8382:
        /*005c*/ 	.word	0x00000000
        /*0060*/ 	.short	0x0000
        /*0062*/ 	.short	0x0000
        /*0064*/ 	.byte	0x00, 0xf0, 0x21, 0x00


	//----- nvinfo : EIATTR_SPARSE_MMA_MASK
	.align		4
.L_8383:
        /*0068*/ 	.byte	0x03, 0x50
        /*006a*/ 	.short	0x0000


	//----- nvinfo : EIATTR_MAXREG_COUNT
	.align		4
        /*006c*/ 	.byte	0x03, 0x1b
        /*006e*/ 	.short	0x00ff


	//----- nvinfo : EIATTR_MERCURY_ISA_VERSION
	.align		4
        /*0070*/ 	.byte	0x03, 0x5f
        /*0072*/ 	.short	0x0101


	//----- nvinfo : EIATTR_COOP_GROUP_MASK_REGIDS
	.align		4
        /*0074*/ 	.byte	0x04, 0x29
        /*0076*/ 	.short	(.L_8385 - .L_8384)


	//   ....[0]....
.L_8384:
        /*0078*/ 	.word	0xffffffff


	//   ....[1]....
        /*007c*/ 	.word	0xffffffff


	//   ....[2]....
        /*0080*/ 	.word	0xffffffff


	//   ....[3]....
        /*0084*/ 	.word	0xffffffff


	//   ....[4]....
        /*0088*/ 	.word	0xffffffff


	//----- nvinfo : EIATTR_COOP_GROUP_INSTR_OFFSETS
	.align		4
.L_8385:
        /*008c*/ 	.byte	0x04, 0x28
        /*008e*/ 	.short	(.L_8387 - .L_8386)


	//   ....[0]....
.L_8386:
        /*0090*/ 	.word	0x00000880


	//   ....[1]....
        /*0094*/ 	.word	0x000008b0


	//   ....[2]....
        /*0098*/ 	.word	0x000008d0


	//   ....[3]....
        /*009c*/ 	.word	0x000008f0


	//   ....[4]....
        /*00a0*/ 	.word	0x00000910


	//----- nvinfo : EIATTR_EXIT_INSTR_OFFSETS
	.align		4
.L_8387:
        /*00a4*/ 	.byte	0x04, 0x1c
        /*00a6*/ 	.short	(.L_8389 - .L_8388)


	//   ....[0]....
.L_8388:
        /*00a8*/ 	.word	0x000000a0


	//   ....[1]....
        /*00ac*/ 	.word	0x00000920


	//   ....[2]....
        /*00b0*/ 	.word	0x00000980


	//----- nvinfo : EIATTR_CRS_STACK_SIZE
	.align		4
.L_8389:
        /*00b4*/ 	.byte	0x04, 0x1e
        /*00b6*/ 	.short	(.L_8391 - .L_8390)
.L_8390:
        /*00b8*/ 	.word	0x00000000


	//----- nvinfo : EIATTR_CBANK_PARAM_SIZE
	.align		4
.L_8391:
        /*00bc*/ 	.byte	0x03, 0x19
        /*00be*/ 	.short	0x0024


	//----- nvinfo : EIATTR_PARAM_CBANK
	.align		4
        /*00c0*/ 	.byte	0x04, 0x0a
        /*00c2*/ 	.short	(.L_8393 - .L_8392)
	.align		4
.L_8392:
        /*00c4*/ 	.word	index@(.nv.constant0._Z13mul_mat_vec_qIfLi256ELi16E10block_q2_KLi1EXadL_ZN45_INTERNAL_8d5cb472_14_gguf_kernel_cu_cd24131917vec_dot_q2_K_q8_1EPKvPK10block_q8_1RKiEEEvS3_S3_PT_iii)
        /*00c8*/ 	.short	0x0210
        /*00ca*/ 	.short	0x0024


	//----- nvinfo : EIATTR_SW_WAR
	.align		4
.L_8393:
        /*00cc*/ 	.byte	0x04, 0x36
        /*00ce*/ 	.short	(.L_8395 - .L_8394)
.L_8394:
        /*00d0*/ 	.word	0x00000008
.L_8395:


//--------------------- .nv.info._Z13mul_mat_vec_qIfLi32ELi8E10block_q8_0Li2EXadL_ZN45_INTERNAL_8d5cb472_14_gguf_kernel_cu_cd24131917vec_dot_q8_0_q8_1EPKvPK10block_q8_1RKiEEEvS3_S3_PT_iii --------------------------
	.section	.nv.info._Z13mul_mat_vec_qIfLi32ELi8E10block_q8_0Li2EXadL_ZN45_INTERNAL_8d5cb472_14_gguf_kernel_cu_cd24131917vec_dot_q8_0_q8_1EPKvPK10block_q8_1RKiEEEvS3_S3_PT_iii,"",@"SHT_CUDA_INFO"
	.sectionflags	@""
	.align	4


	//----- nvinfo : EIATTR_CUDA_API_VERSION
	.align		4
        /*0000*/ 	.byte	0x04, 0x37
        /*0002*/ 	.short	(.L_8397 - .L_8396)
.L_8396:
        /*0004*/ 	.word	0x00000082


	//----- nvinfo : EIATTR_KPARAM_INFO
	.align		4
.L_8397:
        /*0008*/ 	.byte	0x04, 0x17
        /*000a*/ 	.short	(.L_8399 - .L_8398)
.L_8398:
        /*000c*/ 	.word	0x00000000
        /*0010*/ 	.short	0x0005
        /*0012*/ 	.short	0x0020
        /*0014*/ 	.byte	0x00, 0xf0, 0x11, 0x00


	//----- nvinfo : EIATTR_KPARAM_INFO
	.align		4
.L_8399:
        /*0018*/ 	.byte	0x04, 0x17
        /*001a*/ 	.short	(.L_8401 - .L_8400)
.L_8400:
        /*001c*/ 	.word	0x00000000
        /*0020*/ 	.short	0x0004
        /*0022*/ 	.short	0x001c
        /*0024*/ 	.byte	0x00, 0xf0, 0x11, 0x00


	//----- nvinfo : EIATTR_KPARAM_INFO
	.align		4
.L_8401:
        /*0028*/ 	.byte	0x04, 0x17
        /*002a*/ 	.short	(.L_8403 - .L_8402)
.L_8402:
        /*002c*/ 	.word	0x00000000
        /*0030*/ 	.short	0x0003
        /*0032*/ 	.short	0x0018
        /*0034*/ 	.byte	0x00, 0xf0, 0x11, 0x00


	//----- nvinfo : EIATTR_KPARAM_INFO
	.align		4
.L_8403:
        /*0038*/ 	.byte	0x04, 0x17
        /*003a*/ 	.short	(.L_8405 - .L_8404)
.L_8404:
        /*003c*/ 	.word	0x00000000
        /*0040*/ 	.short	0x0002
        /*0042*/ 	.short	0x0010
        /*0044*/ 	.byte	0x00, 0xf0, 0x21, 0x00


	//----- nvinfo : EIATTR_KPARAM_INFO
	.align		4
.L_8405:
        /*0048*/ 	.byte	0x04, 0x17
        /*004a*/ 	.short	(.L_8407 - .L_8406)
.L_8406:
        /*004c*/ 	.word	0x00000000
        /*0050*/ 	.short	0x0001
        /*0052*/ 	.short	0x0008
        /*0054*/ 	.byte	0x00, 0xf0, 0x21, 0x00


	//----- nvinfo : EIATTR_KPARAM_INFO
	.align		4
.L_8407:
        /*0058*/ 	.byte	0x04, 0x17
        /*005a*/ 	.short	(.L_8409 - .L_8408)
.L_8408:
        /*005c*/ 	.word	0x00000000
        /*0060*/ 	.short	0x0000
        /*0062*/ 	.short	0x0000
        /*0064*/ 	.byte	0x00, 0xf0, 0x21, 0x00


	//----- nvinfo : EIATTR_SPARSE_MMA_MASK
	.align		4
.L_8409:
        /*0068*/ 	.byte	0x03, 0x50
        /*006a*/ 	.short	0x0000


	//----- nvinfo : EIATTR_MAXREG_COUNT
	.align		4
        /*006c*/ 	.byte	0x03, 0x1b
        /*006e*/ 	.short	0x00ff


	//----- nvinfo : EIATTR_MERCURY_ISA_VERSION
	.align		4
        /*0070*/ 	.byte	0x03, 0x5f
        /*0072*/ 	.short	0x0101


	//----- nvinfo : EIATTR_COOP_GROUP_MASK_REGIDS
	.align		4
        /*0074*/ 	.byte	0x04, 0x29
        /*0076*/ 	.short	(.L_8411 - .L_8410)


	//   ....[0]....
.L_8410:
        /*0078*/ 	.word	0xffffffff


	//   ....[1]....
        /*007c*/ 	.word	0xffffffff


	//   ....[2]....
        /*0080*/ 	.word	0xffffffff


	//   ....[3]....
        /*0084*/ 	.word	0xffffffff


	//   ....[4]....
        /*0088*/ 	.word	0xffffffff


	//----- nvinfo : EIATTR_COOP_GROUP_INSTR_OFFSETS
	.align		4
.L_8411:
        /*008c*/ 	.byte	0x04, 0x28
        /*008e*/ 	.short	(.L_8413 - .L_8412)


	//   ....[0]....
.L_8412:
        /*0090*/ 	.word	0x000010b0


	//   ....[1]....
        /*0094*/ 	.word	0x000010e0


	//   ....[2]....
        /*0098*/ 	.word	0x00001100


	//   ....[3]....
        /*009c*/ 	.word	0x00001120


	//   ....[4]....
        /*00a0*/ 	.word	0x00001140


	//----- nvinfo : EIATTR_EXIT_INSTR_OFFSETS
	.align		4
.L_8413:
        /*00a4*/ 	.byte	0x04, 0x1c
        /*00a6*/ 	.short	(.L_8415 - .L_8414)


	//   ....[0]....
.L_8414:
        /*00a8*/ 	.word	0x000000a0


	//   ....[1]....
        /*00ac*/ 	.word	0x00001150


	//   ....[2]....
        /*00b0*/ 	.word	0x000011b0


	//----- nvinfo : EIATTR_CRS_STACK_SIZE
	.align		4
.L_8415:
        /*00b4*/ 	.byte	0x04, 0x1e
        /*00b6*/ 	.short	(.L_8417 - .L_8416)
.L_8416:
        /*00b8*/ 	.word	0x00000000


	//----- nvinfo : EIATTR_CBANK_PARAM_SIZE
	.align		4
.L_8417:
        /*00bc*/ 	.byte	0x03, 0x19
        /*00be*/ 	.short	0x0024


	//----- nvinfo : EIATTR_PARAM_CBANK
	.align		4
        /*00c0*/ 	.byte	0x04, 0x0a
        /*00c2*/ 	.short	(.L_8419 - .L_8418)
	.align		4
.L_8418:
        /*00c4*/ 	.word	index@(.nv.constant0._Z13mul_mat_vec_qIfLi32ELi8E10block_q8_0Li2EXadL_ZN45_INTERNAL_8d5cb472_14_gguf_kernel_cu_cd24131917vec_dot_q8_0_q8_1EPKvPK10block_q8_1RKiEEEvS3_S3_PT_iii)
        /*00c8*/ 	.short	0x0210
        /*00ca*/ 	.short	0x0024


	//----- nvinfo : EIATTR_SW_WAR
	.align		4
.L_8419:
        /*00cc*/ 	.byte	0x04, 0x36
        /*00ce*/ 	.short	(.L_8421 - .L_8420)
.L_8420:
        /*00d0*/ 	.word	0x00000008
.L_8421:


//--------------------- .nv.info._Z13mul_mat_vec_qIfLi32ELi4E10block_q5_1Li2EXadL_ZN45_INTERNAL_8d5cb472_14_gguf_kernel_cu_cd24131917vec_dot_q5_1_q8_1EPKvPK10block_q8_1RKiEEEvS3_S3_PT_iii --------------------------
	.section	.nv.info._Z13mul_mat_vec_qIfLi32ELi4E10block_q5_1Li2EXadL_ZN45_INTERNAL_8d5cb472_14_gguf_kernel_cu_cd24131917vec_dot_q5_1_q8_1EPKvPK10block_q8_1RKiEEEvS3_S3_PT_iii,"",@"SHT_CUDA_INFO"
	.sectionflags	@""
	.align	4


	//----- nvinfo : EIATTR_CUDA_API_VERSION
	.align		4
        /*0000*/ 	.byte	0x04, 0x37
        /*0002*/ 	.short	(.L_8423 - .L_8422)
.L_8422:
        /*0004*/ 	.word	0x00000082


	//----- nvinfo : EIATTR_KPARAM_INFO
	.align		4
.L_8423:
        /*0008*/ 	.byte	0x04, 0x17
        /*000a*/ 	.short	(.L_8425 - .L_8424)
.L_8424:
        /*000c*/ 	.word	0x00000000
        /*0010*/ 	.short	0x0005
        /*0012*/ 	.short	0x0020
        /*0014*/ 	.byte	0x00, 0xf0, 0x11, 0x00


	//----- nvinfo : EIATTR_KPARAM_INFO
	.align		4
.L_8425:
        /*0018*/ 	.byte	0x04, 0x17
        /*001a*/ 	.short	(.L_8427 - .L_8426)
.L_8426:
        /*001c*/ 	.word	0x00000000
        /*0020*/ 	.short	0x0004
        /*0022*/ 	.short	0x001c
        /*0024*/ 	.byte	0x00, 0xf0, 0x11, 0x00


	//----- nvinfo : EIATTR_KPARAM_INFO
	.align		4
.L_8427:
        /*0028*/ 	.byte	0x04, 0x17
        /*002a*/ 	.short	(.L_8429 - .L_8428)
.L_8428:
        /*002c*/ 	.word	0x00000000
        /*0030*/ 	.short	0x0003
        /*0032*/ 	.short	0x0018
        /*0034*/ 	.byte	0x00, 0xf0, 0x11, 0x00


	//----- nvinfo : EIATTR_KPARAM_INFO
	.align		4
.L_8429:
        /*0038*/ 	.byte	0x04, 0x17
        /*003a*/ 	.short	(.L_8431 - .L_8430)
.L_8430:
        /*003c*/ 	.word	0x00000000
        /*0040*/ 	.short	0x0002
        /*0042*/ 	.short	0x0010
        /*0044*/ 	.byte	0x00, 0xf0, 0x21, 0x00


	//----- nvinfo : EIATTR_KPARAM_INFO
	.align		4
.L_8431:
        /*0048*/ 	.byte	0x04, 0x17
        /*004a*/ 	.short	(.L_8433 - .L_8432)
.L_8432:
        /*004c*/ 	.word	0x00000000
        /*0050*/ 	.short	0x0001
        /*0052*/ 	.short	0x0008
        /*0054*/ 	.byte	0x00, 0xf0, 0x21, 0x00


	//----- nvinfo : EIATTR_KPARAM_INFO
	.align		4
.L_8433:
        /*0058*/ 	.byte	0x04, 0x17
        /*005a*/ 	.short	(.L_8435 - .L_8434)
.L_8434:
        /*005c*/ 	.word	0x00000000
        /*0060*/ 	.short	0x0000
        /*0062*/ 	.short	0x0000
        /*0064*/ 	.byte	0x00, 0xf0, 0x21, 0x00


	//----- nvinfo : EIATTR_SPARSE_MMA_MASK
	.align		4
.L_8435:
        /*0068*/ 	.byte	0x03, 0x50
        /*006a*/ 	.short	0x0000


	//----- nvinfo : EIATTR_MAXREG_COUNT
	.align		4
        /*006c*/ 	.byte	0x03, 0x1b
        /*006e*/ 	.short	0x00ff


	//----- nvinfo : EIATTR_MERCURY_ISA_VERSION
	.align		4
        /*0070*/ 	.byte	0x03, 0x5f
        /*0072*/ 	.short	0x0101


	//----- nvinfo : EIATTR_COOP_GROUP_MASK_REGIDS
	.align		4
        /*0074*/ 	.byte	0x04, 0x29
        /*0076*/ 	.short	(.L_8437 - .L_8436)


	//   ....[0]....
.L_8436:
        /*0078*/ 	.word	0xffffffff


	//   ....[1]....
        /*007c*/ 	.word	0xffffffff


	//   ....[2]....
        /*0080*/ 	.word	0xffffffff


	//   ....[3]....
        /*0084*/ 	.word	0xffffffff


	//   ....[4]....
        /*0088*/ 	.word	0xffffffff


	//----- nvinfo : EIATTR_COOP_GROUP_INSTR_OFFSETS
	.align		4
.L_8437:
        /*008c*/ 	.byte	0x04, 0x28
        /*008e*/ 	.short	(.L_8439 - .L_8438)


	//   ....[0]....
.L_8438:
        /*0090*/ 	.word	0x000006b0


	//   ....[1]....
        /*0094*/ 	.word	0x000006e0


	//   ....[2]....
        /*0098*/ 	.word	0x00000700


	//   ....[3]....
        /*009c*/ 	.word	0x00000720


	//   ....[4]....
        /*00a0*/ 	.word	0x00000740


	//----- nvinfo : EIATTR_EXIT_INSTR_OFFSETS
	.align		4
.L_8439:
        /*00a4*/ 	.byte	0x04, 0x1c
        /*00a6*/ 	.short	(.L_8441 - .L_8440)


	//   ....[0]....
.L_8440:
        /*00a8*/ 	.word	0x000000a0


	//   ....[1]....
        /*00ac*/ 	.word	0x00000750


	//   ....[2]....
        /*00b0*/ 	.word	0x000007b0


	//----- nvinfo : EIATTR_CRS_STACK_SIZE
	.align		4
.L_8441:
        /*00b4*/ 	.byte	0x04, 0x1e
        /*00b6*/ 	.short	(.L_8443 - .L_8442)
.L_8442:
        /*00b8*/ 	.word	0x00000000


	//----- nvinfo : EIATTR_CBANK_PARAM_SIZE
	.align		4
.L_8443:
        /*00bc*/ 	.byte	0x03, 0x19
        /*00be*/ 	.short	0x0024


	//----- nvinfo : EIATTR_PARAM_CBANK
	.align		4
        /*00c0*/ 	.byte	0x04, 0x0a
        /*00c2*/ 	.short	(.L_8445 - .L_8444)
	.align		4
.L_8444:
        /*00c4*/ 	.word	index@(.nv.constant0._Z13mul_mat_vec_qIfLi32ELi4E10block_q5_1Li2EXadL_ZN45_INTERNAL_8d5cb472_14_gguf_kernel_cu_cd24131917vec_dot_q5_1_q8_1EPKvPK10block_q8_1RKiEEEvS3_S3_PT_iii)
        /*00c8*/ 	.short	0x0210
        /*00ca*/ 	.short	0x0024


	//----- nvinfo : EIATTR_SW_WAR
	.align		4
.L_8445:
        /*00cc*/ 	.byte	0x04, 0x36
        /*00ce*/ 	.short	(.L_8447 - .L_8446)
.L_8446:
        /*00d0*/ 	.word	0x00000008
.L_8447:


//--------------------- .nv.info._Z13mul_mat_vec_qIfLi32ELi4E10block_q5_0Li2EXadL_ZN45_INTERNAL_8d5cb472_14_gguf_kernel_cu_cd24131917vec_dot_q5_0_q8_1EPKvPK10block_q8_1RKiEEEvS3_S3_PT_iii --------------------------
	.section	.nv.info._Z13mul_mat_vec_qIfLi32ELi4E10block_q5_0Li2EXadL_ZN45_INTERNAL_8d5cb472_14_gguf_kernel_cu_cd24131917vec_dot_q5_0_q8_1EPKvPK10block_q8_1RKiEEEvS3_S3_PT_iii,"",@"SHT_CUDA_INFO"
	.sectionflags	@""
	.align	4


	//----- nvinfo : EIATTR_CUDA_API_VERSION
	.align		4
        /*0000*/ 	.byte	0x04, 0x37
        /*0002*/ 	.short	(.L_8449 - .L_8448)
.L_8448:
        /*0004*/ 	.word	0x00000082


	//----- nvinfo : EIATTR_KPARAM_INFO
	.align		4
.L_8449:
        /*0008*/ 	.byte	0x04, 0x17
        /*000a*/ 	.short	(.L_8451 - .L_8450)
.L_8450:
        /*000c*/ 	.word	0x00000000
        /*0010*/ 	.short	0x0005
        /*0012*/ 	.short	0x0020
        /*0014*/ 	.byte	0x00, 0xf0, 0x11, 0x00


	//----- nvinfo : EIATTR_KPARAM_INFO
	.align		4
.L_8451:
        /*0018*/ 	.byte	0x04, 0x17
        /*001a*/ 	.short	(.L_8453 - .L_8452)
.L_8452:
        /*001c*/ 	.word	0x00000000
        /*0020*/ 	.short	0x0004
        /*0022*/ 	.short	0x001c
        /*0024*/ 	.byte	0x00, 0xf0, 0x11, 0x00


	//----- nvinfo : EIATTR_KPARAM_INFO
	.align		4
.L_8453:
        /*0028*/ 	.byte	0x04, 0x17
        /*002a*/ 	.short	(.L_8455 - .L_8454)
.L_8454:
        /*002c*/ 	.word	0x00000000
        /*0030*/ 	.short	0x0003
        /*0032*/ 	.short	0x0018
        /*0034*/ 	.byte	0x00, 0xf0, 0x11, 0x00


	//----- nvinfo : EIATTR_KPARAM_INFO
	.align		4
.L_8455:
        /*0038*/ 	.byte	0x04, 0x17
        /*003a*/ 	.short	(.L_8457 - .L_8456)
.L_8456:
        /*003c*/ 	.word	0x00000000
        /*0040*/ 	.short	0x0002
        /*0042*/ 	.short	0x0010
        /*0044*/ 	.byte	0x00, 0xf0, 0x21, 0x00


	//----- nvinfo : EIATTR_KPARAM_INFO
	.align		4
.L_8457:
        /*0048*/ 	.byte	0x04, 0x17
        /*004a*/ 	.short	(.L_8459 - .L_8458)
.L_8458:
        /*004c*/ 	.word	0x00000000
        /*0050*/ 	.short	0x0001
        /*0052*/ 	.short	0x0008
        /*0054*/ 	.byte	0x00, 0xf0, 0x21, 0x00


	//----- nvinfo : EIATTR_KPARAM_INFO
	.align		4
.L_8459:
        /*0058*/ 	.byte	0x04, 0x17
        /*005a*/ 	.short	(.L_8461 - .L_8460)
.L_8460:
        /*005c*/ 	.word	0x00000000
        /*0060*/ 	.short	0x0000
        /*0062*/ 	.short	0x0000
        /*0064*/ 	.byte	0x00, 0xf0, 0x21, 0x00


	//----- nvinfo : EIATTR_SPARSE_MMA_MASK
	.align		4
.L_8461:
        /*0068*/ 	.byte	0x03, 0x50
        /*006a*/ 	.short	0x0000


	//----- nvinfo : EIATTR_MAXREG_COUNT
	.align		4
        /*006c*/ 	.byte	0x03, 0x1b
        /*006e*/ 	.short	0x00ff


	//----- nvinfo : EIATTR_MERCURY_ISA_VERSION
	.align		4
        /*0070*/ 	.byte	0x03, 0x5f
        /*0072*/ 	.short	0x0101


	//----- nvinfo : EIATTR_COOP_GROUP_MASK_REGIDS
	.align		4
        /*0074*/ 	.byte	0x04, 0x29
        /*0076*/ 	.short	(.L_8463 - .L_8462)


	//   ....[0]....
.L_8462:
        /*0078*/ 	.word	0xffffffff


	//   ....[1]....
        /*007c*/ 	.word	0xffffffff


	//   ....[2]....
        /*0080*/ 	.word	0xffffffff


	//   ....[3]....
        /*0084*/ 	.word	0xffffffff


	//   ....[4]....
        /*0088*/ 	.word	0xffffffff


	//----- nvinfo : EIATTR_COOP_GROUP_INSTR_OFFSETS
	.align		4
.L_8463:
        /*008c*/ 	.byte	0x04, 0x28
        /*008e*/ 	.short	(.L_8465 - .L_8464)


	//   ....[0]....
.L_8464:
        /*0090*/ 	.word	0x00000710


	//   ....[1]....
        /*0094*/ 	.word	0x00000740


	//   ....[2]....
        /*0098*/ 	.word	0x00000760


	//   ....[3]....
        /*009c*/ 	.word	0x00000780


	//   ....[4]....
        /*00a0*/ 	.word	0x000007a0


	//----- nvinfo : EIATTR_EXIT_INSTR_OFFSETS
	.align		4
.L_8465:
        /*00a4*/ 	.byte	0x04, 0x1c
        /*00a6*/ 	.short	(.L_8467 - .L_8466)


	//   ....[0]....
.L_8466:
        /*00a8*/ 	.word	0x000000a0


	//   ....[1]....
        /*00ac*/ 	.word	0x000007b0


	//   ....[2]....
        /*00b0*/ 	.word	0x00000810


	//----- nvinfo : EIATTR_CRS_STACK_SIZE
	.align		4
.L_8467:
        /*00b4*/ 	.byte	0x04, 0x1e
        /*00b6*/ 	.short	(.L_8469 - .L_8468)
.L_8468:
        /*00b8*/ 	.word	0x00000000


	//----- nvinfo : EIATTR_CBANK_PARAM_SIZE
	.align		4
.L_8469:
        /*00bc*/ 	.byte	0x03, 0x19
        /*00be*/ 	.short	0x0024


	//----- nvinfo : EIATTR_PARAM_CBANK
	.align		4
        /*00c0*/ 	.byte	0x04, 0x0a
        /*00c2*/ 	.short	(.L_8471 - .L_8470)
	.align		4
.L_8470:
        /*00c4*/ 	.word	index@(.nv.constant0._Z13mul_mat_vec_qIfLi32ELi4E10block_q5_0Li2EXadL_ZN45_INTERNAL_8d5cb472_14_gguf_kernel_cu_cd24131917vec_dot_q5_0_q8_1EPKvPK10block_q8_1RKiEEEvS3_S3_PT_iii)
        /*00c8*/ 	.short	0x0210
        /*00ca*/ 	.short	0x0024


	//----- nvinfo : EIATTR_SW_WAR
	.align		4
.L_8471:
        /*00cc*/ 	.byte	0x04, 0x36
        /*00ce*/ 	.short	(.L_8473 - .L_8472)
.L_8472:
        /*00d0*/ 	.word	0x00000008
.L_8473:


//--------------------- .nv.info._Z13mul_mat_vec_qIfLi32ELi4E10block_q4_1Li2EXadL_ZN45_INTERNAL_8d5cb472_14_gguf_kernel_cu_cd24131917vec_dot_q4_1_q8_1EPKvPK10block_q8_1RKiEEEvS3_S3_PT_iii --------------------------
	.section	.nv.info._Z13mul_mat_vec_qIfLi32ELi4E10block_q4_1Li2EXadL_ZN45_INTERNAL_8d5cb472_14_gguf_kernel_cu_cd24131917vec_dot_q4_1_q8_1EPKvPK10block_q8_1RKiEEEvS3_S3_PT_iii,"",@"SHT_CUDA_INFO"
	.sectionflags	@""
	.align	4


	//----- nvinfo : EIATTR_CUDA_API_VERSION
	.align		4
        /*0000*/ 	.byte	0x04, 0x37
        /*0002*/ 	.short	(.L_8475 - .L_8474)
.L_8474:
        /*0004*/ 	.word	0x00000082


	//----- nvinfo : EIATTR_KPARAM_INFO
	.align		4
.L_8475:
        /*0008*/ 	.byte	0x04, 0x17
        /*000a*/ 	.short	(.L_8477 - .L_8476)
.L_8476:
        /*000c*/ 	.word	0x00000000
        /*0010*/ 	.short	0x0005
        /*0012*/ 	.short	0x0020
        /*0014*/ 	.byte	0x00, 0xf0, 0x11, 0x00


	//----- nvinfo : EIATTR_KPARAM_INFO
	.align		4
.L_8477:
        /*0018*/ 	.byte	0x04, 0x17
        /*001a*/ 	.short	(.L_8479 - .L_8478)
.L_8478:
        /*001c*/ 	.word	0x00000000
        /*0020*/ 	.short	0x0004
        /*0022*/ 	.short	0x001c
        /*0024*/ 	.byte	0x00, 0xf0, 0x11, 0x00


	//----- nvinfo : EIATTR_KPARAM_INFO
	.align		4
.L_8479:
        /*0028*/ 	.byte	0x04, 0x17
        /*002a*/ 	.short	(.L_8481 - .L_8480)
.L_8480:
        /*002c*/ 	.word	0x00000000
        /*0030*/ 	.short	0x0003
        /*0032*/ 	.short	0x0018
        /*0034*/ 	.byte	0x00, 0xf0, 0x11, 0x00


	//----- nvinfo : EIATTR_KPARAM_INFO
	.align		4
.L_8481:
        /*0038*/ 	.byte	0x04, 0x17
        /*003a*/ 	.short	(.L_8483 - .L_8482)
.L_8482:
        /*003c*/ 	.word	0x00000000
        /*0040*/ 	.short	0x0002
        /*0042*/ 	.short	0x0010
        /*0044*/ 	.byte	0x00, 0xf0, 0x21, 0x00


	//----- nvinfo : EIATTR_KPARAM_INFO
	.align		4
.L_8483:
        /*0048*/ 	.byte	0x04, 0x17
        /*004a*/ 	.short	(.L_8485 - .L_8484)
.L_8484:
        /*004c*/ 	.word	0x00000000
        /*0050*/ 	.short	0x0001
        /*0052*/ 	.short	0x0008
        /*0054*/ 	.byte	0x00, 0xf0, 0x21, 0x00


	//----- nvinfo : EIATTR_KPARAM_INFO
	.align		4
.L_8485:
        /*0058*/ 	.byte	0x04, 0x17
        /*005a*/ 	.short	(.L_8487 - .L_8486)
.L_8486:
        /*005c*/ 	.word	0x00000000
        /*0060*/ 	.short	0x0000
        /*0062*/ 	.short	0x0000
        /*0064*/ 	.byte	0x00, 0xf0, 0x21, 0x00


	//----- nvinfo : EIATTR_SPARSE_MMA_MASK
	.align		4
.L_8487:
        /*0068*/ 	.byte	0x03, 0x50
        /*006a*/ 	.short	0x0000


	//----- nvinfo : EIATTR_MAXREG_COUNT
	.align		4
        /*006c*/ 	.byte	0x03, 0x1b
        /*006e*/ 	.short	0x00ff


	//----- nvinfo : EIATTR_MERCURY_ISA_VERSION
	.align		4
        /*0070*/ 	.byte	0x03, 0x5f
        /*0072*/ 	.short	0x0101


	//----- nvinfo : EIATTR_COOP_GROUP_MASK_REGIDS
	.align		4
        /*0074*/ 	.byte	0x04, 0x29
        /*0076*/ 	.short	(.L_8489 - .L_8488)


	//   ....[0]....
.L_8488:
        /*0078*/ 	.word	0xffffffff


	//   ....[1]....
        /*007c*/ 	.word	0xffffffff


	//   ....[2]....
        /*0080*/ 	.word	0xffffffff


	//   ....[3]....
        /*0084*/ 	.word	0xffffffff


	//   ....[4]....
        /*0088*/ 	.word	0xffffffff


	//----- nvinfo : EIATTR_COOP_GROUP_INSTR_OFFSETS
	.align		4
.L_8489:
        /*008c*/ 	.byte	0x04, 0x28
        /*008e*/ 	.short	(.L_8491 - .L_8490)


	//   ....[0]....
.L_8490:
        /*0090*/ 	.word	0x000014b0


	//   ....[1]....
        /*0094*/ 	.word	0x000014e0


	//   ....[2]....
        /*0098*/ 	.word	0x00001500


	//   ....[3]....
        /*009c*/ 	.word	0x00001520


	//   ....[4]....
        /*00a0*/ 	.word	0x00001540


	//----- nvinfo : EIATTR_EXIT_INSTR_OFFSETS
	.align		4
.L_8491:
        /*00a4*/ 	.byte	0x04, 0x1c
        /*00a6*/ 	.short	(.L_8493 - .L_8492)


	//   ....[0]....
.L_8492:
        /*00a8*/ 	.word	0x000000a0


	//   ....[1]....
        /*00ac*/ 	.word	0x00001550


	//   ....[2]....
        /*00b0*/ 	.word	0x000015b0


	//----- nvinfo : EIATTR_CRS_STACK_SIZE
	.align		4
.L_8493:
        /*00b4*/ 	.byte	0x04, 0x1e
        /*00b6*/ 	.short	(.L_8495 - .L_8494)
.L_8494:
        /*00b8*/ 	.word	0x00000000


	//----- nvinfo : EIATTR_CBANK_PARAM_SIZE
	.align		4
.L_8495:
        /*00bc*/ 	.byte	0x03, 0x19
        /*00be*/ 	.short	0x0024


	//----- nvinfo : EIATTR_PARAM_CBANK
	.align		4
        /*00c0*/ 	.byte	0x04, 0x0a
        /*00c2*/ 	.short	(.L_8497 - .L_8496)
	.align		4
.L_8496:
        /*00c4*/ 	.word	index@(.nv.constant0._Z13mul_mat_vec_qIfLi32ELi4E10block_q4_1Li2EXadL_ZN45_INTERNAL_8d5cb472_14_gguf_kernel_cu_cd24131917vec_dot_q4_1_q8_1EPKvPK10block_q8_1RKiEEEvS3_S3_PT_iii)
        /*00c8*/ 	.short	0x0210
        /*00ca*/ 	.short	0x0024


	//----- nvinfo : EIATTR_SW_WAR
	.align		4
.L_8497:
        /*00cc*/ 	.byte	0x04, 0x36
        /*00ce*/ 	.short	(.L_8499 - .L_8498)
.L_8498:
        /*00d0*/ 	.word	0x00000008
.L_8499:


//--------------------- .nv.info._Z13mul_mat_vec_qIfLi32ELi4E10block_q4_0Li2EXadL_ZN45_INTERNAL_8d5cb472_14_gguf_kernel_cu_cd24131917vec_dot_q4_0_q8_1EPKvPK10block_q8_1RKiEEEvS3_S3_PT_iii --------------------------
	.section	.nv.info._Z13mul_mat_vec_qIfLi32ELi4E10block_q4_0Li2EXadL_ZN45_INTERNAL_8d5cb472_14_gguf_kernel_cu_cd24131917vec_dot_q4_0_q8_1EPKvPK10block_q8_1RKiEEEvS3_S3_PT_iii,"",@"SHT_CUDA_INFO"
	.sectionflags	@""
	.align	4


	//----- nvinfo : EIATTR_CUDA_API_VERSION
	.align		4
        /*0000*/ 	.byte	0x04, 0x37
        /*0002*/ 	.short	(.L_8501 - .L_8500)
.L_8500:
        /*0004*/ 	.word	0x00000082


	//----- nvinfo : EIATTR_KPARAM_INFO
	.align		4
.L_8501:
        /*0008*/ 	.byte	0x04, 0x17
        /*000a*/ 	.short	(.L_8503 - .L_8502)
.L_8502:
        /*000c*/ 	.word	0x00000000
        /*0010*/ 	.short	0x0005
        /*0012*/ 	.short	0x0020
        /*0014*/ 	.byte	0x00, 0xf0, 0x11, 0x00


	//----- nvinfo : EIATTR_KPARAM_INFO
	.align		4
.L_8503:
        /*0018*/ 	.byte	0x04, 0x17
        /*001a*/ 	.short	(.L_8505 - .L_8504)
.L_8504:
        /*001c*/ 	.word	0x00000000
        /*0020*/ 	.short	0x0004
        /*0022*/ 	.short	0x001c
        /*0024*/ 	.byte	0x00, 0xf0, 0x11, 0x00


	//----- nvinfo : EIATTR_KPARAM_INFO
	.align		4
.L_8505:
        /*0028*/ 	.byte	0x04, 0x17
        /*002a*/ 	.short	(.L_8507 - .L_8506)
.L_8506:
        /*002c*/ 	.word	0x00000000
        /*0030*/ 	.short	0x0003
        /*0032*/ 	.short	0x0018
        /*0034*/ 	.byte	0x00, 0xf0, 0x11, 0x00


	//----- nvinfo : EIATTR_KPARAM_INFO
	.align		4
.L_8507:
        /*0038*/ 	.byte	0x04, 0x17
        /*003a*/ 	.short	(.L_8509 - .L_8508)
.L_8508:
        /*003c*/ 	.word	0x00000000
        /*0040*/ 	.short	0x0002
        /*0042*/ 	.short	0x0010
        /*0044*/ 	.byte	0x00, 0xf0, 0x21, 0x00


	//----- nvinfo : EIATTR_KPARAM_INFO
	.align		4
.L_8509:
        /*0048*/ 	.byte	0x04, 0x17
        /*004a*/ 	.short	(.L_8511 - .L_8510)
.L_8510:
        /*004c*/ 	.word	0x00000000
        /*0050*/ 	.short	0x0001
        /*0052*/ 	.short	0x0008
        /*0054*/ 	.byte	0x00, 0xf0, 0x21, 0x00


	//----- nvinfo : EIATTR_KPARAM_INFO
	.align		4
.L_8511:
        /*0058*/ 	.byte	0x04, 0x17
        /*005a*/ 	.short	(.L_8513 - .L_8512)
.L_8512:
        /*005c*/ 	.word	0x00000000
        /*0060*/ 	.short	0x0000
        /*0062*/ 	.short	0x0000
        /*0064*/ 	.byte	0x00, 0xf0, 0x21, 0x00


	//----- nvinfo : EIATTR_SPARSE_MMA_MASK
	.align		4
.L_8513:
        /*0068*/ 	.byte	0x03, 0x50
        /*006a*/ 	.short	0x0000


	//----- nvinfo : EIATTR_MAXREG_COUNT
	.align		4
        /*006c*/ 	.byte	0x03, 0x1b
        /*006e*/ 	.short	0x00ff


	//----- nvinfo : EIATTR_MERCURY_ISA_VERSION
	.align		4
        /*0070*/ 	.byte	0x03, 0x5f
        /*0072*/ 	.short	0x0101


	//----- nvinfo : EIATTR_COOP_GROUP_MASK_REGIDS
	.align		4
        /*0074*/ 	.byte	0x04, 0x29
        /*0076*/ 	.short	(.L_8515 - .L_8514)


	//   ....[0]....
.L_8514:
        /*0078*/ 	.word	0xffffffff


	//   ....[1]....
        /*007c*/ 	.word	0xffffffff


	//   ....[2]....
        /*0080*/ 	.word	0xffffffff


	//   ....[3]....
        /*0084*/ 	.word	0xffffffff


	//   ....[4]....
        /*0088*/ 	.word	0xffffffff


	//----- nvinfo : EIATTR_COOP_GROUP_INSTR_OFFSETS
	.align		4
.L_8515:
        /*008c*/ 	.byte	0x04, 0x28
        /*008e*/ 	.short	(.L_8517 - .L_8516)


	//   ....[0]....
.L_8516:
        /*0090*/ 	.word	0x000016b0


	//   ....[1]....
        /*0094*/ 	.word	0x000016e0


	//   ....[2]....
        /*0098*/ 	.word	0x00001700


	//   ....[3]....
        /*009c*/ 	.word	0x00001720


	//   ....[4]....
        /*00a0*/ 	.word	0x00001740


	//----- nvinfo : EIATTR_EXIT_INSTR_OFFSETS
	.align		4
.L_8517:
        /*00a4*/ 	.byte	0x04, 0x1c
        /*00a6*/ 	.short	(.L_8519 - .L_8518)


	//   ....[0]....
.L_8518:
        /*00a8*/ 	.word	0x000000a0


	//   ....[1]....
        /*00ac*/ 	.word	0x00001750


	//   ....[2]....
        /*00b0*/ 	.word	0x000017b0


	//----- nvinfo : EIATTR_CRS_STACK_SIZE
	.align		4
.L_8519:
        /*00b4*/ 	.byte	0x04, 0x1e
        /*00b6*/ 	.short	(.L_8521 - .L_8520)
.L_8520:
        /*00b8*/ 	.word	0x00000000


	//----- nvinfo : EIATTR_CBANK_PARAM_SIZE
	.align		4
.L_8521:
        /*00bc*/ 	.byte	0x03, 0x19
        /*00be*/ 	.short	0x0024


	//----- nvinfo : EIATTR_PARAM_CBANK
	.align		4
        /*00c0*/ 	.byte	0x04, 0x0a
        /*00c2*/ 	.short	(.L_8523 - .L_8522)
	.align		4
.L_8522:
        /*00c4*/ 	.word	index@(.nv.constant0._Z13mul_mat_vec_qIfLi32ELi4E10block_q4_0Li2EXadL_ZN45_INTERNAL_8d5cb472_14_gguf_kernel_cu_cd24131917vec_dot_q4_0_q8_1EPKvPK10block_q8_1RKiEEEvS3_S3_PT_iii)
        /*00c8*/ 	.short	0x0210
        /*00ca*/ 	.short	0x0024


	//----- nvinfo : EIATTR_SW_WAR
	.align		4
.L_8523:
        /*00cc*/ 	.byte	0x04, 0x36
        /*00ce*/ 	.short	(.L_8525 - .L_8524)
.L_8524:
        /*00d0*/ 	.word	0x00000008
.L_8525:


//--------------------- .nv.info._Z13quantize_q8_1IfEvPKT_Pvii --------------------------
	.section	.nv.info._Z13quantize_q8_1IfEvPKT_Pvii,"",@"SHT_CUDA_INFO"
	.sectionflags	@""
	.align	4


	//----- nvinfo : EIATTR_CUDA_API_VERSION
	.align		4
        /*0000*/ 	.byte	0x04, 0x37
        /*0002*/ 	.short	(.L_8527 - .L_8526)
.L_8526:
        /*0004*/ 	.word	0x00000082


	//----- nvinfo : EIATTR_KPARAM_INFO
	.align		4
.L_8527:
        /*0008*/ 	.byte	0x04, 0x17
        /*000a*/ 	.short	(.L_8529 - .L_8528)
.L_8528:
        /*000c*/ 	.word	0x00000000
        /*0010*/ 	.short	0x0003
        /*0012*/ 	.short	0x0014
        /*0014*/ 	.byte	0x00, 0xf0, 0x11, 0x00


	//----- nvinfo : EIATTR_KPARAM_INFO
	.align		4
.L_8529:
        /*0018*/ 	.byte	0x04, 0x17
        /*001a*/ 	.short	(.L_8531 - .L_8530)
.L_8530:
        /*001c*/ 	.word	0x00000000
        /*0020*/ 	.short	0x0002
        /*0022*/ 	.short	0x0010
        /*0024*/ 	.byte	0x00, 0xf0, 0x11, 0x00


	//----- nvinfo : EIATTR_KPARAM_INFO
	.align		4
.L_8531:
        /*0028*/ 	.byte	0x04, 0x17
        /*002a*/ 	.short	(.L_8533 - .L_8532)
.L_8532:
        /*002c*/ 	.word	0x00000000
        /*0030*/ 	.short	0x0001
        /*0032*/ 	.short	0x0008
        /*0034*/ 	.byte	0x00, 0xf0, 0x21, 0x00


	//----- nvinfo : EIATTR_KPARAM_INFO
	.align		4
.L_8533:
        /*0038*/ 	.byte	0x04, 0x17
        /*003a*/ 	.short	(.L_8535 - .L_8534)
.L_8534:
        /*003c*/ 	.word	0x00000000
        /*0040*/ 	.short	0x0000
        /*0042*/ 	.short	0x0000
        /*0044*/ 	.byte	0x00, 0xf0, 0x21, 0x00


	//----- nvinfo : EIATTR_SPARSE_MMA_MASK
	.align		4
.L_8535:
        /*0048*/ 	.byte	0x03, 0x50
        /*004a*/ 	.short	0x0000


	//----- nvinfo : EIATTR_MAXREG_COUNT
	.align		4
        /*004c*/ 	.byte	0x03, 0x1b
        /*004e*/ 	.short	0x00ff


	//----- nvinfo : EIATTR_MERCURY_ISA_VERSION
	.align		4
        /*0050*/ 	.byte	0x03, 0x5f
        /*0052*/ 	.short	0x0101


	//----- nvinfo : EIATTR_COOP_GROUP_MASK_REGIDS
	.align		4
        /*0054*/ 	.byte	0x04, 0x29
        /*0056*/ 	.short	(.L_8537 - .L_8536)


	//   ....[0]....
.L_8536:
        /*0058*/ 	.word	0xffffffff


	//   ....[1]....
        /*005c*/ 	.word	0xffffffff


	//   ....[2]....
        /*0060*/ 	.word	0xffffffff


	//   ....[3]....
        /*0064*/ 	.word	0xffffffff


	//   ....[4]....
        /*0068*/ 	.word	0xffffffff


	//   ....[5]....
        /*006c*/ 	.word	0xffffffff


	//   ....[6]....
        /*0070*/ 	.word	0xffffffff


	//   ....[7]....
        /*0074*/ 	.word	0xffffffff


	//   ....[8]....
        /*0078*/ 	.word	0xffffffff


	//   ....[9]....
        /*007c*/ 	.word	0xffffffff


	//----- nvinfo : EIATTR_COOP_GROUP_INSTR_OFFSETS
	.align		4
.L_8537:
        /*0080*/ 	.byte	0x04, 0x28
        /*0082*/ 	.short	(.L_8539 - .L_8538)


	//   ....[0]....
.L_8538:
        /*0084*/ 	.word	0x000001a0


	//   ....[1]....
        /*0088*/ 	.word	0x000001c0


	//   ....[2]....
        /*008c*/ 	.word	0x000001e0


	//   ....[3]....
        /*0090*/ 	.word	0x00000200


	//   ....[4]....
        /*0094*/ 	.word	0x00000210


	//   ....[5]....
        /*0098*/ 	.word	0x00000240


	//   ....[6]....
        /*009c*/ 	.word	0x00000250


	//   ....[7]....
        /*00a0*/ 	.word	0x00000280


	//   ....[8]....
        /*00a4*/ 	.word	0x000002f0


	//   ....[9]....
        /*00a8*/ 	.word	0x000003a0


	//----- nvinfo : EIATTR_EXIT_INSTR_OFFSETS
	.align		4
.L_8539:
        /*00ac*/ 	.byte	0x04, 0x1c
        /*00ae*/ 	.short	(.L_8541 - .L_8540)


	//   ....[0]....
.L_8540:
        /*00b0*/ 	.word	0x00000070


	//   ....[1]....
        /*00b4*/ 	.word	0x00000410


	//   ....[2]....
        /*00b8*/ 	.word	0x000004d0


	//----- nvinfo : EIATTR_CRS_STACK_SIZE
	.align		4
.L_8541:
        /*00bc*/ 	.byte	0x04, 0x1e
        /*00be*/ 	.short	(.L_8543 - .L_8542)
.L_8542:
        /*00c0*/ 	.word	0x00000000


	//----- nvinfo : EIATTR_CBANK_PARAM_SIZE
	.align		4
.L_8543:
        /*00c4*/ 	.byte	0x03, 0x19
        /*00c6*/ 	.short	0x0018


	//----- nvinfo : EIATTR_PARAM_CBANK
	.align		4
        /*00c8*/ 	.byte	0x04, 0x0a
        /*00ca*/ 	.short	(.L_8545 - .L_8544)
	.align		4
.L_8544:
        /*00cc*/ 	.word	index@(.nv.constant0._Z13quantize_q8_1IfEvPKT_Pvii)
        /*00d0*/ 	.short	0x0210
        /*00d2*/ 	.short	0x0018


	//----- nvinfo : EIATTR_SW_WAR
	.align		4
.L_8545:
        /*00d4*/ 	.byte	0x04, 0x36
        /*00d6*/ 	.short	(.L_8547 - .L_8546)
.L_8546:
        /*00d8*/ 	.word	0x00000008
.L_8547:


//--------------------- .nv.info._Z22dequantize_block_iq1_mIN3c108BFloat16EEvPKvPT_ --------------------------
	.section	.nv.info._Z22dequantize_block_iq1_mIN3c108BFloat16EEvPKvPT_,"",@"SHT_CUDA_INFO"
	.sectionflags	@""
	.align	4


	//----- nvinfo : EIATTR_CUDA_API_VERSION
	.align		4
        /*0000*/ 	.byte	0x04, 0x37
        /*0002*/ 	.short	(.L_8549 - .L_8548)
.L_8548:
        /*0004*/ 	.word	0x00000082


	//----- nvinfo : EIATTR_KPARAM_INFO
	.align		4
.L_8549:
        /*0008*/ 	.byte	0x04, 0x17
        /*000a*/ 	.short	(.L_8551 - .L_8550)
.L_8550:
        /*000c*/ 	.word	0x00000000
        /*0010*/ 	.short	0x0001
        /*0012*/ 	.short	0x0008
        /*0014*/ 	.byte	0x00, 0xf0, 0x21, 0x00


	//----- nvinfo : EIATTR_KPARAM_INFO
	.align		4
.L_8551:
        /*0018*/ 	.byte	0x04, 0x17
        /*001a*/ 	.short	(.L_8553 - .L_8552)
.L_8552:
        /*001c*/ 	.word	0x00000000
        /*0020*/ 	.short	0x0000
        /*0022*/ 	.short	0x0000
        /*0024*/ 	.byte	0x00, 0xf0, 0x21, 0x00


	//----- nvinfo : EIATTR_SPARSE_MMA_MASK
	.align		4
.L_8553:
        /*0028*/ 	.byte	0x03, 0x50
        /*002a*/ 	.short	0x0000


	//----- nvinfo : EIATTR_MAXREG_COUNT
	.align		4
        /*002c*/ 	.byte	0x03, 0x1b
        /*002e*/ 	.short	0x00ff


	//----- nvinfo : EIATTR_MERCURY_ISA_VERSION
	.align		4
        /*0030*/ 	.byte	0x03, 0x5f
        /*0032*/ 	.short	0x0101


	//----- nvinfo : EIATTR_EXIT_INSTR_OFFSETS
	.align		4
        /*0034*/ 	.byte	0x04, 0x1c
        /*0036*/ 	.short	(.L_8555 - .L_8554)


	//   ....[0]....
.L_8554:
        /*0038*/ 	.word	0x000007b0


	//----- nvinfo : EIATTR_CBANK_PARAM_SIZE
	.align		4
.L_8555:
        /*003c*/ 	.byte	0x03, 0x19
        /*003e*/ 	.short	0x0010


	//----- nvinfo : EIATTR_PARAM_CBANK
	.align		4
        /*0040*/ 	.byte	0x04, 0x0a
        /*0042*/ 	.short	(.L_8557 - .L_8556)
	.align		4
.L_8556:
        /*0044*/ 	.word	index@(.nv.constant0._Z22dequantize_block_iq1_mIN3c108BFloat16EEvPKvPT_)
        /*0048*/ 	.short	0x0210
        /*004a*/ 	.short	0x0010


	//----- nvinfo : EIATTR_SW_WAR
	.align		4
.L_8557:
        /*004c*/ 	.byte	0x04, 0x36
        /*004e*/ 	.short	(.L_8559 - .L_8558)
.L_8558:
        /*0050*/ 	.word	0x00000008
.L_8559:


//--------------------- .nv.info._Z23dequantize_block_iq4_xsIN3c108BFloat16EEvPKvPT_ --------------------------
	.section	.nv.info._Z23dequantize_block_iq4_xsIN3c108BFloat16EEvPKvPT_,"",@"SHT_CUDA_INFO"
	.sectionflags	@""
	.align	4


	//----- nvinfo : EIATTR_CUDA_API_VERSION
	.align		4
        /*0000*/ 	.byte	0x04, 0x37
        /*0002*/ 	.short	(.L_8561 - .L_8560)
.L_8560:
        /*0004*/ 	.word	0x00000082


	//----- nvinfo : EIATTR_KPARAM_INFO
	.align		4
.L_8561:
        /*0008*/ 	.byte	0x04, 0x17
        /*000a*/ 	.short	(.L_8563 - .L_8562)
.L_8562:
        /*000c*/ 	.word	0x00000000
        /*0010*/ 	.short	0x0001
        /*0012*/ 	.short	0x0008
        /*0014*/ 	.byte	0x00, 0xf0, 0x21, 0x00


	//----- nvinfo : EIATTR_KPARAM_INFO
	.align		4
.L_8563:
        /*0018*/ 	.byte	0x04, 0x17
        /*001a*/ 	.short	(.L_8565 - .L_8564)
.L_8564:
        /*001c*/ 	.word	0x00000000
        /*0020*/ 	.short	0x0000
        /*0022*/ 	.short	0x0000
        /*0024*/ 	.byte	0x00, 0xf0, 0x21, 0x00


	//----- nvinfo : EIATTR_SPARSE_MMA_MASK
	.align		4
.L_8565:
        /*0028*/ 	.byte	0x03, 0x50
        /*002a*/ 	.short	0x0000


	//----- nvinfo : EIATTR_MAXREG_COUNT
	.align		4
        /*002c*/ 	.byte	0x03, 0x1b
        /*002e*/ 	.short	0x00ff


	//----- nvinfo : EIATTR_MERCURY_ISA_VERSION
	.align		4
        /*0030*/ 	.byte	0x03, 0x5f
        /*0032*/ 	.short	0x0101


	//----- nvinfo : EIATTR_EXIT_INSTR_OFFSETS
	.align		4
        /*0034*/ 	.byte	0x04, 0x1c
        /*0036*/ 	.short	(.L_8567 - .L_8566)


	//   ....[0]....
.L_8566:
        /*0038*/ 	.word	0x00000750


	//----- nvinfo : EIATTR_CBANK_PARAM_SIZE
	.align		4
.L_8567:
        /*003c*/ 	.byte	0x03, 0x19
        /*003e*/ 	.short	0x0010


	//----- nvinfo : EIATTR_PARAM_CBANK
	.align		4
        /*0040*/ 	.byte	0x04, 0x0a
        /*0042*/ 	.short	(.L_8569 - .L_8568)
	.align		4
.L_8568:
        /*0044*/ 	.word	index@(.nv.constant0._Z23dequantize_block_iq4_xsIN3c108BFloat16EEvPKvPT_)
        /*0048*/ 	.short	0x0210
        /*004a*/ 	.short	0x0010


	//----- nvinfo : EIATTR_SW_WAR
	.align		4
.L_8569:
        /*004c*/ 	.byte	0x04, 0x36
        /*004e*/ 	.short	(.L_8571 - .L_8570)
.L_8570:
        /*0050*/ 	.word	0x00000008
.L_8571:


//--------------------- .nv.info._Z22dequantize_block_iq2_sIN3c108BFloat16EEvPKvPT_ --------------------------
	.section	.nv.info._Z22dequantize_block_iq2_sIN3c108BFloat16EEvPKvPT_,"",@"SHT_CUDA_INFO"
	.sectionflags	@""
	.align	4


	//----- nvinfo : EIATTR_CUDA_API_VERSION
	.align		4
        /*0000*/ 	.byte	0x04, 0x37
        /*0002*/ 	.short	(.L_8573 - .L_8572)
.L_8572:
        /*0004*/ 	.word	0x00000082


	//----- nvinfo : EIATTR_KPARAM_INFO
	.align		4
.L_8573:
        /*0008*/ 	.byte	0x04, 0x17
        /*000a*/ 	.short	(.L_8575 - .L_8574)
.L_8574:
        /*000c*/ 	.word	0x00000000
        /*0010*/ 	.short	0x0001
        /*0012*/ 	.short	0x0008
        /*0014*/ 	.byte	0x00, 0xf0, 0x21, 0x00


	//----- nvinfo : EIATTR_KPARAM_INFO
	.align		4
.L_8575:
        /*0018*/ 	.byte	0x04, 0x17
        /*001a*/ 	.short	(.L_8577 - .L_8576)
.L_8576:
        /*001c*/ 	.word	0x00000000
        /*0020*/ 	.short	0x0000
        /*0022*/ 	.short	0x0000
        /*0024*/ 	.byte	0x00, 0xf0, 0x21, 0x00


	//----- nvinfo : EIATTR_SPARSE_MMA_MASK
	.align		4
.L_8577:
        /*0028*/ 	.byte	0x03, 0x50
        /*002a*/ 	.short	0x0000


	//----- nvinfo : EIATTR_MAXREG_COUNT
	.align		4
        /*002c*/ 	.byte	0x03, 0x1b
        /*002e*/ 	.short	0x00ff


	//----- nvinfo : EIATTR_MERCURY_ISA_VERSION
	.align		4
        /*0030*/ 	.byte	0x03, 0x5f
        /*0032*/ 	.short	0x0101


	//----- nvinfo : EIATTR_EXIT_INSTR_OFFSETS
	.align		4
        /*0034*/ 	.byte	0x04, 0x1c
        /*0036*/ 	.short	(.L_8579 - .L_8578)


	//   ....[0]....
.L_8578:
        /*0038*/ 	.word	0x000006d0


	//----- nvinfo : EIATTR_CBANK_PARAM_SIZE
	.align		4
.L_8579:
        /*003c*/ 	.byte	0x03, 0x19
        /*003e*/ 	.short	0x0010


	//----- nvinfo : EIATTR_PARAM_CBANK
	.align		4
        /*0040*/ 	.byte	0x04, 0x0a
        /*0042*/ 	.short	(.L_8581 - .L_8580)
	.align		4
.L_8580:
        /*0044*/ 	.word	index@(.nv.constant0._Z22dequantize_block_iq2_sIN3c108BFloat16EEvPKvPT_)
        /*0048*/ 	.short	0x0210
        /*004a*/ 	.short	0x0010


	//----- nvinfo : EIATTR_SW_WAR
	.align		4
.L_8581:
        /*004c*/ 	.byte	0x04, 0x36
        /*004e*/ 	.short	(.L_8583 - .L_8582)
.L_8582:
        /*0050*/ 	.word	0x00000008
.L_8583:


//--------------------- .nv.info._Z22dequantize_block_iq3_sIN3c108BFloat16EEvPKvPT_ --------------------------
	.section	.nv.info._Z22dequantize_block_iq3_sIN3c108BFloat16EEvPKvPT_,"",@"SHT_CUDA_INFO"
	.sectionflags	@""
	.align	4


	//----- nvinfo : EIATTR_CUDA_API_VERSION
	.align		4
        /*0000*/ 	.byte	0x04, 0x37
        /*0002*/ 	.short	(.L_8585 - .L_8584)
.L_8584:
        /*0004*/ 	.word	0x00000082


	//----- nvinfo : EIATTR_KPARAM_INFO
	.align		4
.L_8585:
        /*0008*/ 	.byte	0x04, 0x17
        /*000a*/ 	.short	(.L_8587 - .L_8586)
.L_8586:
        /*000c*/ 	.word	0x00000000
        /*0010*/ 	.short	0x0001
        /*0012*/ 	.short	0x0008
        /*0014*/ 	.byte	0x00, 0xf0, 0x21, 0x00


	//----- nvinfo : EIATTR_KPARAM_INFO
	.align		4
.L_8587:
        /*0018*/ 	.byte	0x04, 0x17
        /*001a*/ 	.short	(.L_8589 - .L_8588)
.L_8588:
        /*001c*/ 	.word	0x00000000
        /*0020*/ 	.short	0x0000
        /*0022*/ 	.short	0x0000
        /*0024*/ 	.byte	0x00, 0xf0, 0x21, 0x00


	//----- nvinfo : EIATTR_SPARSE_MMA_MASK
	.align		4
.L_8589:
        /*0028*/ 	.byte	0x03, 0x50
        /*002a*/ 	.short	0x0000


	//----- nvinfo : EIATTR_MAXREG_COUNT
	.align		4
        /*002c*/ 	.byte	0x03, 0x1b
        /*002e*/ 	.short	0x00ff


	//----- nvinfo : EIATTR_MERCURY_ISA_VERSION
	.align		4
        /*0030*/ 	.byte	0x03, 0x5f
        /*0032*/ 	.short	0x0101


	//----- nvinfo : EIATTR_EXIT_INSTR_OFFSETS
	.align		4
        /*0034*/ 	.byte	0x04, 0x1c
        /*0036*/ 	.short	(.L_8591 - .L_8590)


	//   ....[0]....
.L_8590:
        /*0038*/ 	.word	0x00000790


	//----- nvinfo : EIATTR_CBANK_PARAM_SIZE
	.align		4
.L_8591:
        /*003c*/ 	.byte	0x03, 0x19
        /*003e*/ 	.short	0x0010


	//----- nvinfo : EIATTR_PARAM_CBANK
	.align		4
        /*0040*/ 	.byte	0x04, 0x0a
        /*0042*/ 	.short	(.L_8593 - .L_8592)
	.align		4
.L_8592:
        /*0044*/ 	.word	index@(.nv.constant0._Z22dequantize_block_iq3_sIN3c108BFloat16EEvPKvPT_)
        /*0048*/ 	.short	0x0210
        /*004a*/ 	.short	0x0010


	//----- nvinfo : EIATTR_SW_WAR
	.align		4
.L_8593:
        /*004c*/ 	.byte	0x04, 0x36
        /*004e*/ 	.short	(.L_8595 - .L_8594)
.L_8594:
        /*0050*/ 	.word	0x00000008
.L_8595:


//--------------------- .nv.info._Z23dequantize_block_iq4_nlIN3c108BFloat16EEvPKvPT_ --------------------------
	.section	.nv.info._Z23dequantize_block_iq4_nlIN3c108BFloat16EEvPKvPT_,"",@"SHT_CUDA_INFO"
	.sectionflags	@""
	.align	4


	//----- nvinfo : EIATTR_CUDA_API_VERSION
	.align		4
        /*0000*/ 	.byte	0x04, 0x37
        /*0002*/ 	.short	(.L_8597 - .L_8596)
.L_8596:
        /*0004*/ 	.word	0x00000082


	//----- nvinfo : EIATTR_KPARAM_INFO
	.align		4
.L_8597:
        /*0008*/ 	.byte	0x04, 0x17
        /*000a*/ 	.short	(.L_8599 - .L_8598)
.L_8598:
        /*000c*/ 	.word	0x00000000
        /*0010*/ 	.short	0x0001
        /*0012*/ 	.short	0x0008
        /*0014*/ 	.byte	0x00, 0xf0, 0x21, 0x00


	//----- nvinfo : EIATTR_KPARAM_INFO
	.align		4
.L_8599:
        /*0018*/ 	.byte	0x04, 0x17
        /*001a*/ 	.short	(.L_8601 - .L_8600)
.L_8600:
        /*001c*/ 	.word	0x00000000
        /*0020*/ 	.short	0x0000
        /*0022*/ 	.short	0x0000
        /*0024*/ 	.byte	0x00, 0xf0, 0x21, 0x00


	//----- nvinfo : EIATTR_SPARSE_MMA_MASK
	.align		4
.L_8601:
        /*0028*/ 	.byte	0x03, 0x50
        /*002a*/ 	.short	0x0000


	//----- nvinfo : EIATTR_MAXREG_COUNT
	.align		4
        /*002c*/ 	.byte	0x03, 0x1b
        /*002e*/ 	.short	0x00ff


	//----- nvinfo : EIATTR_MERCURY_ISA_VERSION
	.align		4
        /*0030*/ 	.byte	0x03, 0x5f
        /*0032*/ 	.short	0x0101


	//----- nvinfo : EIATTR_EXIT_INSTR_OFFSETS
	.align		4
        /*0034*/ 	.byte	0x04, 0x1c
        /*0036*/ 	.short	(.L_8603 - .L_8602)


	//   ....[0]....
.L_8602:
        /*0038*/ 	.word	0x00000630


	//----- nvinfo : EIATTR_CBANK_PARAM_SIZE
	.align		4
.L_8603:
        /*003c*/ 	.byte	0x03, 0x19
        /*003e*/ 	.short	0x0010


	//----- nvinfo : EIATTR_PARAM_CBANK
	.align		4
        /*0040*/ 	.byte	0x04, 0x0a
        /*0042*/ 	.short	(.L_8605 - .L_8604)
	.align		4
.L_8604:
        /*0044*/ 	.word	index@(.nv.constant0._Z23dequantize_block_iq4_nlIN3c108BFloat16EEvPKvPT_)
        /*0048*/ 	.short	0x0210
        /*004a*/ 	.short	0x0010


	//----- nvinfo : EIATTR_SW_WAR
	.align		4
.L_8605:
        /*004c*/ 	.byte	0x04, 0x36
        /*004e*/ 	.short	(.L_8607 - .L_8606)
.L_8606:
        /*0050*/ 	.word	0x00000008
.L_8607:


//--------------------- .nv.info._Z22dequantize_block_iq1_sIN3c108BFloat16EEvPKvPT_ --------------------------
	.section	.nv.info._Z22dequantize_block_iq1_sIN3c108BFloat16EEvPKvPT_,"",@"SHT_CUDA_INFO"
	.sectionflags	@""
	.align	4


	//----- nvinfo : EIATTR_CUDA_API_VERSION
	.align		4
        /*0000*/ 	.byte	0x04, 0x37
        /*0002*/ 	.short	(.L_8609 - .L_8608)
.L_8608:
        /*0004*/ 	.word	0x00000082


	//----- nvinfo : EIATTR_KPARAM_INFO
	.align		4
.L_8609:
        /*0008*/ 	.byte	0x04, 0x17
        /*000a*/ 	.short	(.L_8611 - .L_8610)
.L_8610:
        /*000c*/ 	.word	0x00000000
        /*0010*/ 	.short	0x0001
        /*0012*/ 	.short	0x0008
        /*0014*/ 	.byte	0x00, 0xf0, 0x21, 0x00


	//----- nvinfo : EIATTR_KPARAM_INFO
	.align		4
.L_8611:
        /*0018*/ 	.byte	0x04, 0x17
        /*001a*/ 	.short	(.L_8613 - .L_8612)
.L_8612:
        /*001c*/ 	.word	0x00000000
        /*0020*/ 	.short	0x0000
        /*0022*/ 	.short	0x0000
        /*0024*/ 	.byte	0x00, 0xf0, 0x21, 0x00


	//----- nvinfo : EIATTR_SPARSE_MMA_MASK
	.align		4
.L_8613:
        /*0028*/ 	.byte	0x03, 0x50
        /*002a*/ 	.short	0x0000


	//----- nvinfo : EIATTR_MAXREG_COUNT
	.align		4
        /*002c*/ 	.byte	0x03, 0x1b
        /*002e*/ 	.short	0x00ff


	//----- nvinfo : EIATTR_MERCURY_ISA_VERSION
	.align		4
        /*0030*/ 	.byte	0x03, 0x5f
        /*0032*/ 	.short	0x0101


	//----- nvinfo : EIATTR_EXIT_INSTR_OFFSETS
	.align		4
        /*0034*/ 	.byte	0x04, 0x1c
        /*0036*/ 	.short	(.L_8615 - .L_8614)


	//   ....[0]....
.L_8614:
        /*0038*/ 	.word	0x00000640


	//----- nvinfo : EIATTR_CBANK_PARAM_SIZE
	.align		4
.L_8615:
        /*003c*/ 	.byte	0x03, 0x19
        /*003e*/ 	.short	0x0010


	//----- nvinfo : EIATTR_PARAM_CBANK
	.align		4
        /*0040*/ 	.byte	0x04, 0x0a
        /*0042*/ 	.short	(.L_8617 - .L_8616)
	.align		4
.L_8616:
        /*0044*/ 	.word	index@(.nv.constant0._Z22dequantize_block_iq1_sIN3c108BFloat16EEvPKvPT_)
        /*0048*/ 	.short	0x0210
        /*004a*/ 	.short	0x0010


	//----- nvinfo : EIATTR_SW_WAR
	.align		4
.L_8617:
        /*004c*/ 	.byte	0x04, 0x36
        /*004e*/ 	.short	(.L_8619 - .L_8618)
.L_8618:
        /*0050*/ 	.word	0x00000008
.L_8619:


//--------------------- .nv.info._Z24dequantize_block_iq3_xxsIN3c108BFloat16EEvPKvPT_ --------------------------
	.section	.nv.info._Z24dequantize_block_iq3_xxsIN3c108BFloat16EEvPKvPT_,"",@"SHT_CUDA_INFO"
	.sectionflags	@""
	.align	4


	//----- nvinfo : EIATTR_CUDA_API_VERSION
	.align		4
        /*0000*/ 	.byte	0x04, 0x37
        /*0002*/ 	.short	(.L_8621 - .L_8620)
.L_8620:
        /*0004*/ 	.word	0x00000082


	//----- nvinfo : EIATTR_KPARAM_INFO
	.align		4
.L_8621:
        /*0008*/ 	.byte	0x04, 0x17
        /*000a*/ 	.short	(.L_8623 - .L_8622)
.L_8622:
        /*000c*/ 	.word	0x00000000
        /*0010*/ 	.short	0x0001
        /*0012*/ 	.short	0x0008
        /*0014*/ 	.byte	0x00, 0xf0, 0x21, 0x00


	//----- nvinfo : EIATTR_KPARAM_INFO
	.align		4
.L_8623:
        /*0018*/ 	.byte	0x04, 0x17
        /*001a*/ 	.short	(.L_8625 - .L_8624)
.L_8624:
        /*001c*/ 	.word	0x00000000
        /*0020*/ 	.short	0x0000
        /*0022*/ 	.short	0x0000
        /*0024*/ 	.byte	0x00, 0xf0, 0x21, 0x00


	//----- nvinfo : EIATTR_SPARSE_MMA_MASK
	.align		4
.L_8625:
        /*0028*/ 	.byte	0x03, 0x50
        /*002a*/ 	.short	0x0000


	//----- nvinfo : EIATTR_MAXREG_COUNT
	.align		4
        /*002c*/ 	.byte	0x03, 0x1b
        /*002e*/ 	.short	0x00ff


	//----- nvinfo : EIATTR_MERCURY_ISA_VERSION
	.align		4
        /*0030*/ 	.byte	0x03, 0x5f
        /*0032*/ 	.short	0x0101


	//----- nvinfo : EIATTR_EXIT_INSTR_OFFSETS
	.align		4
        /*0034*/ 	.byte	0x04, 0x1c
        /*0036*/ 	.short	(.L_8627 - .L_8626)


	//   ....[0]....
.L_8626:
        /*0038*/ 	.word	0x00000710


	//----- nvinfo : EIATTR_CBANK_PARAM_SIZE
	.align		4
.L_8627:
        /*003c*/ 	.byte	0x03, 0x19
        /*003e*/ 	.short	0x0010


	//----- nvinfo : EIATTR_PARAM_CBANK
	.align		4
        /*0040*/ 	.byte	0x04, 0x0a
        /*0042*/ 	.short	(.L_8629 - .L_8628)
	.align		4
.L_8628:
        /*0044*/ 	.word	index@(.nv.constant0._Z24dequantize_block_iq3_xxsIN3c108BFloat16EEvPKvPT_)
        /*0048*/ 	.short	0x0210
        /*004a*/ 	.short	0x0010


	//----- nvinfo : EIATTR_SW_WAR
	.align		4
.L_8629:
        /*004c*/ 	.byte	0x04, 0x36
        /*004e*/ 	.short	(.L_8631 - .L_8630)
.L_8630:
        /*0050*/ 	.word	0x00000008
.L_8631:


//--------------------- .nv.info._Z23dequantize_block_iq2_xsIN3c108BFloat16EEvPKvPT_ --------------------------
	.section	.nv.info._Z23dequantize_block_iq2_xsIN3c108BFloat16EEvPKvPT_,"",@"SHT_CUDA_INFO"
	.sectionflags	@""
	.align	4


	//----- nvinfo : EIATTR_CUDA_API_VERSION
	.align		4
        /*0000*/ 	.byte	0x04, 0x37
        /*0002*/ 	.short	(.L_8633 - .L_8632)
.L_8632:
        /*0004*/ 	.word	0x00000082


	//----- nvinfo : EIATTR_KPARAM_INFO
	.align		4
.L_8633:
        /*0008*/ 	.byte	0x04, 0x17
        /*000a*/ 	.short	(.L_8635 - .L_8634)
.L_8634:
        /*000c*/ 	.word	0x00000000
        /*0010*/ 	.short	0x0001
        /*0012*/ 	.short	0x0008
        /*0014*/ 	.byte	0x00, 0xf0, 0x21, 0x00


	//----- nvinfo : EIATTR_KPARAM_INFO
	.align		4
.L_8635:
        /*0018*/ 	.byte	0x04, 0x17
        /*001a*/ 	.short	(.L_8637 - .L_8636)
.L_8636:
        /*001c*/ 	.word	0x00000000
        /*0020*/ 	.short	0x0000
        /*0022*/ 	.short	0x0000
        /*0024*/ 	.byte	0x00, 0xf0, 0x21, 0x00


	//----- nvinfo : EIATTR_SPARSE_MMA_MASK
	.align		4
.L_8637:
        /*0028*/ 	.byte	0x03, 0x50
        /*002a*/ 	.short	0x0000


	//----- nvinfo : EIATTR_MAXREG_COUNT
	.align		4
        /*002c*/ 	.byte	0x03, 0x1b
        /*002e*/ 	.short	0x00ff


	//----- nvinfo : EIATTR_MERCURY_ISA_VERSION
	.align		4
        /*0030*/ 	.byte	0x03, 0x5f
        /*0032*/ 	.short	0x0101


	//----- nvinfo : EIATTR_EXIT_INSTR_OFFSETS
	.align		4
        /*0034*/ 	.byte	0x04, 0x1c
        /*0036*/ 	.short	(.L_8639 - .L_8638)


	//   ....[0]....
.L_8638:
        /*0038*/ 	.word	0x00000700


	//----- nvinfo : EIATTR_CBANK_PARAM_SIZE
	.align		4
.L_8639:
        /*003c*/ 	.byte	0x03, 0x19
        /*003e*/ 	.short	0x0010


	//----- nvinfo : EIATTR_PARAM_CBANK
	.align		4
        /*0040*/ 	.byte	0x04, 0x0a
        /*0042*/ 	.short	(.L_8641 - .L_8640)
	.align		4
.L_8640:
        /*0044*/ 	.word	index@(.nv.constant0._Z23dequantize_block_iq2_xsIN3c108BFloat16EEvPKvPT_)
        /*0048*/ 	.short	0x0210
        /*004a*/ 	.short	0x0010


	//----- nvinfo : EIATTR_SW_WAR
	.align		4
.L_8641:
        /*004c*/ 	.byte	0x04, 0x36
        /*004e*/ 	.short	(.L_8643 - .L_8642)
.L_8642:
        /*0050*/ 	.word	0x00000008
.L_8643:


//--------------------- .nv.info._Z24dequantize_block_iq2_xxsIN3c108BFloat16EEvPKvPT_ --------------------------
	.section	.nv.info._Z24dequantize_block_iq2_xxsIN3c108BFloat16EEvPKvPT_,"",@"SHT_CUDA_INFO"
	.sectionflags	@""
	.align	4


	//----- nvinfo : EIATTR_CUDA_API_VERSION
	.align		4
        /*0000*/ 	.byte	0x04, 0x37
        /*0002*/ 	.short	(.L_8645 - .L_8644)
.L_8644:
        /*0004*/ 	.word	0x00000082


	//----- nvinfo : EIATTR_KPARAM_INFO
	.align		4
.L_8645:
        /*0008*/ 	.byte	0x04, 0x17
        /*000a*/ 	.short	(.L_8647 - .L_8646)
.L_8646:
        /*000c*/ 	.word	0x00000000
        /*0010*/ 	.short	0x0001
        /*0012*/ 	.short	0x0008
        /*0014*/ 	.byte	0x00, 0xf0, 0x21, 0x00


	//----- nvinfo : EIATTR_KPARAM_INFO
	.align		4
.L_8647:
        /*0018*/ 	.byte	0x04, 0x17
        /*001a*/ 	.short	(.L_8649 - .L_8648)
.L_8648:
        /*001c*/ 	.word	0x00000000
        /*0020*/ 	.short	0x0000
        /*0022*/ 	.short	0x0000
        /*0024*/ 	.byte	0x00, 0xf0, 0x21, 0x00


	//----- nvinfo : EIATTR_SPARSE_MMA_MASK
	.align		4
.L_8649:
        /*0028*/ 	.byte	0x03, 0x50
        /*002a*/ 	.short	0x0000


	//----- nvinfo : EIATTR_MAXREG_COUNT
	.align		4
        /*002c*/ 	.byte	0x03, 0x1b
        /*002e*/ 	.short	0x00ff


	//----- nvinfo : EIATTR_MERCURY_ISA_VERSION
	.align		4
        /*0030*/ 	.byte	0x03, 0x5f
        /*0032*/ 	.short	0x0101


	//----- nvinfo : EIATTR_EXIT_INSTR_OFFSETS
	.align		4
        /*0034*/ 	.byte	0x04, 0x1c
        /*0036*/ 	.short	(.L_8651 - .L_8650)


	//   ....[0]....
.L_8650:
        /*0038*/ 	.word	0x000006a0


	//----- nvinfo : EIATTR_CBANK_PARAM_SIZE
	.align		4
.L_8651:
        /*003c*/ 	.byte	0x03, 0x19
        /*003e*/ 	.short	0x0010


	//----- nvinfo : EIATTR_PARAM_CBANK
	.align		4
        /*0040*/ 	.byte	0x04, 0x0a
        /*0042*/ 	.short	(.L_8653 - .L_8652)
	.align		4
.L_8652:
        /*0044*/ 	.word	index@(.nv.constant0._Z24dequantize_block_iq2_xxsIN3c108BFloat16EEvPKvPT_)
        /*0048*/ 	.short	0x0210
        /*004a*/ 	.short	0x0010


	//----- nvinfo : EIATTR_SW_WAR
	.align		4
.L_8653:
        /*004c*/ 	.byte	0x04, 0x36
        /*004e*/ 	.short	(.L_8655 - .L_8654)
.L_8654:
        /*0050*/ 	.word	0x00000008
.L_8655:


//--------------------- .nv.info._Z21dequantize_block_q6_KIN3c108BFloat16EEvPKvPT_ --------------------------
	.section	.nv.info._Z21dequantize_block_q6_KIN3c108BFloat16EEvPKvPT_,"",@"SHT_CUDA_INFO"
	.sectionflags	@""
	.align	4


	//----- nvinfo : EIATTR_CUDA_API_VERSION
	.align		4
        /*0000*/ 	.byte	0x04, 0x37
        /*0002*/ 	.short	(.L_8657 - .L_8656)
.L_8656:
        /*0004*/ 	.word	0x00000082


	//----- nvinfo : EIATTR_KPARAM_INFO
	.align		4
.L_8657:
        /*0008*/ 	.byte	0x04, 0x17
        /*000a*/ 	.short	(.L_8659 - .L_8658)
.L_8658:
        /*000c*/ 	.word	0x00000000
        /*0010*/ 	.short	0x0001
        /*0012*/ 	.short	0x0008
        /*0014*/ 	.byte	0x00, 0xf0, 0x21, 0x00


	//----- nvinfo : EIATTR_KPARAM_INFO
	.align		4
.L_8659:
        /*0018*/ 	.byte	0x04, 0x17
        /*001a*/ 	.short	(.L_8661 - .L_8660)
.L_8660:
        /*001c*/ 	.word	0x00000000
        /*0020*/ 	.short	0x0000
        /*0022*/ 	.short	0x0000
        /*0024*/ 	.byte	0x00, 0xf0, 0x21, 0x00


	//----- nvinfo : EIATTR_SPARSE_MMA_MASK
	.align		4
.L_8661:
        /*0028*/ 	.byte	0x03, 0x50
        /*002a*/ 	.short	0x0000


	//----- nvinfo : EIATTR_MAXREG_COUNT
	.align		4
        /*002c*/ 	.byte	0x03, 0x1b
        /*002e*/ 	.short	0x00ff


	//----- nvinfo : EIATTR_MERCURY_ISA_VERSION
	.align		4
        /*0030*/ 	.byte	0x03, 0x5f
        /*0032*/ 	.short	0x0101


	//----- nvinfo : EIATTR_EXIT_INSTR_OFFSETS
	.align		4
        /*0034*/ 	.byte	0x04, 0x1c
        /*0036*/ 	.short	(.L_8663 - .L_8662)


	//   ....[0]....
.L_8662:
        /*0038*/ 	.word	0x00000540


	//----- nvinfo : EIATTR_CBANK_PARAM_SIZE
	.align		4
.L_8663:
        /*003c*/ 	.byte	0x03, 0x19
        /*003e*/ 	.short	0x0010


	//----- nvinfo : EIATTR_PARAM_CBANK
	.align		4
        /*0040*/ 	.byte	0x04, 0x0a
        /*0042*/ 	.short	(.L_8665 - .L_8664)
	.align		4
.L_8664:
        /*0044*/ 	.word	index@(.nv.constant0._Z21dequantize_block_q6_KIN3c108BFloat16EEvPKvPT_)
        /*0048*/ 	.short	0x0210
        /*004a*/ 	.short	0x0010


	//----- nvinfo : EIATTR_SW_WAR
	.align		4
.L_8665:
        /*004c*/ 	.byte	0x04, 0x36
        /*004e*/ 	.short	(.L_8667 - .L_8666)
.L_8666:
        /*0050*/ 	.word	0x00000008
.L_8667:


//--------------------- .nv.info._Z21dequantize_block_q5_KIN3c108BFloat16EEvPKvPT_ --------------------------
	.section	.nv.info._Z21dequantize_block_q5_KIN3c108BFloat16EEvPKvPT_,"",@"SHT_CUDA_INFO"
	.sectionflags	@""
	.align	4


	//----- nvinfo : EIATTR_CUDA_API_VERSION
	.align		4
        /*0000*/ 	.byte	0x04, 0x37
        /*0002*/ 	.short	(.L_8669 - .L_8668)
.L_8668:
        /*0004*/ 	.word	0x00000082


	//----- nvinfo : EIATTR_KPARAM_INFO
	.align		4
.L_8669:
        /*0008*/ 	.byte	0x04, 0x17
        /*000a*/ 	.short	(.L_8671 - .L_8670)
.L_8670:
        /*000c*/ 	.word	0x00000000
        /*0010*/ 	.short	0x0001
        /*0012*/ 	.short	0x0008
        /*0014*/ 	.byte	0x00, 0xf0, 0x21, 0x00


	//----- nvinfo : EIATTR_KPARAM_INFO
	.align		4
.L_8671:
        /*0018*/ 	.byte	0x04, 0x17
        /*001a*/ 	.short	(.L_8673 - .L_8672)
.L_8672:
        /*001c*/ 	.word	0x00000000
        /*0020*/ 	.short	0x0000
        /*0022*/ 	.short	0x0000
        /*0024*/ 	.byte	0x00, 0xf0, 0x21, 0x00


	//----- nvinfo : EIATTR_SPARSE_MMA_MASK
	.align		4
.L_8673:
        /*0028*/ 	.byte	0x03, 0x50
        /*002a*/ 	.short	0x0000


	//----- nvinfo : EIATTR_MAXREG_COUNT
	.align		4
        /*002c*/ 	.byte	0x03, 0x1b
        /*002e*/ 	.short	0x00ff


	//----- nvinfo : EIATTR_MERCURY_ISA_VERSION
	.align		4
        /*0030*/ 	.byte	0x03, 0x5f
        /*0032*/ 	.short	0x0101


	//----- nvinfo : EIATTR_EXIT_INSTR_OFFSETS
	.align		4
        /*0034*/ 	.byte	0x04, 0x1c
        /*0036*/ 	.short	(.L_8675 - .L_8674)


	//   ....[0]....
.L_8674:
        /*0038*/ 	.word	0x000006b0


	//----- nvinfo : EIATTR_CBANK_PARAM_SIZE
	.align		4
.L_8675:
        /*003c*/ 	.byte	0x03, 0x19
        /*003e*/ 	.short	0x0010


	//----- nvinfo : EIATTR_PARAM_CBANK
	.align		4
        /*0040*/ 	.byte	0x04, 0x0a
        /*0042*/ 	.short	(.L_8677 - .L_8676)
	.align		4
.L_8676:
        /*0044*/ 	.word	index@(.nv.constant0._Z21dequantize_block_q5_KIN3c108BFloat16EEvPKvPT_)
        /*0048*/ 	.short	0x0210
        /*004a*/ 	.short	0x0010


	//----- nvinfo : EIATTR_SW_WAR
	.align		4
.L_8677:
        /*004c*/ 	.byte	0x04, 0x36
        /*004e*/ 	.short	(.L_8679 - .L_8678)
.L_8678:
        /*0050*/ 	.word	0x00000008
.L_8679:


//--------------------- .nv.info._Z21dequantize_block_q4_KIN3c108BFloat16EEvPKvPT_ --------------------------
	.section	.nv.info._Z21dequantize_block_q4_KIN3c108BFloat16EEvPKvPT_,"",@"SHT_CUDA_INFO"
	.sectionflags	@""
	.align	4


	//----- nvinfo : EIATTR_CUDA_API_VERSION
	.align		4
        /*0000*/ 	.byte	0x04, 0x37
        /*0002*/ 	.short	(.L_8681 - .L_8680)
.L_8680:
        /*0004*/ 	.word	0x00000082


	//----- nvinfo : EIATTR_KPARAM_INFO
	.align		4
.L_8681:
        /*0008*/ 	.byte	0x04, 0x17
        /*000a*/ 	.short	(.L_8683 - .L_8682)
.L_8682:
        /*000c*/ 	.word	0x00000000
        /*0010*/ 	.short	0x0001
        /*0012*/ 	.short	0x0008
        /*0014*/ 	.byte	0x00, 0xf0, 0x21, 0x00


	//----- nvinfo : EIATTR_KPARAM_INFO
	.align		4
.L_8683:
        /*0018*/ 	.byte	0x04, 0x17
        /*001a*/ 	.short	(.L_8685 - .L_8684)
.L_8684:
        /*001c*/ 	.word	0x00000000
        /*0020*/ 	.short	0x0000
        /*0022*/ 	.short	0x0000
        /*0024*/ 	.byte	0x00, 0xf0, 0x21, 0x00


	//----- nvinfo : EIATTR_SPARSE_MMA_MASK
	.align		4
.L_8685:
        /*0028*/ 	.byte	0x03, 0x50
        /*002a*/ 	.short	0x0000


	//----- nvinfo : EIATTR_MAXREG_COUNT
	.align		4
        /*002c*/ 	.byte	0x03, 0x1b
        /*002e*/ 	.short	0x00ff


	//----- nvinfo : EIATTR_MERCURY_ISA_VERSION
	.align		4
        /*0030*/ 	.byte	0x03, 0x5f
        /*0032*/ 	.short	0x0101


	//----- nvinfo : EIATTR_EXIT_INSTR_OFFSETS
	.align		4
        /*0034*/ 	.byte	0x04, 0x1c
        /*0036*/ 	.short	(.L_8687 - .L_8686)


	//   ....[0]....
.L_8686:
        /*0038*/ 	.word	0x00000780


	//----- nvinfo : EIATTR_CBANK_PARAM_SIZE
	.align		4
.L_8687:
        /*003c*/ 	.byte	0x03, 0x19
        /*003e*/ 	.short	0x0010


	//----- nvinfo : EIATTR_PARAM_CBANK
	.align		4
        /*0040*/ 	.byte	0x04, 0x0a
        /*0042*/ 	.short	(.L_8689 - .L_8688)
	.align		4
.L_8688:
        /*0044*/ 	.word	index@(.nv.constant0._Z21dequantize_block_q4_KIN3c108BFloat16EEvPKvPT_)
        /*0048*/ 	.short	0x0210
        /*004a*/ 	.short	0x0010


	//----- nvinfo : EIATTR_SW_WAR
	.align		4
.L_8689:
        /*004c*/ 	.byte	0x04, 0x36
        /*004e*/ 	.short	(.L_8691 - .L_8690)
.L_8690:
        /*0050*/ 	.word	0x00000008
.L_8691:


//--------------------- .nv.info._Z21dequantize_block_q3_KIN3c108BFloat16EEvPKvPT_ --------------------------
	.section	.nv.info._Z21dequantize_block_q3_KIN3c108BFloat16EEvPKvPT_,"",@"SHT_CUDA_INFO"
	.sectionflags	@""
	.align	4


	//----- nvinfo : EIATTR_CUDA_API_VERSION
	.align		4
        /*0000*/ 	.byte	0x04, 0x37
        /*0002*/ 	.short	(.L_8693 - .L_8692)
.L_8692:
        /*0004*/ 	.word	0x00000082


	//----- nvinfo : EIATTR_KPARAM_INFO
	.align		4
.L_8693:
        /*0008*/ 	.byte	0x04, 0x17
        /*000a*/ 	.short	(.L_8695 - .L_8694)
.L_8694:
        /*000c*/ 	.word	0x00000000
        /*0010*/ 	.short	0x0001
        /*0012*/ 	.short	0x0008
        /*0014*/ 	.byte	0x00, 0xf0, 0x21, 0x00


	//----- nvinfo : EIATTR_KPARAM_INFO
	.align		4
.L_8695:
        /*0018*/ 	.byte	0x04, 0x17
        /*001a*/ 	.short	(.L_8697 - .L_8696)
.L_8696:
        /*001c*/ 	.word	0x00000000
        /*0020*/ 	.short	0x0000
        /*0022*/ 	.short	0x0000
        /*0024*/ 	.byte	0x00, 0xf0, 0x21, 0x00


	//----- nvinfo : EIATTR_SPARSE_MMA_MASK
	.align		4
.L_8697:
        /*0028*/ 	.byte	0x03, 0x50
        /*002a*/ 	.short	0x0000


	//----- nvinfo : EIATTR_MAXREG_COUNT
	.align		4
        /*002c*/ 	.byte	0x03, 0x1b
        /*002e*/ 	.short	0x00ff


	//----- nvinfo : EIATTR_MERCURY_ISA_VERSION
	.align		4
        /*0030*/ 	.byte	0x03, 0x5f
        /*0032*/ 	.short	0x0101


	//----- nvinfo : EIATTR_EXIT_INSTR_OFFSETS
	.align		4
        /*0034*/ 	.byte	0x04, 0x1c
        /*0036*/ 	.short	(.L_8699 - .L_8698)


	//   ....[0]....
.L_8698:
        /*0038*/ 	.word	0x00000830


	//----- nvinfo : EIATTR_CRS_STACK_SIZE
	.align		4
.L_8699:
        /*003c*/ 	.byte	0x04, 0x1e
        /*003e*/ 	.short	(.L_8701 - .L_8700)
.L_8700:
        /*0040*/ 	.word	0x00000000


	//----- nvinfo : EIATTR_CBANK_PARAM_SIZE
	.align		4
.L_8701:
        /*0044*/ 	.byte	0x03, 0x19
        /*0046*/ 	.short	0x0010


	//----- nvinfo : EIATTR_PARAM_CBANK
	.align		4
        /*0048*/ 	.byte	0x04, 0x0a
        /*004a*/ 	.short	(.L_8703 - .L_8702)
	.align		4
.L_8702:
        /*004c*/ 	.word	index@(.nv.constant0._Z21dequantize_block_q3_KIN3c108BFloat16EEvPKvPT_)
        /*0050*/ 	.short	0x0210
        /*0052*/ 	.short	0x0010


	//----- nvinfo : EIATTR_SW_WAR
	.align		4
.L_8703:
        /*0054*/ 	.byte	0x04, 0x36
        /*0056*/ 	.short	(.L_8705 - .L_8704)
.L_8704:
        /*0058*/ 	.word	0x00000008
.L_8705:


//--------------------- .nv.info._Z21dequantize_block_q2_KIN3c108BFloat16EEvPKvPT_ --------------------------
	.section	.nv.info._Z21dequantize_block_q2_KIN3c108BFloat16EEvPKvPT_,"",@"SHT_CUDA_INFO"
	.sectionflags	@""
	.align	4


	//----- nvinfo : EIATTR_CUDA_API_VERSION
	.align		4
        /*0000*/ 	.byte	0x04, 0x37
        /*0002*/ 	.short	(.L_8707 - .L_8706)
.L_8706:
        /*0004*/ 	.word	0x00000082


	//----- nvinfo : EIATTR_KPARAM_INFO
	.align		4
.L_8707:
        /*0008*/ 	.byte	0x04, 0x17
        /*000a*/ 	.short	(.L_8709 - .L_8708)
.L_8708:
        /*000c*/ 	.word	0x00000000
        /*0010*/ 	.short	0x0001
        /*0012*/ 	.short	0x0008
        /*0014*/ 	.byte	0x00, 0xf0, 0x21, 0x00


	//----- nvinfo : EIATTR_KPARAM_INFO
	.align		4
.L_8709:
        /*0018*/ 	.byte	0x04, 0x17
        /*001a*/ 	.short	(.L_8711 - .L_8710)
.L_8710:
        /*001c*/ 	.word	0x00000000
        /*0020*/ 	.short	0x0000
        /*0022*/ 	.short	0x0000
        /*0024*/ 	.byte	0x00, 0xf0, 0x21, 0x00


	//----- nvinfo : EIATTR_SPARSE_MMA_MASK
	.align		4
.L_8711:
        /*0028*/ 	.byte	0x03, 0x50
        /*002a*/ 	.short	0x0000


	//----- nvinfo : EIATTR_MAXREG_COUNT
	.align		4
        /*002c*/ 	.byte	0x03, 0x1b
        /*002e*/ 	.short	0x00ff


	//----- nvinfo : EIATTR_MERCURY_ISA_VERSION
	.align		4
        /*0030*/ 	.byte	0x03, 0x5f
        /*0032*/ 	.short	0x0101


	//----- nvinfo : EIATTR_EXIT_INSTR_OFFSETS
	.align		4
        /*0034*/ 	.byte	0x04, 0x1c
        /*0036*/ 	.short	(.L_8713 - .L_8712)


	//   ....[0]....
.L_8712:
        /*0038*/ 	.word	0x000004f0


	//----- nvinfo : EIATTR_CBANK_PARAM_SIZE
	.align		4
.L_8713:
        /*003c*/ 	.byte	0x03, 0x19
        /*003e*/ 	.short	0x0010


	//----- nvinfo : EIATTR_PARAM_CBANK
	.align		4
        /*0040*/ 	.byte	0x04, 0x0a
        /*0042*/ 	.short	(.L_8715 - .L_8714)
	.align		4
.L_8714:
        /*0044*/ 	.word	index@(.nv.constant0._Z21dequantize_block_q2_KIN3c108BFloat16EEvPKvPT_)
        /*0048*/ 	.short	0x0210
        /*004a*/ 	.short	0x0010


	//----- nvinfo : EIATTR_SW_WAR
	.align		4
.L_8715:
        /*004c*/ 	.byte	0x04, 0x36
        /*004e*/ 	.short	(.L_8717 - .L_8716)
.L_8716:
        /*0050*/ 	.word	0x00000008
.L_8717:


//--------------------- .nv.info._Z16dequantize_blockILi32ELi1EXadL_ZN45_INTERNAL_8d5cb472_14_gguf_kernel_cu_cd24131915dequantize_q8_0EPKviiR7__half2EEN3c108BFloat16EEvS2_PT2_i --------------------------
	.section	.nv.info._Z16dequantize_blockILi32ELi1EXadL_ZN45_INTERNAL_8d5cb472_14_gguf_kernel_cu_cd24131915dequantize_q8_0EPKviiR7__half2EEN3c108BFloat16EEvS2_PT2_i,"",@"SHT_CUDA_INFO"
	.sectionflags	@""
	.align	4


	//----- nvinfo : EIATTR_CUDA_API_VERSION
	.align		4
        /*0000*/ 	.byte	0x04, 0x37
        /*0002*/ 	.short	(.L_8719 - .L_8718)
.L_8718:
        /*0004*/ 	.word	0x00000082


	//----- nvinfo : EIATTR_KPARAM_INFO
	.align		4
.L_8719:
        /*0008*/ 	.byte	0x04, 0x17
        /*000a*/ 	.short	(.L_8721 - .L_8720)
.L_8720:
        /*000c*/ 	.word	0x00000000
        /*0010*/ 	.short	0x0002
        /*0012*/ 	.short	0x0010
        /*0014*/ 	.byte	0x00, 0xf0, 0x11, 0x00


	//----- nvinfo : EIATTR_KPARAM_INFO
	.align		4
.L_8721:
        /*0018*/ 	.byte	0x04, 0x17
        /*001a*/ 	.short	(.L_8723 - .L_8722)
.L_8722:
        /*001c*/ 	.word	0x00000000
        /*0020*/ 	.short	0x0001
        /*0022*/ 	.short	0x0008
        /*0024*/ 	.byte	0x00, 0xf0, 0x21, 0x00


	//----- nvinfo : EIATTR_KPARAM_INFO
	.align		4
.L_8723:
        /*0028*/ 	.byte	0x04, 0x17
        /*002a*/ 	.short	(.L_8725 - .L_8724)
.L_8724:
        /*002c*/ 	.word	0x00000000
        /*0030*/ 	.short	0x0000
        /*0032*/ 	.short	0x0000
        /*0034*/ 	.byte	0x00, 0xf0, 0x21, 0x00


	//----- nvinfo : EIATTR_SPARSE_MMA_MASK
	.align		4
.L_8725:
        /*0038*/ 	.byte	0x03, 0x50
        /*003a*/ 	.short	0x0000


	//----- nvinfo : EIATTR_MAXREG_COUNT
	.align		4
        /*003c*/ 	.byte	0x03, 0x1b
        /*003e*/ 	.short	0x00ff


	//----- nvinfo : EIATTR_MERCURY_ISA_VERSION
	.align		4
        /*0040*/ 	.byte	0x03, 0x5f
        /*0042*/ 	.short	0x0101


	//----- nvinfo : EIATTR_EXIT_INSTR_OFFSETS
	.align		4
        /*0044*/ 	.byte	0x04, 0x1c
        /*0046*/ 	.short	(.L_8727 - .L_8726)


	//   ....[0]....
.L_8726:
        /*0048*/ 	.word	0x00000080


	//   ....[1]....
        /*004c*/ 	.word	0x00000240


	//----- nvinfo : EIATTR_CBANK_PARAM_SIZE
	.align		4
.L_8727:
        /*0050*/ 	.byte	0x03, 0x19
        /*0052*/ 	.short	0x0014


	//----- nvinfo : EIATTR_PARAM_CBANK
	.align		4
        /*0054*/ 	.byte	0x04, 0x0a
        /*0056*/ 	.short	(.L_8729 - .L_8728)
	.align		4
.L_8728:
        /*0058*/ 	.word	index@(.nv.constant0._Z16dequantize_blockILi32ELi1EXadL_ZN45_INTERNAL_8d5cb472_14_gguf_kernel_cu_cd24131915dequantize_q8_0EPKviiR7__half2EEN3c108BFloat16EEvS2_PT2_i)
        /*005c*/ 	.short	0x0210
        /*005e*/ 	.short	0x0014


	//----- nvinfo : EIATTR_SW_WAR
	.align		4
.L_8729:
        /*0060*/ 	.byte	0x04, 0x36
        /*0062*/ 	.short	(.L_8731 - .L_8730)
.L_8730:
        /*0064*/ 	.word	0x00000008
.L_8731:


//--------------------- .nv.info._Z16dequantize_blockILi32ELi2EXadL_ZN45_INTERNAL_8d5cb472_14_gguf_kernel_cu_cd24131915dequantize_q5_1EPKviiR7__half2EEN3c108BFloat16EEvS2_PT2_i --------------------------
	.section	.nv.info._Z16dequantize_blockILi32ELi2EXadL_ZN45_INTERNAL_8d5cb472_14_gguf_kernel_cu_cd24131915dequantize_q5_1EPKviiR7__half2EEN3c108BFloat16EEvS2_PT2_i,"",@"SHT_CUDA_INFO"
	.sectionflags	@""
	.align	4


	//----- nvinfo : EIATTR_CUDA_API_VERSION
	.align		4
        /*0000*/ 	.byte	0x04, 0x37
        /*0002*/ 	.short	(.L_8733 - .L_8732)
.L_8732:
        /*0004*/ 	.word	0x00000082


	//----- nvinfo : EIATTR_KPARAM_INFO
	.align		4
.L_8733:
        /*0008*/ 	.byte	0x04, 0x17
        /*000a*/ 	.short	(.L_8735 - .L_8734)
.L_8734:
        /*000c*/ 	.word	0x00000000
        /*0010*/ 	.short	0x0002
        /*0012*/ 	.short	0x0010
        /*0014*/ 	.byte	0x00, 0xf0, 0x11, 0x00


	//----- nvinfo : EIATTR_KPARAM_INFO
	.align		4
.L_8735:
        /*0018*/ 	.byte	0x04, 0x17
        /*001a*/ 	.short	(.L_8737 - .L_8736)
.L_8736:
        /*001c*/ 	.word	0x00000000
        /*0020*/ 	.short	0x0001
        /*0022*/ 	.short	0x0008
        /*0024*/ 	.byte	0x00, 0xf0, 0x21, 0x00


	//----- nvinfo : EIATTR_KPARAM_INFO
	.align		4
.L_8737:
        /*0028*/ 	.byte	0x04, 0x17
        /*002a*/ 	.short	(.L_8739 - .L_8738)
.L_8738:
        /*002c*/ 	.word	0x00000000
        /*0030*/ 	.short	0x0000
        /*0032*/ 	.short	0x0000
        /*0034*/ 	.byte	0x00, 0xf0, 0x21, 0x00


	//----- nvinfo : EIATTR_SPARSE_MMA_MASK
	.align		4
.L_8739:
        /*0038*/ 	.byte	0x03, 0x50
        /*003a*/ 	.short	0x0000


	//----- nvinfo : EIATTR_MAXREG_COUNT
	.align		4
        /*003c*/ 	.byte	0x03, 0x1b
        /*003e*/ 	.short	0x00ff


	//----- nvinfo : EIATTR_MERCURY_ISA_VERSION
	.align		4
        /*0040*/ 	.byte	0x03, 0x5f
        /*0042*/ 	.short	0x0101


	//----- nvinfo : EIATTR_EXIT_INSTR_OFFSETS
	.align		4
        /*0044*/ 	.byte	0x04, 0x1c
        /*0046*/ 	.short	(.L_8741 - .L_8740)


	//   ....[0]....
.L_8740:
        /*0048*/ 	.word	0x00000080


	//   ....[1]....
        /*004c*/ 	.word	0x00000340


	//----- nvinfo : EIATTR_CBANK_PARAM_SIZE
	.align		4
.L_8741:
        /*0050*/ 	.byte	0x03, 0x19
        /*0052*/ 	.short	0x0014


	//----- nvinfo : EIATTR_PARAM_CBANK
	.align		4
        /*0054*/ 	.byte	0x04, 0x0a
        /*0056*/ 	.short	(.L_8743 - .L_8742)
	.align		4
.L_8742:
        /*0058*/ 	.word	index@(.nv.constant0._Z16dequantize_blockILi32ELi2EXadL_ZN45_INTERNAL_8d5cb472_14_gguf_kernel_cu_cd24131915dequantize_q5_1EPKviiR7__half2EEN3c108BFloat16EEvS2_PT2_i)
        /*005c*/ 	.short	0x0210
        /*005e*/ 	.short	0x0014


	//----- nvinfo : EIATTR_SW_WAR
	.align		4
.L_8743:
        /*0060*/ 	.byte	0x04, 0x36
        /*0062*/ 	.short	(.L_8745 - .L_8744)
.L_8744:
        /*0064*/ 	.word	0x00000008
.L_8745:


//--------------------- .nv.info._Z16dequantize_blockILi32ELi2EXadL_ZN45_INTERNAL_8d5cb472_14_gguf_kernel_cu_cd24131915dequantize_q5_0EPKviiR7__half2EEN3c108BFloat16EEvS2_PT2_i --------------------------
	.section	.nv.info._Z16dequantize_blockILi32ELi2EXadL_ZN45_INTERNAL_8d5cb472_14_gguf_kernel_cu_cd24131915dequantize_q5_0EPKviiR7__half2EEN3c108BFloat16EEvS2_PT2_i,"",@"SHT_CUDA_INFO"
	.sectionflags	@""
	.align	4


	//----- nvinfo : EIATTR_CUDA_API_VERSION
	.align		4
        /*0000*/ 	.byte	0x04, 0x37
        /*0002*/ 	.short	(.L_8747 - .L_8746)
.L_8746:
        /*0004*/ 	.word	0x00000082


	//----- nvinfo : EIATTR_KPARAM_INFO
	.align		4
.L_8747:
        /*0008*/ 	.byte	0x04, 0x17
        /*000a*/ 	.short	(.L_8749 - .L_8748)
.L_8748:
        /*000c*/ 	.word	0x00000000
        /*0010*/ 	.short	0x0002
        /*0012*/ 	.short	0x0010
        /*0014*/ 	.byte	0x00, 0xf0, 0x11, 0x00


	//----- nvinfo : EIATTR_KPARAM_INFO
	.align		4
.L_8749:
        /*0018*/ 	.byte	0x04, 0x17
        /*001a*/ 	.short	(.L_8751 - .L_8750)
.L_8750:
        /*001c*/ 	.word	0x00000000
        /*0020*/ 	.short	0x0001
        /*0022*/ 	.short	0x0008
        /*0024*/ 	.byte	0x00, 0xf0, 0x21, 0x00


	//----- nvinfo : EIATTR_KPARAM_INFO
	.align		4
.L_8751:
        /*0028*/ 	.byte	0x04, 0x17
        /*002a*/ 	.short	(.L_8753 - .L_8752)
.L_8752:
        /*002c*/ 	.word	0x00000000
        /*0030*/ 	.short	0x0000
        /*0032*/ 	.short	0x0000
        /*0034*/ 	.byte	0x00, 0xf0, 0x21, 0x00


	//----- nvinfo : EIATTR_SPARSE_MMA_MASK
	.align		4
.L_8753:
        /*0038*/ 	.byte	0x03, 0x50
        /*003a*/ 	.short	0x0000


	//----- nvinfo : EIATTR_MAXREG_COUNT
	.align		4
        /*003c*/ 	.byte	0x03, 0x1b
        /*003e*/ 	.short	0x00ff


	//----- nvinfo : EIATTR_MERCURY_ISA_VERSION
	.align		4
        /*0040*/ 	.byte	0x03, 0x5f
        /*0042*/ 	.short	0x0101


	//----- nvinfo : EIATTR_EXIT_INSTR_OFFSETS
	.align		4
        /*0044*/ 	.byte	0x04, 0x1c
        /*0046*/ 	.short	(.L_8755 - .L_8754)


	//   ....[0]....
.L_8754:
        /*0048*/ 	.word	0x00000080


	//   ....[1]....
        /*004c*/ 	.word	0x00000350


	//----- nvinfo : EIATTR_CBANK_PARAM_SIZE
	.align		4
.L_8755:
        /*0050*/ 	.byte	0x03, 0x19
        /*0052*/ 	.short	0x0014


	//----- nvinfo : EIATTR_PARAM_CBANK
	.align		4
        /*0054*/ 	.byte	0x04, 0x0a
        /*0056*/ 	.short	(.L_8757 - .L_8756)
	.align		4
.L_8756:
        /*0058*/ 	.word	index@(.nv.constant0._Z16dequantize_blockILi32ELi2EXadL_ZN45_INTERNAL_8d5cb472_14_gguf_kernel_cu_cd24131915dequantize_q5_0EPKviiR7__half2EEN3c108BFloat16EEvS2_PT2_i)
        /*005c*/ 	.short	0x0210
        /*005e*/ 	.short	0x0014


	//----- nvinfo : EIATTR_SW_WAR
	.align		4
.L_8757:
        /*0060*/ 	.byte	0x04, 0x36
        /*0062*/ 	.short	(.L_8759 - .L_8758)
.L_8758:
        /*0064*/ 	.word	0x00000008
.L_8759:


//--------------------- .nv.info._Z16dequantize_blockILi32ELi2EXadL_ZN45_INTERNAL_8d5cb472_14_gguf_kernel_cu_cd24131915dequantize_q4_1EPKviiR7__half2EEN3c108BFloat16EEvS2_PT2_i --------------------------
	.section	.nv.info._Z16dequantize_blockILi32ELi2EXadL_ZN45_INTERNAL_8d5cb472_14_gguf_kernel_cu_cd24131915dequantize_q4_1EPKviiR7__half2EEN3c108BFloat16EEvS2_PT2_i,"",@"SHT_CUDA_INFO"
	.sectionflags	@""
	.align	4


	//----- nvinfo : EIATTR_CUDA_API_VERSION
	.align		4
        /*0000*/ 	.byte	0x04, 0x37
        /*0002*/ 	.short	(.L_8761 - .L_8760)
.L_8760:
        /*0004*/ 	.word	0x00000082


	//----- nvinfo : EIATTR_KPARAM_INFO
	.align		4
.L_8761:
        /*0008*/ 	.byte	0x04, 0x17
        /*000a*/ 	.short	(.L_8763 - .L_8762)
.L_8762:
        /*000c*/ 	.word	0x00000000
        /*0010*/ 	.short	0x0002
        /*0012*/ 	.short	0x0010
        /*0014*/ 	.byte	0x00, 0xf0, 0x11, 0x00


	//----- nvinfo : EIATTR_KPARAM_INFO
	.align		4
.L_8763:
        /*0018*/ 	.byte	0x04, 0x17
        /*001a*/ 	.short	(.L_8765 - .L_8764)
.L_8764:
        /*001c*/ 	.word	0x00000000
        /*0020*/ 	.short	0x0001
        /*0022*/ 	.short	0x0008
        /*0024*/ 	.byte	0x00, 0xf0, 0x21, 0x00


	//----- nvinfo : EIATTR_KPARAM_INFO
	.align		4
.L_8765:
        /*0028*/ 	.byte	0x04, 0x17
        /*002a*/ 	.short	(.L_8767 - .L_8766)
.L_8766:
        /*002c*/ 	.word	0x00000000
        /*0030*/ 	.short	0x0000
        /*0032*/ 	.short	0x0000
        /*0034*/ 	.byte	0x00, 0xf0, 0x21, 0x00


	//----- nvinfo : EIATTR_SPARSE_MMA_MASK
	.align		4
.L_8767:
        /*0038*/ 	.byte	0x03, 0x50
        /*003a*/ 	.short	0x0000


	//----- nvinfo : EIATTR_MAXREG_COUNT
	.align		4
        /*003c*/ 	.byte	0x03, 0x1b
        /*003e*/ 	.short	0x00ff


	//----- nvinfo : EIATTR_MERCURY_ISA_VERSION
	.align		4
        /*0040*/ 	.byte	0x03, 0x5f
        /*0042*/ 	.short	0x0101


	//----- nvinfo : EIATTR_EXIT_INSTR_OFFSETS
	.align		4
        /*0044*/ 	.byte	0x04, 0x1c
        /*0046*/ 	.short	(.L_8769 - .L_8768)


	//   ....[0]....
.L_8768:
        /*0048*/ 	.word	0x00000080


	//   ....[1]....
        /*004c*/ 	.word	0x00000270


	//----- nvinfo : EIATTR_CBANK_PARAM_SIZE
	.align		4
.L_8769:
        /*0050*/ 	.byte	0x03, 0x19
        /*0052*/ 	.short	0x0014


	//----- nvinfo : EIATTR_PARAM_CBANK
	.align		4
        /*0054*/ 	.byte	0x04, 0x0a
        /*0056*/ 	.short	(.L_8771 - .L_8770)
	.align		4
.L_8770:
        /*0058*/ 	.word	index@(.nv.constant0._Z16dequantize_blockILi32ELi2EXadL_ZN45_INTERNAL_8d5cb472_14_gguf_kernel_cu_cd24131915dequantize_q4_1EPKviiR7__half2EEN3c108BFloat16EEvS2_PT2_i)
        /*005c*/ 	.short	0x0210
        /*005e*/ 	.short	0x0014


	//----- nvinfo : EIATTR_SW_WAR
	.align		4
.L_8771:
        /*0060*/ 	.byte	0x04, 0x36
        /*0062*/ 	.short	(.L_8773 - .L_8772)
.L_8772:
        /*0064*/ 	.word	0x00000008
.L_8773:


//--------------------- .nv.info._Z16dequantize_blockILi32ELi2EXadL_ZN45_INTERNAL_8d5cb472_14_gguf_kernel_cu_cd24131915dequantize_q4_0EPKviiR7__half2EEN3c108BFloat16EEvS2_PT2_i --------------------------
	.section	.nv.info._Z16dequantize_blockILi32ELi2EXadL_ZN45_INTERNAL_8d5cb472_14_gguf_kernel_cu_cd24131915dequantize_q4_0EPKviiR7__half2EEN3c108BFloat16EEvS2_PT2_i,"",@"SHT_CUDA_INFO"
	.sectionflags	@""
	.align	4


	//----- nvinfo : EIATTR_CUDA_API_VERSION
	.align		4
        /*0000*/ 	.byte	0x04, 0x37
        /*0002*/ 	.short	(.L_8775 - .L_8774)
.L_8774:
        /*0004*/ 	.word	0x00000082


	//----- nvinfo : EIATTR_KPARAM_INFO
	.align		4
.L_8775:
        /*0008*/ 	.byte	0x04, 0x17
        /*000a*/ 	.short	(.L_8777 - .L_8776)
.L_8776:
        /*000c*/ 	.word	0x00000000
        /*0010*/ 	.short	0x0002
        /*0012*/ 	.short	0x0010
        /*0014*/ 	.byte	0x00, 0xf0, 0x11, 0x00


	//----- nvinfo : EIATTR_KPARAM_INFO
	.align		4
.L_8777:
        /*0018*/ 	.byte	0x04, 0x17
        /*001a*/ 	.short	(.L_8779 - .L_8778)
.L_8778:
        /*001c*/ 	.word	0x00000000
        /*0020*/ 	.short	0x0001
        /*0022*/ 	.short	0x0008
        /*0024*/ 	.byte	0x00, 0xf0, 0x21, 0x00


	//----- nvinfo : EIATTR_KPARAM_INFO
	.align		4
.L_8779:
        /*0028*/ 	.byte	0x04, 0x17
        /*002a*/ 	.short	(.L_8781 - .L_8780)
.L_8780:
        /*002c*/ 	.word	0x00000000
        /*0030*/ 	.short	0x0000
        /*0032*/ 	.short	0x0000
        /*0034*/ 	.byte	0x00, 0xf0, 0x21, 0x00


	//----- nvinfo : EIATTR_SPARSE_MMA_MASK
	.align		4
.L_8781:
        /*0038*/ 	.byte	0x03, 0x50
        /*003a*/ 	.short	0x0000


	//----- nvinfo : EIATTR_MAXREG_COUNT
	.align		4
        /*003c*/ 	.byte	0x03, 0x1b
        /*003e*/ 	.short	0x00ff


	//----- nvinfo : EIATTR_MERCURY_ISA_VERSION
	.align		4
        /*0040*/ 	.byte	0x03, 0x5f
        /*0042*/ 	.short	0x0101


	//----- nvinfo : EIATTR_EXIT_INSTR_OFFSETS
	.align		4
        /*0044*/ 	.byte	0x04, 0x1c
        /*0046*/ 	.short	(.L_8783 - .L_8782)


	//   ....[0]....
.L_8782:
        /*0048*/ 	.word	0x00000080


	//   ....[1]....
        /*004c*/ 	.word	0x00000280


	//----- nvinfo : EIATTR_CBANK_PARAM_SIZE
	.align		4
.L_8783:
        /*0050*/ 	.byte	0x03, 0x19
        /*0052*/ 	.short	0x0014


	//----- nvinfo : EIATTR_PARAM_CBANK
	.align		4
        /*0054*/ 	.byte	0x04, 0x0a
        /*0056*/ 	.short	(.L_8785 - .L_8784)
	.align		4
.L_8784:
        /*0058*/ 	.word	index@(.nv.constant0._Z16dequantize_blockILi32ELi2EXadL_ZN45_INTERNAL_8d5cb472_14_gguf_kernel_cu_cd24131915dequantize_q4_0EPKviiR7__half2EEN3c108BFloat16EEvS2_PT2_i)
        /*005c*/ 	.short	0x0210
        /*005e*/ 	.short	0x0014


	//----- nvinfo : EIATTR_SW_WAR
	.align		4
.L_8785:
        /*0060*/ 	.byte	0x04, 0x36
        /*0062*/ 	.short	(.L_8787 - .L_8786)
.L_8786:
        /*0064*/ 	.word	0x00000008
.L_8787:


//--------------------- .nv.info._Z22dequantize_block_iq1_mIN3c104HalfEEvPKvPT_ --------------------------
	.section	.nv.info._Z22dequantize_block_iq1_mIN3c104HalfEEvPKvPT_,"",@"SHT_CUDA_INFO"
	.sectionflags	@""
	.align	4


	//----- nvinfo : EIATTR_CUDA_API_VERSION
	.align		4
        /*0000*/ 	.byte	0x04, 0x37
        /*0002*/ 	.short	(.L_8789 - .L_8788)
.L_8788:
        /*0004*/ 	.word	0x00000082


	//----- nvinfo : EIATTR_KPARAM_INFO
	.align		4
.L_8789:
        /*0008*/ 	.byte	0x04, 0x17
        /*000a*/ 	.short	(.L_8791 - .L_8790)
.L_8790:
        /*000c*/ 	.word	0x00000000
        /*0010*/ 	.short	0x0001
        /*0012*/ 	.short	0x0008
        /*0014*/ 	.byte	0x00, 0xf0, 0x21, 0x00


	//----- nvinfo : EIATTR_KPARAM_INFO
	.align		4
.L_8791:
        /*0018*/ 	.byte	0x04, 0x17
        /*001a*/ 	.short	(.L_8793 - .L_8792)
.L_8792:
        /*001c*/ 	.word	0x00000000
        /*0020*/ 	.short	0x0000
        /*0022*/ 	.short	0x0000
        /*0024*/ 	.byte	0x00, 0xf0, 0x21, 0x00


	//----- nvinfo : EIATTR_SPARSE_MMA_MASK
	.align		4
.L_8793:
        /*0028*/ 	.byte	0x03, 0x50
        /*002a*/ 	.short	0x0000


	//----- nvinfo : EIATTR_MAXREG_COUNT
	.align		4
        /*002c*/ 	.byte	0x03, 0x1b
        /*002e*/ 	.short	0x00ff


	//----- nvinfo : EIATTR_MERCURY_ISA_VERSION
	.align		4
        /*0030*/ 	.byte	0x03, 0x5f
        /*0032*/ 	.short	0x0101


	//----- nvinfo : EIATTR_EXIT_INSTR_OFFSETS
	.align		4
        /*0034*/ 	.byte	0x04, 0x1c
        /*0036*/ 	.short	(.L_8795 - .L_8794)


	//   ....[0]....
.L_8794:
        /*0038*/ 	.word	0x000007b0


	//----- nvinfo : EIATTR_CBANK_PARAM_SIZE
	.align		4
.L_8795:
        /*003c*/ 	.byte	0x03, 0x19
        /*003e*/ 	.short	0x0010


	//----- nvinfo : EIATTR_PARAM_CBANK
	.align		4
        /*0040*/ 	.byte	0x04, 0x0a
        /*0042*/ 	.short	(.L_8797 - .L_8796)
	.align		4
.L_8796:
        /*0044*/ 	.word	index@(.nv.constant0._Z22dequantize_block_iq1_mIN3c104HalfEEvPKvPT_)
        /*0048*/ 	.short	0x0210
        /*004a*/ 	.short	0x0010


	//----- nvinfo : EIATTR_SW_WAR
	.align		4
.L_8797:
        /*004c*/ 	.byte	0x04, 0x36
        /*004e*/ 	.short	(.L_8799 - .L_8798)
.L_8798:
        /*0050*/ 	.word	0x00000008
.L_8799:


//--------------------- .nv.info._Z23dequantize_block_iq4_xsIN3c104HalfEEvPKvPT_ --------------------------
	.section	.nv.info._Z23dequantize_block_iq4_xsIN3c104HalfEEvPKvPT_,"",@"SHT_CUDA_INFO"
	.sectionflags	@""
	.align	4


	//----- nvinfo : EIATTR_CUDA_API_VERSION
	.align		4
        /*0000*/ 	.byte	0x04, 0x37
        /*0002*/ 	.short	(.L_8801 - .L_8800)
.L_8800:
        /*0004*/ 	.word	0x00000082


	//----- nvinfo : EIATTR_KPARAM_INFO
	.align		4
.L_8801:
        /*0008*/ 	.byte	0x04, 0x17
        /*000a*/ 	.short	(.L_8803 - .L_8802)
.L_8802:
        /*000c*/ 	.word	0x00000000
        /*0010*/ 	.short	0x0001
        /*0012*/ 	.short	0x0008
        /*0014*/ 	.byte	0x00, 0xf0, 0x21, 0x00


	//----- nvinfo : EIATTR_KPARAM_INFO
	.align		4
.L_8803:
        /*0018*/ 	.byte	0x04, 0x17
        /*001a*/ 	.short	(.L_8805 - .L_8804)
.L_8804:
        /*001c*/ 	.word	0x00000000
        /*0020*/ 	.short	0x0000
        /*0022*/ 	.short	0x0000
        /*0024*/ 	.byte	0x00, 0xf0, 0x21, 0x00


	//----- nvinfo : EIATTR_SPARSE_MMA_MASK
	.align		4
.L_8805:
        /*0028*/ 	.byte	0x03, 0x50
        /*002a*/ 	.short	0x0000


	//----- nvinfo : EIATTR_MAXREG_COUNT
	.align		4
        /*002c*/ 	.byte	0x03, 0x1b
        /*002e*/ 	.short	0x00ff


	//----- nvinfo : EIATTR_MERCURY_ISA_VERSION
	.align		4
        /*0030*/ 	.byte	0x03, 0x5f
        /*0032*/ 	.short	0x0101


	//----- nvinfo : EIATTR_EXIT_INSTR_OFFSETS
	.align		4
        /*0034*/ 	.byte	0x04, 0x1c
        /*0036*/ 	.short	(.L_8807 - .L_8806)


	//   ....[0]....
.L_8806:
        /*0038*/ 	.word	0x00000750


	//----- nvinfo : EIATTR_CBANK_PARAM_SIZE
	.align		4
.L_8807:
        /*003c*/ 	.byte	0x03, 0x19
        /*003e*/ 	.short	0x0010


	//----- nvinfo : EIATTR_PARAM_CBANK
	.align		4
        /*0040*/ 	.byte	0x04, 0x0a
        /*0042*/ 	.short	(.L_8809 - .L_8808)
	.align		4
.L_8808:
        /*0044*/ 	.word	index@(.nv.constant0._Z23dequantize_block_iq4_xsIN3c104HalfEEvPKvPT_)
        /*0048*/ 	.short	0x0210
        /*004a*/ 	.short	0x0010


	//----- nvinfo : EIATTR_SW_WAR
	.align		4
.L_8809:
        /*004c*/ 	.byte	0x04, 0x36
        /*004e*/ 	.short	(.L_8811 - .L_8810)
.L_8810:
        /*0050*/ 	.word	0x00000008
.L_8811:


//--------------------- .nv.info._Z22dequantize_block_iq2_sIN3c104HalfEEvPKvPT_ --------------------------
	.section	.nv.info._Z22dequantize_block_iq2_sIN3c104HalfEEvPKvPT_,"",@"SHT_CUDA_INFO"
	.sectionflags	@""
	.align	4


	//----- nvinfo : EIATTR_CUDA_API_VERSION
	.align		4
        /*0000*/ 	.byte	0x04, 0x37
        /*0002*/ 	.short	(.L_8813 - .L_8812)
.L_8812:
        /*0004*/ 	.word	0x00000082


	//----- nvinfo : EIATTR_KPARAM_INFO
	.align		4
.L_8813:
        /*0008*/ 	.byte	0x04, 0x17
        /*000a*/ 	.short	(.L_8815 - .L_8814)
.L_8814:
        /*000c*/ 	.word	0x00000000
        /*0010*/ 	.short	0x0001
        /*0012*/ 	.short	0x0008
        /*0014*/ 	.byte	0x00, 0xf0, 0x21, 0x00


	//----- nvinfo : EIATTR_KPARAM_INFO
	.align		4
.L_8815:
        /*0018*/ 	.byte	0x04, 0x17
        /*001a*/ 	.short	(.L_8817 - .L_8816)
.L_8816:
        /*001c*/ 	.word	0x00000000
        /*0020*/ 	.short	0x0000
        /*0022*/ 	.short	0x0000
        /*0024*/ 	.byte	0x00, 0xf0, 0x21, 0x00


	//----- nvinfo : EIATTR_SPARSE_MMA_MASK
	.align		4
.L_8817:
        /*0028*/ 	.byte	0x03, 0x50
        /*002a*/ 	.short	0x0000


	//----- nvinfo : EIATTR_MAXREG_COUNT
	.align		4
        /*002c*/ 	.byte	0x03, 0x1b
        /*002e*/ 	.short	0x00ff


	//----- nvinfo : EIATTR_MERCURY_ISA_VERSION
	.align		4
        /*0030*/ 	.byte	0x03, 0x5f
        /*0032*/ 	.short	0x0101


	//----- nvinfo : EIATTR_EXIT_INSTR_OFFSETS
	.align		4
        /*0034*/ 	.byte	0x04, 0x1c
        /*0036*/ 	.short	(.L_8819 - .L_8818)


	//   ....[0]....
.L_8818:
        /*0038*/ 	.word	0x000006d0


	//----- nvinfo : EIATTR_CBANK_PARAM_SIZE
	.align		4
.L_8819:
        /*003c*/ 	.byte	0x03, 0x19
        /*003e*/ 	.short	0x0010


	//----- nvinfo : EIATTR_PARAM_CBANK
	.align		4
        /*0040*/ 	.byte	0x04, 0x0a
        /*0042*/ 	.short	(.L_8821 - .L_8820)
	.align		4
.L_8820:
        /*0044*/ 	.word	index@(.nv.constant0._Z22dequantize_block_iq2_sIN3c104HalfEEvPKvPT_)
        /*0048*/ 	.short	0x0210
        /*004a*/ 	.short	0x0010


	//----- nvinfo : EIATTR_SW_WAR
	.align		4
.L_8821:
        /*004c*/ 	.byte	0x04, 0x36
        /*004e*/ 	.short	(.L_8823 - .L_8822)
.L_8822:
        /*0050*/ 	.word	0x00000008
.L_8823:


//--------------------- .nv.info._Z22dequantize_block_iq3_sIN3c104HalfEEvPKvPT_ --------------------------
	.section	.nv.info._Z22dequantize_block_iq3_sIN3c104HalfEEvPKvPT_,"",@"SHT_CUDA_INFO"
	.sectionflags	@""
	.align	4


	//----- nvinfo : EIATTR_CUDA_API_VERSION
	.align		4
        /*0000*/ 	.byte	0x04, 0x37
        /*0002*/ 	.short	(.L_8825 - .L_8824)
.L_8824:
        /*0004*/ 	.word	0x00000082


	//----- nvinfo : EIATTR_KPARAM_INFO
	.align		4
.L_8825:
        /*0008*/ 	.byte	0x04, 0x17
        /*000a*/ 	.short	(.L_8827 - .L_8826)
.L_8826:
        /*000c*/ 	.word	0x00000000
        /*0010*/ 	.short	0x0001
        /*0012*/ 	.short	0x0008
        /*0014*/ 	.byte	0x00, 0xf0, 0x21, 0x00


	//----- nvinfo : EIATTR_KPARAM_INFO
	.align		4
.L_8827:
        /*0018*/ 	.byte	0x04, 0x17
        /*001a*/ 	.short	(.L_8829 - .L_8828)
.L_8828:
        /*001c*/ 	.word	0x00000000
        /*0020*/ 	.short	0x0000
        /*0022*/ 	.short	0x0000
        /*0024*/ 	.byte	0x00, 0xf0, 0x21, 0x00


	//----- nvinfo : EIATTR_SPARSE_MMA_MASK
	.align		4
.L_8829:
        /*0028*/ 	.byte	0x03, 0x50
        /*002a*/ 	.short	0x0000


	//----- nvinfo : EIATTR_MAXREG_COUNT
	.align		4
        /*002c*/ 	.byte	0x03, 0x1b
        /*002e*/ 	.short	0x00ff


	//----- nvinfo : EIATTR_MERCURY_ISA_VERSION
	.align		4
        /*0030*/ 	.byte	0x03, 0x5f
        /*0032*/ 	.short	0x0101


	//----- nvinfo : EIATTR_EXIT_INSTR_OFFSETS
	.align		4
        /*0034*/ 	.byte	0x04, 0x1c
        /*0036*/ 	.short	(.L_8831 - .L_8830)


	//   ....[0]....
.L_8830:
        /*0038*/ 	.word	0x00000790


	//----- nvinfo : EIATTR_CBANK_PARAM_SIZE
	.align		4
.L_8831:
        /*003c*/ 	.byte	0x03, 0x19
        /*003e*/ 	.short	0x0010


	//----- nvinfo : EIATTR_PARAM_CBANK
	.align		4
        /*0040*/ 	.byte	0x04, 0x0a
        /*0042*/ 	.short	(.L_8833 - .L_8832)
	.align		4
.L_8832:
        /*0044*/ 	.word	index@(.nv.constant0._Z22dequantize_block_iq3_sIN3c104HalfEEvPKvPT_)
        /*0048*/ 	.short	0x0210
        /*004a*/ 	.short	0x0010


	//----- nvinfo : EIATTR_SW_WAR
	.align		4
.L_8833:
        /*004c*/ 	.byte	0x04, 0x36
        /*004e*/ 	.short	(.L_8835 - .L_8834)
.L_8834:
        /*0050*/ 	.word	0x00000008
.L_8835:


//--------------------- .nv.info._Z23dequantize_block_iq4_nlIN3c104HalfEEvPKvPT_ --------------------------
	.section	.nv.info._Z23dequantize_block_iq4_nlIN3c104HalfEEvPKvPT_,"",@"SHT_CUDA_INFO"
	.sectionflags	@""
	.align	4


	//----- nvinfo : EIATTR_CUDA_API_VERSION
	.align		4
        /*0000*/ 	.byte	0x04, 0x37
        /*0002*/ 	.short	(.L_8837 - .L_8836)
.L_8836:
        /*0004*/ 	.word	0x00000082


	//----- nvinfo : EIATTR_KPARAM_INFO
	.align		4
.L_8837:
        /*0008*/ 	.byte	0x04, 0x17
        /*000a*/ 	.short	(.L_8839 - .L_8838)
.L_8838:
        /*000c*/ 	.word	0x00000000
        /*0010*/ 	.short	0x0001
        /*0012*/ 	.short	0x0008
        /*0014*/ 	.byte	0x00, 0xf0, 0x21, 0x00


	//----- nvinfo : EIATTR_KPARAM_INFO
	.align		4
.L_8839:
        /*0018*/ 	.byte	0x04, 0x17
        /*001a*/ 	.short	(.L_8841 - .L_8840)
.L_8840:
        /*001c*/ 	.word	0x00000000
        /*0020*/ 	.short	0x0000
        /*0022*/ 	.short	0x0000
        /*0024*/ 	.byte	0x00, 0xf0, 0x21, 0x00


	//----- nvinfo : EIATTR_SPARSE_MMA_MASK
	.align		4
.L_8841:
        /*0028*/ 	.byte	0x03, 0x50
        /*002a*/ 	.short	0x0000


	//----- nvinfo : EIATTR_MAXREG_COUNT
	.align		4
        /*002c*/ 	.byte	0x03, 0x1b
        /*002e*/ 	.short	0x00ff


	//----- nvinfo : EIATTR_MERCURY_ISA_VERSION
	.align		4
        /*0030*/ 	.byte	0x03, 0x5f
        /*0032*/ 	.short	0x0101


	//----- nvinfo : EIATTR_EXIT_INSTR_OFFSETS
	.align		4
        /*0034*/ 	.byte	0x04, 0x1c
        /*0036*/ 	.short	(.L_8843 - .L_8842)


	//   ....[0]....
.L_8842:
        /*0038*/ 	.word	0x00000630


	//----- nvinfo : EIATTR_CBANK_PARAM_SIZE
	.align		4
.L_8843:
        /*003c*/ 	.byte	0x03, 0x19
        /*003e*/ 	.short	0x0010


	//----- nvinfo : EIATTR_PARAM_CBANK
	.align		4
        /*0040*/ 	.byte	0x04, 0x0a
        /*0042*/ 	.short	(.L_8845 - .L_8844)
	.align		4
.L_8844:
        /*0044*/ 	.word	index@(.nv.constant0._Z23dequantize_block_iq4_nlIN3c104HalfEEvPKvPT_)
        /*0048*/ 	.short	0x0210
        /*004a*/ 	.short	0x0010


	//----- nvinfo : EIATTR_SW_WAR
	.align		4
.L_8845:
        /*004c*/ 	.byte	0x04, 0x36
        /*004e*/ 	.short	(.L_8847 - .L_8846)
.L_8846:
        /*0050*/ 	.word	0x00000008
.L_8847:


//--------------------- .nv.info._Z22dequantize_block_iq1_sIN3c104HalfEEvPKvPT_ --------------------------
	.section	.nv.info._Z22dequantize_block_iq1_sIN3c104HalfEEvPKvPT_,"",@"SHT_CUDA_INFO"
	.sectionflags	@""
	.align	4


	//----- nvinfo : EIATTR_CUDA_API_VERSION
	.align		4
        /*0000*/ 	.byte	0x04, 0x37
        /*0002*/ 	.short	(.L_8849 - .L_8848)
.L_8848:
        /*0004*/ 	.word	0x00000082


	//----- nvinfo : EIATTR_KPARAM_INFO
	.align		4
.L_8849:
        /*0008*/ 	.byte	0x04, 0x17
        /*000a*/ 	.short	(.L_8851 - .L_8850)
.L_8850:
        /*000c*/ 	.word	0x00000000
        /*0010*/ 	.short	0x0001
        /*0012*/ 	.short	0x0008
        /*0014*/ 	.byte	0x00, 0xf0, 0x21, 0x00


	//----- nvinfo : EIATTR_KPARAM_INFO
	.align		4
.L_8851:
        /*0018*/ 	.byte	0x04, 0x17
        /*001a*/ 	.short	(.L_8853 - .L_8852)
.L_8852:
        /*001c*/ 	.word	0x00000000
        /*0020*/ 	.short	0x0000
        /*0022*/ 	.short	0x0000
        /*0024*/ 	.byte	0x00, 0xf0, 0x21, 0x00


	//----- nvinfo : EIATTR_SPARSE_MMA_MASK
	.align		4
.L_8853:
        /*0028*/ 	.byte	0x03, 0x50
        /*002a*/ 	.short	0x0000


	//----- nvinfo : EIATTR_MAXREG_COUNT
	.align		4
        /*002c*/ 	.byte	0x03, 0x1b
        /*002e*/ 	.short	0x00ff


	//----- nvinfo : EIATTR_MERCURY_ISA_VERSION
	.align		4
        /*0030*/ 	.byte	0x03, 0x5f
        /*0032*/ 	.short	0x0101


	//----- nvinfo : EIATTR_EXIT_INSTR_OFFSETS
	.align		4
        /*0034*/ 	.byte	0x04, 0x1c
        /*0036*/ 	.short	(.L_8855 - .L_8854)


	//   ....[0]....
.L_8854:
        /*0038*/ 	.word	0x00000640


	//----- nvinfo : EIATTR_CBANK_PARAM_SIZE
	.align		4
.L_8855:
        /*003c*/ 	.byte	0x03, 0x19
        /*003e*/ 	.short	0x0010


	//----- nvinfo : EIATTR_PARAM_CBANK
	.align		4
        /*0040*/ 	.byte	0x04, 0x0a
        /*0042*/ 	.short	(.L_8857 - .L_8856)
	.align		4
.L_8856:
        /*0044*/ 	.word	index@(.nv.constant0._Z22dequantize_block_iq1_sIN3c104HalfEEvPKvPT_)
        /*0048*/ 	.short	0x0210
        /*004a*/ 	.short	0x0010


	//----- nvinfo : EIATTR_SW_WAR
	.align		4
.L_8857:
        /*004c*/ 	.byte	0x04, 0x36
        /*004e*/ 	.short	(.L_8859 - .L_8858)
.L_8858:
        /*0050*/ 	.word	0x00000008
.L_8859:


//--------------------- .nv.info._Z24dequantize_block_iq3_xxsIN3c104HalfEEvPKvPT_ --------------------------
	.section	.nv.info._Z24dequantize_block_iq3_xxsIN3c104HalfEEvPKvPT_,"",@"SHT_CUDA_INFO"
	.sectionflags	@""
	.align	4


	//----- nvinfo : EIATTR_CUDA_API_VERSION
	.align		4
        /*0000*/ 	.byte	0x04, 0x37
        /*0002*/ 	.short	(.L_8861 - .L_8860)
.L_8860:
        /*0004*/ 	.word	0x00000082


	//----- nvinfo : EIATTR_KPARAM_INFO
	.align		4
.L_8861:
        /*0008*/ 	.byte	0x04, 0x17
        /*000a*/ 	.short	(.L_8863 - .L_8862)
.L_8862:
        /*000c*/ 	.word	0x00000000
        /*0010*/ 	.short	0x0001
        /*0012*/ 	.short	0x0008
        /*0014*/ 	.byte	0x00, 0xf0, 0x21, 0x00


	//----- nvinfo : EIATTR_KPARAM_INFO
	.align		4
.L_8863:
        /*0018*/ 	.byte	0x04, 0x17
        /*001a*/ 	.short	(.L_8865 - .L_8864)
.L_8864:
        /*001c*/ 	.word	0x00000000
        /*0020*/ 	.short	0x0000
        /*0022*/ 	.short	0x0000
        /*0024*/ 	.byte	0x00, 0xf0, 0x21, 0x00


	//----- nvinfo : EIATTR_SPARSE_MMA_MASK
	.align		4
.L_8865:
        /*0028*/ 	.byte	0x03, 0x50
        /*002a*/ 	.short	0x0000


	//----- nvinfo : EIATTR_MAXREG_COUNT
	.align		4
        /*002c*/ 	.byte	0x03, 0x1b
        /*002e*/ 	.short	0x00ff


	//----- nvinfo : EIATTR_MERCURY_ISA_VERSION
	.align		4
        /*0030*/ 	.byte	0x03, 0x5f
        /*0032*/ 	.short	0x0101


	//----- nvinfo : EIATTR_EXIT_INSTR_OFFSETS
	.align		4
        /*0034*/ 	.byte	0x04, 0x1c
        /*0036*/ 	.short	(.L_8867 - .L_8866)


	//   ....[0]....
.L_8866:
        /*0038*/ 	.word	0x00000710


	//----- nvinfo : EIATTR_CBANK_PARAM_SIZE
	.align		4
.L_8867:
        /*003c*/ 	.byte	0x03, 0x19
        /*003e*/ 	.short	0x0010


	//----- nvinfo : EIATTR_PARAM_CBANK
	.align		4
        /*0040*/ 	.byte	0x04, 0x0a
        /*0042*/ 	.short	(.L_8869 - .L_8868)
	.align		4
.L_8868:
        /*0044*/ 	.word	index@(.nv.constant0._Z24dequantize_block_iq3_xxsIN3c104HalfEEvPKvPT_)
        /*0048*/ 	.short	0x0210
        /*004a*/ 	.short	0x0010


	//----- nvinfo : EIATTR_SW_WAR
	.align		4
.L_8869:
        /*004c*/ 	.byte	0x04, 0x36
        /*004e*/ 	.short	(.L_8871 - .L_8870)
.L_8870:
        /*0050*/ 	.word	0x00000008
.L_8871:


//--------------------- .nv.info._Z23dequantize_block_iq2_xsIN3c104HalfEEvPKvPT_ --------------------------
	.section	.nv.info._Z23dequantize_block_iq2_xsIN3c104HalfEEvPKvPT_,"",@"SHT_CUDA_INFO"
	.sectionflags	@""
	.align	4


	//----- nvinfo : EIATTR_CUDA_API_VERSION
	.align		4
        /*0000*/ 	.byte	0x04, 0x37
        /*0002*/ 	.short	(.L_8873 - .L_8872)
.L_8872:
        /*0004*/ 	.word	0x00000082


	//----- nvinfo : EIATTR_KPARAM_INFO
	.align		4
.L_8873:
        /*0008*/ 	.byte	0x04, 0x17
        /*000a*/ 	.short	(.L_8875 - .L_8874)
.L_8874:
        /*000c*/ 	.word	0x00000000
        /*0010*/ 	.short	0x0001
        /*0012*/ 	.short	0x0008
        /*0014*/ 	.byte	0x00, 0xf0, 0x21, 0x00


	//----- nvinfo : EIATTR_KPARAM_INFO
	.align		4
.L_8875:
        /*0018*/ 	.byte	0x04, 0x17
        /*001a*/ 	.short	(.L_8877 - .L_8876)
.L_8876:
        /*001c*/ 	.word	0x00000000
        /*0020*/ 	.short	0x0000
        /*0022*/ 	.short	0x0000
        /*0024*/ 	.byte	0x00, 0xf0, 0x21, 0x00


	//----- nvinfo : EIATTR_SPARSE_MMA_MASK
	.align		4
.L_8877:
        /*0028*/ 	.byte	0x03, 0x50
        /*002a*/ 	.short	0x0000


	//----- nvinfo : EIATTR_MAXREG_COUNT
	.align		4
        /*002c*/ 	.byte	0x03, 0x1b
        /*002e*/ 	.short	0x00ff


	//----- nvinfo : EIATTR_MERCURY_ISA_VERSION
	.align		4
        /*0030*/ 	.byte	0x03, 0x5f
        /*0032*/ 	.short	0x0101


	//----- nvinfo : EIATTR_EXIT_INSTR_OFFSETS
	.align		4
        /*0034*/ 	.byte	0x04, 0x1c
        /*0036*/ 	.short	(.L_8879 - .L_8878)


	//   ....[0]....
.L_8878:
        /*0038*/ 	.word	0x00000700


	//----- nvinfo : EIATTR_CBANK_PARAM_SIZE
	.align		4
.L_8879:
        /*003c*/ 	.byte	0x03, 0x19
        /*003e*/ 	.short	0x0010


	//----- nvinfo : EIATTR_PARAM_CBANK
	.align		4
        /*0040*/ 	.byte	0x04, 0x0a
        /*0042*/ 	.short	(.L_8881 - .L_8880)
	.align		4
.L_8880:
        /*0044*/ 	.word	index@(.nv.constant0._Z23dequantize_block_iq2_xsIN3c104HalfEEvPKvPT_)
        /*0048*/ 	.short	0x0210
        /*004a*/ 	.short	0x0010


	//----- nvinfo : EIATTR_SW_WAR
	.align		4
.L_8881:
        /*004c*/ 	.byte	0x04, 0x36
        /*004e*/ 	.short	(.L_8883 - .L_8882)
.L_8882:
        /*0050*/ 	.word	0x00000008
.L_8883:


//--------------------- .nv.info._Z24dequantize_block_iq2_xxsIN3c104HalfEEvPKvPT_ --------------------------
	.section	.nv.info._Z24dequantize_block_iq2_xxsIN3c104HalfEEvPKvPT_,"",@"SHT_CUDA_INFO"
	.sectionflags	@""
	.align	4


	//----- nvinfo : EIATTR_CUDA_API_VERSION
	.align		4
        /*0000*/ 	.byte	0x04, 0x37
        /*0002*/ 	.short	(.L_8885 - .L_8884)
.L_8884:
        /*0004*/ 	.word	0x00000082


	//----- nvinfo : EIATTR_KPARAM_INFO
	.align		4
.L_8885:
        /*0008*/ 	.byte	0x04, 0x17
        /*000a*/ 	.short	(.L_8887 - .L_8886)
.L_8886:
        /*000c*/ 	.word	0x00000000
        /*0010*/ 	.short	0x0001
        /*0012*/ 	.short	0x0008
        /*0014*/ 	.byte	0x00, 0xf0, 0x21, 0x00


	//----- nvinfo : EIATTR_KPARAM_INFO
	.align		4
.L_8887:
        /*0018*/ 	.byte	0x04, 0x17
        /*001a*/ 	.short	(.L_8889 - .L_8888)
.L_8888:
        /*001c*/ 	.word	0x00000000
        /*0020*/ 	.short	0x0000
        /*0022*/ 	.short	0x0000
        /*0024*/ 	.byte	0x00, 0xf0, 0x21, 0x00


	//----- nvinfo : EIATTR_SPARSE_MMA_MASK
	.align		4
.L_8889:
        /*0028*/ 	.byte	0x03, 0x50
        /*002a*/ 	.short	0x0000


	//----- nvinfo : EIATTR_MAXREG_COUNT
	.align		4
        /*002c*/ 	.byte	0x03, 0x1b
        /*002e*/ 	.short	0x00ff


	//----- nvinfo : EIATTR_MERCURY_ISA_VERSION
	.align		4
        /*0030*/ 	.byte	0x03, 0x5f
        /*0032*/ 	.short	0x0101


	//----- nvinfo : EIATTR_EXIT_INSTR_OFFSETS
	.align		4
        /*0034*/ 	.byte	0x04, 0x1c
        /*0036*/ 	.short	(.L_8891 - .L_8890)


	//   ....[0]....
.L_8890:
        /*0038*/ 	.word	0x000006a0


	//----- nvinfo : EIATTR_CBANK_PARAM_SIZE
	.align		4
.L_8891:
        /*003c*/ 	.byte	0x03, 0x19
        /*003e*/ 	.short	0x0010


	//----- nvinfo : EIATTR_PARAM_CBANK
	.align		4
        /*0040*/ 	.byte	0x04, 0x0a
        /*0042*/ 	.short	(.L_8893 - .L_8892)
	.align		4
.L_8892:
        /*0044*/ 	.word	index@(.nv.constant0._Z24dequantize_block_iq2_xxsIN3c104HalfEEvPKvPT_)
        /*0048*/ 	.short	0x0210
        /*004a*/ 	.short	0x0010


	//----- nvinfo : EIATTR_SW_WAR
	.align		4
.L_8893:
        /*004c*/ 	.byte	0x04, 0x36
        /*004e*/ 	.short	(.L_8895 - .L_8894)
.L_8894:
        /*0050*/ 	.word	0x00000008
.L_8895:


//--------------------- .nv.info._Z21dequantize_block_q6_KIN3c104HalfEEvPKvPT_ --------------------------
	.section	.nv.info._Z21dequantize_block_q6_KIN3c104HalfEEvPKvPT_,"",@"SHT_CUDA_INFO"
	.sectionflags	@""
	.align	4


	//----- nvinfo : EIATTR_CUDA_API_VERSION
	.align		4
        /*0000*/ 	.byte	0x04, 0x37
        /*0002*/ 	.short	(.L_8897 - .L_8896)
.L_8896:
        /*0004*/ 	.word	0x00000082


	//----- nvinfo : EIATTR_KPARAM_INFO
	.align		4
.L_8897:
        /*0008*/ 	.byte	0x04, 0x17
        /*000a*/ 	.short	(.L_8899 - .L_8898)
.L_8898:
        /*000c*/ 	.word	0x00000000
        /*0010*/ 	.short	0x0001
        /*0012*/ 	.short	0x0008
        /*0014*/ 	.byte	0x00, 0xf0, 0x21, 0x00


	//----- nvinfo : EIATTR_KPARAM_INFO
	.align		4
.L_8899:
        /*0018*/ 	.byte	0x04, 0x17
        /*001a*/ 	.short	(.L_8901 - .L_8900)
.L_8900:
        /*001c*/ 	.word	0x00000000
        /*0020*/ 	.short	0x0000
        /*0022*/ 	.short	0x0000
        /*0024*/ 	.byte	0x00, 0xf0, 0x21, 0x00


	//----- nvinfo : EIATTR_SPARSE_MMA_MASK
	.align		4
.L_8901:
        /*0028*/ 	.byte	0x03, 0x50
        /*002a*/ 	.short	0x0000


	//----- nvinfo : EIATTR_MAXREG_COUNT
	.align		4
        /*002c*/ 	.byte	0x03, 0x1b
        /*002e*/ 	.short	0x00ff


	//----- nvinfo : EIATTR_MERCURY_ISA_VERSION
	.align		4
        /*0030*/ 	.byte	0x03, 0x5f
        /*0032*/ 	.short	0x0101


	//----- nvinfo : EIATTR_EXIT_INSTR_OFFSETS
	.align		4
        /*0034*/ 	.byte	0x04, 0x1c
        /*0036*/ 	.short	(.L_8903 - .L_8902)


	//   ....[0]....
.L_8902:
        /*0038*/ 	.word	0x000004c0


	//----- nvinfo : EIATTR_CBANK_PARAM_SIZE
	.align		4
.L_8903:
        /*003c*/ 	.byte	0x03, 0x19
        /*003e*/ 	.short	0x0010


	//----- nvinfo : EIATTR_PARAM_CBANK
	.align		4
        /*0040*/ 	.byte	0x04, 0x0a
        /*0042*/ 	.short	(.L_8905 - .L_8904)
	.align		4
.L_8904:
        /*0044*/ 	.word	index@(.nv.constant0._Z21dequantize_block_q6_KIN3c104HalfEEvPKvPT_)
        /*0048*/ 	.short	0x0210
        /*004a*/ 	.short	0x0010


	//----- nvinfo : EIATTR_SW_WAR
	.align		4
.L_8905:
        /*004c*/ 	.byte	0x04, 0x36
        /*004e*/ 	.short	(.L_8907 - .L_8906)
.L_8906:
        /*0050*/ 	.word	0x00000008
.L_8907:


//--------------------- .nv.info._Z21dequantize_block_q5_KIN3c104HalfEEvPKvPT_ --------------------------
	.section	.nv.info._Z21dequantize_block_q5_KIN3c104HalfEEvPKvPT_,"",@"SHT_CUDA_INFO"
	.sectionflags	@""
	.align	4


	//----- nvinfo : EIATTR_CUDA_API_VERSION
	.align		4
        /*0000*/ 	.byte	0x04, 0x37
        /*0002*/ 	.short	(.L_8909 - .L_8908)
.L_8908:
        /*0004*/ 	.word	0x00000082


	//----- nvinfo : EIATTR_KPARAM_INFO
	.align		4
.L_8909:
        /*0008*/ 	.byte	0x04, 0x17
        /*000a*/ 	.short	(.L_8911 - .L_8910)
.L_8910:
        /*000c*/ 	.word	0x00000000
        /*0010*/ 	.short	0x0001
        /*0012*/ 	.short	0x0008
        /*0014*/ 	.byte	0x00, 0xf0, 0x21, 0x00


	//----- nvinfo : EIATTR_KPARAM_INFO
	.align		4
.L_8911:
        /*0018*/ 	.byte	0x04, 0x17
        /*001a*/ 	.short	(.L_8913 - .L_8912)
.L_8912:
        /*001c*/ 	.word	0x00000000
        /*0020*/ 	.short	0x0000
        /*0022*/ 	.short	0x0000
        /*0024*/ 	.byte	0x00, 0xf0, 0x21, 0x00


	//----- nvinfo : EIATTR_SPARSE_MMA_MASK
	.align		4
.L_8913:
        /*0028*/ 	.byte	0x03, 0x50
        /*002a*/ 	.short	0x0000


	//----- nvinfo : EIATTR_MAXREG_COUNT
	.align		4
        /*002c*/ 	.byte	0x03, 0x1b
        /*002e*/ 	.short	0x00ff


	//----- nvinfo : EIATTR_MERCURY_ISA_VERSION
	.align		4
        /*0030*/ 	.byte	0x03, 0x5f
        /*0032*/ 	.short	0x0101


	//----- nvinfo : EIATTR_EXIT_INSTR_OFFSETS
	.align		4
        /*0034*/ 	.byte	0x04, 0x1c
        /*0036*/ 	.short	(.L_8915 - .L_8914)


	//   ....[0]....
.L_8914:
        /*0038*/ 	.word	0x00000630


	//----- nvinfo : EIATTR_CBANK_PARAM_SIZE
	.align		4
.L_8915:
        /*003c*/ 	.byte	0x03, 0x19
        /*003e*/ 	.short	0x0010


	//----- nvinfo : EIATTR_PARAM_CBANK
	.align		4
        /*0040*/ 	.byte	0x04, 0x0a
        /*0042*/ 	.short	(.L_8917 - .L_8916)
	.align		4
.L_8916:
        /*0044*/ 	.word	index@(.nv.constant0._Z21dequantize_block_q5_KIN3c104HalfEEvPKvPT_)
        /*0048*/ 	.short	0x0210
        /*004a*/ 	.short	0x0010


	//----- nvinfo : EIATTR_SW_WAR
	.align		4
.L_8917:
        /*004c*/ 	.byte	0x04, 0x36
        /*004e*/ 	.short	(.L_8919 - .L_8918)
.L_8918:
        /*0050*/ 	.word	0x00000008
.L_8919:


//--------------------- .nv.info._Z21dequantize_block_q4_KIN3c104HalfEEvPKvPT_ --------------------------
	.section	.nv.info._Z21dequantize_block_q4_KIN3c104HalfEEvPKvPT_,"",@"SHT_CUDA_INFO"
	.sectionflags	@""
	.align	4


	//----- nvinfo : EIATTR_CUDA_API_VERSION
	.align		4
        /*0000*/ 	.byte	0x04, 0x37
        /*0002*/ 	.short	(.L_8921 - .L_8920)
.L_8920:
        /*0004*/ 	.word	0x00000082


	//----- nvinfo : EIATTR_KPARAM_INFO
	.align		4
.L_8921:
        /*0008*/ 	.byte	0x04, 0x17
        /*000a*/ 	.short	(.L_8923 - .L_8922)
.L_8922:
        /*000c*/ 	.word	0x00000000
        /*0010*/ 	.short	0x0001
        /*0012*/ 	.short	0x0008
        /*0014*/ 	.byte	0x00, 0xf0, 0x21, 0x00


	//----- nvinfo : EIATTR_KPARAM_INFO
	.align		4
.L_8923:
        /*0018*/ 	.byte	0x04, 0x17
        /*001a*/ 	.short	(.L_8925 - .L_8924)
.L_8924:
        /*001c*/ 	.word	0x00000000
        /*0020*/ 	.short	0x0000
        /*0022*/ 	.short	0x0000
        /*0024*/ 	.byte	0x00, 0xf0, 0x21, 0x00


	//----- nvinfo : EIATTR_SPARSE_MMA_MASK
	.align		4
.L_8925:
        /*0028*/ 	.byte	0x03, 0x50
        /*002a*/ 	.short	0x0000


	//----- nvinfo : EIATTR_MAXREG_COUNT
	.align		4
        /*002c*/ 	.byte	0x03, 0x1b
        /*002e*/ 	.short	0x00ff


	//----- nvinfo : EIATTR_MERCURY_ISA_VERSION
	.align		4
        /*0030*/ 	.byte	0x03, 0x5f
        /*0032*/ 	.short	0x0101


	//----- nvinfo : EIATTR_EXIT_INSTR_OFFSETS
	.align		4
        /*0034*/ 	.byte	0x04, 0x1c
        /*0036*/ 	.short	(.L_8927 - .L_8926)


	//   ....[0]....
.L_8926:
        /*0038*/ 	.word	0x00000680


	//----- nvinfo : EIATTR_CBANK_PARAM_SIZE
	.align		4
.L_8927:
        /*003c*/ 	.byte	0x03, 0x19
        /*003e*/ 	.short	0x0010


	//----- nvinfo : EIATTR_PARAM_CBANK
	.align		4
        /*0040*/ 	.byte	0x04, 0x0a
        /*0042*/ 	.short	(.L_8929 - .L_8928)
	.align		4
.L_8928:
        /*0044*/ 	.word	index@(.nv.constant0._Z21dequantize_block_q4_KIN3c104HalfEEvPKvPT_)
        /*0048*/ 	.short	0x0210
        /*004a*/ 	.short	0x0010


	//----- nvinfo : EIATTR_SW_WAR
	.align		4
.L_8929:
        /*004c*/ 	.byte	0x04, 0x36
        /*004e*/ 	.short	(.L_8931 - .L_8930)
.L_8930:
        /*0050*/ 	.word	0x00000008
.L_8931:


//--------------------- .nv.info._Z21dequantize_block_q3_KIN3c104HalfEEvPKvPT_ --------------------------
	.section	.nv.info._Z21dequantize_block_q3_KIN3c104HalfEEvPKvPT_,"",@"SHT_CUDA_INFO"
	.sectionflags	@""
	.align	4


	//----- nvinfo : EIATTR_CUDA_API_VERSION
	.align		4
        /*0000*/ 	.byte	0x04, 0x37
        /*0002*/ 	.short	(.L_8933 - .L_8932)
.L_8932:
        /*0004*/ 	.word	0x00000082


	//----- nvinfo : EIATTR_KPARAM_INFO
	.align		4
.L_8933:
        /*0008*/ 	.byte	0x04, 0x17
        /*000a*/ 	.short	(.L_8935 - .L_8934)
.L_8934:
        /*000c*/ 	.word	0x00000000
        /*0010*/ 	.short	0x0001
        /*0012*/ 	.short	0x0008
        /*0014*/ 	.byte	0x00, 0xf0, 0x21, 0x00


	//----- nvinfo : EIATTR_KPARAM_INFO
	.align		4
.L_8935:
        /*0018*/ 	.byte	0x04, 0x17
        /*001a*/ 	.short	(.L_8937 - .L_8936)
.L_8936:
        /*001c*/ 	.word	0x00000000
        /*0020*/ 	.short	0x0000
        /*0022*/ 	.short	0x0000
        /*0024*/ 	.byte	0x00, 0xf0, 0x21, 0x00


	//----- nvinfo : EIATTR_SPARSE_MMA_MASK
	.align		4
.L_8937:
        /*0028*/ 	.byte	0x03, 0x50
        /*002a*/ 	.short	0x0000


	//----- nvinfo : EIATTR_MAXREG_COUNT
	.align		4
        /*002c*/ 	.byte	0x03, 0x1b
        /*002e*/ 	.short	0x00ff


	//----- nvinfo : EIATTR_MERCURY_ISA_VERSION
	.align		4
        /*0030*/ 	.byte	0x03, 0x5f
        /*0032*/ 	.short	0x0101


	//----- nvinfo : EIATTR_EXIT_INSTR_OFFSETS
	.align		4
        /*0034*/ 	.byte	0x04, 0x1c
        /*0036*/ 	.short	(.L_8939 - .L_8938)


	//   ....[0]....
.L_8938:
        /*0038*/ 	.word	0x000007b0


	//----- nvinfo : EIATTR_CRS_STACK_SIZE
	.align		4
.L_8939:
        /*003c*/ 	.byte	0x04, 0x1e
        /*003e*/ 	.short	(.L_8941 - .L_8940)
.L_8940:
        /*0040*/ 	.word	0x00000000


	//----- nvinfo : EIATTR_CBANK_PARAM_SIZE
	.align		4
.L_8941:
        /*0044*/ 	.byte	0x03, 0x19
        /*0046*/ 	.short	0x0010


	//----- nvinfo : EIATTR_PARAM_CBANK
	.align		4
        /*0048*/ 	.byte	0x04, 0x0a
        /*004a*/ 	.short	(.L_8943 - .L_8942)
	.align		4
.L_8942:
        /*004c*/ 	.word	index@(.nv.constant0._Z21dequantize_block_q3_KIN3c104HalfEEvPKvPT_)
        /*0050*/ 	.short	0x0210
        /*0052*/ 	.short	0x0010


	//----- nvinfo : EIATTR_SW_WAR
	.align		4
.L_8943:
        /*0054*/ 	.byte	0x04, 0x36
        /*0056*/ 	.short	(.L_8945 - .L_8944)
.L_8944:
        /*0058*/ 	.word	0x00000008
.L_8945:


//--------------------- .nv.info._Z21dequantize_block_q2_KIN3c104HalfEEvPKvPT_ --------------------------
	.section	.nv.info._Z21dequantize_block_q2_KIN3c104HalfEEvPKvPT_,"",@"SHT_CUDA_INFO"
	.sectionflags	@""
	.align	4


	//----- nvinfo : EIATTR_CUDA_API_VERSION
	.align		4
        /*0000*/ 	.byte	0x04, 0x37
        /*0002*/ 	.short	(.L_8947 - .L_8946)
.L_8946:
        /*0004*/ 	.word	0x00000082


	//----- nvinfo : EIATTR_KPARAM_INFO
	.align		4
.L_8947:
        /*0008*/ 	.byte	0x04, 0x17
        /*000a*/ 	.short	(.L_8949 - .L_8948)
.L_8948:
        /*000c*/ 	.word	0x00000000
        /*0010*/ 	.short	0x0001
        /*0012*/ 	.short	0x0008
        /*0014*/ 	.byte	0x00, 0xf0, 0x21, 0x00


	//----- nvinfo : EIATTR_KPARAM_INFO
	.align		4
.L_8949:
        /*0018*/ 	.byte	0x04, 0x17
        /*001a*/ 	.short	(.L_8951 - .L_8950)
.L_8950:
        /*001c*/ 	.word	0x00000000
        /*0020*/ 	.short	0x0000
        /*0022*/ 	.short	0x0000
        /*0024*/ 	.byte	0x00, 0xf0, 0x21, 0x00


	//----- nvinfo : EIATTR_SPARSE_MMA_MASK
	.align		4
.L_8951:
        /*0028*/ 	.byte	0x03, 0x50
        /*002a*/ 	.short	0x0000


	//----- nvinfo : EIATTR_MAXREG_COUNT
	.align		4
        /*002c*/ 	.byte	0x03, 0x1b
        /*002e*/ 	.short	0x00ff


	//----- nvinfo : EIATTR_MERCURY_ISA_VERSION
	.align		4
        /*0030*/ 	.byte	0x03, 0x5f
        /*0032*/ 	.short	0x0101


	//----- nvinfo : EIATTR_EXIT_INSTR_OFFSETS
	.align		4
        /*0034*/ 	.byte	0x04, 0x1c
        /*0036*/ 	.short	(.L_8953 - .L_8952)


	//   ....[0]....
.L_8952:
        /*0038*/ 	.word	0x00000470


	//----- nvinfo : EIATTR_CBANK_PARAM_SIZE
	.align		4
.L_8953:
        /*003c*/ 	.byte	0x03, 0x19
        /*003e*/ 	.short	0x0010


	//----- nvinfo : EIATTR_PARAM_CBANK
	.align		4
        /*0040*/ 	.byte	0x04, 0x0a
        /*0042*/ 	.short	(.L_8955 - .L_8954)
	.align		4
.L_8954:
        /*0044*/ 	.word	index@(.nv.constant0._Z21dequantize_block_q2_KIN3c104HalfEEvPKvPT_)
        /*0048*/ 	.short	0x0210
        /*004a*/ 	.short	0x0010


	//----- nvinfo : EIATTR_SW_WAR
	.align		4
.L_8955:
        /*004c*/ 	.byte	0x04, 0x36
        /*004e*/ 	.short	(.L_8957 - .L_8956)
.L_8956:
        /*0050*/ 	.word	0x00000008
.L_8957:


//--------------------- .nv.info._Z16dequantize_blockILi32ELi1EXadL_ZN45_INTERNAL_8d5cb472_14_gguf_kernel_cu_cd24131915dequantize_q8_0EPKviiR7__half2EEN3c104HalfEEvS2_PT2_i --------------------------
	.section	.nv.info._Z16dequantize_blockILi32ELi1EXadL_ZN45_INTERNAL_8d5cb472_14_gguf_kernel_cu_cd24131915dequantize_q8_0EPKviiR7__half2EEN3c104HalfEEvS2_PT2_i,"",@"SHT_CUDA_INFO"
	.sectionflags	@""
	.align	4


	//----- nvinfo : EIATTR_CUDA_API_VERSION
	.align		4
        /*0000*/ 	.byte	0x04, 0x37
        /*0002*/ 	.short	(.L_8959 - .L_8958)
.L_8958:
        /*0004*/ 	.word	0x00000082


	//----- nvinfo : EIATTR_KPARAM_INFO
	.align		4
.L_8959:
        /*0008*/ 	.byte	0x04, 0x17
        /*000a*/ 	.short	(.L_8961 - .L_8960)
.L_8960:
        /*000c*/ 	.word	0x00000000
        /*0010*/ 	.short	0x0002
        /*0012*/ 	.short	0x0010
        /*0014*/ 	.byte	0x00, 0xf0, 0x11, 0x00


	//----- nvinfo : EIATTR_KPARAM_INFO
	.align		4
.L_8961:
        /*0018*/ 	.byte	0x04, 0x17
        /*001a*/ 	.short	(.L_8963 - .L_8962)
.L_8962:
        /*001c*/ 	.word	0x00000000
        /*0020*/ 	.short	0x0001
        /*0022*/ 	.short	0x0008
        /*0024*/ 	.byte	0x00, 0xf0, 0x21, 0x00


	//----- nvinfo : EIATTR_KPARAM_INFO
	.align		4
.L_8963:
        /*0028*/ 	.byte	0x04, 0x17
        /*002a*/ 	.short	(.L_8965 - .L_8964)
.L_8964:
        /*002c*/ 	.word	0x00000000
        /*0030*/ 	.short	0x0000
        /*0032*/ 	.short	0x0000
        /*0034*/ 	.byte	0x00, 0xf0, 0x21, 0x00


	//----- nvinfo : EIATTR_SPARSE_MMA_MASK
	.align		4
.L_8965:
        /*0038*/ 	.byte	0x03, 0x50
        /*003a*/ 	.short	0x0000


	//----- nvinfo : EIATTR_MAXREG_COUNT
	.align		4
        /*003c*/ 	.byte	0x03, 0x1b
        /*003e*/ 	.short	0x00ff


	//----- nvinfo : EIATTR_MERCURY_ISA_VERSION
	.align		4
        /*0040*/ 	.byte	0x03, 0x5f
        /*0042*/ 	.short	0x0101


	//----- nvinfo : EIATTR_EXIT_INSTR_OFFSETS
	.align		4
        /*0044*/ 	.byte	0x04, 0x1c
        /*0046*/ 	.short	(.L_8967 - .L_8966)


	//   ....[0]....
.L_8966:
        /*0048*/ 	.word	0x00000080


	//   ....[1]....
        /*004c*/ 	.word	0x00000210


	//----- nvinfo : EIATTR_CBANK_PARAM_SIZE
	.align		4
.L_8967:
        /*0050*/ 	.byte	0x03, 0x19
        /*0052*/ 	.short	0x0014


	//----- nvinfo : EIATTR_PARAM_CBANK
	.align		4
        /*0054*/ 	.byte	0x04, 0x0a
        /*0056*/ 	.short	(.L_8969 - .L_8968)
	.align		4
.L_8968:
        /*0058*/ 	.word	index@(.nv.constant0._Z16dequantize_blockILi32ELi1EXadL_ZN45_INTERNAL_8d5cb472_14_gguf_kernel_cu_cd24131915dequantize_q8_0EPKviiR7__half2EEN3c104HalfEEvS2_PT2_i)
        /*005c*/ 	.short	0x0210
        /*005e*/ 	.short	0x0014


	//----- nvinfo : EIATTR_SW_WAR
	.align		4
.L_8969:
        /*0060*/ 	.byte	0x04, 0x36
        /*0062*/ 	.short	(.L_8971 - .L_8970)
.L_8970:
        /*0064*/ 	.word	0x00000008
.L_8971:


//--------------------- .nv.info._Z16dequantize_blockILi32ELi2EXadL_ZN45_INTERNAL_8d5cb472_14_gguf_kernel_cu_cd24131915dequantize_q5_1EPKviiR7__half2EEN3c104HalfEEvS2_PT2_i --------------------------
	.section	.nv.info._Z16dequantize_blockILi32ELi2EXadL_ZN45_INTERNAL_8d5cb472_14_gguf_kernel_cu_cd24131915dequantize_q5_1EPKviiR7__half2EEN3c104HalfEEvS2_PT2_i,"",@"SHT_CUDA_INFO"
	.sectionflags	@""
	.align	4


	//----- nvinfo : EIATTR_CUDA_API_VERSION
	.align		4
        /*0000*/ 	.byte	0x04, 0x37
        /*0002*/ 	.short	(.L_8973 - .L_8972)
.L_8972:
        /*0004*/ 	.word	0x00000082


	//----- nvinfo : EIATTR_KPARAM_INFO
	.align		4
.L_8973:
        /*0008*/ 	.byte	0x04, 0x17
        /*000a*/ 	.short	(.L_8975 - .L_8974)
.L_8974:
        /*000c*/ 	.word	0x00000000
        /*0010*/ 	.short	0x0002
        /*0012*/ 	.short	0x0010
        /*0014*/ 	.byte	0x00, 0xf0, 0x11, 0x00


	//----- nvinfo : EIATTR_KPARAM_INFO
	.align		4
.L_8975:
        /*0018*/ 	.byte	0x04, 0x17
        /*001a*/ 	.short	(.L_8977 - .L_8976)
.L_8976:
        /*001c*/ 	.word	0x00000000
        /*0020*/ 	.short	0x0001
        /*0022*/ 	.short	0x0008
        /*0024*/ 	.byte	0x00, 0xf0, 0x21, 0x00


	//----- nvinfo : EIATTR_KPARAM_INFO
	.align		4
.L_8977:
        /*0028*/ 	.byte	0x04, 0x17
        /*002a*/ 	.short	(.L_8979 - .L_8978)
.L_8978:
        /*002c*/ 	.word	0x00000000
        /*0030*/ 	.short	0x0000
        /*0032*/ 	.short	0x0000
        /*0034*/ 	.byte	0x00, 0xf0, 0x21, 0x00


	//----- nvinfo : EIATTR_SPARSE_MMA_MASK
	.align		4
.L_8979:
        /*0038*/ 	.byte	0x03, 0x50
        /*003a*/ 	.short	0x0000


	//----- nvinfo : EIATTR_MAXREG_COUNT
	.align		4
        /*003c*/ 	.byte	0x03, 0x1b
        /*003e*/ 	.short	0x00ff


	//----- nvinfo : EIATTR_MERCURY_ISA_VERSION
	.align		4
        /*0040*/ 	.byte	0x03, 0x5f
        /*0042*/ 	.short	0x0101


	//----- nvinfo : EIATTR_EXIT_INSTR_OFFSETS
	.align		4
        /*0044*/ 	.byte	0x04, 0x1c
        /*0046*/ 	.short	(.L_8981 - .L_8980)


	//   ....[0]....
.L_8980:
        /*0048*/ 	.word	0x00000080


	//   ....[1]....
        /*004c*/ 	.word	0x00000310


	//----- nvinfo : EIATTR_CBANK_PARAM_SIZE
	.align		4
.L_8981:
        /*0050*/ 	.byte	0x03, 0x19
        /*0052*/ 	.short	0x0014


	//----- nvinfo : EIATTR_PARAM_CBANK
	.align		4
        /*0054*/ 	.byte	0x04, 0x0a
        /*0056*/ 	.short	(.L_8983 - .L_8982)
	.align		4
.L_8982:
        /*0058*/ 	.word	index@(.nv.constant0._Z16dequantize_blockILi32ELi2EXadL_ZN45_INTERNAL_8d5cb472_14_gguf_kernel_cu_cd24131915dequantize_q5_1EPKviiR7__half2EEN3c104HalfEEvS2_PT2_i)
        /*005c*/ 	.short	0x0210
        /*005e*/ 	.short	0x0014


	//----- nvinfo : EIATTR_SW_WAR
	.align		4
.L_8983:
        /*0060*/ 	.byte	0x04, 0x36
        /*0062*/ 	.short	(.L_8985 - .L_8984)
.L_8984:
        /*0064*/ 	.word	0x00000008
.L_8985:


//--------------------- .nv.info._Z16dequantize_blockILi32ELi2EXadL_ZN45_INTERNAL_8d5cb472_14_gguf_kernel_cu_cd24131915dequantize_q5_0EPKviiR7__half2EEN3c104HalfEEvS2_PT2_i --------------------------
	.section	.nv.info._Z16dequantize_blockILi32ELi2EXadL_ZN45_INTERNAL_8d5cb472_14_gguf_kernel_cu_cd24131915dequantize_q5_0EPKviiR7__half2EEN3c104HalfEEvS2_PT2_i,"",@"SHT_CUDA_INFO"
	.sectionflags	@""
	.align	4


	//----- nvinfo : EIATTR_CUDA_API_VERSION
	.align		4
        /*0000*/ 	.byte	0x04, 0x37
        /*0002*/ 	.short	(.L_8987 - .L_8986)
.L_8986:
        /*0004*/ 	.word	0x00000082


	//----- nvinfo : EIATTR_KPARAM_INFO
	.align		4
.L_8987:
        /*0008*/ 	.byte	0x04, 0x17
        /*000a*/ 	.short	(.L_8989 - .L_8988)
.L_8988:
        /*000c*/ 	.word	0x00000000
        /*0010*/ 	.short	0x0002
        /*0012*/ 	.short	0x0010
        /*0014*/ 	.byte	0x00, 0xf0, 0x11, 0x00


	//----- nvinfo : EIATTR_KPARAM_INFO
	.align		4
.L_8989:
        /*0018*/ 	.byte	0x04, 0x17
        /*001a*/ 	.short	(.L_8991 - .L_8990)
.L_8990:
        /*001c*/ 	.word	0x00000000
        /*0020*/ 	.short	0x0001
        /*0022*/ 	.short	0x0008
        /*0024*/ 	.byte	0x00, 0xf0, 0x21, 0x00


	//----- nvinfo : EIATTR_KPARAM_INFO
	.align		4
.L_8991:
        /*0028*/ 	.byte	0x04, 0x17
        /*002a*/ 	.short	(.L_8993 - .L_8992)
.L_8992:
        /*002c*/ 	.word	0x00000000
        /*0030*/ 	.short	0x0000
        /*0032*/ 	.short	0x0000
        /*0034*/ 	.byte	0x00, 0xf0, 0x21, 0x00


	//----- nvinfo : EIATTR_SPARSE_MMA_MASK
	.align		4
.L_8993:
        /*0038*/ 	.byte	0x03, 0x50
        /*003a*/ 	.short	0x0000


	//----- nvinfo : EIATTR_MAXREG_COUNT
	.align		4
        /*003c*/ 	.byte	0x03, 0x1b
        /*003e*/ 	.short	0x00ff


	//----- nvinfo : EIATTR_MERCURY_ISA_VERSION
	.align		4
        /*0040*/ 	.byte	0x03, 0x5f
        /*0042*/ 	.short	0x0101


	//----- nvinfo : EIATTR_EXIT_INSTR_OFFSETS
	.align		4
        /*0044*/ 	.byte	0x04, 0x1c
        /*0046*/ 	.short	(.L_8995 - .L_8994)


	//   ....[0]....
.L_8994:
        /*0048*/ 	.word	0x00000080


	//   ....[1]....
        /*004c*/ 	.word	0x00000320


	//----- nvinfo : EIATTR_CBANK_PARAM_SIZE
	.align		4
.L_8995:
        /*0050*/ 	.byte	0x03, 0x19
        /*0052*/ 	.short	0x0014


	//----- nvinfo : EIATTR_PARAM_CBANK
	.align		4
        /*0054*/ 	.byte	0x04, 0x0a
        /*0056*/ 	.short	(.L_8997 - .L_8996)
	.align		4
.L_8996:
        /*0058*/ 	.word	index@(.nv.constant0._Z16dequantize_blockILi32ELi2EXadL_ZN45_INTERNAL_8d5cb472_14_gguf_kernel_cu_cd24131915dequantize_q5_0EPKviiR7__half2EEN3c104HalfEEvS2_PT2_i)
        /*005c*/ 	.short	0x0210
        /*005e*/ 	.short	0x0014


	//----- nvinfo : EIATTR_SW_WAR
	.align		4
.L_8997:
        /*0060*/ 	.byte	0x04, 0x36
        /*0062*/ 	.short	(.L_8999 - .L_8998)
.L_8998:
        /*0064*/ 	.word	0x00000008
.L_8999:


//--------------------- .nv.info._Z16dequantize_blockILi32ELi2EXadL_ZN45_INTERNAL_8d5cb472_14_gguf_kernel_cu_cd24131915dequantize_q4_1EPKviiR7__half2EEN3c104HalfEEvS2_PT2_i --------------------------
	.section	.nv.info._Z16dequantize_blockILi32ELi2EXadL_ZN45_INTERNAL_8d5cb472_14_gguf_kernel_cu_cd24131915dequantize_q4_1EPKviiR7__half2EEN3c104HalfEEvS2_PT2_i,"",@"SHT_CUDA_INFO"
	.sectionflags	@""
	.align	4


	//----- nvinfo : EIATTR_CUDA_API_VERSION
	.align		4
        /*0000*/ 	.byte	0x04, 0x37
        /*0002*/ 	.short	(.L_9001 - .L_9000)
.L_9000:
        /*0004*/ 	.word	0x00000082


	//----- nvinfo : EIATTR_KPARAM_INFO
	.align		4
.L_9001:
        /*0008*/ 	.byte	0x04, 0x17
        /*000a*/ 	.short	(.L_9003 - .L_9002)
.L_9002:
        /*000c*/ 	.word	0x00000000
        /*0010*/ 	.short	0x0002
        /*0012*/ 	.short	0x0010
        /*0014*/ 	.byte	0x00, 0xf0, 0x11, 0x00


	//----- nvinfo : EIATTR_KPARAM_INFO
	.align		4
.L_9003:
        /*0018*/ 	.byte	0x04, 0x17
        /*001a*/ 	.short	(.L_9005 - .L_9004)
.L_9004:
        /*001c*/ 	.word	0x00000000
        /*0020*/ 	.short	0x0001
        /*0022*/ 	.short	0x0008
        /*0024*/ 	.byte	0x00, 0xf0, 0x21, 0x00


	//----- nvinfo : EIATTR_KPARAM_INFO
	.align		4
.L_9005:
        /*0028*/ 	.byte	0x04, 0x17
        /*002a*/ 	.short	(.L_9007 - .L_9006)
.L_9006:
        /*002c*/ 	.word	0x00000000
        /*0030*/ 	.short	0x0000
        /*0032*/ 	.short	0x0000
        /*0034*/ 	.byte	0x00, 0xf0, 0x21, 0x00


	//----- nvinfo : EIATTR_SPARSE_MMA_MASK
	.align		4
.L_9007:
        /*0038*/ 	.byte	0x03, 0x50
        /*003a*/ 	.short	0x0000


	//----- nvinfo : EIATTR_MAXREG_COUNT
	.align		4
        /*003c*/ 	.byte	0x03, 0x1b
        /*003e*/ 	.short	0x00ff


	//----- nvinfo : EIATTR_MERCURY_ISA_VERSION
	.align		4
        /*0040*/ 	.byte	0x03, 0x5f
        /*0042*/ 	.short	0x0101


	//----- nvinfo : EIATTR_EXIT_INSTR_OFFSETS
	.align		4
        /*0044*/ 	.byte	0x04, 0x1c
        /*0046*/ 	.short	(.L_9009 - .L_9008)


	//   ....[0]....
.L_9008:
        /*0048*/ 	.word	0x00000080


	//   ....[1]....
        /*004c*/ 	.word	0x00000240


	//----- nvinfo : EIATTR_CBANK_PARAM_SIZE
	.align		4
.L_9009:
        /*0050*/ 	.byte	0x03, 0x19
        /*0052*/ 	.short	0x0014


	//----- nvinfo : EIATTR_PARAM_CBANK
	.align		4
        /*0054*/ 	.byte	0x04, 0x0a
        /*0056*/ 	.short	(.L_9011 - .L_9010)
	.align		4
.L_9010:
        /*0058*/ 	.word	index@(.nv.constant0._Z16dequantize_blockILi32ELi2EXadL_ZN45_INTERNAL_8d5cb472_14_gguf_kernel_cu_cd24131915dequantize_q4_1EPKviiR7__half2EEN3c104HalfEEvS2_PT2_i)
        /*005c*/ 	.short	0x0210
        /*005e*/ 	.short	0x0014


	//----- nvinfo : EIATTR_SW_WAR
	.align		4
.L_9011:
        /*0060*/ 	.byte	0x04, 0x36
        /*0062*/ 	.short	(.L_9013 - .L_9012)
.L_9012:
        /*0064*/ 	.word	0x00000008
.L_9013:


//--------------------- .nv.info._Z16dequantize_blockILi32ELi2EXadL_ZN45_INTERNAL_8d5cb472_14_gguf_kernel_cu_cd24131915dequantize_q4_0EPKviiR7__half2EEN3c104HalfEEvS2_PT2_i --------------------------
	.section	.nv.info._Z16dequantize_blockILi32ELi2EXadL_ZN45_INTERNAL_8d5cb472_14_gguf_kernel_cu_cd24131915dequantize_q4_0EPKviiR7__half2EEN3c104HalfEEvS2_PT2_i,"",@"SHT_CUDA_INFO"
	.sectionflags	@""
	.align	4


	//----- nvinfo : EIATTR_CUDA_API_VERSION
	.align		4
        /*0000*/ 	.byte	0x04, 0x37
        /*0002*/ 	.short	(.L_9015 - .L_9014)
.L_9014:
        /*0004*/ 	.word	0x00000082


	//----- nvinfo : EIATTR_KPARAM_INFO
	.align		4
.L_9015:
        /*0008*/ 	.byte	0x04, 0x17
        /*000a*/ 	.short	(.L_9017 - .L_9016)
.L_9016:
        /*000c*/ 	.word	0x00000000
        /*0010*/ 	.short	0x0002
        /*0012*/ 	.short	0x0010
        /*0014*/ 	.byte	0x00, 0xf0, 0x11, 0x00


	//----- nvinfo : EIATTR_KPARAM_INFO
	.align		4
.L_9017:
        /*0018*/ 	.byte	0x04, 0x17
        /*001a*/ 	.short	(.L_9019 - .L_9018)
.L_9018:
        /*001c*/ 	.word	0x00000000
        /*0020*/ 	.short	0x0001
        /*0022*/ 	.short	0x0008
        /*0024*/ 	.byte	0x00, 0xf0, 0x21, 0x00


	//----- nvinfo : EIATTR_KPARAM_INFO
	.align		4
.L_9019:
        /*0028*/ 	.byte	0x04, 0x17
        /*002a*/ 	.short	(.L_9021 - .L_9020)
.L_9020:
        /*002c*/ 	.word	0x00000000
        /*0030*/ 	.short	0x0000
        /*0032*/ 	.short	0x0000
        /*0034*/ 	.byte	0x00, 0xf0, 0x21, 0x00


	//----- nvinfo : EIATTR_SPARSE_MMA_MASK
	.align		4
.L_9021:
        /*0038*/ 	.byte	0x03, 0x50
        /*003a*/ 	.short	0x0000


	//----- nvinfo : EIATTR_MAXREG_COUNT
	.align		4
        /*003c*/ 	.byte	0x03, 0x1b
        /*003e*/ 	.short	0x00ff


	//----- nvinfo : EIATTR_MERCURY_ISA_VERSION
	.align		4
        /*0040*/ 	.byte	0x03, 0x5f
        /*0042*/ 	.short	0x0101


	//----- nvinfo : EIATTR_EXIT_INSTR_OFFSETS
	.align		4
        /*0044*/ 	.byte	0x04, 0x1c
        /*0046*/ 	.short	(.L_9023 - .L_9022)


	//   ....[0]....
.L_9022:
        /*0048*/ 	.word	0x00000080


	//   ....[1]....
        /*004c*/ 	.word	0x00000250


	//----- nvinfo : EIATTR_CBANK_PARAM_SIZE
	.align		4
.L_9023:
        /*0050*/ 	.byte	0x03, 0x19
        /*0052*/ 	.short	0x0014


	//----- nvinfo : EIATTR_PARAM_CBANK
	.align		4
        /*0054*/ 	.byte	0x04, 0x0a
        /*0056*/ 	.short	(.L_9025 - .L_9024)
	.align		4
.L_9024:
        /*0058*/ 	.word	index@(.nv.constant0._Z16dequantize_blockILi32ELi2EXadL_ZN45_INTERNAL_8d5cb472_14_gguf_kernel_cu_cd24131915dequantize_q4_0EPKviiR7__half2EEN3c104HalfEEvS2_PT2_i)
        /*005c*/ 	.short	0x0210
        /*005e*/ 	.short	0x0014


	//----- nvinfo : EIATTR_SW_WAR
	.align		4
.L_9025:
        /*0060*/ 	.byte	0x04, 0x36
        /*0062*/ 	.short	(.L_9027 - .L_9026)
.L_9026:
        /*0064*/ 	.word	0x00000008
.L_9027:


//--------------------- .nv.info._Z22dequantize_block_iq1_mIfEvPKvPT_ --------------------------
	.section	.nv.info._Z22dequantize_block_iq1_mIfEvPKvPT_,"",@"SHT_CUDA_INFO"
	.sectionflags	@""
	.align	4


	//----- nvinfo : EIATTR_CUDA_API_VERSION
	.align		4
        /*0000*/ 	.byte	0x04, 0x37
        /*0002*/ 	.short	(.L_9029 - .L_9028)
.L_9028:
        /*0004*/ 	.word	0x00000082


	//----- nvinfo : EIATTR_KPARAM_INFO
	.align		4
.L_9029:
        /*0008*/ 	.byte	0x04, 0x17
        /*000a*/ 	.short	(.L_9031 - .L_9030)
.L_9030:
        /*000c*/ 	.word	0x00000000
        /*0010*/ 	.short	0x0001
        /*0012*/ 	.short	0x0008
        /*0014*/ 	.byte	0x00, 0xf0, 0x21, 0x00


	//----- nvinfo : EIATTR_KPARAM_INFO
	.align		4
.L_9031:
        /*0018*/ 	.byte	0x04, 0x17
        /*001a*/ 	.short	(.L_9033 - .L_9032)
.L_9032:
        /*001c*/ 	.word	0x00000000
        /*0020*/ 	.short	0x0000
        /*0022*/ 	.short	0x0000
        /*0024*/ 	.byte	0x00, 0xf0, 0x21, 0x00


	//----- nvinfo : EIATTR_SPARSE_MMA_MASK
	.align		4
.L_9033:
        /*0028*/ 	.byte	0x03, 0x50
        /*002a*/ 	.short	0x0000


	//----- nvinfo : EIATTR_MAXREG_COUNT
	.align		4
        /*002c*/ 	.byte	0x03, 0x1b
        /*002e*/ 	.short	0x00ff


	//----- nvinfo : EIATTR_MERCURY_ISA_VERSION
	.align		4
        /*0030*/ 	.byte	0x03, 0x5f
        /*0032*/ 	.short	0x0101


	//----- nvinfo : EIATTR_EXIT_INSTR_OFFSETS
	.align		4
        /*0034*/ 	.byte	0x04, 0x1c
        /*0036*/ 	.short	(.L_9035 - .L_9034)


	//   ....[0]....
.L_9034:
        /*0038*/ 	.word	0x00000730


	//----- nvinfo : EIATTR_CBANK_PARAM_SIZE
	.align		4
.L_9035:
        /*003c*/ 	.byte	0x03, 0x19
        /*003e*/ 	.short	0x0010


	//----- nvinfo : EIATTR_PARAM_CBANK
	.align		4
        /*0040*/ 	.byte	0x04, 0x0a
        /*0042*/ 	.short	(.L_9037 - .L_9036)
	.align		4
.L_9036:
        /*0044*/ 	.word	index@(.nv.constant0._Z22dequantize_block_iq1_mIfEvPKvPT_)
        /*0048*/ 	.short	0x0210
        /*004a*/ 	.short	0x0010


	//----- nvinfo : EIATTR_SW_WAR
	.align		4
.L_9037:
        /*004c*/ 	.byte	0x04, 0x36
        /*004e*/ 	.short	(.L_9039 - .L_9038)
.L_9038:
        /*0050*/ 	.word	0x00000008
.L_9039:


//--------------------- .nv.info._Z23dequantize_block_iq4_xsIfEvPKvPT_ --------------------------
	.section	.nv.info._Z23dequantize_block_iq4_xsIfEvPKvPT_,"",@"SHT_CUDA_INFO"
	.sectionflags	@""
	.align	4


	//----- nvinfo : EIATTR_CUDA_API_VERSION
	.align		4
        /*0000*/ 	.byte	0x04, 0x37
        /*0002*/ 	.short	(.L_9041 - .L_9040)
.L_9040:
        /*0004*/ 	.word	0x00000082


	//----- nvinfo : EIATTR_KPARAM_INFO
	.align		4
.L_9041:
        /*0008*/ 	.byte	0x04, 0x17
        /*000a*/ 	.short	(.L_9043 - .L_9042)
.L_9042:
        /*000c*/ 	.word	0x00000000
        /*0010*/ 	.short	0x0001
        /*0012*/ 	.short	0x0008
        /*0014*/ 	.byte	0x00, 0xf0, 0x21, 0x00


	//----- nvinfo : EIATTR_KPARAM_INFO
	.align		4
.L_9043:
        /*0018*/ 	.byte	0x04, 0x17
        /*001a*/ 	.short	(.L_9045 - .L_9044)
.L_9044:
        /*001c*/ 	.word	0x00000000
        /*0020*/ 	.short	0x0000
        /*0022*/ 	.short	0x0000
        /*0024*/ 	.byte	0x00, 0xf0, 0x21, 0x00


	//----- nvinfo : EIATTR_SPARSE_MMA_MASK
	.align		4
.L_9045:
        /*0028*/ 	.byte	0x03, 0x50
        /*002a*/ 	.short	0x0000


	//----- nvinfo : EIATTR_MAXREG_COUNT
	.align		4
        /*002c*/ 	.byte	0x03, 0x1b
        /*002e*/ 	.short	0x00ff


	//----- nvinfo : EIATTR_MERCURY_ISA_VERSION
	.align		4
        /*0030*/ 	.byte	0x03, 0x5f
        /*0032*/ 	.short	0x0101


	//----- nvinfo : EIATTR_EXIT_INSTR_OFFSETS
	.align		4
        /*0034*/ 	.byte	0x04, 0x1c
        /*0036*/ 	.short	(.L_9047 - .L_9046)


	//   ....[0]....
.L_9046:
        /*0038*/ 	.word	0x000006d0


	//----- nvinfo : EIATTR_CBANK_PARAM_SIZE
	.align		4
.L_9047:
        /*003c*/ 	.byte	0x03, 0x19
        /*003e*/ 	.short	0x0010


	//----- nvinfo : EIATTR_PARAM_CBANK
	.align		4
        /*0040*/ 	.byte	0x04, 0x0a
        /*0042*/ 	.short	(.L_9049 - .L_9048)
	.align		4
.L_9048:
        /*0044*/ 	.word	index@(.nv.constant0._Z23dequantize_block_iq4_xsIfEvPKvPT_)
        /*0048*/ 	.short	0x0210
        /*004a*/ 	.short	0x0010


	//----- nvinfo : EIATTR_SW_WAR
	.align		4
.L_9049:
        /*004c*/ 	.byte	0x04, 0x36
        /*004e*/ 	.short	(.L_9051 - .L_9050)
.L_9050:
        /*0050*/ 	.word	0x00000008
.L_9051:


//--------------------- .nv.info._Z22dequantize_block_iq2_sIfEvPKvPT_ --------------------------
	.section	.nv.info._Z22dequantize_block_iq2_sIfEvPKvPT_,"",@"SHT_CUDA_INFO"
	.sectionflags	@""
	.align	4


	//----- nvinfo : EIATTR_CUDA_API_VERSION
	.align		4
        /*0000*/ 	.byte	0x04, 0x37
        /*0002*/ 	.short	(.L_9053 - .L_9052)
.L_9052:
        /*0004*/ 	.word	0x00000082


	//----- nvinfo : EIATTR_KPARAM_INFO
	.align		4
.L_9053:
        /*0008*/ 	.byte	0x04, 0x17
        /*000a*/ 	.short	(.L_9055 - .L_9054)
.L_9054:
        /*000c*/ 	.word	0x00000000
        /*0010*/ 	.short	0x0001
        /*0012*/ 	.short	0x0008
        /*0014*/ 	.byte	0x00, 0xf0, 0x21, 0x00


	//----- nvinfo : EIATTR_KPARAM_INFO
	.align		4
.L_9055:
        /*0018*/ 	.byte	0x04, 0x17
        /*001a*/ 	.short	(.L_9057 - .L_9056)
.L_9056:
        /*001c*/ 	.word	0x00000000
        /*0020*/ 	.short	0x0000
        /*0022*/ 	.short	0x0000
        /*0024*/ 	.byte	0x00, 0xf0, 0x21, 0x00


	//----- nvinfo : EIATTR_SPARSE_MMA_MASK
	.align		4
.L_9057:
        /*0028*/ 	.byte	0x03, 0x50
        /*002a*/ 	.short	0x0000


	//----- nvinfo : EIATTR_MAXREG_COUNT
	.align		4
        /*002c*/ 	.byte	0x03, 0x1b
        /*002e*/ 	.short	0x00ff


	//----- nvinfo : EIATTR_MERCURY_ISA_VERSION
	.align		4
        /*0030*/ 	.byte	0x03, 0x5f
        /*0032*/ 	.short	0x0101


	//----- nvinfo : EIATTR_EXIT_INSTR_OFFSETS
	.align		4
        /*0034*/ 	.byte	0x04, 0x1c
        /*0036*/ 	.short	(.L_9059 - .L_9058)


	//   ....[0]....
.L_9058:
        /*0038*/ 	.word	0x000006d0


	//----- nvinfo : EIATTR_CBANK_PARAM_SIZE
	.align		4
.L_9059:
        /*003c*/ 	.byte	0x03, 0x19
        /*003e*/ 	.short	0x0010


	//----- nvinfo : EIATTR_PARAM_CBANK
	.align		4
        /*0040*/ 	.byte	0x04, 0x0a
        /*0042*/ 	.short	(.L_9061 - .L_9060)
	.align		4
.L_9060:
        /*0044*/ 	.word	index@(.nv.constant0._Z22dequantize_block_iq2_sIfEvPKvPT_)
        /*0048*/ 	.short	0x0210
        /*004a*/ 	.short	0x0010


	//----- nvinfo : EIATTR_SW_WAR
	.align		4
.L_9061:
        /*004c*/ 	.byte	0x04, 0x36
        /*004e*/ 	.short	(.L_9063 - .L_9062)
.L_9062:
        /*0050*/ 	.word	0x00000008
.L_9063:


//--------------------- .nv.info._Z22dequantize_block_iq3_sIfEvPKvPT_ --------------------------
	.section	.nv.info._Z22dequantize_block_iq3_sIfEvPKvPT_,"",@"SHT_CUDA_INFO"
	.sectionflags	@""
	.align	4


	//----- nvinfo : EIATTR_CUDA_API_VERSION
	.align		4
        /*0000*/ 	.byte	0x04, 0x37
        /*0002*/ 	.short	(.L_9065 - .L_9064)
.L_9064:
        /*0004*/ 	.word	0x00000082


	//----- nvinfo : EIATTR_KPARAM_INFO
	.align		4
.L_9065:
        /*0008*/ 	.byte	0x04, 0x17
        /*000a*/ 	.short	(.L_9067 - .L_9066)
.L_9066:
        /*000c*/ 	.word	0x00000000
        /*0010*/ 	.short	0x0001
        /*0012*/ 	.short	0x0008
        /*0014*/ 	.byte	0x00, 0xf0, 0x21, 0x00


	//----- nvinfo : EIATTR_KPARAM_INFO
	.align		4
.L_9067:
        /*0018*/ 	.byte	0x04, 0x17
        /*001a*/ 	.short	(.L_9069 - .L_9068)
.L_9068:
        /*001c*/ 	.word	0x00000000
        /*0020*/ 	.short	0x0000
        /*0022*/ 	.short	0x0000
        /*0024*/ 	.byte	0x00, 0xf0, 0x21, 0x00


	//----- nvinfo : EIATTR_SPARSE_MMA_MASK
	.align		4
.L_9069:
        /*0028*/ 	.byte	0x03, 0x50
        /*002a*/ 	.short	0x0000


	//----- nvinfo : EIATTR_MAXREG_COUNT
	.align		4
        /*002c*/ 	.byte	0x03, 0x1b
        /*002e*/ 	.short	0x00ff


	//----- nvinfo : EIATTR_MERCURY_ISA_VERSION
	.align		4
        /*0030*/ 	.byte	0x03, 0x5f
        /*0032*/ 	.short	0x0101


	//----- nvinfo : EIATTR_EXIT_INSTR_OFFSETS
	.align		4
        /*0034*/ 	.byte	0x04, 0x1c
        /*0036*/ 	.short	(.L_9071 - .L_9070)


	//   ....[0]....
.L_9070:
        /*0038*/ 	.word	0x00000700


	//----- nvinfo : EIATTR_CBANK_PARAM_SIZE
	.align		4
.L_9071:
        /*003c*/ 	.byte	0x03, 0x19
        /*003e*/ 	.short	0x0010


	//----- nvinfo : EIATTR_PARAM_CBANK
	.align		4
        /*0040*/ 	.byte	0x04, 0x0a
        /*0042*/ 	.short	(.L_9073 - .L_9072)
	.align		4
.L_9072:
        /*0044*/ 	.word	index@(.nv.constant0._Z22dequantize_block_iq3_sIfEvPKvPT_)
        /*0048*/ 	.short	0x0210
        /*004a*/ 	.short	0x0010


	//----- nvinfo : EIATTR_SW_WAR
	.align		4
.L_9073:
        /*004c*/ 	.byte	0x04, 0x36
        /*004e*/ 	.short	(.L_9075 - .L_9074)
.L_9074:
        /*0050*/ 	.word	0x00000008
.L_9075:


//--------------------- .nv.info._Z23dequantize_block_iq4_nlIfEvPKvPT_ --------------------------
	.section	.nv.info._Z23dequantize_block_iq4_nlIfEvPKvPT_,"",@"SHT_CUDA_INFO"
	.sectionflags	@""
	.align	4


	//----- nvinfo : EIATTR_CUDA_API_VERSION
	.align		4
        /*0000*/ 	.byte	0x04, 0x37
        /*0002*/ 	.short	(.L_9077 - .L_9076)
.L_9076:
        /*0004*/ 	.word	0x00000082


	//----- nvinfo : EIATTR_KPARAM_INFO
	.align		4
.L_9077:
        /*0008*/ 	.byte	0x04, 0x17
        /*000a*/ 	.short	(.L_9079 - .L_9078)
.L_9078:
        /*000c*/ 	.word	0x00000000
        /*0010*/ 	.short	0x0001
        /*0012*/ 	.short	0x0008
        /*0014*/ 	.byte	0x00, 0xf0, 0x21, 0x00


	//----- nvinfo : EIATTR_KPARAM_INFO
	.align		4
.L_9079:
        /*0018*/ 	.byte	0x04, 0x17
        /*001a*/ 	.short	(.L_9081 - .L_9080)
.L_9080:
        /*001c*/ 	.word	0x00000000
        /*0020*/ 	.short	0x0000
        /*0022*/ 	.short	0x0000
        /*0024*/ 	.byte	0x00, 0xf0, 0x21, 0x00


	//----- nvinfo : EIATTR_SPARSE_MMA_MASK
	.align		4
.L_9081:
        /*0028*/ 	.byte	0x03, 0x50
        /*002a*/ 	.short	0x0000


	//----- nvinfo : EIATTR_MAXREG_COUNT
	.align		4
        /*002c*/ 	.byte	0x03, 0x1b
        /*002e*/ 	.short	0x00ff


	//----- nvinfo : EIATTR_MERCURY_ISA_VERSION
	.align		4
        /*0030*/ 	.byte	0x03, 0x5f
        /*0032*/ 	.short	0x0101


	//----- nvinfo : EIATTR_EXIT_INSTR_OFFSETS
	.align		4
        /*0034*/ 	.byte	0x04, 0x1c
        /*0036*/ 	.short	(.L_9083 - .L_9082)


	//   ....[0]....
.L_9082:
        /*0038*/ 	.word	0x000005b0


	//----- nvinfo : EIATTR_CBANK_PARAM_SIZE
	.align		4
.L_9083:
        /*003c*/ 	.byte	0x03, 0x19
        /*003e*/ 	.short	0x0010


	//----- nvinfo : EIATTR_PARAM_CBANK
	.align		4
        /*0040*/ 	.byte	0x04, 0x0a
        /*0042*/ 	.short	(.L_9085 - .L_9084)
	.align		4
.L_9084:
        /*0044*/ 	.word	index@(.nv.constant0._Z23dequantize_block_iq4_nlIfEvPKvPT_)
        /*0048*/ 	.short	0x0210
        /*004a*/ 	.short	0x0010


	//----- nvinfo : EIATTR_SW_WAR
	.align		4
.L_9085:
        /*004c*/ 	.byte	0x04, 0x36
        /*004e*/ 	.short	(.L_9087 - .L_9086)
.L_9086:
        /*0050*/ 	.word	0x00000008
.L_9087:


//--------------------- .nv.info._Z22dequantize_block_iq1_sIfEvPKvPT_ --------------------------
	.section	.nv.info._Z22dequantize_block_iq1_sIfEvPKvPT_,"",@"SHT_CUDA_INFO"
	.sectionflags	@""
	.align	4


	//----- nvinfo : EIATTR_CUDA_API_VERSION
	.align		4
        /*0000*/ 	.byte	0x04, 0x37
        /*0002*/ 	.short	(.L_9089 - .L_9088)
.L_9088:
        /*0004*/ 	.word	0x00000082


	//----- nvinfo : EIATTR_KPARAM_INFO
	.align		4
.L_9089:
        /*0008*/ 	.byte	0x04, 0x17
        /*000a*/ 	.short	(.L_9091 - .L_9090)
.L_9090:
        /*000c*/ 	.word	0x00000000
        /*0010*/ 	.short	0x0001
        /*0012*/ 	.short	0x0008
        /*0014*/ 	.byte	0x00, 0xf0, 0x21, 0x00


	//----- nvinfo : EIATTR_KPARAM_INFO
	.align		4
.L_9091:
        /*0018*/ 	.byte	0x04, 0x17
        /*001a*/ 	.short	(.L_9093 - .L_9092)
.L_9092:
        /*001c*/ 	.word	0x00000000
        /*0020*/ 	.short	0x0000
        /*0022*/ 	.short	0x0000
        /*0024*/ 	.byte	0x00, 0xf0, 0x21, 0x00


	//----- nvinfo : EIATTR_SPARSE_MMA_MASK
	.align		4
.L_9093:
        /*0028*/ 	.byte	0x03, 0x50
        /*002a*/ 	.short	0x0000


	//----- nvinfo : EIATTR_MAXREG_COUNT
	.align		4
        /*002c*/ 	.byte	0x03, 0x1b
        /*002e*/ 	.short	0x00ff


	//----- nvinfo : EIATTR_MERCURY_ISA_VERSION
	.align		4
        /*0030*/ 	.byte	0x03, 0x5f
        /*0032*/ 	.short	0x0101


	//----- nvinfo : EIATTR_EXIT_INSTR_OFFSETS
	.align		4
        /*0034*/ 	.byte	0x04, 0x1c
        /*0036*/ 	.short	(.L_9095 - .L_9094)


	//   ....[0]....
.L_9094:
        /*0038*/ 	.word	0x000005c0


	//----- nvinfo : EIATTR_CBANK_PARAM_SIZE
	.align		4
.L_9095:
        /*003c*/ 	.byte	0x03, 0x19
        /*003e*/ 	.short	0x0010


	//----- nvinfo : EIATTR_PARAM_CBANK
	.align		4
        /*0040*/ 	.byte	0x04, 0x0a
        /*0042*/ 	.short	(.L_9097 - .L_9096)
	.align		4
.L_9096:
        /*0044*/ 	.word	index@(.nv.constant0._Z22dequantize_block_iq1_sIfEvPKvPT_)
        /*0048*/ 	.short	0x0210
        /*004a*/ 	.short	0x0010


	//----- nvinfo : EIATTR_SW_WAR
	.align		4
.L_9097:
        /*004c*/ 	.byte	0x04, 0x36
        /*004e*/ 	.short	(.L_9099 - .L_9098)
.L_9098:
        /*0050*/ 	.word	0x00000008
.L_9099:


//--------------------- .nv.info._Z24dequantize_block_iq3_xxsIfEvPKvPT_ --------------------------
	.section	.nv.info._Z24dequantize_block_iq3_xxsIfEvPKvPT_,"",@"SHT_CUDA_INFO"
	.sectionflags	@""
	.align	4


	//----- nvinfo : EIATTR_CUDA_API_VERSION
	.align		4
        /*0000*/ 	.byte	0x04, 0x37
        /*0002*/ 	.short	(.L_9101 - .L_9100)
.L_9100:
        /*0004*/ 	.word	0x00000082


	//----- nvinfo : EIATTR_KPARAM_INFO
	.align		4
.L_9101:
        /*0008*/ 	.byte	0x04, 0x17
        /*000a*/ 	.short	(.L_9103 - .L_9102)
.L_9102:
        /*000c*/ 	.word	0x00000000
        /*0010*/ 	.short	0x0001
        /*0012*/ 	.short	0x0008
        /*0014*/ 	.byte	0x00, 0xf0, 0x21, 0x00


	//----- nvinfo : EIATTR_KPARAM_INFO
	.align		4
.L_9103:
        /*0018*/ 	.byte	0x04, 0x17
        /*001a*/ 	.short	(.L_9105 - .L_9104)
.L_9104:
        /*001c*/ 	.word	0x00000000
        /*0020*/ 	.short	0x0000
        /*0022*/ 	.short	0x0000
        /*0024*/ 	.byte	0x00, 0xf0, 0x21, 0x00


	//----- nvinfo : EIATTR_SPARSE_MMA_MASK
	.align		4
.L_9105:
        /*0028*/ 	.byte	0x03, 0x50
        /*002a*/ 	.short	0x0000


	//----- nvinfo : EIATTR_MAXREG_COUNT
	.align		4
        /*002c*/ 	.byte	0x03, 0x1b
        /*002e*/ 	.short	0x00ff


	//----- nvinfo : EIATTR_MERCURY_ISA_VERSION
	.align		4
        /*0030*/ 	.byte	0x03, 0x5f
        /*0032*/ 	.short	0x0101


	//----- nvinfo : EIATTR_EXIT_INSTR_OFFSETS
	.align		4
        /*0034*/ 	.byte	0x04, 0x1c
        /*0036*/ 	.short	(.L_9107 - .L_9106)


	//   ....[0]....
.L_9106:
        /*0038*/ 	.word	0x000006b0


	//----- nvinfo : EIATTR_CBANK_PARAM_SIZE
	.align		4
.L_9107:
        /*003c*/ 	.byte	0x03, 0x19
        /*003e*/ 	.short	0x0010


	//----- nvinfo : EIATTR_PARAM_CBANK
	.align		4
        /*0040*/ 	.byte	0x04, 0x0a
        /*0042*/ 	.short	(.L_9109 - .L_9108)
	.align		4
.L_9108:
        /*0044*/ 	.word	index@(.nv.constant0._Z24dequantize_block_iq3_xxsIfEvPKvPT_)
        /*0048*/ 	.short	0x0210
        /*004a*/ 	.short	0x0010


	//----- nvinfo : EIATTR_SW_WAR
	.align		4
.L_9109:
        /*004c*/ 	.byte	0x04, 0x36
        /*004e*/ 	.short	(.L_9111 - .L_9110)
.L_9110:
        /*0050*/ 	.word	0x00000008
.L_9111:


//--------------------- .nv.info._Z23dequantize_block_iq2_xsIfEvPKvPT_ --------------------------
	.section	.nv.info._Z23dequantize_block_iq2_xsIfEvPKvPT_,"",@"SHT_CUDA_INFO"
	.sectionflags	@""
	.align	4


	//----- nvinfo : EIATTR_CUDA_API_VERSION
	.align		4
        /*0000*/ 	.byte	0x04, 0x37
        /*0002*/ 	.short	(.L_9113 - .L_9112)
.L_9112:
        /*0004*/ 	.word	0x00000082


	//----- nvinfo : EIATTR_KPARAM_INFO
	.align		4
.L_9113:
        /*0008*/ 	.byte	0x04, 0x17
        /*000a*/ 	.short	(.L_9115 - .L_9114)
.L_9114:
        /*000c*/ 	.word	0x00000000
        /*0010*/ 	.short	0x0001
        /*0012*/ 	.short	0x0008
        /*0014*/ 	.byte	0x00, 0xf0, 0x21, 0x00


	//----- nvinfo : EIATTR_KPARAM_INFO
	.align		4
.L_9115:
        /*0018*/ 	.byte	0x04, 0x17
        /*001a*/ 	.short	(.L_9117 - .L_9116)
.L_9116:
        /*001c*/ 	.word	0x00000000
        /*0020*/ 	.short	0x0000
        /*0022*/ 	.short	0x0000
        /*0024*/ 	.byte	0x00, 0xf0, 0x21, 0x00


	//----- nvinfo : EIATTR_SPARSE_MMA_MASK
	.align		4
.L_9117:
        /*0028*/ 	.byte	0x03, 0x50
        /*002a*/ 	.short	0x0000


	//----- nvinfo : EIATTR_MAXREG_COUNT
	.align		4
        /*002c*/ 	.byte	0x03, 0x1b
        /*002e*/ 	.short	0x00ff


	//----- nvinfo : EIATTR_MERCURY_ISA_VERSION
	.align		4
        /*0030*/ 	.byte	0x03, 0x5f
        /*0032*/ 	.short	0x0101


	//----- nvinfo : EIATTR_EXIT_INSTR_OFFSETS
	.align		4
        /*0034*/ 	.byte	0x04, 0x1c
        /*0036*/ 	.short	(.L_9119 - .L_9118)


	//   ....[0]....
.L_9118:
        /*0038*/ 	.word	0x00000710


	//----- nvinfo : EIATTR_CBANK_PARAM_SIZE
	.align		4
.L_9119:
        /*003c*/ 	.byte	0x03, 0x19
        /*003e*/ 	.short	0x0010


	//----- nvinfo : EIATTR_PARAM_CBANK
	.align		4
        /*0040*/ 	.byte	0x04, 0x0a
        /*0042*/ 	.short	(.L_9121 - .L_9120)
	.align		4
.L_9120:
        /*0044*/ 	.word	index@(.nv.constant0._Z23dequantize_block_iq2_xsIfEvPKvPT_)
        /*0048*/ 	.short	0x0210
        /*004a*/ 	.short	0x0010


	//----- nvinfo : EIATTR_SW_WAR
	.align		4
.L_9121:
        /*004c*/ 	.byte	0x04, 0x36
        /*004e*/ 	.short	(.L_9123 - .L_9122)
.L_9122:
        /*0050*/ 	.word	0x00000008
.L_9123:


//--------------------- .nv.info._Z24dequantize_block_iq2_xxsIfEvPKvPT_ --------------------------
	.section	.nv.info._Z24dequantize_block_iq2_xxsIfEvPKvPT_,"",@"SHT_CUDA_INFO"
	.sectionflags	@""
	.align	4


	//----- nvinfo : EIATTR_CUDA_API_VERSION
	.align		4
        /*0000*/ 	.byte	0x04, 0x37
        /*0002*/ 	.short	(.L_9125 - .L_9124)
.L_9124:
        /*0004*/ 	.word	0x00000082


	//----- nvinfo : EIATTR_KPARAM_INFO
	.align		4
.L_9125:
        /*0008*/ 	.byte	0x04, 0x17
        /*000a*/ 	.short	(.L_9127 - .L_9126)
.L_9126:
        /*000c*/ 	.word	0x00000000
        /*0010*/ 	.short	0x0001
        /*0012*/ 	.short	0x0008
        /*0014*/ 	.byte	0x00, 0xf0, 0x21, 0x00


	//----- nvinfo : EIATTR_KPARAM_INFO
	.align		4
.L_9127:
        /*0018*/ 	.byte	0x04, 0x17
        /*001a*/ 	.short	(.L_9129 - .L_9128)
.L_9128:
        /*001c*/ 	.word	0x00000000
        /*0020*/ 	.short	0x0000
        /*0022*/ 	.short	0x0000
        /*0024*/ 	.byte	0x00, 0xf0, 0x21, 0x00


	//----- nvinfo : EIATTR_SPARSE_MMA_MASK
	.align		4
.L_9129:
        /*0028*/ 	.byte	0x03, 0x50
        /*002a*/ 	.short	0x0000


	//----- nvinfo : EIATTR_MAXREG_COUNT
	.align		4
        /*002c*/ 	.byte	0x03, 0x1b
        /*002e*/ 	.short	0x00ff


	//----- nvinfo : EIATTR_MERCURY_ISA_VERSION
	.align		4
        /*0030*/ 	.byte	0x03, 0x5f
        /*0032*/ 	.short	0x0101


	//----- nvinfo : EIATTR_EXIT_INSTR_OFFSETS
	.align		4
        /*0034*/ 	.byte	0x04, 0x1c
        /*0036*/ 	.short	(.L_9131 - .L_9130)


	//   ....[0]....
.L_9130:
        /*0038*/ 	.word	0x000006b0


	//----- nvinfo : EIATTR_CBANK_PARAM_SIZE
	.align		4
.L_9131:
        /*003c*/ 	.byte	0x03, 0x19
        /*003e*/ 	.short	0x0010


	//----- nvinfo : EIATTR_PARAM_CBANK
	.align		4
        /*0040*/ 	.byte	0x04, 0x0a
        /*0042*/ 	.short	(.L_9133 - .L_9132)
	.align		4
.L_9132:
        /*0044*/ 	.word	index@(.nv.constant0._Z24dequantize_block_iq2_xxsIfEvPKvPT_)
        /*0048*/ 	.short	0x0210
        /*004a*/ 	.short	0x0010


	//----- nvinfo : EIATTR_SW_WAR
	.align		4
.L_9133:
        /*004c*/ 	.byte	0x04, 0x36
        /*004e*/ 	.short	(.L_9135 - .L_9134)
.L_9134:
        /*0050*/ 	.word	0x00000008
.L_9135:


//--------------------- .nv.info._Z21dequantize_block_q6_KIfEvPKvPT_ --------------------------
	.section	.nv.info._Z21dequantize_block_q6_KIfEvPKvPT_,"",@"SHT_CUDA_INFO"
	.sectionflags	@""
	.align	4


	//----- nvinfo : EIATTR_CUDA_API_VERSION
	.align		4
        /*0000*/ 	.byte	0x04, 0x37
        /*0002*/ 	.short	(.L_9137 - .L_9136)
.L_9136:
        /*0004*/ 	.word	0x00000082


	//----- nvinfo : EIATTR_KPARAM_INFO
	.align		4
.L_9137:
        /*0008*/ 	.byte	0x04, 0x17
        /*000a*/ 	.short	(.L_9139 - .L_9138)
.L_9138:
        /*000c*/ 	.word	0x00000000
        /*0010*/ 	.short	0x0001
        /*0012*/ 	.short	0x0008
        /*0014*/ 	.byte	0x00, 0xf0, 0x21, 0x00


	//----- nvinfo : EIATTR_KPARAM_INFO
	.align		4
.L_9139:
        /*0018*/ 	.byte	0x04, 0x17
        /*001a*/ 	.short	(.L_9141 - .L_9140)
.L_9140:
        /*001c*/ 	.word	0x00000000
        /*0020*/ 	.short	0x0000
        /*0022*/ 	.short	0x0000
        /*0024*/ 	.byte	0x00, 0xf0, 0x21, 0x00


	//----- nvinfo : EIATTR_SPARSE_MMA_MASK
	.align		4
.L_9141:
        /*0028*/ 	.byte	0x03, 0x50
        /*002a*/ 	.short	0x0000


	//----- nvinfo : EIATTR_MAXREG_COUNT
	.align		4
        /*002c*/ 	.byte	0x03, 0x1b
        /*002e*/ 	.short	0x00ff


	//----- nvinfo : EIATTR_MERCURY_ISA_VERSION
	.align		4
        /*0030*/ 	.byte	0x03, 0x5f
        /*0032*/ 	.short	0x0101


	//----- nvinfo : EIATTR_EXIT_INSTR_OFFSETS
	.align		4
        /*0034*/ 	.byte	0x04, 0x1c
        /*0036*/ 	.short	(.L_9143 - .L_9142)


	//   ....[0]....
.L_9142:
        /*0038*/ 	.word	0x00000540


	//----- nvinfo : EIATTR_CBANK_PARAM_SIZE
	.align		4
.L_9143:
        /*003c*/ 	.byte	0x03, 0x19
        /*003e*/ 	.short	0x0010


	//----- nvinfo : EIATTR_PARAM_CBANK
	.align		4
        /*0040*/ 	.byte	0x04, 0x0a
        /*0042*/ 	.short	(.L_9145 - .L_9144)
	.align		4
.L_9144:
        /*0044*/ 	.word	index@(.nv.constant0._Z21dequantize_block_q6_KIfEvPKvPT_)
        /*0048*/ 	.short	0x0210
        /*004a*/ 	.short	0x0010


	//----- nvinfo : EIATTR_SW_WAR
	.align		4
.L_9145:
        /*004c*/ 	.byte	0x04, 0x36
        /*004e*/ 	.short	(.L_9147 - .L_9146)
.L_9146:
        /*0050*/ 	.word	0x00000008
.L_9147:


//--------------------- .nv.info._Z21dequantize_block_q5_KIfEvPKvPT_ --------------------------
	.section	.nv.info._Z21dequantize_block_q5_KIfEvPKvPT_,"",@"SHT_CUDA_INFO"
	.sectionflags	@""
	.align	4


	//----- nvinfo : EIATTR_CUDA_API_VERSION
	.align		4
        /*0000*/ 	.byte	0x04, 0x37
        /*0002*/ 	.short	(.L_9149 - .L_9148)
.L_9148:
        /*0004*/ 	.word	0x00000082


	//----- nvinfo : EIATTR_KPARAM_INFO
	.align		4
.L_9149:
        /*0008*/ 	.byte	0x04, 0x17
        /*000a*/ 	.short	(.L_9151 - .L_9150)
.L_9150:
        /*000c*/ 	.word	0x00000000
        /*0010*/ 	.short	0x0001
        /*0012*/ 	.short	0x0008
        /*0014*/ 	.byte	0x00, 0xf0, 0x21, 0x00


	//----- nvinfo : EIATTR_KPARAM_INFO
	.align		4
.L_9151:
        /*0018*/ 	.byte	0x04, 0x17
        /*001a*/ 	.short	(.L_9153 - .L_9152)
.L_9152:
        /*001c*/ 	.word	0x00000000
        /*0020*/ 	.short	0x0000
        /*0022*/ 	.short	0x0000
        /*0024*/ 	.byte	0x00, 0xf0, 0x21, 0x00


	//----- nvinfo : EIATTR_SPARSE_MMA_MASK
	.align		4
.L_9153:
        /*0028*/ 	.byte	0x03, 0x50
        /*002a*/ 	.short	0x0000


	//----- nvinfo : EIATTR_MAXREG_COUNT
	.align		4
        /*002c*/ 	.byte	0x03, 0x1b
        /*002e*/ 	.short	0x00ff


	//----- nvinfo : EIATTR_MERCURY_ISA_VERSION
	.align		4
        /*0030*/ 	.byte	0x03, 0x5f
        /*0032*/ 	.short	0x0101


	//----- nvinfo : EIATTR_EXIT_INSTR_OFFSETS
	.align		4
        /*0034*/ 	.byte	0x04, 0x1c
        /*0036*/ 	.short	(.L_9155 - .L_9154)


	//   ....[0]....
.L_9154:
        /*0038*/ 	.word	0x00000650


	//----- nvinfo : EIATTR_CBANK_PARAM_SIZE
	.align		4
.L_9155:
        /*003c*/ 	.byte	0x03, 0x19
        /*003e*/ 	.short	0x0010


	//----- nvinfo : EIATTR_PARAM_CBANK
	.align		4
        /*0040*/ 	.byte	0x04, 0x0a
        /*0042*/ 	.short	(.L_9157 - .L_9156)
	.align		4
.L_9156:
        /*0044*/ 	.word	index@(.nv.constant0._Z21dequantize_block_q5_KIfEvPKvPT_)
        /*0048*/ 	.short	0x0210
        /*004a*/ 	.short	0x0010


	//----- nvinfo : EIATTR_SW_WAR
	.align		4
.L_9157:
        /*004c*/ 	.byte	0x04, 0x36
        /*004e*/ 	.short	(.L_9159 - .L_9158)
.L_9158:
        /*0050*/ 	.word	0x00000008
.L_9159:


//--------------------- .nv.info._Z21dequantize_block_q4_KIfEvPKvPT_ --------------------------
	.section	.nv.info._Z21dequantize_block_q4_KIfEvPKvPT_,"",@"SHT_CUDA_INFO"
	.sectionflags	@""
	.align	4


	//----- nvinfo : EIATTR_CUDA_API_VERSION
	.align		4
        /*0000*/ 	.byte	0x04, 0x37
        /*0002*/ 	.short	(.L_9161 - .L_9160)
.L_9160:
        /*0004*/ 	.word	0x00000082


	//----- nvinfo : EIATTR_KPARAM_INFO
	.align		4
.L_9161:
        /*0008*/ 	.byte	0x04, 0x17
        /*000a*/ 	.short	(.L_9163 - .L_9162)
.L_9162:
        /*000c*/ 	.word	0x00000000
        /*0010*/ 	.short	0x0001
        /*0012*/ 	.short	0x0008
        /*0014*/ 	.byte	0x00, 0xf0, 0x21, 0x00


	//----- nvinfo : EIATTR_KPARAM_INFO
	.align		4
.L_9163:
        /*0018*/ 	.byte	0x04, 0x17
        /*001a*/ 	.short	(.L_9165 - .L_9164)
.L_9164:
        /*001c*/ 	.word	0x00000000
        /*0020*/ 	.short	0x0000
        /*0022*/ 	.short	0x0000
        /*0024*/ 	.byte	0x00, 0xf0, 0x21, 0x00


	//----- nvinfo : EIATTR_SPARSE_MMA_MASK
	.align		4
.L_9165:
        /*0028*/ 	.byte	0x03, 0x50
        /*002a*/ 	.short	0x0000


	//----- nvinfo : EIATTR_MAXREG_COUNT
	.align		4
        /*002c*/ 	.byte	0x03, 0x1b
        /*002e*/ 	.short	0x00ff


	//----- nvinfo : EIATTR_MERCURY_ISA_VERSION
	.align		4
        /*0030*/ 	.byte	0x03, 0x5f
        /*0032*/ 	.short	0x0101


	//----- nvinfo : EIATTR_EXIT_INSTR_OFFSETS
	.align		4
        /*0034*/ 	.byte	0x04, 0x1c
        /*0036*/ 	.short	(.L_9167 - .L_9166)


	//   ....[0]....
.L_9166:
        /*0038*/ 	.word	0x00000700


	//----- nvinfo : EIATTR_CBANK_PARAM_SIZE
	.align		4
.L_9167:
        /*003c*/ 	.byte	0x03, 0x19
        /*003e*/ 	.short	0x0010


	//----- nvinfo : EIATTR_PARAM_CBANK
	.align		4
        /*0040*/ 	.byte	0x04, 0x0a
        /*0042*/ 	.short	(.L_9169 - .L_9168)
	.align		4
.L_9168:
        /*0044*/ 	.word	index@(.nv.constant0._Z21dequantize_block_q4_KIfEvPKvPT_)
        /*0048*/ 	.short	0x0210
        /*004a*/ 	.short	0x0010


	//----- nvinfo : EIATTR_SW_WAR
	.align		4
.L_9169:
        /*004c*/ 	.byte	0x04, 0x36
        /*004e*/ 	.short	(.L_9171 - .L_9170)
.L_9170:
        /*0050*/ 	.word	0x00000008
.L_9171:


//--------------------- .nv.info._Z21dequantize_block_q3_KIfEvPKvPT_ --------------------------
	.section	.nv.info._Z21dequantize_block_q3_KIfEvPKvPT_,"",@"SHT_CUDA_INFO"
	.sectionflags	@""
	.align	4


	//----- nvinfo : EIATTR_CUDA_API_VERSION
	.align		4
        /*0000*/ 	.byte	0x04, 0x37
        /*0002*/ 	.short	(.L_9173 - .L_9172)
.L_9172:
        /*0004*/ 	.word	0x00000082


	//----- nvinfo : EIATTR_KPARAM_INFO
	.align		4
.L_9173:
        /*0008*/ 	.byte	0x04, 0x17
        /*000a*/ 	.short	(.L_9175 - .L_9174)
.L_9174:
        /*000c*/ 	.word	0x00000000
        /*0010*/ 	.short	0x0001
        /*0012*/ 	.short	0x0008
        /*0014*/ 	.byte	0x00, 0xf0, 0x21, 0x00


	//----- nvinfo : EIATTR_KPARAM_INFO
	.align		4
.L_9175:
        /*0018*/ 	.byte	0x04, 0x17
        /*001a*/ 	.short	(.L_9177 - .L_9176)
.L_9176:
        /*001c*/ 	.word	0x00000000
        /*0020*/ 	.short	0x0000
        /*0022*/ 	.short	0x0000
        /*0024*/ 	.byte	0x00, 0xf0, 0x21, 0x00


	//----- nvinfo : EIATTR_SPARSE_MMA_MASK
	.align		4
.L_9177:
        /*0028*/ 	.byte	0x03, 0x50
        /*002a*/ 	.short	0x0000


	//----- nvinfo : EIATTR_MAXREG_COUNT
	.align		4
        /*002c*/ 	.byte	0x03, 0x1b
        /*002e*/ 	.short	0x00ff


	//----- nvinfo : EIATTR_MERCURY_ISA_VERSION
	.align		4
        /*0030*/ 	.byte	0x03, 0x5f
        /*0032*/ 	.short	0x0101


	//----- nvinfo : EIATTR_EXIT_INSTR_OFFSETS
	.align		4
        /*0034*/ 	.byte	0x04, 0x1c
        /*0036*/ 	.short	(.L_9179 - .L_9178)


	//   ....[0]....
.L_9178:
        /*0038*/ 	.word	0x000007f0


	//----- nvinfo : EIATTR_CRS_STACK_SIZE
	.align		4
.L_9179:
        /*003c*/ 	.byte	0x04, 0x1e
        /*003e*/ 	.short	(.L_9181 - .L_9180)
.L_9180:
        /*0040*/ 	.word	0x00000000


	//----- nvinfo : EIATTR_CBANK_PARAM_SIZE
	.align		4
.L_9181:
        /*0044*/ 	.byte	0x03, 0x19
        /*0046*/ 	.short	0x0010


	//----- nvinfo : EIATTR_PARAM_CBANK
	.align		4
        /*0048*/ 	.byte	0x04, 0x0a
        /*004a*/ 	.short	(.L_9183 - .L_9182)
	.align		4
.L_9182:
        /*004c*/ 	.word	index@(.nv.constant0._Z21dequantize_block_q3_KIfEvPKvPT_)
        /*0050*/ 	.short	0x0210
        /*0052*/ 	.short	0x0010


	//----- nvinfo : EIATTR_SW_WAR
	.align		4
.L_9183:
        /*0054*/ 	.byte	0x04, 0x36
        /*0056*/ 	.short	(.L_9185 - .L_9184)
.L_9184:
        /*0058*/ 	.word	0x00000008
.L_9185:


//--------------------- .nv.info._Z21dequantize_block_q2_KIfEvPKvPT_ --------------------------
	.section	.nv.info._Z21dequantize_block_q2_KIfEvPKvPT_,"",@"SHT_CUDA_INFO"
	.sectionflags	@""
	.align	4


	//----- nvinfo : EIATTR_CUDA_API_VERSION
	.align		4
        /*0000*/ 	.byte	0x04, 0x37
        /*0002*/ 	.short	(.L_9187 - .L_9186)
.L_9186:
        /*0004*/ 	.word	0x00000082


	//----- nvinfo : EIATTR_KPARAM_INFO
	.align		4
.L_9187:
        /*0008*/ 	.byte	0x04, 0x17
        /*000a*/ 	.short	(.L_9189 - .L_9188)
.L_9188:
        /*000c*/ 	.word	0x00000000
        /*0010*/ 	.short	0x0001
        /*0012*/ 	.short	0x0008
        /*0014*/ 	.byte	0x00, 0xf0, 0x21, 0x00


	//----- nvinfo : EIATTR_KPARAM_INFO
	.align		4
.L_9189:
        /*0018*/ 	.byte	0x04, 0x17
        /*001a*/ 	.short	(.L_9191 - .L_9190)
.L_9190:
        /*001c*/ 	.word	0x00000000
        /*0020*/ 	.short	0x0000
        /*0022*/ 	.short	0x0000
        /*0024*/ 	.byte	0x00, 0xf0, 0x21, 0x00


	//----- nvinfo : EIATTR_SPARSE_MMA_MASK
	.align		4
.L_9191:
        /*0028*/ 	.byte	0x03, 0x50
        /*002a*/ 	.short	0x0000


	//----- nvinfo : EIATTR_MAXREG_COUNT
	.align		4
        /*002c*/ 	.byte	0x03, 0x1b
        /*002e*/ 	.short	0x00ff


	//----- nvinfo : EIATTR_MERCURY_ISA_VERSION
	.align		4
        /*0030*/ 	.byte	0x03, 0x5f
        /*0032*/ 	.short	0x0101


	//----- nvinfo : EIATTR_EXIT_INSTR_OFFSETS
	.align		4
        /*0034*/ 	.byte	0x04, 0x1c
        /*0036*/ 	.short	(.L_9193 - .L_9192)


	//   ....[0]....
.L_9192:
        /*0038*/ 	.word	0x000004b0


	//----- nvinfo : EIATTR_CBANK_PARAM_SIZE
	.align		4
.L_9193:
        /*003c*/ 	.byte	0x03, 0x19
        /*003e*/ 	.short	0x0010


	//----- nvinfo : EIATTR_PARAM_CBANK
	.align		4
        /*0040*/ 	.byte	0x04, 0x0a
        /*0042*/ 	.short	(.L_9195 - .L_9194)
	.align		4
.L_9194:
        /*0044*/ 	.word	index@(.nv.constant0._Z21dequantize_block_q2_KIfEvPKvPT_)
        /*0048*/ 	.short	0x0210
        /*004a*/ 	.short	0x0010


	//----- nvinfo : EIATTR_SW_WAR
	.align		4
.L_9195:
        /*004c*/ 	.byte	0x04, 0x36
        /*004e*/ 	.short	(.L_9197 - .L_9196)
.L_9196:
        /*0050*/ 	.word	0x00000008
.L_9197:


//--------------------- .nv.info._Z16dequantize_blockILi32ELi1EXadL_ZN45_INTERNAL_8d5cb472_14_gguf_kernel_cu_cd24131915dequantize_q8_0EPKviiR7__half2EEfEvS2_PT2_i --------------------------
	.section	.nv.info._Z16dequantize_blockILi32ELi1EXadL_ZN45_INTERNAL_8d5cb472_14_gguf_kernel_cu_cd24131915dequantize_q8_0EPKviiR7__half2EEfEvS2_PT2_i,"",@"SHT_CUDA_INFO"
	.sectionflags	@""
	.align	4


	//----- nvinfo : EIATTR_CUDA_API_VERSION
	.align		4
        /*0000*/ 	.byte	0x04, 0x37
        /*0002*/ 	.short	(.L_9199 - .L_9198)
.L_9198:
        /*0004*/ 	.word	0x00000082


	//----- nvinfo : EIATTR_KPARAM_INFO
	.align		4
.L_9199:
        /*0008*/ 	.byte	0x04, 0x17
        /*000a*/ 	.short	(.L_9201 - .L_9200)
.L_9200:
        /*000c*/ 	.word	0x00000000
        /*0010*/ 	.short	0x0002
        /*0012*/ 	.short	0x0010
        /*0014*/ 	.byte	0x00, 0xf0, 0x11, 0x00


	//----- nvinfo : EIATTR_KPARAM_INFO
	.align		4
.L_9201:
        /*0018*/ 	.byte	0x04, 0x17
        /*001a*/ 	.short	(.L_9203 - .L_9202)
.L_9202:
        /*001c*/ 	.word	0x00000000
        /*0020*/ 	.short	0x0001
        /*0022*/ 	.short	0x0008
        /*0024*/ 	.byte	0x00, 0xf0, 0x21, 0x00


	//----- nvinfo : EIATTR_KPARAM_INFO
	.align		4
.L_9203:
        /*0028*/ 	.byte	0x04, 0x17
        /*002a*/ 	.short	(.L_9205 - .L_9204)
.L_9204:
        /*002c*/ 	.word	0x00000000
        /*0030*/ 	.short	0x0000
        /*0032*/ 	.short	0x0000
        /*0034*/ 	.byte	0x00, 0xf0, 0x21, 0x00


	//----- nvinfo : EIATTR_SPARSE_MMA_MASK
	.align		4
.L_9205:
        /*0038*/ 	.byte	0x03, 0x50
        /*003a*/ 	.short	0x0000


	//----- nvinfo : EIATTR_MAXREG_COUNT
	.align		4
        /*003c*/ 	.byte	0x03, 0x1b
        /*003e*/ 	.short	0x00ff


	//----- nvinfo : EIATTR_MERCURY_ISA_VERSION
	.align		4
        /*0040*/ 	.byte	0x03, 0x5f
        /*0042*/ 	.short	0x0101


	//----- nvinfo : EIATTR_EXIT_INSTR_OFFSETS
	.align		4
        /*0044*/ 	.byte	0x04, 0x1c
        /*0046*/ 	.short	(.L_9207 - .L_9206)


	//   ....[0]....
.L_9206:
        /*0048*/ 	.word	0x00000080


	//   ....[1]....
        /*004c*/ 	.word	0x00000220


	//----- nvinfo : EIATTR_CBANK_PARAM_SIZE
	.align		4
.L_9207:
        /*0050*/ 	.byte	0x03, 0x19
        /*0052*/ 	.short	0x0014


	//----- nvinfo : EIATTR_PARAM_CBANK
	.align		4
        /*0054*/ 	.byte	0x04, 0x0a
        /*0056*/ 	.short	(.L_9209 - .L_9208)
	.align		4
.L_9208:
        /*0058*/ 	.word	index@(.nv.constant0._Z16dequantize_blockILi32ELi1EXadL_ZN45_INTERNAL_8d5cb472_14_gguf_kernel_cu_cd24131915dequantize_q8_0EPKviiR7__half2EEfEvS2_PT2_i)
        /*005c*/ 	.short	0x0210
        /*005e*/ 	.short	0x0014


	//----- nvinfo : EIATTR_SW_WAR
	.align		4
.L_9209:
        /*0060*/ 	.byte	0x04, 0x36
        /*0062*/ 	.short	(.L_9211 - .L_9210)
.L_9210:
        /*0064*/ 	.word	0x00000008
.L_9211:


//--------------------- .nv.info._Z16dequantize_blockILi32ELi2EXadL_ZN45_INTERNAL_8d5cb472_14_gguf_kernel_cu_cd24131915dequantize_q5_1EPKviiR7__half2EEfEvS2_PT2_i --------------------------
	.section	.nv.info._Z16dequantize_blockILi32ELi2EXadL_ZN45_INTERNAL_8d5cb472_14_gguf_kernel_cu_cd24131915dequantize_q5_1EPKviiR7__half2EEfEvS2_PT2_i,"",@"SHT_CUDA_INFO"
	.sectionflags	@""
	.align	4


	//----- nvinfo : EIATTR_CUDA_API_VERSION
	.align		4
        /*0000*/ 	.byte	0x04, 0x37
        /*0002*/ 	.short	(.L_9213 - .L_9212)
.L_9212:
        /*0004*/ 	.word	0x00000082


	//----- nvinfo : EIATTR_KPARAM_INFO
	.align		4
.L_9213:
        /*0008*/ 	.byte	0x04, 0x17
        /*000a*/ 	.short	(.L_9215 - .L_9214)
.L_9214:
        /*000c*/ 	.word	0x00000000
        /*0010*/ 	.short	0x0002
        /*0012*/ 	.short	0x0010
        /*0014*/ 	.byte	0x00, 0xf0, 0x11, 0x00


	//----- nvinfo : EIATTR_KPARAM_INFO
	.align		4
.L_9215:
        /*0018*/ 	.byte	0x04, 0x17
        /*001a*/ 	.short	(.L_9217 - .L_9216)
.L_9216:
        /*001c*/ 	.word	0x00000000
        /*0020*/ 	.short	0x0001
        /*0022*/ 	.short	0x0008
        /*0024*/ 	.byte	0x00, 0xf0, 0x21, 0x00


	//----- nvinfo : EIATTR_KPARAM_INFO
	.align		4
.L_9217:
        /*0028*/ 	.byte	0x04, 0x17
        /*002a*/ 	.short	(.L_9219 - .L_9218)
.L_9218:
        /*002c*/ 	.word	0x00000000
        /*0030*/ 	.short	0x0000
        /*0032*/ 	.short	0x0000
        /*0034*/ 	.byte	0x00, 0xf0, 0x21, 0x00


	//----- nvinfo : EIATTR_SPARSE_MMA_MASK
	.align		4
.L_9219:
        /*0038*/ 	.byte	0x03, 0x50
        /*003a*/ 	.short	0x0000


	//----- nvinfo : EIATTR_MAXREG_COUNT
	.align		4
        /*003c*/ 	.byte	0x03, 0x1b
        /*003e*/ 	.short	0x00ff


	//----- nvinfo : EIATTR_MERCURY_ISA_VERSION
	.align		4
        /*0040*/ 	.byte	0x03, 0x5f
        /*0042*/ 	.short	0x0101


	//----- nvinfo : EIATTR_EXIT_INSTR_OFFSETS
	.align		4
        /*0044*/ 	.byte	0x04, 0x1c
        /*0046*/ 	.short	(.L_9221 - .L_9220)


	//   ....[0]....
.L_9220:
        /*0048*/ 	.word	0x00000080


	//   ....[1]....
        /*004c*/ 	.word	0x00000320


	//----- nvinfo : EIATTR_CBANK_PARAM_SIZE
	.align		4
.L_9221:
        /*0050*/ 	.byte	0x03, 0x19
        /*0052*/ 	.short	0x0014


	//----- nvinfo : EIATTR_PARAM_CBANK
	.align		4
        /*0054*/ 	.byte	0x04, 0x0a
        /*0056*/ 	.short	(.L_9223 - .L_9222)
	.align		4
.L_9222:
        /*0058*/ 	.word	index@(.nv.constant0._Z16dequantize_blockILi32ELi2EXadL_ZN45_INTERNAL_8d5cb472_14_gguf_kernel_cu_cd24131915dequantize_q5_1EPKviiR7__half2EEfEvS2_PT2_i)
        /*005c*/ 	.short	0x0210
        /*005e*/ 	.short	0x0014


	//----- nvinfo : EIATTR_SW_WAR
	.align		4
.L_9223:
        /*0060*/ 	.byte	0x04, 0x36
        /*0062*/ 	.short	(.L_9225 - .L_9224)
.L_9224:
        /*0064*/ 	.word	0x00000008
.L_9225:


//--------------------- .nv.info._Z16dequantize_blockILi32ELi2EXadL_ZN45_INTERNAL_8d5cb472_14_gguf_kernel_cu_cd24131915dequantize_q5_0EPKviiR7__half2EEfEvS2_PT2_i --------------------------
	.section	.nv.info._Z16dequantize_blockILi32ELi2EXadL_ZN45_INTERNAL_8d5cb472_14_gguf_kernel_cu_cd24131915dequantize_q5_0EPKviiR7__half2EEfEvS2_PT2_i,"",@"SHT_CUDA_INFO"
	.sectionflags	@""
	.align	4


	//----- nvinfo : EIATTR_CUDA_API_VERSION
	.align		4
        /*0000*/ 	.byte	0x04, 0x37
        /*0002*/ 	.short	(.L_9227 - .L_9226)
.L_9226:
        /*0004*/ 	.word	0x00000082


	//----- nvinfo : EIATTR_KPARAM_INFO
	.align		4
.L_9227:
        /*0008*/ 	.byte	0x04, 0x17
        /*000a*/ 	.short	(.L_9229 - .L_9228)
.L_9228:
        /*000c*/ 	.word	0x00000000
        /*0010*/ 	.short	0x0002
        /*0012*/ 	.short	0x0010
        /*0014*/ 	.byte	0x00, 0xf0, 0x11, 0x00


	//----- nvinfo : EIATTR_KPARAM_INFO
	.align		4
.L_9229:
        /*0018*/ 	.byte	0x04, 0x17
        /*001a*/ 	.short	(.L_9231 - .L_9230)
.L_9230:
        /*001c*/ 	.word	0x00000000
        /*0020*/ 	.short	0x0001
        /*0022*/ 	.short	0x0008
        /*0024*/ 	.byte	0x00, 0xf0, 0x21, 0x00


	//----- nvinfo : EIATTR_KPARAM_INFO
	.align		4
.L_9231:
        /*0028*/ 	.byte	0x04, 0x17
        /*002a*/ 	.short	(.L_9233 - .L_9232)
.L_9232:
        /*002c*/ 	.word	0x00000000
        /*0030*/ 	.short	0x0000
        /*0032*/ 	.short	0x0000
        /*0034*/ 	.byte	0x00, 0xf0, 0x21, 0x00


	//----- nvinfo : EIATTR_SPARSE_MMA_MASK
	.align		4
.L_9233:
        /*0038*/ 	.byte	0x03, 0x50
        /*003a*/ 	.short	0x0000


	//----- nvinfo : EIATTR_MAXREG_COUNT
	.align		4
        /*003c*/ 	.byte	0x03, 0x1b
        /*003e*/ 	.short	0x00ff


	//----- nvinfo : EIATTR_MERCURY_ISA_VERSION
	.align		4
        /*0040*/ 	.byte	0x03, 0x5f
        /*0042*/ 	.short	0x0101


	//----- nvinfo : EIATTR_EXIT_INSTR_OFFSETS
	.align		4
        /*0044*/ 	.byte	0x04, 0x1c
        /*0046*/ 	.short	(.L_9235 - .L_9234)


	//   ....[0]....
.L_9234:
        /*0048*/ 	.word	0x00000080


	//   ....[1]....
        /*004c*/ 	.word	0x00000330


	//----- nvinfo : EIATTR_CBANK_PARAM_SIZE
	.align		4
.L_9235:
        /*0050*/ 	.byte	0x03, 0x19
        /*0052*/ 	.short	0x0014


	//----- nvinfo : EIATTR_PARAM_CBANK
	.align		4
        /*0054*/ 	.byte	0x04, 0x0a
        /*0056*/ 	.short	(.L_9237 - .L_9236)
	.align		4
.L_9236:
        /*0058*/ 	.word	index@(.nv.constant0._Z16dequantize_blockILi32ELi2EXadL_ZN45_INTERNAL_8d5cb472_14_gguf_kernel_cu_cd24131915dequantize_q5_0EPKviiR7__half2EEfEvS2_PT2_i)
        /*005c*/ 	.short	0x0210
        /*005e*/ 	.short	0x0014


	//----- nvinfo : EIATTR_SW_WAR
	.align		4
.L_9237:
        /*0060*/ 	.byte	0x04, 0x36
        /*0062*/ 	.short	(.L_9239 - .L_9238)
.L_9238:
        /*0064*/ 	.word	0x00000008
.L_9239:


//--------------------- .nv.info._Z16dequantize_blockILi32ELi2EXadL_ZN45_INTERNAL_8d5cb472_14_gguf_kernel_cu_cd24131915dequantize_q4_1EPKviiR7__half2EEfEvS2_PT2_i --------------------------
	.section	.nv.info._Z16dequantize_blockILi32ELi2EXadL_ZN45_INTERNAL_8d5cb472_14_gguf_kernel_cu_cd24131915dequantize_q4_1EPKviiR7__half2EEfEvS2_PT2_i,"",@"SHT_CUDA_INFO"
	.sectionflags	@""
	.align	4


	//----- nvinfo : EIATTR_CUDA_API_VERSION
	.align		4
        /*0000*/ 	.byte	0x04, 0x37
        /*0002*/ 	.short	(.L_9241 - .L_9240)
.L_9240:
        /*0004*/ 	.word	0x00000082


	//----- nvinfo : EIATTR_KPARAM_INFO
	.align		4
.L_9241:
        /*0008*/ 	.byte	0x04, 0x17
        /*000a*/ 	.short	(.L_9243 - .L_9242)
.L_9242:
        /*000c*/ 	.word	0x00000000
        /*0010*/ 	.short	0x0002
        /*0012*/ 	.short	0x0010
        /*0014*/ 	.byte	0x00, 0xf0, 0x11, 0x00


	//----- nvinfo : EIATTR_KPARAM_INFO
	.align		4
.L_9243:
        /*0018*/ 	.byte	0x04, 0x17
        /*001a*/ 	.short	(.L_9245 - .L_9244)
.L_9244:
        /*001c*/ 	.word	0x00000000
        /*0020*/ 	.short	0x0001
        /*0022*/ 	.short	0x0008
        /*0024*/ 	.byte	0x00, 0xf0, 0x21, 0x00


	//----- nvinfo : EIATTR_KPARAM_INFO
	.align		4
.L_9245:
        /*0028*/ 	.byte	0x04, 0x17
        /*002a*/ 	.short	(.L_9247 - .L_9246)
.L_9246:
        /*002c*/ 	.word	0x00000000
        /*0030*/ 	.short	0x0000
        /*0032*/ 	.short	0x0000
        /*0034*/ 	.byte	0x00, 0xf0, 0x21, 0x00


	//----- nvinfo : EIATTR_SPARSE_MMA_MASK
	.align		4
.L_9247:
        /*0038*/ 	.byte	0x03, 0x50
        /*003a*/ 	.short	0x0000


	//----- nvinfo : EIATTR_MAXREG_COUNT
	.align		4
        /*003c*/ 	.byte	0x03, 0x1b
        /*003e*/ 	.short	0x00ff


	//----- nvinfo : EIATTR_MERCURY_ISA_VERSION
	.align		4
        /*0040*/ 	.byte	0x03, 0x5f
        /*0042*/ 	.short	0x0101


	//----- nvinfo : EIATTR_EXIT_INSTR_OFFSETS
	.align		4
        /*0044*/ 	.byte	0x04, 0x1c
        /*0046*/ 	.short	(.L_9249 - .L_9248)


	//   ....[0]....
.L_9248:
        /*0048*/ 	.word	0x00000080


	//   ....[1]....
        /*004c*/ 	.word	0x00000250


	//----- nvinfo : EIATTR_CBANK_PARAM_SIZE
	.align		4
.L_9249:
        /*0050*/ 	.byte	0x03, 0x19
        /*0052*/ 	.short	0x0014


	//----- nvinfo : EIATTR_PARAM_CBANK
	.align		4
        /*0054*/ 	.byte	0x04, 0x0a
        /*0056*/ 	.short	(.L_9251 - .L_9250)
	.align		4
.L_9250:
        /*0058*/ 	.word	index@(.nv.constant0._Z16dequantize_blockILi32ELi2EXadL_ZN45_INTERNAL_8d5cb472_14_gguf_kernel_cu_cd24131915dequantize_q4_1EPKviiR7__half2EEfEvS2_PT2_i)
        /*005c*/ 	.short	0x0210
        /*005e*/ 	.short	0x0014


	//----- nvinfo : EIATTR_SW_WAR
	.align		4
.L_9251:
        /*0060*/ 	.byte	0x04, 0x36
        /*0062*/ 	.short	(.L_9253 - .L_9252)
.L_9252:
        /*0064*/ 	.word	0x00000008
.L_9253:


//--------------------- .nv.info._Z16dequantize_blockILi32ELi2EXadL_ZN45_INTERNAL_8d5cb472_14_gguf_kernel_cu_cd24131915dequantize_q4_0EPKviiR7__half2EEfEvS2_PT2_i --------------------------
	.section	.nv.info._Z16dequantize_blockILi32ELi2EXadL_ZN45_INTERNAL_8d5cb472_14_gguf_kernel_cu_cd24131915dequantize_q4_0EPKviiR7__half2EEfEvS2_PT2_i,"",@"SHT_CUDA_INFO"
	.sectionflags	@""
	.align	4


	//----- nvinfo : EIATTR_CUDA_API_VERSION
	.align		4
        /*0000*/ 	.byte	0x04, 0x37
        /*0002*/ 	.short	(.L_9255 - .L_9254)
.L_9254:
        /*0004*/ 	.word	0x00000082


	//----- nvinfo : EIATTR_KPARAM_INFO
	.align		4
.L_9255:
        /*0008*/ 	.byte	0x04, 0x17
        /*000a*/ 	.short	(.L_9257 - .L_9256)
.L_9256:
        /*000c*/ 	.word	0x00000000
        /*0010*/ 	.short	0x0002
        /*0012*/ 	.short	0x0010
        /*0014*/ 	.byte	0x00, 0xf0, 0x11, 0x00


	//----- nvinfo : EIATTR_KPARAM_INFO
	.align		4
.L_9257:
        /*0018*/ 	.byte	0x04, 0x17
        /*001a*/ 	.short	(.L_9259 - .L_9258)
.L_9258:
        /*001c*/ 	.word	0x00000000
        /*0020*/ 	.short	0x0001
        /*0022*/ 	.short	0x0008
        /*0024*/ 	.byte	0x00, 0xf0, 0x21, 0x00


	//----- nvinfo : EIATTR_KPARAM_INFO
	.align		4
.L_9259:
        /*0028*/ 	.byte	0x04, 0x17
        /*002a*/ 	.short	(.L_9261 - .L_9260)
.L_9260:
        /*002c*/ 	.word	0x00000000
        /*0030*/ 	.short	0x0000
        /*0032*/ 	.short	0x0000
        /*0034*/ 	.byte	0x00, 0xf0, 0x21, 0x00


	//----- nvinfo : EIATTR_SPARSE_MMA_MASK
	.align		4
.L_9261:
        /*0038*/ 	.byte	0x03, 0x50
        /*003a*/ 	.short	0x0000


	//----- nvinfo : EIATTR_MAXREG_COUNT
	.align		4
        /*003c*/ 	.byte	0x03, 0x1b
        /*003e*/ 	.short	0x00ff


	//----- nvinfo : EIATTR_MERCURY_ISA_VERSION
	.align		4
        /*0040*/ 	.byte	0x03, 0x5f
        /*0042*/ 	.short	0x0101


	//----- nvinfo : EIATTR_EXIT_INSTR_OFFSETS
	.align		4
        /*0044*/ 	.byte	0x04, 0x1c
        /*0046*/ 	.short	(.L_9263 - .L_9262)


	//   ....[0]....
.L_9262:
        /*0048*/ 	.word	0x00000080


	//   ....[1]....
        /*004c*/ 	.word	0x00000260


	//----- nvinfo : EIATTR_CBANK_PARAM_SIZE
	.align		4
.L_9263:
        /*0050*/ 	.byte	0x03, 0x19
        /*0052*/ 	.short	0x0014


	//----- nvinfo : EIATTR_PARAM_CBANK
	.align		4
        /*0054*/ 	.byte	0x04, 0x0a
        /*0056*/ 	.short	(.L_9265 - .L_9264)
	.align		4
.L_9264:
        /*0058*/ 	.word	index@(.nv.constant0._Z16dequantize_blockILi32ELi2EXadL_ZN45_INTERNAL_8d5cb472_14_gguf_kernel_cu_cd24131915dequantize_q4_0EPKviiR7__half2EEfEvS2_PT2_i)
        /*005c*/ 	.short	0x0210
        /*005e*/ 	.short	0x0014


	//----- nvinfo : EIATTR_SW_WAR
	.align		4
.L_9265:
        /*0060*/ 	.byte	0x04, 0x36
        /*0062*/ 	.short	(.L_9267 - .L_9266)
.L_9266:
        /*0064*/ 	.word	0x00000008
.L_9267:


//--------------------- .nv.callgraph             --------------------------
	.section	.nv.callgraph,"",@"SHT_CUDA_CALLGRAPH"
	.align	4
	.sectionentsize	8
	.align		4
        /*0000*/ 	.word	0x00000000
	.align		4
        /*0004*/ 	.word	0xffffffff
	.align		4
        /*0008*/ 	.word	0x00000000
	.align		4
        /*000c*/ 	.word	0xfffffffe
	.align		4
        /*0010*/ 	.word	0x00000000
	.align		4
        /*0014*/ 	.word	0xfffffffd
	.align		4
        /*0018*/ 	.word	0x00000000
	.align		4
        /*001c*/ 	.word	0xfffffffc


//--------------------- .nv.constant4             --------------------------
	.section	.nv.constant4,"a",@progbits
	.align	8
	.align		8
.nv.constant4:
        /*0000*/ 	.dword	iq2xxs_grid
	.align		8
        /*0008*/ 	.dword	iq2xs_grid
	.align		8
        /*0010*/ 	.dword	iq2s_grid
	.align		8
        /*0018*/ 	.dword	iq3xxs_grid
	.align		8
        /*0020*/ 	.dword	iq3xs_grid
	.align		8
        /*0028*/ 	.dword	iq1s_grid_gpu
	.align		8
        /*0030*/ 	.dword	ksigns_iq2xs
	.align		8
        /*0038*/ 	.dword	ksigns64
	.align		8
        /*0040*/ 	.dword	kmask_iq2xs
	.align		8
        /*0048*/ 	.dword	kvalues_iq4nl
	.align		8
        /*0050*/ 	.dword	_ZN45_INTERNAL_8d5cb472_14_gguf_kernel_cu_cd2413194cuda3std3__45__cpo5beginE
	.align		8
        /*0058*/ 	.dword	_ZN45_INTERNAL_8d5cb472_14_gguf_kernel_cu_cd2413194cuda3std3__45__cpo3endE
	.align		8
        /*0060*/ 	.dword	_ZN45_INTERNAL_8d5cb472_14_gguf_kernel_cu_cd2413194cuda3std3__45__cpo6cbeginE
	.align		8
        /*0068*/ 	.dword	_ZN45_INTERNAL_8d5cb472_14_gguf_kernel_cu_cd2413194cuda3std3__45__cpo4cendE
	.align		8
        /*0070*/ 	.dword	_ZN45_INTERNAL_8d5cb472_14_gguf_kernel_cu_cd2413194cuda3std3__45__cpo6rbeginE
	.align		8
        /*0078*/ 	.dword	_ZN45_INTERNAL_8d5cb472_14_gguf_kernel_cu_cd2413194cuda3std3__45__cpo4rendE
	.align		8
        /*0080*/ 	.dword	_ZN45_INTERNAL_8d5cb472_14_gguf_kernel_cu_cd2413194cuda3std3__45__cpo7crbeginE
	.align		8
        /*0088*/ 	.dword	_ZN45_INTERNAL_8d5cb472_14_gguf_kernel_cu_cd2413194cuda3std3__45__cpo5crendE
	.align		8
        /*0090*/ 	.dword	_ZN45_INTERNAL_8d5cb472_14_gguf_kernel_cu_cd2413194cuda3std3__447_GLOBAL__N__8d5cb472_14_gguf_kernel_cu_cd2413196ignoreE
	.align		8
        /*0098*/ 	.dword	_ZN45_INTERNAL_8d5cb472_14_gguf_kernel_cu_cd2413194cuda3std3__419piecewise_constructE
	.align		8
        /*00a0*/ 	.dword	_ZN45_INTERNAL_8d5cb472_14_gguf_kernel_cu_cd2413194cuda3std3__48in_placeE
	.align		8
        /*00a8*/ 	.dword	_ZN45_INTERNAL_8d5cb472_14_gguf_kernel_cu_cd2413194cuda3std3__420unreachable_sentinelE
	.align		8
        /*00b0*/ 	.dword	_ZN45_INTERNAL_8d5cb472_14_gguf_kernel_cu_cd2413194cuda3std6ranges3__45__cpo4swapE
	.align		8
        /*00b8*/ 	.dword	_ZN45_INTERNAL_8d5cb472_14_gguf_kernel_cu_cd2413194cuda3std6ranges3__45__cpo9iter_moveE
	.align		8
        /*00c0*/ 	.dword	_ZN45_INTERNAL_8d5cb472_14_gguf_kernel_cu_cd2413194cuda3std6ranges3__45__cpo5beginE
	.align		8
        /*00c8*/ 	.dword	_ZN45_INTERNAL_8d5cb472_14_gguf_kernel_cu_cd2413194cuda3std6ranges3__45__cpo3endE
	.align		8
        /*00d0*/ 	.dword	_ZN45_INTERNAL_8d5cb472_14_gguf_kernel_cu_cd2413194cuda3std6ranges3__45__cpo6cbeginE
	.align		8
        /*00d8*/ 	.dword	_ZN45_INTERNAL_8d5cb472_14_gguf_kernel_cu_cd2413194cuda3std6ranges3__45__cpo4cendE
	.align		8
        /*00e0*/ 	.dword	_ZN45_INTERNAL_8d5cb472_14_gguf_kernel_cu_cd2413194cuda3std6ranges3__45__cpo7advanceE
	.align		8
        /*00e8*/ 	.dword	_ZN45_INTERNAL_8d5cb472_14_gguf_kernel_cu_cd2413194cuda3std6ranges3__45__cpo9iter_swapE
	.align		8
        /*00f0*/ 	.dword	_ZN45_INTERNAL_8d5cb472_14_gguf_kernel_cu_cd2413194cuda3std6ranges3__45__cpo4nextE
	.align		8
        /*00f8*/ 	.dword	_ZN45_INTERNAL_8d5cb472_14_gguf_kernel_cu_cd2413194cuda3std6ranges3__45__cpo4prevE
	.align		8
        /*0100*/ 	.dword	_ZN45_INTERNAL_8d5cb472_14_gguf_kernel_cu_cd2413194cuda3std6ranges3__45__cpo4dataE
	.align		8
        /*0108*/ 	.dword	_ZN45_INTERNAL_8d5cb472_14_gguf_kernel_cu_cd2413194cuda3std6ranges3__45__cpo5cdataE
	.align		8
        /*0110*/ 	.dword	_ZN45_INTERNAL_8d5cb472_14_gguf_kernel_cu_cd2413194cuda3std6ranges3__45__cpo4sizeE
	.align		8
        /*0118*/ 	.dword	_ZN45_INTERNAL_8d5cb472_14_gguf_kernel_cu_cd2413194cuda3std6ranges3__45__cpo5ssizeE
	.align		8
        /*0120*/ 	.dword	_ZN45_INTERNAL_8d5cb472_14_gguf_kernel_cu_cd2413194cuda3std6ranges3__45__cpo8distanceE
	.align		8
        /*0128*/ 	.dword	_ZN45_INTERNAL_8d5cb472_14_gguf_kernel_cu_cd2413196thrust23THRUST_300001_SM_900_NS6system6detail10sequential3seqE


//--------------------- .text._Z9moe_vec_qIN3c108BFloat16ELi256ELi8E11block_iq1_mLi1EXadL_ZN45_INTERNAL_8d5cb472_14_gguf_kernel_cu_cd24131918vec_dot_iq1_m_q8_1EPKvPK10block_q8_1RKiEEEvS5_S5_PT_PS9_iiii --------------------------
	.section	.text._Z9moe_vec_qIN3c108BFloat16ELi256ELi8E11block_iq1_mLi1EXadL_ZN45_INTERNAL_8d5cb472_14_gguf_kernel_cu_cd24131918vec_dot_iq1_m_q8_1EPKvPK10block_q8_1RKiEEEvS5_S5_PT_PS9_iiii,"ax",@progbits
	.align	128
.text._Z9moe_vec_qIN3c108BFloat16ELi256ELi8E11block_iq1_mLi1EXadL_ZN45_INTERNAL_8d5cb472_14_gguf_kernel_cu_cd24131918vec_dot_iq1_m_q8_1EPKvPK10block_q8_1RKiEEEvS5_S5_PT_PS9_iiii:
        .type           _Z9moe_vec_qIN3c108BFloat16ELi256ELi8E11block_iq1_mLi1EXadL_ZN45_INTERNAL_8d5cb472_14_gguf_kernel_cu_cd24131918vec_dot_iq1_m_q8_1EPKvPK10block_q8_1RKiEEEvS5_S5_PT_PS9_iiii,@function
        .size           _Z9moe_vec_qIN3c108BFloat16ELi256ELi8E11block_iq1_mLi1EXadL_ZN45_INTERNAL_8d5cb472_14_gguf_kernel_cu_cd24131918vec_dot_iq1_m_q8_1EPKvPK10block_q8_1RKiEEEvS5_S5_PT_PS9_iiii,(.L_x_1202 - _Z9moe_vec_qIN3c108BFloat16ELi256ELi8E11block_iq1_mLi1EXadL_ZN45_INTERNAL_8d5cb472_14_gguf_kernel_cu_cd24131918vec_dot_iq1_m_q8_1EPKvPK10block_q8_1RKiEEEvS5_S5_PT_PS9_iiii)
        .other          _Z9moe_vec_qIN3c108BFloat16ELi256ELi8E11block_iq1_mLi1EXadL_ZN45_INTERNAL_8d5cb472_14_gguf_kernel_cu_cd24131918vec_dot_iq1_m_q8_1EPKvPK10block_q8_1RKiEEEvS5_S5_PT_PS9_iiii,@"STO_CUDA_ENTRY STV_DEFAULT"
_Z9moe_vec_qIN3c108BFloat16ELi256ELi8E11block_iq1_mLi1EXadL_ZN45_INTERNAL_8d5cb472_14_gguf_kernel_cu_cd24131918vec_dot_iq1_m_q8_1EPKvPK10block_q8_1RKiEEEvS5_S5_PT_PS9_iiii:
[----:B------:R-:W-:Y:S01]  /*0000*/  LDC R1, c[0x0][0x28] ;  /* 0x00000a00ff017b82 */ /* 0x000fe20000000800 */
[----:B------:R-:W0:Y:S01]  /*0010*/  S2R R3, SR_CTAID.X ;  /* 0x0000000000037919 */ /* 0x000e220000002500 */
[----:B------:R-:W-:Y:S01]  /*0020*/  ULDC UR4, c[0x0][0x4] ;  /* 0x0000010000047ab9 */ /* 0x000fe20000000800 */
[----:B------:R-:W-:Y:S01]  /*0030*/  ULDC UR8, c[0x0][0x238] ;  /* 0x00008e0000087ab9 */ /* 0x000fe20000000800 */
[----:B------:R-:W0:Y:S02]  /*0040*/  S2R R0, SR_TID.Y ;  /* 0x0000000000007919 */ /* 0x000e240000002200 */
[----:B0-----:R-:W-:-:S05]  /*0050*/  IMAD R3, R3, UR4, R0 ;  /* 0x0000000403037c24 */ /* 0x001fca000f8e0200 */
[----:B------:R-:W-:-:S13]  /*0060*/  ISETP.GE.U32.AND P0, PT, R3, UR8, PT ;  /* 0x0000000803007c0c */ /* 0x000fda000bf06070 */
[----:B------:R-:W-:Y:S05]  /*0070*/  @P0 EXIT ;  /* 0x000000000000094d */ /* 0x000fea0003800000 */
[----:B------:R-:W0:Y:S01]  /*0080*/  S2R R19, SR_TID.X ;  /* 0x0000000000137919 */ /* 0x000e220000002100 */
[----:B------:R-:W-:Y:S01]  /*0090*/  ULDC UR5, c[0x0][0x234] ;  /* 0x00008d0000057ab9 */ /* 0x000fe20000000800 */
[----:B------:R-:W-:Y:S01]  /*00a0*/  ULDC.64 UR6, c[0x0][0x208] ;  /* 0x0000820000067ab9 */ /* 0x000fe20000000a00 */
[----:B------:R-:W-:Y:S01]  /*00b0*/  USHF.R.S32.HI UR4, URZ, 0x1f, UR5 ;  /* 0x0000001f3f047899 */ /* 0x000fe20008011405 */
[----:B------:R-:W1:Y:S01]  /*00c0*/  S2R R14, SR_CTAID.Z ;  /* 0x00000000000e7919 */ /* 0x000e620000002700 */
[----:B------:R-:W-:Y:S01]  /*00d0*/  BSSY B0, `(.L_x_0) ;  /* 0x00000bd000007945 */ /* 0x000fe20003800000 */
[----:B------:R-:W-:Y:S01]  /*00e0*/  IMAD.MOV.U32 R16, RZ, RZ, RZ ;  /* 0x000000ffff107224 */ /* 0x000fe200078e00ff */
[----:B------:R-:W-:-:S04]  /*00f0*/  ULEA.HI UR4, UR4, UR5, URZ, 0x8 ;  /* 0x0000000504047291 */ /* 0x000fc8000f8f403f */
[----:B------:R-:W-:Y:S01]  /*0100*/  USHF.R.S32.HI UR4, URZ, 0x8, UR4 ;  /* 0x000000083f047899 */ /* 0x000fe20008011404 */
[----:B0-----:R-:W-:-:S05]  /*0110*/  SHF.R.U32.HI R20, RZ, 0x3, R19 ;  /* 0x00000003ff147819 */ /* 0x001fca0000011613 */
[----:B------:R-:W-:-:S13]  /*0120*/  ISETP.GE.U32.AND P0, PT, R20, UR4, PT ;  /* 0x0000000414007c0c */ /* 0x000fda000bf06070 */
[----:B-1----:R-:W-:Y:S05]  /*0130*/  @P0 BRA `(.L_x_1) ;  /* 0x0000000800d80947 */ /* 0x002fea0003800000 */
[----:B------:R-:W0:Y:S01]  /*0140*/  LDC.64 R4, c[0x0][0x228] ;  /* 0x00008a00ff047b82 */ /* 0x000e220000000a00 */
[----:B------:R-:W-:Y:S01]  /*0150*/  ULDC UR5, c[0x0][0x230] ;  /* 0x00008c0000057ab9 */ /* 0x000fe20000000800 */
[----:B0-----:R-:W-:-:S05]  /*0160*/  IMAD.WIDE.U32 R4, R14, 0x4, R4 ;  /* 0x000000040e047825 */ /* 0x001fca00078e0004 */
[----:B------:R0:W2:Y:S01]  /*0170*/  LDG.E R18, desc[UR6][R4.64] ;  /* 0x0000000604127981 */ /* 0x0000a2000c1e1900 */
[----:B------:R-:W1:Y:S01]  /*0180*/  I2F.U32.RP R0, UR5 ;  /* 0x0000000500007d06 */ /* 0x000e620008209000 */
[----:B------:R-:W-:Y:S01]  /*0190*/  ISETP.NE.U32.AND P2, PT, RZ, UR5, PT ;  /* 0x00000005ff007c0c */ /* 0x000fe2000bf45070 */
[----:B------:R-:W-:Y:S01]  /*01a0*/  IMAD.MOV.U32 R16, RZ, RZ, RZ ;  /* 0x000000ffff107224 */ /* 0x000fe200078e00ff */
[----:B------:R-:W-:Y:S01]  /*01b0*/  LOP3.LUT R19, R19, 0x7, RZ, 0xc0, !PT ;  /* 0x0000000713137812 */ /* 0x000fe200078ec0ff */
[----:B------:R-:W-:-:S04]  /*01c0*/  IMAD R15, R3, UR4, R20 ;  /* 0x00000004030f7c24 */ /* 0x000fc8000f8e0214 */
[----:B-1----:R-:W1:Y:S02]  /*01d0*/  MUFU.RCP R0, R0 ;  /* 0x0000000000007308 */ /* 0x002e640000001000 */
[----:B-1----:R-:W-:Y:S02]  /*01e0*/  VIADD R6, R0, 0xffffffe ;  /* 0x0ffffffe00067836 */ /* 0x002fe40000000000 */
[----:B------:R-:W-:-:S04]  /*01f0*/  IMAD.SHL.U32 R0, R20, 0x8, RZ ;  /* 0x0000000814007824 */ /* 0x000fc800078e00ff */
[----:B------:R1:W3:Y:S01]  /*0200*/  F2I.FTZ.U32.TRUNC.NTZ R7, R6 ;  /* 0x0000000600077305 */ /* 0x0002e2000021f000 */
[----:B------:R-:W-:Y:S01]  /*0210*/  LOP3.LUT R19, R0, 0xfffffff8, R19, 0xe2, !PT ;  /* 0xfffffff800137812 */ /* 0x000fe200078ee213 */
[----:B-1----:R-:W-:Y:S02]  /*0220*/  IMAD.MOV.U32 R6, RZ, RZ, RZ ;  /* 0x000000ffff067224 */ /* 0x002fe400078e00ff */
[----:B---3--:R-:W-:-:S04]  /*0230*/  IMAD.MOV R9, RZ, RZ, -R7 ;  /* 0x000000ffff097224 */ /* 0x008fc800078e0a07 */
[----:B------:R-:W-:-:S04]  /*0240*/  IMAD R9, R9, UR5, RZ ;  /* 0x0000000509097c24 */ /* 0x000fc8000f8e02ff */
[----:B------:R-:W-:-:S06]  /*0250*/  IMAD.HI.U32 R7, R7, R9, R6 ;  /* 0x0000000907077227 */ /* 0x000fcc00078e0006 */
[----:B------:R-:W-:-:S04]  /*0260*/  IMAD.HI.U32 R7, R7, R14, RZ ;  /* 0x0000000e07077227 */ /* 0x000fc800078e00ff */
[----:B0-----:R-:W-:-:S04]  /*0270*/  IMAD.MOV R5, RZ, RZ, -R7 ;  /* 0x000000ffff057224 */ /* 0x001fc800078e0a07 */
[----:B------:R-:W-:Y:S02]  /*0280*/  IMAD R2, R5, UR5, R14 ;  /* 0x0000000505027c24 */ /* 0x000fe4000f8e020e */
[----:B------:R-:W0:Y:S03]  /*0290*/  LDC.64 R4, c[0x0][0x218] ;  /* 0x00008600ff047b82 */ /* 0x000e260000000a00 */
[----:B------:R-:W-:-:S13]  /*02a0*/  ISETP.GE.U32.AND P0, PT, R2, UR5, PT ;  /* 0x0000000502007c0c */ /* 0x000fda000bf06070 */
[----:B------:R-:W-:Y:S02]  /*02b0*/  @P0 VIADD R2, R2, -UR5 ;  /* 0x8000000502020c36 */ /* 0x000fe40008000000 */
[----:B------:R-:W-:-:S03]  /*02c0*/  @P0 VIADD R7, R7, 0x1 ;  /* 0x0000000107070836 */ /* 0x000fc60000000000 */
[----:B------:R-:W-:-:S13]  /*02d0*/  ISETP.GE.U32.AND P1, PT, R2, UR5, PT ;  /* 0x0000000502007c0c */ /* 0x000fda000bf26070 */
[----:B------:R-:W-:Y:S01]  /*02e0*/  @P1 VIADD R7, R7, 0x1 ;  /* 0x0000000107071836 */ /* 0x000fe20000000000 */
[----:B------:R-:W-:Y:S01]  /*02f0*/  @!P2 LOP3.LUT R7, RZ, UR5, RZ, 0x33, !PT ;  /* 0x00000005ff07ac12 */ /* 0x000fe2000f8e33ff */
[----:B------:R-:W-:-:S04]  /*0300*/  ULDC UR5, c[0x0][0x23c] ;  /* 0x00008f0000057ab9 */ /* 0x000fc80000000800 */
[----:B------:R-:W-:Y:S01]  /*0310*/  IMAD R7, R7, UR5, RZ ;  /* 0x0000000507077c24 */ /* 0x000fe2000f8e02ff */
[----:B------:R-:W-:-:S03]  /*0320*/  UIMAD UR5, UR4, UR8, URZ ;  /* 0x00000008040572a4 */ /* 0x000fc6000f8e023f */
[----:B0-----:R-:W-:-:S04]  /*0330*/  IMAD.WIDE.U32 R4, R7, 0x4, R4 ;  /* 0x0000000407047825 */ /* 0x001fc800078e0004 */
[----:B--2---:R-:W-:-:S07]  /*0340*/  IMAD R18, R18, UR5, RZ ;  /* 0x0000000512127c24 */ /* 0x004fce000f8e02ff */
.L_x_2:
[----:B------:R-:W0:Y:S01]  /*0350*/  S2R R0, SR_TID.X ;  /* 0x0000000000007919 */ /* 0x000e220000002100 */
[----:B------:R-:W1:Y:S01]  /*0360*/  LDC.64 R22, c[0x0][0x210] ;  /* 0x00008400ff167b82 */ /* 0x000e620000000a00 */
[----:B------:R-:W-:Y:S01]  /*0370*/  IADD3 R9, P0, R18, R15, RZ ;  /* 0x0000000f12097210 */ /* 0x000fe20007f1e0ff */
[----:B------:R-:W2:Y:S01]  /*0380*/  S2R R8, SR_TID.X ;  /* 0x0000000000087919 */ /* 0x000ea20000002100 */
[----:B------:R-:W-:-:S04]  /*0390*/  SHF.R.S32.HI R7, RZ, 0x1f, R15 ;  /* 0x0000001fff077819 */ /* 0x000fc8000001140f */
[----:B------:R-:W-:-:S05]  /*03a0*/  LEA.HI.X.SX32 R7, R18, R7, 0x1, P0 ;  /* 0x0000000712077211 */ /* 0x000fca00000f0eff */
[----:B------:R-:W-:Y:S02]  /*03b0*/  IMAD R7, R7, 0x38, RZ ;  /* 0x0000003807077824 */ /* 0x000fe400078e02ff */
[----:B-1----:R-:W-:-:S04]  /*03c0*/  IMAD.WIDE.U32 R22, R9, 0x38, R22 ;  /* 0x0000003809167825 */ /* 0x002fc800078e0016 */
[----:B------:R-:W-:Y:S02]  /*03d0*/  IMAD.IADD R23, R23, 0x1, R7 ;  /* 0x0000000117177824 */ /* 0x000fe400078e0207 */
[C---:B0-----:R-:W-:Y:S01]  /*03e0*/  IMAD.SHL.U32 R2, R0.reuse, 0x2, RZ ;  /* 0x0000000200027824 */ /* 0x041fe200078e00ff */
[----:B------:R-:W-:Y:S02]  /*03f0*/  LOP3.LUT R13, R0, 0x7, RZ, 0xc0, !PT ;  /* 0x00000007000d7812 */ /* 0x000fe400078ec0ff */
[----:B------:R-:W3:Y:S01]  /*0400*/  LDG.E.U16.CONSTANT R9, desc[UR6][R22.64+0x32] ;  /* 0x0000320616097981 */ /* 0x000ee2000c1e9500 */
[----:B--2---:R-:W-:Y:S02]  /*0410*/  LOP3.LUT R6, R8, 0x7, RZ, 0xc0, !PT ;  /* 0x0000000708067812 */ /* 0x004fe400078ec0ff */
[----:B------:R-:W-:Y:S01]  /*0420*/  LOP3.LUT R2, R2, 0xe, RZ, 0xc0, !PT ;  /* 0x0000000e02027812 */ /* 0x000fe200078ec0ff */
[----:B------:R-:W2:Y:S01]  /*0430*/  LDG.E.U16.CONSTANT R17, desc[UR6][R22.64+0x34] ;  /* 0x0000340616117981 */ /* 0x000ea2000c1e9500 */
[----:B------:R-:W-:-:S02]  /*0440*/  LEA R12, P0, R13, R22, 0x2 ;  /* 0x000000160d0c7211 */ /* 0x000fc400078010ff */
[----:B------:R-:W-:Y:S01]  /*0450*/  LOP3.LUT R11, R2, 0x20, RZ, 0xfc, !PT ;  /* 0x00000020020b7812 */ /* 0x000fe200078efcff */
[----:B------:R-:W4:Y:S01]  /*0460*/  LDG.E.U16.CONSTANT R24, desc[UR6][R22.64+0x30] ;  /* 0x0000300616187981 */ /* 0x000f22000c1e9500 */
[----:B------:R-:W-:Y:S02]  /*0470*/  SHF.R.U32.HI R7, RZ, 0x1, R6 ;  /* 0x00000001ff077819 */ /* 0x000fe40000011606 */
[----:B------:R-:W-:Y:S01]  /*0480*/  IADD3 R10, P1, R11, R22, RZ ;  /* 0x000000160b0a7210 */ /* 0x000fe20007f3e0ff */
[----:B------:R-:W5:Y:S01]  /*0490*/  LDG.E.U16.CONSTANT R21, desc[UR6][R22.64+0x36] ;  /* 0x0000360616157981 */ /* 0x000f62000c1e9500 */
[----:B------:R-:W-:-:S03]  /*04a0*/  IADD3.X R13, RZ, R23, RZ, P0, !PT ;  /* 0x00000017ff0d7210 */ /* 0x000fc600007fe4ff */
[--C-:B------:R-:W-:Y:S01]  /*04b0*/  IMAD.X R11, RZ, RZ, R23.reuse, P1 ;  /* 0x000000ffff0b7224 */ /* 0x100fe200008e0617 */
[----:B------:R-:W-:Y:S01]  /*04c0*/  LEA R6, P2, R7, R22, 0x1 ;  /* 0x0000001607067211 */ /* 0x000fe200078408ff */
[----:B------:R-:W5:Y:S04]  /*04d0*/  LDG.E.CONSTANT R12, desc[UR6][R12.64] ;  /* 0x000000060c0c7981 */ /* 0x000f68000c1e9900 */
[----:B------:R-:W5:Y:S01]  /*04e0*/  LDG.E.U8.CONSTANT R0, desc[UR6][R10.64] ;  /* 0x000000060a007981 */ /* 0x000f62000c1e9100 */
[----:B------:R-:W-:-:S03]  /*04f0*/  IMAD.X R7, RZ, RZ, R23, P2 ;  /* 0x000000ffff077224 */ /* 0x000fc600010e0617 */
[----:B------:R-:W5:Y:S04]  /*0500*/  LDG.E.U8.CONSTANT R2, desc[UR6][R10.64+0x1] ;  /* 0x000001060a027981 */ /* 0x000f68000c1e9100 */
[----:B------:R0:W5:Y:S01]  /*0510*/  LDG.E.U16.CONSTANT R6, desc[UR6][R6.64+0x30] ;  /* 0x0000300606067981 */ /* 0x000162000c1e9500 */
[----:B------:R-:W-:-:S05]  /*0520*/  LOP3.LUT R27, R8, 0x1, RZ, 0xc0, !PT ;  /* 0x00000001081b7812 */ /* 0x000fca00078ec0ff */
[----:B------:R-:W-:Y:S01]  /*0530*/  IMAD R27, R27, 0x6, RZ ;  /* 0x000000061b1b7824 */ /* 0x000fe200078e02ff */
[----:B---3--:R-:W-:-:S04]  /*0540*/  SHF.R.U32.HI R9, RZ, 0x8, R9 ;  /* 0x00000008ff097819 */ /* 0x008fc80000011609 */
[----:B------:R-:W-:Y:S02]  /*0550*/  LOP3.LUT R25, R9, 0xf0, RZ, 0xc0, !PT ;  /* 0x000000f009197812 */ /* 0x000fe400078ec0ff */
[----:B------:R-:W1:Y:S01]  /*0560*/  LDC.64 R8, c[0x4][0x28] ;  /* 0x01000a00ff087b82 */ /* 0x000e620000000a00 */
[----:B--2---:R-:W-:Y:S02]  /*0570*/  SHF.R.U32.HI R26, RZ, 0x4, R17 ;  /* 0x00000004ff1a7819 */ /* 0x004fe40000011611 */
[----:B----4-:R-:W-:Y:S02]  /*0580*/  LEA.HI R17, R24, R25, RZ, 0x14 ;  /* 0x0000001918117211 */ /* 0x010fe400078fa0ff */
[----:B------:R-:W-:Y:S02]  /*0590*/  LOP3.LUT R26, R26, 0xf00, RZ, 0xc0, !PT ;  /* 0x00000f001a1a7812 */ /* 0x000fe400078ec0ff */
[----:B-----5:R-:W-:Y:S02]  /*05a0*/  LOP3.LUT R21, R21, 0xf000, RZ, 0xc0, !PT ;  /* 0x0000f00015157812 */ /* 0x020fe400078ec0ff */
[----:B0-----:R-:W-:Y:S01]  /*05b0*/  LOP3.LUT R7, R12, 0xff, RZ, 0xc0, !PT ;  /* 0x000000ff0c077812 */ /* 0x001fe200078ec0ff */
[C---:B------:R-:W-:Y:S01]  /*05c0*/  IMAD.SHL.U32 R10, R0.reuse, 0x100, RZ ;  /* 0x00000100000a7824 */ /* 0x040fe200078e00ff */
[----:B------:R-:W-:-:S04]  /*05d0*/  LOP3.LUT R11, R0, 0xf0, RZ, 0xc0, !PT ;  /* 0x000000f0000b7812 */ /* 0x000fc800078ec0ff */
[----:B------:R-:W-:Y:S02]  /*05e0*/  LOP3.LUT R23, R10, 0x700, R7, 0xe2, !PT ;  /* 0x000007000a177812 */ /* 0x000fe400078ee207 */
[----:B------:R-:W-:Y:S02]  /*05f0*/  SHF.R.U32.HI R7, RZ, 0x8, R12 ;  /* 0x00000008ff077819 */ /* 0x000fe4000001160c */
[----:B------:R-:W-:Y:S02]  /*0600*/  IADD3 R17, R21, R17, R26 ;  /* 0x0000001115117210 */ /* 0x000fe40007ffe01a */
[----:B------:R-:W-:Y:S02]  /*0610*/  SHF.R.U32.HI R21, RZ, R27, R6 ;  /* 0x0000001bff157219 */ /* 0x000fe40000011606 */
[----:B------:R-:W-:Y:S02]  /*0620*/  LOP3.LUT R13, R7, 0xff, RZ, 0xc0, !PT ;  /* 0x000000ff070d7812 */ /* 0x000fe400078ec0ff */
[----:B------:R-:W-:-:S02]  /*0630*/  LOP3.LUT R6, R2, 0xf0, RZ, 0xc0, !PT ;  /* 0x000000f002067812 */ /* 0x000fc400078ec0ff */
[----:B------:R-:W-:Y:S02]  /*0640*/  SHF.R.U32.HI R7, RZ, 0x4, R11 ;  /* 0x00000004ff077819 */ /* 0x000fe4000001160b */
[----:B------:R-:W-:-:S03]  /*0650*/  SHF.R.U32.HI R6, RZ, 0x4, R6 ;  /* 0x00000004ff067819 */ /* 0x000fc60000011606 */
[----:B------:R-:W-:Y:S01]  /*0660*/  IMAD.SHL.U32 R24, R7, 0x100, RZ ;  /* 0x0000010007187824 */ /* 0x000fe200078e00ff */
[----:B------:R-:W-:Y:S01]  /*0670*/  SHF.R.U32.HI R10, RZ, 0x10, R12 ;  /* 0x00000010ff0a7819 */ /* 0x000fe2000001160c */
[----:B------:R-:W-:Y:S02]  /*0680*/  IMAD.SHL.U32 R11, R6, 0x100, RZ ;  /* 0x00000100060b7824 */ /* 0x000fe400078e00ff */
[----:B------:R-:W-:Y:S01]  /*0690*/  IMAD.SHL.U32 R25, R2, 0x100, RZ ;  /* 0x0000010002197824 */ /* 0x000fe200078e00ff */
[----:B------:R-:W-:Y:S01]  /*06a0*/  LOP3.LUT R13, R24, 0x700, R13, 0xe2, !PT ;  /* 0x00000700180d7812 */ /* 0x000fe200078ee20d */
[----:B------:R-:W-:Y:S01]  /*06b0*/  HFMA2.MMA R24, -RZ, RZ, 1.25, 0 ;  /* 0x3d000000ff187435 */ /* 0x000fe200000001ff */
[----:B------:R-:W-:Y:S02]  /*06c0*/  LOP3.LUT R10, R10, 0xff, RZ, 0xc0, !PT ;  /* 0x000000ff0a0a7812 */ /* 0x000fe400078ec0ff */
[----:B------:R-:W-:Y:S02]  /*06d0*/  LOP3.LUT R0, R0, 0x8, RZ, 0xc0, !PT ;  /* 0x0000000800007812 */ /* 0x000fe400078ec0ff */
[----:B------:R-:W-:-:S02]  /*06e0*/  LOP3.LUT R2, R2, 0x8, RZ, 0xc0, !PT ;  /* 0x0000000802027812 */ /* 0x000fc400078ec0ff */
[----:B------:R-:W-:Y:S01]  /*06f0*/  LOP3.LUT R7, R7, 0x8, RZ, 0xc0, !PT ;  /* 0x0000000807077812 */ /* 0x000fe200078ec0ff */
[----:B-1----:R-:W-:Y:S01]  /*0700*/  IMAD.WIDE.U32 R22, R23, 0x8, R8 ;  /* 0x0000000817167825 */ /* 0x002fe200078e0008 */
[----:B------:R-:W-:Y:S02]  /*0710*/  LOP3.LUT R6, R6, 0x8, RZ, 0xc0, !PT ;  /* 0x0000000806067812 */ /* 0x000fe400078ec0ff */
[----:B------:R-:W-:Y:S02]  /*0720*/  LOP3.LUT R27, R11, 0x700, RZ, 0xc0, !PT ;  /* 0x000007000b1b7812 */ /* 0x000fe400078ec0ff */
[----:B------:R-:W-:Y:S01]  /*0730*/  LOP3.LUT R11, R25, 0x700, R10, 0xe2, !PT ;  /* 0x00000700190b7812 */ /* 0x000fe200078ee20a */
[----:B------:R0:W2:Y:S01]  /*0740*/  LDG.E.CONSTANT R22, desc[UR6][R22.64] ;  /* 0x0000000616167981 */ /* 0x0000a2000c1e9900 */
[----:B------:R-:W-:Y:S02]  /*0750*/  I2FP.F32.S32 R25, R0 ;  /* 0x0000000000197245 */ /* 0x000fe40000201400 */
[----:B------:R-:W-:-:S02]  /*0760*/  I2FP.F32.S32 R2, R2 ;  /* 0x0000000200027245 */ /* 0x000fc40000201400 */
[----:B------:R-:W-:Y:S02]  /*0770*/  I2FP.F32.S32 R29, R7 ;  /* 0x00000007001d7245 */ /* 0x000fe40000201400 */
[----:B------:R-:W-:Y:S01]  /*0780*/  I2FP.F32.S32 R10, R6 ;  /* 0x00000006000a7245 */ /* 0x000fe20000201400 */
[-C--:B------:R-:W-:Y:S01]  /*0790*/  FFMA.FTZ R0, R25, -R24.reuse, -0.875 ;  /* 0xbf60000019007423 */ /* 0x080fe20000010818 */
[-C--:B------:R-:W-:Y:S01]  /*07a0*/  FFMA.FTZ R2, R2, -R24.reuse, -0.875 ;  /* 0xbf60000002027423 */ /* 0x080fe20000010818 */
[-C--:B0-----:R-:W-:Y:S02]  /*07b0*/  FFMA.FTZ R23, R29, -R24.reuse, -0.875 ;  /* 0xbf6000001d177423 */ /* 0x081fe40000010818 */
[----:B------:R-:W-:Y:S01]  /*07c0*/  FFMA.FTZ R24, R10, -R24, -0.875 ;  /* 0xbf6000000a187423 */ /* 0x000fe20000010818 */
[----:B------:R-:W-:-:S04]  /*07d0*/  IMAD.WIDE.U32 R10, R11, 0x8, R8 ;  /* 0x000000080b0a7825 */ /* 0x000fc800078e0008 */
[----:B------:R-:W-:Y:S02]  /*07e0*/  IMAD.WIDE R6, R19, 0x24, R4 ;  /* 0x0000002413067825 */ /* 0x000fe400078e0204 */
[----:B------:R0:W3:Y:S04]  /*07f0*/  LDG.E.CONSTANT R10, desc[UR6][R10.64] ;  /* 0x000000060a0a7981 */ /* 0x0000e8000c1e9900 */
[----:B------:R-:W4:Y:S01]  /*0800*/  LDG.E.CONSTANT R25, desc[UR6][R6.64+0x4] ;  /* 0x0000040606197981 */ /* 0x000f22000c1e9900 */
[----:B------:R-:W-:-:S03]  /*0810*/  LEA.HI R27, R12, R27, RZ, 0x8 ;  /* 0x0000001b0c1b7211 */ /* 0x000fc600078f40ff */
[----:B------:R-:W5:Y:S01]  /*0820*/  LDG.E.CONSTANT R26, desc[UR6][R6.64+0x8] ;  /* 0x00000806061a7981 */ /* 0x000f62000c1e9900 */
[----:B------:R-:W-:-:S03]  /*0830*/  IMAD.WIDE.U32 R12, R13, 0x8, R8 ;  /* 0x000000080d0c7825 */ /* 0x000fc600078e0008 */
[----:B------:R-:W5:Y:S01]  /*0840*/  LDG.E.CONSTANT R28, desc[UR6][R6.64+0x14] ;  /* 0x00001406061c7981 */ /* 0x000f62000c1e9900 */
[----:B------:R-:W-:-:S03]  /*0850*/  IMAD.WIDE.U32 R8, R27, 0x8, R8 ;  /* 0x000000081b087825 */ /* 0x000fc600078e0008 */
[----:B------:R-:W5:Y:S01]  /*0860*/  LDG.E.CONSTANT R27, desc[UR6][R6.64+0x18] ;  /* 0x00001806061b7981 */ /* 0x000f62000c1e9900 */
[----:B------:R-:W-:-:S03]  /*0870*/  UMOV UR5, 0x1010101 ;  /* 0x0101010100057882 */ /* 0x000fc60000000000 */
[----:B------:R3:W5:Y:S04]  /*0880*/  LDG.E.CONSTANT R12, desc[UR6][R12.64] ;  /* 0x000000060c0c7981 */ /* 0x000768000c1e9900 */
[----:B------:R1:W5:Y:S01]  /*0890*/  LDG.E.CONSTANT R8, desc[UR6][R8.64] ;  /* 0x0000000608087981 */ /* 0x000362000c1e9900 */
[----:B--2---:R-:W-:Y:S02]  /*08a0*/  LOP3.LUT R29, R22, 0xf0f0f0f, RZ, 0xc0, !PT ;  /* 0x0f0f0f0f161d7812 */ /* 0x004fe400078ec0ff */
[----:B------:R-:W-:-:S04]  /*08b0*/  SHF.R.U32.HI R22, RZ, 0x4, R22 ;  /* 0x00000004ff167819 */ /* 0x000fc80000011616 */
[----:B0-----:R-:W-:Y:S02]  /*08c0*/  LOP3.LUT R11, R22, 0xf0f0f0f, RZ, 0xc0, !PT ;  /* 0x0f0f0f0f160b7812 */ /* 0x001fe400078ec0ff */
[----:B---3--:R-:W-:Y:S02]  /*08d0*/  LOP3.LUT R13, R10, 0xf0f0f0f, RZ, 0xc0, !PT ;  /* 0x0f0f0f0f0a0d7812 */ /* 0x008fe400078ec0ff */
[----:B------:R-:W-:Y:S01]  /*08e0*/  SHF.R.U32.HI R10, RZ, 0x4, R10 ;  /* 0x00000004ff0a7819 */ /* 0x000fe2000001160a */
[----:B----4-:R-:W-:Y:S02]  /*08f0*/  IDP.4A.S8.S8 R29, R29, R25, RZ ;  /* 0x000000191d1d7226 */ /* 0x010fe400000006ff */
[----:B------:R-:W-:Y:S01]  /*0900*/  IDP.4A.S8.S8 R25, R25, UR5, RZ ;  /* 0x0000000519197c26 */ /* 0x000fe200080006ff */
[----:B------:R-:W-:Y:S02]  /*0910*/  LOP3.LUT R22, R10, 0xf0f0f0f, RZ, 0xc0, !PT ;  /* 0x0f0f0f0f0a167812 */ /* 0x000fe400078ec0ff */
[----:B------:R-:W2:Y:S01]  /*0920*/  LDG.E.CONSTANT R10, desc[UR6][R6.64+0xc] ;  /* 0x00000c06060a7981 */ /* 0x000ea2000c1e9900 */
[----:B-----5:R-:W-:-:S02]  /*0930*/  IDP.4A.S8.S8 R25, R26, UR5, R25 ;  /* 0x000000051a197c26 */ /* 0x020fc40008000619 */
[----:B-1----:R-:W-:Y:S02]  /*0940*/  IDP.4A.S8.S8 R9, R13, R28, RZ ;  /* 0x0000001c0d097226 */ /* 0x002fe400000006ff */
[----:B------:R-:W3:Y:S01]  /*0950*/  LDG.E.CONSTANT R13, desc[UR6][R6.64+0x10] ;  /* 0x00001006060d7981 */ /* 0x000ee2000c1e9900 */
[----:B------:R-:W-:Y:S01]  /*0960*/  I2FP.F32.S32 R25, R25 ;  /* 0x0000001900197245 */ /* 0x000fe20000201400 */
[----:B------:R-:W-:Y:S02]  /*0970*/  IDP.4A.S8.S8 R9, R22, R27, R9 ;  /* 0x0000001b16097226 */ /* 0x000fe40000000609 */
[----:B------:R-:W4:Y:S02]  /*0980*/  LDG.E.CONSTANT R22, desc[UR6][R6.64+0x1c] ;  /* 0x00001c0606167981 */ /* 0x000f24000c1e9900 */
[----:B------:R-:W-:Y:S02]  /*0990*/  FFMA.FTZ R0, R0, R25, RZ ;  /* 0x0000001900007223 */ /* 0x000fe400000100ff */
[----:B------:R-:W5:Y:S01]  /*09a0*/  LDG.E.CONSTANT R25, desc[UR6][R6.64+0x20] ;  /* 0x0000200606197981 */ /* 0x000f62000c1e9900 */
[----:B------:R-:W-:-:S03]  /*09b0*/  IDP.4A.S8.S8 R11, R11, R26, R29 ;  /* 0x0000001a0b0b7226 */ /* 0x000fc6000000061d */
[----:B------:R0:W5:Y:S01]  /*09c0*/  LDG.E.U16.CONSTANT R26, desc[UR6][R6.64] ;  /* 0x00000006061a7981 */ /* 0x000162000c1e9500 */
[----:B------:R-:W-:-:S04]  /*09d0*/  IDP.4A.S8.S8 R28, R28, UR5, RZ ;  /* 0x000000051c1c7c26 */ /* 0x000fc800080006ff */
[----:B------:R-:W-:-:S05]  /*09e0*/  IDP.4A.S8.S8 R28, R27, UR5, R28 ;  /* 0x000000051b1c7c26 */ /* 0x000fca000800061c */
[----:B------:R-:W-:Y:S02]  /*09f0*/  I2FP.F32.S32 R27, R28 ;  /* 0x0000001c001b7245 */ /* 0x000fe40000201400 */
[----:B------:R-:W-:-:S03]  /*0a00*/  LOP3.LUT R28, R12, 0xf0f0f0f, RZ, 0xc0, !PT ;  /* 0x0f0f0f0f0c1c7812 */ /* 0x000fc600078ec0ff */
[----:B------:R-:W-:Y:S01]  /*0a10*/  FFMA.FTZ R27, R2, R27, RZ ;  /* 0x0000001b021b7223 */ /* 0x000fe200000100ff */
[----:B------:R-:W-:Y:S02]  /*0a20*/  SHF.R.U32.HI R12, RZ, 0x4, R12 ;  /* 0x00000004ff0c7819 */ /* 0x000fe4000001160c */
[----:B0-----:R-:W-:Y:S01]  /*0a30*/  SHF.R.U32.HI R6, RZ, 0x2, R21 ;  /* 0x00000002ff067819 */ /* 0x001fe20000011615 */
[----:B------:R-:W-:Y:S01]  /*0a40*/  IMAD.SHL.U32 R21, R21, 0x2, RZ ;  /* 0x0000000215157824 */ /* 0x000fe200078e00ff */
[----:B------:R-:W-:Y:S01]  /*0a50*/  LOP3.LUT R12, R12, 0xf0f0f0f, RZ, 0xc0, !PT ;  /* 0x0f0f0f0f0c0c7812 */ /* 0x000fe200078ec0ff */
[----:B------:R-:W-:Y:S01]  /*0a60*/  VIADD R20, R20, 0x4 ;  /* 0x0000000414147836 */ /* 0x000fe20000000000 */
[----:B------:R-:W-:Y:S02]  /*0a70*/  LOP3.LUT R6, R6, 0xe, RZ, 0xc0, !PT ;  /* 0x0000000e06067812 */ /* 0x000fe400078ec0ff */
[----:B------:R-:W-:Y:S02]  /*0a80*/  LOP3.LUT R21, R21, 0xe, RZ, 0xc0, !PT ;  /* 0x0000000e15157812 */ /* 0x000fe400078ec0ff */
[----:B------:R-:W-:-:S02]  /*0a90*/  LOP3.LUT R6, R6, 0x1, RZ, 0xfc, !PT ;  /* 0x0000000106067812 */ /* 0x000fc400078efcff */
[----:B------:R-:W-:Y:S02]  /*0aa0*/  ISETP.GE.U32.AND P0, PT, R20, UR4, PT ;  /* 0x0000000414007c0c */ /* 0x000fe4000bf06070 */
[----:B------:R-:W-:Y:S02]  /*0ab0*/  LOP3.LUT R21, R21, 0x1, RZ, 0xfc, !PT ;  /* 0x0000000115157812 */ /* 0x000fe400078efcff */
[----:B------:R-:W-:Y:S01]  /*0ac0*/  I2FP.F32.S32 R6, R6 ;  /* 0x0000000600067245 */ /* 0x000fe20000201400 */
[----:B------:R-:W-:Y:S01]  /*0ad0*/  HADD2.F32 R17, -RZ, R17.H0_H0 ;  /* 0x20000011ff117230 */ /* 0x000fe20000004100 */
[----:B------:R-:W-:Y:S01]  /*0ae0*/  I2FP.F32.S32 R21, R21 ;  /* 0x0000001500157245 */ /* 0x000fe20000201400 */
[----:B------:R-:W-:Y:S02]  /*0af0*/  VIADD R19, R19, 0x20 ;  /* 0x0000002013137836 */ /* 0x000fe40000000000 */
[----:B------:R-:W-:Y:S02]  /*0b00*/  VIADD R15, R15, 0x4 ;  /* 0x000000040f0f7836 */ /* 0x000fe40000000000 */
[----:B--2---:R-:W-:Y:S01]  /*0b10*/  IDP.4A.S8.S8 R2, R28, R10, R11 ;  /* 0x0000000a1c027226 */ /* 0x004fe2000000060b */
[----:B------:R-:W-:Y:S01]  /*0b20*/  LOP3.LUT R28, R8, 0xf0f0f0f, RZ, 0xc0, !PT ;  /* 0x0f0f0f0f081c7812 */ /* 0x000fe200078ec0ff */
[----:B------:R-:W-:Y:S01]  /*0b30*/  IDP.4A.S8.S8 R10, R10, UR5, RZ ;  /* 0x000000050a0a7c26 */ /* 0x000fe200080006ff */
[----:B------:R-:W-:-:S03]  /*0b40*/  SHF.R.U32.HI R8, RZ, 0x4, R8 ;  /* 0x00000004ff087819 */ /* 0x000fc60000011608 */
[----:B---3--:R-:W-:Y:S02]  /*0b50*/  IDP.4A.S8.S8 R11, R13, UR5, R10 ;  /* 0x000000050d0b7c26 */ /* 0x008fe4000800060a */
[----:B----4-:R-:W-:Y:S02]  /*0b60*/  IDP.4A.S8.S8 R10, R28, R22, R9 ;  /* 0x000000161c0a7226 */ /* 0x010fe40000000609 */
[----:B------:R-:W-:Y:S01]  /*0b70*/  IDP.4A.S8.S8 R22, R22, UR5, RZ ;  /* 0x0000000516167c26 */ /* 0x000fe200080006ff */
[----:B------:R-:W-:-:S03]  /*0b80*/  LOP3.LUT R8, R8, 0xf0f0f0f, RZ, 0xc0, !PT ;  /* 0x0f0f0f0f08087812 */ /* 0x000fc600078ec0ff */
[----:B-----5:R-:W-:Y:S02]  /*0b90*/  IDP.4A.S8.S8 R22, R25, UR5, R22 ;  /* 0x0000000519167c26 */ /* 0x020fe40008000616 */
[----:B------:R-:W-:-:S03]  /*0ba0*/  IDP.4A.S8.S8 R8, R8, R25, R10 ;  /* 0x0000001908087226 */ /* 0x000fc6000000060a */
[----:B------:R-:W-:Y:S01]  /*0bb0*/  I2FP.F32.S32 R22, R22 ;  /* 0x0000001600167245 */ /* 0x000fe20000201400 */
[----:B------:R-:W-:Y:S01]  /*0bc0*/  IDP.4A.S8.S8 R2, R12, R13, R2 ;  /* 0x0000000d0c027226 */ /* 0x000fe20000000602 */
[----:B------:R-:W-:Y:S02]  /*0bd0*/  I2FP.F32.S32 R11, R11 ;  /* 0x0000000b000b7245 */ /* 0x000fe40000201400 */
[----:B------:R-:W-:Y:S01]  /*0be0*/  I2FP.F32.S32 R9, R8 ;  /* 0x0000000800097245 */ /* 0x000fe20000201400 */
[----:B------:R-:W-:Y:S01]  /*0bf0*/  FFMA.FTZ R22, R24, R22, R27 ;  /* 0x0000001618167223 */ /* 0x000fe2000001001b */
[----:B------:R-:W-:Y:S01]  /*0c00*/  I2FP.F32.S32 R7, R2 ;  /* 0x0000000200077245 */ /* 0x000fe20000201400 */
[----:B------:R-:W-:Y:S02]  /*0c10*/  FFMA.FTZ R0, R23, R11, R0 ;  /* 0x0000000b17007223 */ /* 0x000fe40000010000 */
[----:B------:R-:W-:Y:S01]  /*0c20*/  FADD.FTZ R9, R22, R9 ;  /* 0x0000000916097221 */ /* 0x000fe20000010000 */
[----:B------:R-:W-:-:S02]  /*0c30*/  HADD2.F32 R26, -RZ, R26.H0_H0 ;  /* 0x2000001aff1a7230 */ /* 0x000fc40000004100 */
[----:B------:R-:W-:Y:S01]  /*0c40*/  FADD.FTZ R0, R0, R7 ;  /* 0x0000000700007221 */ /* 0x000fe20000010000 */
[----:B------:R-:W-:Y:S02]  /*0c50*/  FMUL.FTZ R9, R9, R6 ;  /* 0x0000000609097220 */ /* 0x000fe40000410000 */
[----:B------:R-:W-:Y:S02]  /*0c60*/  FMUL.FTZ R17, R17, R26 ;  /* 0x0000001a11117220 */ /* 0x000fe40000410000 */
[----:B------:R-:W-:-:S04]  /*0c70*/  FFMA.FTZ R0, R0, R21, R9 ;  /* 0x0000001500007223 */ /* 0x000fc80000010009 */
[----:B------:R-:W-:Y:S01]  /*0c80*/  FFMA.FTZ R16, R17, R0, R16 ;  /* 0x0000000011107223 */ /* 0x000fe20000010010 */
[----:B------:R-:W-:Y:S06]  /*0c90*/  @!P0 BRA `(.L_x_2) ;  /* 0xfffffff400ac8947 */ /* 0x000fec000383ffff */
.L_x_1:
[----:B------:R-:W-:Y:S05]  /*0ca0*/  BSYNC B0 ;  /* 0x0000000000007941 */ /* 0x000fea0003800000 */
.L_x_0:
[----:B------:R-:W0:Y:S01]  /*0cb0*/  SHFL.BFLY PT, R5, R16, 0x10, 0x1f ;  /* 0x0e001f0010057f89 */ /* 0x000e2200000e0000 */
[----:B------:R-:W1:Y:S01]  /*0cc0*/  S2R R4, SR_TID.X ;  /* 0x0000000000047919 */ /* 0x000e620000002100 */
[----:B0-----:R-:W-:-:S05]  /*0cd0*/  FADD.FTZ R5, R5, R16 ;  /* 0x0000001005057221 */ /* 0x001fca0000010000 */
[----:B------:R-:W0:Y:S01]  /*0ce0*/  SHFL.BFLY PT, R0, R5, 0x8, 0x1f ;  /* 0x0d001f0005007f89 */ /* 0x000e2200000e0000 */
[----:B-1----:R-:W-:Y:S01]  /*0cf0*/  ISETP.NE.AND P0, PT, R4, RZ, PT ;  /* 0x000000ff0400720c */ /* 0x002fe20003f05270 */
[----:B0-----:R-:W-:-:S05]  /*0d00*/  FADD.FTZ R0, R5, R0 ;  /* 0x0000000005007221 */ /* 0x001fca0000010000 */
[----:B------:R-:W0:Y:S02]  /*0d10*/  SHFL.BFLY PT, R7, R0, 0x4, 0x1f ;  /* 0x0c801f0000077f89 */ /* 0x000e2400000e0000 */
[----:B0-----:R-:W-:-:S05]  /*0d20*/  FADD.FTZ R7, R0, R7 ;  /* 0x0000000700077221 */ /* 0x001fca0000010000 */
[----:B------:R-:W0:Y:S02]  /*0d30*/  SHFL.BFLY PT, R2, R7, 0x2, 0x1f ;  /* 0x0c401f0007027f89 */ /* 0x000e2400000e0000 */
[----:B0-----:R-:W-:-:S05]  /*0d40*/  FADD.FTZ R2, R7, R2 ;  /* 0x0000000207027221 */ /* 0x001fca0000010000 */
[----:B------:R0:W1:Y:S01]  /*0d50*/  SHFL.BFLY PT, R9, R2, 0x1, 0x1f ;  /* 0x0c201f0002097f89 */ /* 0x00006200000e0000 */
[----:B------:R-:W-:Y:S05]  /*0d60*/  @P0 EXIT ;  /* 0x000000000000094d */ /* 0x000fea0003800000 */
[----:B------:R-:W0:Y:S01]  /*0d70*/  LDC.64 R4, c[0x0][0x220] ;  /* 0x00008800ff047b82 */ /* 0x000e220000000a00 */
[----:B------:R-:W-:Y:S01]  /*0d80*/  ULDC UR4, c[0x0][0x238] ;  /* 0x00008e0000047ab9 */ /* 0x000fe20000000800 */
[----:B-1----:R-:W-:Y:S01]  /*0d90*/  FADD.FTZ R0, R2, R9 ;  /* 0x0000000902007221 */ /* 0x002fe20000010000 */
[----:B------:R-:W-:-:S04]  /*0da0*/  IMAD R3, R14, UR4, R3 ;  /* 0x000000040e037c24 */ /* 0x000fc8000f8e0203 */
[----:B------:R-:W-:Y:S01]  /*0db0*/  F2FP.BF16.F32.PACK_AB R0, RZ, R0 ;  /* 0x00000000ff00723e */ /* 0x000fe200000010ff */
[----:B0-----:R-:W-:-:S05]  /*0dc0*/  IMAD.WIDE.U32 R2, R3, 0x2, R4 ;  /* 0x0000000203027825 */ /* 0x001fca00078e0004 */
[----:B------:R-:W-:Y:S01]  /*0dd0*/  STG.E.U16 desc[UR6][R2.64], R0 ;  /* 0x0000000002007986 */ /* 0x000fe2000c101506 */
[----:B------:R-:W-:Y:S05]  /*0de0*/  EXIT ;  /* 0x000000000000794d */ /* 0x000fea0003800000 */
.L_x_3:
[----:B------:R-:W-:-:S00]  /*0df0*/  BRA `(.L_x_3) ;  /* 0xfffffffc00fc7947 */ /* 0x000fc0000383ffff */
[----:B------:R-:W-:-:S00]  /*0e00*/  NOP ;  /* 0x0000000000007918 */ /* 0x000fc00000000000 */
[----:B------:R-:W-:-:S00]  /*0e10*/  NOP ;  /* 0x0000000000007918 */ /* 0x000fc00000000000 */
[----:B------:R-:W-:-:S00]  /*0e20*/  NOP ;  /* 0x0000000000007918 */ /* 0x000fc00000000000 */
[----:B------:R-:W-:-:S00]  /*0e30*/  NOP ;  /* 0x0000000000007918 */ /* 0x000fc00000000000 */
[----:B------:R-:W-:-:S00]  /*0e40*/  NOP ;  /* 0x0000000000007918 */ /* 0x000fc00000000000 */
[----:B------:R-:W-:-:S00]  /*0e50*/  NOP ;  /* 0x0000000000007918 */ /* 0x000fc00000000000 */
[----:B------:R-:W-:-:S00]  /*0e60*/  NOP ;  /* 0x0000000000007918 */ /* 0x000fc00000000000 */
[----:B------:R-:W-:-:S00]  /*0e70*/  NOP ;  /* 0x0000000000007918 */ /* 0x000fc00000000000 */
.L_x_1202:


//--------------------- .text._Z9moe_vec_qIN3c108BFloat16ELi256ELi8E12block_iq4_xsLi1EXadL_ZN45_INTERNAL_8d5cb472_14_gguf_kernel_cu_cd24131919vec_dot_iq4_xs_q8_1EPKvPK10block_q8_1RKiEEEvS5_S5_PT_PS9_iiii --------------------------
	.section	.text._Z9moe_vec_qIN3c108BFloat16ELi256ELi8E12block_iq4_xsLi1EXadL_ZN45_INTERNAL_8d5cb472_14_gguf_kernel_cu_cd24131919vec_dot_iq4_xs_q8_1EPKvPK10block_q8_1RKiEEEvS5_S5_PT_PS9_iiii,"ax",@progbits
	.align	128
.text._Z9moe_vec_qIN3c108BFloat16ELi256ELi8E12block_iq4_xsLi1EXadL_ZN45_INTERNAL_8d5cb472_14_gguf_kernel_cu_cd24131919vec_dot_iq4_xs_q8_1EPKvPK10block_q8_1RKiEEEvS5_S5_PT_PS9_iiii:
        .type           _Z9moe_vec_qIN3c108BFloat16ELi256ELi8E12block_iq4_xsLi1EXadL_ZN45_INTERNAL_8d5cb472_14_gguf_kernel_cu_cd24131919vec_dot_iq4_xs_q8_1EPKvPK10block_q8_1RKiEEEvS5_S5_PT_PS9_iiii,@function
        .size           _Z9moe_vec_qIN3c108BFloat16ELi256ELi8E12block_iq4_xsLi1EXadL_ZN45_INTERNAL_8d5cb472_14_gguf_kernel_cu_cd24131919vec_dot_iq4_xs_q8_1EPKvPK10block_q8_1RKiEEEvS5_S5_PT_PS9_iiii,(.L_x_1203 - _Z9moe_vec_qIN3c108BFloat16ELi256ELi8E12block_iq4_xsLi1EXadL_ZN45_INTERNAL_8d5cb472_14_gguf_kernel_cu_cd24131919vec_dot_iq4_xs_q8_1EPKvPK10block_q8_1RKiEEEvS5_S5_PT_PS9_iiii)
        .other          _Z9moe_vec_qIN3c108BFloat16ELi256ELi8E12block_iq4_xsLi1EXadL_ZN45_INTERNAL_8d5cb472_14_gguf_kernel_cu_cd24131919vec_dot_iq4_xs_q8_1EPKvPK10block_q8_1RKiEEEvS5_S5_PT_PS9_iiii,@"STO_CUDA_ENTRY STV_DEFAULT"
_Z9moe_vec_qIN3c108BFloat16ELi256ELi8E12block_iq4_xsLi1EXadL_ZN45_INTERNAL_8d5cb472_14_gguf_kernel_cu_cd24131919vec_dot_iq4_xs_q8_1EPKvPK10block_q8_1RKiEEEvS5_S5_PT_PS9_iiii:
        /* <DEDUP_REMOVED lines=13> */
[----:B------:R-:W-:Y:S01]  /*00d0*/  ULDC.64 UR10, c[0x4][0x48] ;  /* 0x01001200000a7ab9 */ /* 0x000fe20000000a00 */
[----:B------:R-:W-:Y:S01]  /*00e0*/  BSSY B0, `(.L_x_4) ;  /* 0x000010f000007945 */ /* 0x000fe20003800000 */
[----:B------:R-:W-:Y:S01]  /*00f0*/  ULEA.HI UR4, UR4, UR5, URZ, 0x8 ;  /* 0x0000000504047291 */ /* 0x000fe2000f8f403f */
[----:B------:R-:W-:-:S03]  /*0100*/  IMAD.MOV.U32 R5, RZ, RZ, RZ ;  /* 0x000000ffff057224 */ /* 0x000fc600078e00ff */
        /* <DEDUP_REMOVED lines=9> */
[----:B------:R-:W-:Y:S02]  /*01a0*/  ISETP.NE.U32.AND P2, PT, RZ, UR5, PT ;  /* 0x00000005ff007c0c */ /* 0x000fe4000bf45070 */
[----:B------:R-:W-:-:S05]  /*01b0*/  LOP3.LUT R23, R2, 0x7, RZ, 0xc0, !PT ;  /* 0x0000000702177812 */ /* 0x000fca00078ec0ff */
[----:B-1----:R-:W1:Y:S02]  /*01c0*/  MUFU.RCP R8, R8 ;  /* 0x0000000800087308 */ /* 0x002e640000001000 */
[----:B-1----:R-:W-:-:S06]  /*01d0*/  VIADD R6, R8, 0xffffffe ;  /* 0x0ffffffe08067836 */ /* 0x002fcc0000000000 */
[----:B------:R1:W3:Y:S02]  /*01e0*/  F2I.FTZ.U32.TRUNC.NTZ R7, R6 ;  /* 0x0000000600077305 */ /* 0x0002e4000021f000 */
[----:B-1----:R-:W-:Y:S02]  /*01f0*/  IMAD.MOV.U32 R6, RZ, RZ, RZ ;  /* 0x000000ffff067224 */ /* 0x002fe400078e00ff */
[----:B---3--:R-:W-:-:S04]  /*0200*/  IMAD.MOV R11, RZ, RZ, -R7 ;  /* 0x000000ffff0b7224 */ /* 0x008fc800078e0a07 */
[----:B------:R-:W-:-:S04]  /*0210*/  IMAD R11, R11, UR5, RZ ;  /* 0x000000050b0b7c24 */ /* 0x000fc8000f8e02ff */
[----:B------:R-:W-:-:S04]  /*0220*/  IMAD.HI.U32 R10, R7, R11, R6 ;  /* 0x0000000b070a7227 */ /* 0x000fc800078e0006 */
[----:B------:R-:W-:Y:S02]  /*0230*/  IMAD.SHL.U32 R6, R25, 0x8, RZ ;  /* 0x0000000819067824 */ /* 0x000fe400078e00ff */
[----:B0-----:R-:W-:-:S03]  /*0240*/  IMAD.HI.U32 R4, R10, R3, RZ ;  /* 0x000000030a047227 */ /* 0x001fc600078e00ff */
[----:B------:R-:W-:Y:S01]  /*0250*/  LOP3.LUT R23, R6, 0xfffffff8, R23, 0xe2, !PT ;  /* 0xfffffff806177812 */ /* 0x000fe200078ee217 */
[----:B------:R-:W-:Y:S02]  /*0260*/  IMAD.MOV R10, RZ, RZ, -R4 ;  /* 0x000000ffff0a7224 */ /* 0x000fe400078e0a04 */
[----:B------:R-:W-:Y:S02]  /*0270*/  IMAD.SHL.U32 R6, R2, 0x4, RZ ;  /* 0x0000000402067824 */ /* 0x000fe400078e00ff */
[----:B------:R-:W-:Y:S02]  /*0280*/  IMAD R5, R10, UR5, R3 ;  /* 0x000000050a057c24 */ /* 0x000fe4000f8e0203 */
[----:B------:R-:W0:Y:S01]  /*0290*/  LDC.64 R10, c[0x0][0x218] ;  /* 0x00008600ff0a7b82 */ /* 0x000e220000000a00 */
[----:B------:R-:W-:Y:S01]  /*02a0*/  IMAD.SHL.U32 R7, R2, 0x2, RZ ;  /* 0x0000000202077824 */ /* 0x000fe200078e00ff */
[----:B------:R-:W-:Y:S02]  /*02b0*/  LOP3.LUT R6, R6, 0x4, RZ, 0xc0, !PT ;  /* 0x0000000406067812 */ /* 0x000fe400078ec0ff */
[----:B------:R-:W-:-:S02]  /*02c0*/  ISETP.GE.U32.AND P0, PT, R5, UR5, PT ;  /* 0x0000000505007c0c */ /* 0x000fc4000bf06070 */
[----:B------:R-:W-:-:S11]  /*02d0*/  LOP3.LUT R7, R7, 0xe, RZ, 0xc0, !PT ;  /* 0x0000000e07077812 */ /* 0x000fd600078ec0ff */
[----:B------:R-:W-:Y:S02]  /*02e0*/  @P0 VIADD R5, R5, -UR5 ;  /* 0x8000000505050c36 */ /* 0x000fe40008000000 */
[----:B------:R-:W-:-:S03]  /*02f0*/  @P0 VIADD R4, R4, 0x1 ;  /* 0x0000000104040836 */ /* 0x000fc60000000000 */
[----:B------:R-:W-:-:S13]  /*0300*/  ISETP.GE.U32.AND P1, PT, R5, UR5, PT ;  /* 0x0000000505007c0c */ /* 0x000fda000bf26070 */
[----:B------:R-:W-:Y:S01]  /*0310*/  @P1 VIADD R4, R4, 0x1 ;  /* 0x0000000104041836 */ /* 0x000fe20000000000 */
[----:B------:R-:W-:Y:S01]  /*0320*/  @!P2 LOP3.LUT R4, RZ, UR5, RZ, 0x33, !PT ;  /* 0x00000005ff04ac12 */ /* 0x000fe2000f8e33ff */
[----:B------:R-:W-:-:S04]  /*0330*/  ULDC UR5, c[0x0][0x23c] ;  /* 0x00008f0000057ab9 */ /* 0x000fc80000000800 */
[----:B------:R-:W-:Y:S01]  /*0340*/  IMAD R5, R4, UR5, RZ ;  /* 0x0000000504057c24 */ /* 0x000fe2000f8e02ff */
[----:B------:R-:W-:Y:S02]  /*0350*/  UIMAD UR5, UR4, UR8, URZ ;  /* 0x00000008040572a4 */ /* 0x000fe4000f8e023f */
[----:B------:R-:W-:Y:S02]  /*0360*/  IMAD R4, R0, UR4, R25 ;  /* 0x0000000400047c24 */ /* 0x000fe4000f8e0219 */
[----:B0-----:R-:W-:-:S04]  /*0370*/  IMAD.WIDE.U32 R10, R5, 0x4, R10 ;  /* 0x00000004050a7825 */ /* 0x001fc800078e000a */
[----:B------:R-:W-:Y:S02]  /*0380*/  IMAD.MOV.U32 R5, RZ, RZ, RZ ;  /* 0x000000ffff057224 */ /* 0x000fe400078e00ff */
[----:B--2---:R-:W-:-:S07]  /*0390*/  IMAD R9, R9, UR5, RZ ;  /* 0x0000000509097c24 */ /* 0x004fce000f8e02ff */
.L_x_6:
[----:B------:R-:W0:Y:S01]  /*03a0*/  LDC.64 R14, c[0x0][0x210] ;  /* 0x00008400ff0e7b82 */ /* 0x000e220000000a00 */
[----:B------:R-:W-:Y:S01]  /*03b0*/  SHF.R.S32.HI R8, RZ, 0x1f, R4 ;  /* 0x0000001fff087819 */ /* 0x000fe20000011404 */
[----:B------:R-:W-:Y:S01]  /*03c0*/  IMAD.SHL.U32 R12, R2, 0x4, RZ ;  /* 0x00000004020c7824 */ /* 0x000fe200078e00ff */
[----:B------:R-:W-:-:S04]  /*03d0*/  IADD3 R13, P0, R9, R4, RZ ;  /* 0x00000004090d7210 */ /* 0x000fc80007f1e0ff */
[----:B------:R-:W-:Y:S02]  /*03e0*/  LEA.HI.X.SX32 R8, R9, R8, 0x1, P0 ;  /* 0x0000000809087211 */ /* 0x000fe400000f0eff */
[----:B------:R-:W-:Y:S01]  /*03f0*/  LOP3.LUT R17, R12, 0x1c, RZ, 0xc0, !PT ;  /* 0x0000001c0c117812 */ /* 0x000fe200078ec0ff */
[----:B0-----:R-:W-:-:S04]  /*0400*/  IMAD.WIDE.U32 R14, R13, 0x88, R14 ;  /* 0x000000880d0e7825 */ /* 0x001fc800078e000e */
[----:B------:R-:W-:Y:S01]  /*0410*/  IMAD R13, R8, 0x88, RZ ;  /* 0x00000088080d7824 */ /* 0x000fe200078e02ff */
[----:B------:R-:W-:-:S03]  /*0420*/  LEA R12, P0, R17, R14, 0x2 ;  /* 0x0000000e110c7211 */ /* 0x000fc600078010ff */
[----:B------:R-:W-:-:S04]  /*0430*/  IMAD.IADD R15, R15, 0x1, R13 ;  /* 0x000000010f0f7824 */ /* 0x000fc800078e020d */
[----:B------:R-:W-:Y:S01]  /*0440*/  IMAD.X R13, RZ, RZ, R15, P0 ;  /* 0x000000ffff0d7224 */ /* 0x000fe200000e060f */
[----:B------:R-:W2:Y:S04]  /*0450*/  LDG.E.U16.CONSTANT R22, desc[UR6][R14.64] ;  /* 0x000000060e167981 */ /* 0x000ea8000c1e9500 */
[----:B------:R-:W3:Y:S02]  /*0460*/  LDG.E.CONSTANT R20, desc[UR6][R12.64+0x8] ;  /* 0x000008060c147981 */ /* 0x000ee4000c1e9900 */
[----:B---3--:R-:W-:Y:S02]  /*0470*/  SHF.R.U32.HI R8, RZ, 0x8, R20 ;  /* 0x00000008ff087819 */ /* 0x008fe40000011614 */
[----:B------:R-:W-:Y:S02]  /*0480*/  LOP3.LUT R26, R20, 0xf, RZ, 0xc0, !PT ;  /* 0x0000000f141a7812 */ /* 0x000fe400078ec0ff */
[----:B------:R-:W-:-:S02]  /*0490*/  LOP3.LUT R8, R8, 0xf, RZ, 0xc0, !PT ;  /* 0x0000000f08087812 */ /* 0x000fc400078ec0ff */
[----:B------:R-:W-:Y:S02]  /*04a0*/  IADD3 R26, P0, R26, UR10, RZ ;  /* 0x0000000a1a1a7c10 */ /* 0x000fe4000ff1e0ff */
[----:B------:R-:W-:Y:S02]  /*04b0*/  IADD3 R18, P1, R8, UR10, RZ ;  /* 0x0000000a08127c10 */ /* 0x000fe4000ff3e0ff */
[----:B------:R-:W-:Y:S01]  /*04c0*/  LOP3.LUT R8, R2, 0x7, RZ, 0xc0, !PT ;  /* 0x0000000702087812 */ /* 0x000fe200078ec0ff */
[----:B------:R-:W-:Y:S01]  /*04d0*/  IMAD.X R27, RZ, RZ, UR11, P0 ;  /* 0x0000000bff1b7e24 */ /* 0x000fe200080e06ff */
[----:B------:R-:W-:Y:S01]  /*04e0*/  LOP3.LUT R28, R20, 0xf000000, RZ, 0xc0, !PT ;  /* 0x0f000000141c7812 */ /* 0x000fe200078ec0ff */
[----:B------:R-:W-:Y:S01]  /*04f0*/  IMAD.X R19, RZ, RZ, UR11, P1 ;  /* 0x0000000bff137e24 */ /* 0x000fe200088e06ff */
[----:B------:R-:W-:Y:S02]  /*0500*/  SHF.R.U32.HI R21, RZ, 0x1, R8 ;  /* 0x00000001ff157819 */ /* 0x000fe40000011608 */
[----:B------:R-:W-:Y:S01]  /*0510*/  SHF.R.U32.HI R8, RZ, 0x10, R20 ;  /* 0x00000010ff087819 */ /* 0x000fe20000011614 */
[----:B------:R-:W3:Y:S01]  /*0520*/  LDG.E.U8.CONSTANT R26, desc[UR6][R26.64] ;  /* 0x000000061a1a7981 */ /* 0x000ee2000c1e9100 */
[----:B------:R-:W-:-:S02]  /*0530*/  LEA.HI R28, P1, R28, UR10, RZ, 0x8 ;  /* 0x0000000a1c1c7c11 */ /* 0x000fc4000f8340ff */
[----:B------:R-:W-:Y:S01]  /*0540*/  IADD3 R16, P0, R21, R14, RZ ;  /* 0x0000000e15107210 */ /* 0x000fe20007f1e0ff */
[----:B------:R0:W3:Y:S01]  /*0550*/  LDG.E.U8.CONSTANT R17, desc[UR6][R18.64] ;  /* 0x0000000612117981 */ /* 0x0000e2000c1e9100 */
[----:B------:R-:W-:Y:S01]  /*0560*/  LOP3.LUT R21, R8, 0xf, RZ, 0xc0, !PT ;  /* 0x0000000f08157812 */ /* 0x000fe200078ec0ff */
[----:B------:R-:W-:Y:S02]  /*0570*/  IMAD.X R29, RZ, RZ, UR11, P1 ;  /* 0x0000000bff1d7e24 */ /* 0x000fe400088e06ff */
[----:B------:R-:W4:Y:S04]  /*0580*/  LDG.E.U16.CONSTANT R8, desc[UR6][R14.64+0x2] ;  /* 0x000002060e087981 */ /* 0x000f28000c1e9500 */
[----:B------:R1:W5:Y:S01]  /*0590*/  LDG.E.U8.CONSTANT R24, desc[UR6][R28.64] ;  /* 0x000000061c187981 */ /* 0x000362000c1e9100 */
[----:B0-----:R-:W-:-:S02]  /*05a0*/  IADD3 R18, P1, R21, UR10, RZ ;  /* 0x0000000a15127c10 */ /* 0x001fc4000ff3e0ff */
[----:B------:R-:W-:-:S03]  /*05b0*/  SHF.R.U32.HI R21, RZ, 0x4, R20 ;  /* 0x00000004ff157819 */ /* 0x000fc60000011614 */
[----:B------:R-:W-:Y:S01]  /*05c0*/  IMAD.X R19, RZ, RZ, UR11, P1 ;  /* 0x0000000bff137e24 */ /* 0x000fe200088e06ff */
[----:B-1----:R-:W-:Y:S02]  /*05d0*/  LOP3.LUT R28, R21, 0xf, RZ, 0xc0, !PT ;  /* 0x0000000f151c7812 */ /* 0x002fe400078ec0ff */
[----:B------:R-:W-:Y:S02]  /*05e0*/  SHF.R.U32.HI R21, RZ, 0xc, R20 ;  /* 0x0000000cff157819 */ /* 0x000fe40000011614 */
[----:B------:R0:W5:Y:S02]  /*05f0*/  LDG.E.U8.CONSTANT R27, desc[UR6][R18.64] ;  /* 0x00000006121b7981 */ /* 0x000164000c1e9100 */
[----:B------:R-:W-:Y:S02]  /*0600*/  LOP3.LUT R21, R21, 0xf, RZ, 0xc0, !PT ;  /* 0x0000000f15157812 */ /* 0x000fe400078ec0ff */
[----:B0-----:R-:W-:-:S05]  /*0610*/  IADD3 R18, P1, R28, UR10, RZ ;  /* 0x0000000a1c127c10 */ /* 0x001fca000ff3e0ff */
[----:B------:R-:W-:Y:S01]  /*0620*/  IMAD.X R19, RZ, RZ, UR11, P1 ;  /* 0x0000000bff137e24 */ /* 0x000fe200088e06ff */
[----:B------:R-:W-:Y:S02]  /*0630*/  IADD3 R28, P1, R21, UR10, RZ ;  /* 0x0000000a151c7c10 */ /* 0x000fe4000ff3e0ff */
[----:B------:R-:W-:Y:S02]  /*0640*/  SHF.R.U32.HI R21, RZ, 0x14, R20 ;  /* 0x00000014ff157819 */ /* 0x000fe40000011614 */
[----:B------:R0:W2:Y:S02]  /*0650*/  LDG.E.U8.CONSTANT R14, desc[UR6][R18.64] ;  /* 0x00000006120e7981 */ /* 0x0000a4000c1e9100 */
[----:B------:R-:W-:Y:S01]  /*0660*/  LOP3.LUT R21, R21, 0xf, RZ, 0xc0, !PT ;  /* 0x0000000f15157812 */ /* 0x000fe200078ec0ff */
[----:B------:R-:W-:-:S06]  /*0670*/  IMAD.X R29, RZ, RZ, UR11, P1 ;  /* 0x0000000bff1d7e24 */ /* 0x000fcc00088e06ff */
[----:B------:R1:W2:Y:S01]  /*0680*/  LDG.E.U8.CONSTANT R29, desc[UR6][R28.64] ;  /* 0x000000061c1d7981 */ /* 0x0002a2000c1e9100 */
[----:B0-----:R-:W-:-:S05]  /*0690*/  IADD3 R18, P1, R21, UR10, RZ ;  /* 0x0000000a15127c10 */ /* 0x001fca000ff3e0ff */
[----:B------:R-:W-:-:S05]  /*06a0*/  IMAD.X R19, RZ, RZ, UR11, P1 ;  /* 0x0000000bff137e24 */ /* 0x000fca00088e06ff */
[----:B------:R-:W4:Y:S01]  /*06b0*/  LDG.E.U8.CONSTANT R18, desc[UR6][R18.64] ;  /* 0x0000000612127981 */ /* 0x000f22000c1e9100 */
[----:B------:R-:W-:-:S03]  /*06c0*/  LEA.HI R20, P1, R20, UR10, RZ, 0x4 ;  /* 0x0000000a14147c11 */ /* 0x000fc6000f8320ff */
[----:B------:R-:W4:Y:S02]  /*06d0*/  LDG.E.CONSTANT R19, desc[UR6][R12.64+0xc] ;  /* 0x00000c060c137981 */ /* 0x000f24000c1e9900 */
[----:B------:R-:W-:-:S06]  /*06e0*/  IMAD.X R21, RZ, RZ, UR11, P1 ;  /* 0x0000000bff157e24 */ /* 0x000fcc00088e06ff */
[----:B------:R-:W4:Y:S01]  /*06f0*/  LDG.E.U8.CONSTANT R21, desc[UR6][R20.64] ;  /* 0x0000000614157981 */ /* 0x000f22000c1e9100 */
[----:B---3--:R-:W-:Y:S01]  /*0700*/  PRMT R26, R17, 0x7604, R26 ;  /* 0x00007604111a7816 */ /* 0x008fe2000000001a */
[----:B------:R-:W-:Y:S01]  /*0710*/  IMAD.X R17, RZ, RZ, R15, P0 ;  /* 0x000000ffff117224 */ /* 0x000fe200000e060f */
[----:B-----5:R-:W-:-:S04]  /*0720*/  PRMT R27, R24, 0x2104, R27 ;  /* 0x00002104181b7816 */ /* 0x020fc8000000001b */
[----:B------:R4:W3:Y:S01]  /*0730*/  LDG.E.U8.CONSTANT R24, desc[UR6][R16.64+0x4] ;  /* 0x0000040610187981 */ /* 0x0008e2000c1e9100 */
[----:B-1----:R-:W-:Y:S02]  /*0740*/  PRMT R28, R27, 0x1054, R26 ;  /* 0x000010541b1c7816 */ /* 0x002fe4000000001a */
[----:B--2---:R-:W-:Y:S02]  /*0750*/  PRMT R29, R29, 0x7604, R14 ;  /* 0x000076041d1d7816 */ /* 0x004fe4000000000e */
[----:B----4-:R-:W-:Y:S02]  /*0760*/  LOP3.LUT R16, R19, 0xf, RZ, 0xc0, !PT ;  /* 0x0000000f13107812 */ /* 0x010fe400078ec0ff */
[----:B------:R-:W-:Y:S02]  /*0770*/  SHF.R.U32.HI R15, RZ, 0x8, R19 ;  /* 0x00000008ff0f7819 */ /* 0x000fe40000011613 */
[----:B------:R-:W-:Y:S02]  /*0780*/  IADD3 R16, P0, R16, UR10, RZ ;  /* 0x0000000a10107c10 */ /* 0x000fe4000ff1e0ff */
[----:B------:R-:W-:-:S03]  /*0790*/  LOP3.LUT R15, R15, 0xf, RZ, 0xc0, !PT ;  /* 0x0000000f0f0f7812 */ /* 0x000fc600078ec0ff */
[----:B------:R-:W-:Y:S01]  /*07a0*/  IMAD.X R17, RZ, RZ, UR11, P0 ;  /* 0x0000000bff117e24 */ /* 0x000fe200080e06ff */
[----:B------:R-:W-:Y:S02]  /*07b0*/  IADD3 R26, P0, R15, UR10, RZ ;  /* 0x0000000a0f1a7c10 */ /* 0x000fe4000ff1e0ff */
[----:B------:R-:W-:Y:S02]  /*07c0*/  SHF.R.U32.HI R15, RZ, 0x10, R19 ;  /* 0x00000010ff0f7819 */ /* 0x000fe40000011613 */
[----:B------:R-:W-:Y:S01]  /*07d0*/  PRMT R18, R21, 0x2104, R18 ;  /* 0x0000210415127816 */ /* 0x000fe20000000012 */
[----:B------:R0:W2:Y:S01]  /*07e0*/  LDG.E.U8.CONSTANT R20, desc[UR6][R16.64] ;  /* 0x0000000610147981 */ /* 0x0000a2000c1e9100 */
[----:B------:R-:W-:Y:S01]  /*07f0*/  LOP3.LUT R15, R15, 0xf, RZ, 0xc0, !PT ;  /* 0x0000000f0f0f7812 */ /* 0x000fe200078ec0ff */
[----:B------:R-:W-:Y:S01]  /*0800*/  IMAD.X R27, RZ, RZ, UR11, P0 ;  /* 0x0000000bff1b7e24 */ /* 0x000fe200080e06ff */
[----:B------:R-:W-:Y:S02]  /*0810*/  LOP3.LUT R21, R19, 0xf000000, RZ, 0xc0, !PT ;  /* 0x0f00000013157812 */ /* 0x000fe400078ec0ff */
[----:B------:R-:W-:-:S03]  /*0820*/  IADD3 R14, P0, R15, UR10, RZ ;  /* 0x0000000a0f0e7c10 */ /* 0x000fc6000ff1e0ff */
[----:B------:R1:W2:Y:S02]  /*0830*/  LDG.E.U8.CONSTANT R27, desc[UR6][R26.64] ;  /* 0x000000061a1b7981 */ /* 0x0002a4000c1e9100 */
[----:B------:R-:W-:Y:S01]  /*0840*/  IMAD.X R15, RZ, RZ, UR11, P0 ;  /* 0x0000000bff0f7e24 */ /* 0x000fe200080e06ff */
[----:B0-----:R-:W-:-:S04]  /*0850*/  LEA.HI R16, P0, R21, UR10, RZ, 0x8 ;  /* 0x0000000a15107c11 */ /* 0x001fc8000f8140ff */
[----:B------:R0:W4:Y:S01]  /*0860*/  LDG.E.U8.CONSTANT R21, desc[UR6][R14.64] ;  /* 0x000000060e157981 */ /* 0x000122000c1e9100 */
[----:B------:R-:W-:-:S05]  /*0870*/  IMAD.X R17, RZ, RZ, UR11, P0 ;  /* 0x0000000bff117e24 */ /* 0x000fca00080e06ff */
[----:B------:R5:W4:Y:S01]  /*0880*/  LDG.E.U8.CONSTANT R16, desc[UR6][R16.64] ;  /* 0x0000000610107981 */ /* 0x000b22000c1e9100 */
[----:B-1----:R-:W-:-:S04]  /*0890*/  SHF.R.U32.HI R26, RZ, 0x4, R19 ;  /* 0x00000004ff1a7819 */ /* 0x002fc80000011613 */
[----:B------:R-:W-:-:S04]  /*08a0*/  LOP3.LUT R26, R26, 0xf, RZ, 0xc0, !PT ;  /* 0x0000000f1a1a7812 */ /* 0x000fc800078ec0ff */
[----:B0-----:R-:W-:Y:S02]  /*08b0*/  IADD3 R14, P0, R26, UR10, RZ ;  /* 0x0000000a1a0e7c10 */ /* 0x001fe4000ff1e0ff */
[----:B------:R-:W-:-:S04]  /*08c0*/  SHF.R.U32.HI R26, RZ, 0xc, R19 ;  /* 0x0000000cff1a7819 */ /* 0x000fc80000011613 */
[----:B------:R-:W-:Y:S01]  /*08d0*/  LOP3.LUT R26, R26, 0xf, RZ, 0xc0, !PT ;  /* 0x0000000f1a1a7812 */ /* 0x000fe200078ec0ff */
[----:B------:R-:W-:Y:S01]  /*08e0*/  IMAD.X R15, RZ, RZ, UR11, P0 ;  /* 0x0000000bff0f7e24 */ /* 0x000fe200080e06ff */
[----:B-----5:R-:W-:Y:S02]  /*08f0*/  SHF.R.U32.HI R17, RZ, 0x14, R19 ;  /* 0x00000014ff117819 */ /* 0x020fe40000011613 */
[----:B------:R-:W-:Y:S02]  /*0900*/  IADD3 R26, P0, R26, UR10, RZ ;  /* 0x0000000a1a1a7c10 */ /* 0x000fe4000ff1e0ff */
[----:B------:R2:W5:Y:S01]  /*0910*/  LDG.E.U8.CONSTANT R14, desc[UR6][R14.64] ;  /* 0x000000060e0e7981 */ /* 0x000562000c1e9100 */
[----:B------:R-:W-:Y:S02]  /*0920*/  LOP3.LUT R17, R17, 0xf, RZ, 0xc0, !PT ;  /* 0x0000000f11117812 */ /* 0x000fe400078ec0ff */
[----:B------:R-:W-:Y:S02]  /*0930*/  PRMT R18, R18, 0x1054, R29 ;  /* 0x0000105412127816 */ /* 0x000fe4000000001d */
[----:B------:R-:W3:Y:S01]  /*0940*/  LDG.E.CONSTANT R29, desc[UR6][R12.64+0x10] ;  /* 0x000010060c1d7981 */ /* 0x000ee2000c1e9900 */
[----:B--2---:R-:W-:Y:S01]  /*0950*/  PRMT R15, R27, 0x7604, R20 ;  /* 0x000076041b0f7816 */ /* 0x004fe20000000014 */
[----:B------:R-:W-:Y:S01]  /*0960*/  IMAD.X R27, RZ, RZ, UR11, P0 ;  /* 0x0000000bff1b7e24 */ /* 0x000fe200080e06ff */
[----:B------:R-:W-:-:S05]  /*0970*/  IADD3 R20, P0, R17, UR10, RZ ;  /* 0x0000000a11147c10 */ /* 0x000fca000ff1e0ff */
[----:B------:R4:W5:Y:S02]  /*0980*/  LDG.E.U8.CONSTANT R27, desc[UR6][R26.64] ;  /* 0x000000061a1b7981 */ /* 0x000964000c1e9100 */
[----:B----4-:R-:W-:Y:S01]  /*0990*/  PRMT R26, R16, 0x2104, R21 ;  /* 0x00002104101a7816 */ /* 0x010fe20000000015 */
[----:B------:R-:W-:Y:S01]  /*09a0*/  IMAD.X R21, RZ, RZ, UR11, P0 ;  /* 0x0000000bff157e24 */ /* 0x000fe200080e06ff */
[----:B------:R-:W-:-:S04]  /*09b0*/  LEA.HI R16, P0, R19, UR10, RZ, 0x4 ;  /* 0x0000000a13107c11 */ /* 0x000fc8000f8120ff */
[----:B------:R-:W2:Y:S01]  /*09c0*/  LDG.E.U8.CONSTANT R20, desc[UR6][R20.64] ;  /* 0x0000000614147981 */ /* 0x000ea2000c1e9100 */
[----:B------:R-:W-:-:S06]  /*09d0*/  IMAD.X R17, RZ, RZ, UR11, P0 ;  /* 0x0000000bff117e24 */ /* 0x000fcc00080e06ff */
[----:B------:R0:W2:Y:S01]  /*09e0*/  LDG.E.U8.CONSTANT R17, desc[UR6][R16.64] ;  /* 0x0000000610117981 */ /* 0x0000a2000c1e9100 */
[----:B------:R-:W-:Y:S02]  /*09f0*/  PRMT R19, R26, 0x1054, R15 ;  /* 0x000010541a137816 */ /* 0x000fe4000000000f */
[----:B---3--:R-:W-:-:S04]  /*0a00*/  LOP3.LUT R15, R29, 0xf, RZ, 0xc0, !PT ;  /* 0x0000000f1d0f7812 */ /* 0x008fc800078ec0ff */
[----:B0-----:R-:W-:Y:S02]  /*0a10*/  IADD3 R16, P0, R15, UR10, RZ ;  /* 0x0000000a0f107c10 */ /* 0x001fe4000ff1e0ff */
[----:B-----5:R-:W-:Y:S02]  /*0a20*/  PRMT R21, R27, 0x7604, R14 ;  /* 0x000076041b157816 */ /* 0x020fe4000000000e */
[----:B------:R-:W-:-:S04]  /*0a30*/  SHF.R.U32.HI R14, RZ, 0x8, R29 ;  /* 0x00000008ff0e7819 */ /* 0x000fc8000001161d */
[----:B------:R-:W-:Y:S02]  /*0a40*/  LOP3.LUT R14, R14, 0xf, RZ, 0xc0, !PT ;  /* 0x0000000f0e0e7812 */ /* 0x000fe400078ec0ff */
[----:B--2---:R-:W-:Y:S01]  /*0a50*/  PRMT R26, R17, 0x2104, R20 ;  /* 0x00002104111a7816 */ /* 0x004fe20000000014 */
[----:B------:R-:W-:Y:S01]  /*0a60*/  IMAD.X R17, RZ, RZ, UR11, P0 ;  /* 0x0000000bff117e24 */ /* 0x000fe200080e06ff */
[----:B------:R-:W-:-:S04]  /*0a70*/  IADD3 R14, P0, R14, UR10, RZ ;  /* 0x0000000a0e0e7c10 */ /* 0x000fc8000ff1e0ff */
[----:B------:R-:W2:Y:S01]  /*0a80*/  LDG.E.U8.CONSTANT R16, desc[UR6][R16.64] ;  /* 0x0000000610107981 */ /* 0x000ea2000c1e9100 */
[----:B------:R-:W-:-:S06]  /*0a90*/  IMAD.X R15, RZ, RZ, UR11, P0 ;  /* 0x0000000bff0f7e24 */ /* 0x000fcc00080e06ff */
[----:B------:R0:W2:Y:S01]  /*0aa0*/  LDG.E.U8.CONSTANT R15, desc[UR6][R14.64] ;  /* 0x000000060e0f7981 */ /* 0x0000a2000c1e9100 */
[----:B------:R-:W-:-:S04]  /*0ab0*/  SHF.R.U32.HI R20, RZ, 0x10, R29 ;  /* 0x00000010ff147819 */ /* 0x000fc8000001161d */
[----:B------:R-:W-:-:S04]  /*0ac0*/  LOP3.LUT R20, R20, 0xf, RZ, 0xc0, !PT ;  /* 0x0000000f14147812 */ /* 0x000fc800078ec0ff */
[----:B------:R-:W-:Y:S02]  /*0ad0*/  IADD3 R20, P0, R20, UR10, RZ ;  /* 0x0000000a14147c10 */ /* 0x000fe4000ff1e0ff */
[----:B0-----:R-:W-:-:S03]  /*0ae0*/  PRMT R14, R26, 0x1054, R21 ;  /* 0x000010541a0e7816 */ /* 0x001fc60000000015 */
[----:B------:R-:W-:-:S05]  /*0af0*/  IMAD.X R21, RZ, RZ, UR11, P0 ;  /* 0x0000000bff157e24 */ /* 0x000fca00080e06ff */
[----:B------:R-:W3:Y:S01]  /*0b00*/  LDG.E.U8.CONSTANT R20, desc[UR6][R20.64] ;  /* 0x0000000614147981 */ /* 0x000ee2000c1e9100 */
[----:B--2---:R-:W-:Y:S01]  /*0b10*/  PRMT R15, R15, 0x7604, R16 ;  /* 0x000076040f0f7816 */ /* 0x004fe20000000010 */
[----:B------:R-:W-:-:S05]  /*0b20*/  IMAD.WIDE R16, R23, 0x24, R10 ;  /* 0x0000002417107825 */ /* 0x000fca00078e020a */
[----:B------:R-:W2:Y:S01]  /*0b30*/  LDG.E.CONSTANT R21, desc[UR6][R16.64+0x14] ;  /* 0x0000140610157981 */ /* 0x000ea2000c1e9900 */
[----:B------:R-:W-:-:S04]  /*0b40*/  LOP3.LUT R26, R29, 0xf000000, RZ, 0xc0, !PT ;  /* 0x0f0000001d1a7812 */ /* 0x000fc800078ec0ff */
[----:B------:R-:W-:-:S05]  /*0b50*/  LEA.HI R26, P0, R26, UR10, RZ, 0x8 ;  /* 0x0000000a1a1a7c11 */ /* 0x000fca000f8140ff */
[----:B------:R-:W-:-:S06]  /*0b60*/  IMAD.X R27, RZ, RZ, UR11, P0 ;  /* 0x0000000bff1b7e24 */ /* 0x000fcc00080e06ff */
[----:B------:R-:W3:Y:S01]  /*0b70*/  LDG.E.U8.CONSTANT R27, desc[UR6][R26.64] ;  /* 0x000000061a1b7981 */ /* 0x000ee2000c1e9100 */
[----:B--2---:R-:W-:-:S03]  /*0b80*/  IDP.4A.S8.S8 R18, R18, R21, RZ ;  /* 0x0000001512127226 */ /* 0x004fc600000006ff */
[----:B------:R-:W2:Y:S01]  /*0b90*/  LDG.E.CONSTANT R21, desc[UR6][R16.64+0x18] ;  /* 0x0000180610157981 */ /* 0x000ea2000c1e9900 */
[----:B---3--:R-:W-:-:S04]  /*0ba0*/  PRMT R20, R27, 0x2104, R20 ;  /* 0x000021041b147816 */ /* 0x008fc80000000014 */
[----:B------:R-:W-:Y:S01]  /*0bb0*/  PRMT R15, R20, 0x1054, R15 ;  /* 0x00001054140f7816 */ /* 0x000fe2000000000f */
[----:B--2---:R-:W-:Y:S02]  /*0bc0*/  IDP.4A.S8.S8 R20, R14, R21, R18 ;  /* 0x000000150e147226 */ /* 0x004fe40000000612 */
[----:B------:R-:W2:Y:S04]  /*0bd0*/  LDG.E.CONSTANT R21, desc[UR6][R16.64+0x4] ;  /* 0x0000040610157981 */ /* 0x000ea8000c1e9900 */
[----:B------:R-:W3:Y:S01]  /*0be0*/  LDG.E.CONSTANT R14, desc[UR6][R16.64+0x8] ;  /* 0x00000806100e7981 */ /* 0x000ee2000c1e9900 */
[----:B--2---:R-:W-:-:S03]  /*0bf0*/  IDP.4A.S8.S8 R28, R28, R21, RZ ;  /* 0x000000151c1c7226 */ /* 0x004fc600000006ff */
[----:B------:R-:W2:Y:S01]  /*0c00*/  LDG.E.CONSTANT R21, desc[UR6][R16.64+0xc] ;  /* 0x00000c0610157981 */ /* 0x000ea2000c1e9900 */
[--C-:B------:R-:W-:Y:S01]  /*0c10*/  SHF.R.U32.HI R18, RZ, 0x4, R29.reuse ;  /* 0x00000004ff127819 */ /* 0x100fe2000001161d */
[----:B---3--:R-:W-:Y:S02]  /*0c20*/  IDP.4A.S8.S8 R14, R19, R14, R28 ;  /* 0x0000000e130e7226 */ /* 0x008fe4000000061c */
[----:B------:R-:W3:Y:S01]  /*0c30*/  LDG.E.CONSTANT R28, desc[UR6][R12.64+0x14] ;  /* 0x000014060c1c7981 */ /* 0x000ee2000c1e9900 */
[----:B------:R-:W-:Y:S01]  /*0c40*/  LOP3.LUT R18, R18, 0xf, RZ, 0xc0, !PT ;  /* 0x0000000f12127812 */ /* 0x000fe200078ec0ff */
[----:B--2---:R-:W-:Y:S01]  /*0c50*/  IDP.4A.S8.S8 R21, R15, R21, R14 ;  /* 0x000000150f157226 */ /* 0x004fe2000000060e */
[----:B------:R-:W-:Y:S02]  /*0c60*/  SHF.R.U32.HI R15, RZ, 0xc, R29 ;  /* 0x0000000cff0f7819 */ /* 0x000fe4000001161d */
[----:B------:R-:W-:Y:S02]  /*0c70*/  IADD3 R14, P0, R18, UR10, RZ ;  /* 0x0000000a120e7c10 */ /* 0x000fe4000ff1e0ff */
[----:B------:R-:W-:-:S02]  /*0c80*/  LOP3.LUT R26, R15, 0xf, RZ, 0xc0, !PT ;  /* 0x0000000f0f1a7812 */ /* 0x000fc400078ec0ff */
[----:B------:R-:W-:Y:S01]  /*0c90*/  SHF.R.U32.HI R18, RZ, 0x14, R29 ;  /* 0x00000014ff127819 */ /* 0x000fe2000001161d */
[----:B------:R-:W-:Y:S01]  /*0ca0*/  IMAD.X R15, RZ, RZ, UR11, P0 ;  /* 0x0000000bff0f7e24 */ /* 0x000fe200080e06ff */
[----:B------:R-:W-:Y:S02]  /*0cb0*/  IADD3 R26, P0, R26, UR10, RZ ;  /* 0x0000000a1a1a7c10 */ /* 0x000fe4000ff1e0ff */
[----:B------:R-:W-:Y:S02]  /*0cc0*/  LOP3.LUT R18, R18, 0xf, RZ, 0xc0, !PT ;  /* 0x0000000f12127812 */ /* 0x000fe400078ec0ff */
[----:B------:R0:W2:Y:S01]  /*0cd0*/  LDG.E.U8.CONSTANT R12, desc[UR6][R14.64] ;  /* 0x000000060e0c7981 */ /* 0x0000a2000c1e9100 */
[----:B------:R-:W-:-:S06]  /*0ce0*/  IMAD.X R27, RZ, RZ, UR11, P0 ;  /* 0x0000000bff1b7e24 */ /* 0x000fcc00080e06ff */
[----:B------:R3:W2:Y:S01]  /*0cf0*/  LDG.E.U8.CONSTANT R27, desc[UR6][R26.64] ;  /* 0x000000061a1b7981 */ /* 0x0006a2000c1e9100 */
[----:B0-----:R-:W-:-:S05]  /*0d00*/  IADD3 R14, P0, R18, UR10, RZ ;  /* 0x0000000a120e7c10 */ /* 0x001fca000ff1e0ff */
[----:B------:R-:W-:Y:S01]  /*0d10*/  IMAD.X R15, RZ, RZ, UR11, P0 ;  /* 0x0000000bff0f7e24 */ /* 0x000fe200080e06ff */
[----:B------:R-:W-:-:S04]  /*0d20*/  LEA.HI R18, P0, R29, UR10, RZ, 0x4 ;  /* 0x0000000a1d127c11 */ /* 0x000fc8000f8120ff */
[----:B------:R-:W4:Y:S01]  /*0d30*/  LDG.E.U8.CONSTANT R14, desc[UR6][R14.64] ;  /* 0x000000060e0e7981 */ /* 0x000f22000c1e9100 */
[----:B------:R-:W-:-:S06]  /*0d40*/  IMAD.X R19, RZ, RZ, UR11, P0 ;  /* 0x0000000bff137e24 */ /* 0x000fcc00080e06ff */
[----:B------:R0:W4:Y:S01]  /*0d50*/  LDG.E.U8.CONSTANT R19, desc[UR6][R18.64] ;  /* 0x0000000612137981 */ /* 0x000122000c1e9100 */
[----:B------:R-:W-:Y:S02]  /*0d60*/  SHF.R.U32.HI R8, RZ, R7, R8 ;  /* 0x00000007ff087219 */ /* 0x000fe40000011608 */
[----:B------:R-:W-:-:S03]  /*0d70*/  SHF.R.U32.HI R24, RZ, R6, R24 ;  /* 0x00000006ff187219 */ /* 0x000fc60000011618 */
[----:B------:R-:W-:Y:S01]  /*0d80*/  IMAD.SHL.U32 R13, R8, 0x10, RZ ;  /* 0x00000010080d7824 */ /* 0x000fe200078e00ff */
[----:B------:R-:W-:Y:S02]  /*0d90*/  LOP3.LUT R8, R24, 0xf, RZ, 0xc0, !PT ;  /* 0x0000000f18087812 */ /* 0x000fe400078ec0ff */
[----:B---3--:R-:W-:Y:S02]  /*0da0*/  LOP3.LUT R26, R28, 0xf, RZ, 0xc0, !PT ;  /* 0x0000000f1c1a7812 */ /* 0x008fe400078ec0ff */
[----:B------:R-:W-:Y:S02]  /*0db0*/  LOP3.LUT R8, R13, 0x30, R8, 0xe2, !PT ;  /* 0x000000300d087812 */ /* 0x000fe400078ee208 */
[----:B------:R-:W-:Y:S02]  /*0dc0*/  SHF.R.U32.HI R13, RZ, 0x8, R28 ;  /* 0x00000008ff0d7819 */ /* 0x000fe4000001161c */
[----:B------:R-:W-:Y:S02]  /*0dd0*/  IADD3 R26, P0, R26, UR10, RZ ;  /* 0x0000000a1a1a7c10 */ /* 0x000fe4000ff1e0ff */
[----:B------:R-:W-:-:S02]  /*0de0*/  LOP3.LUT R13, R13, 0xf, RZ, 0xc0, !PT ;  /* 0x0000000f0d0d7812 */ /* 0x000fc400078ec0ff */
[----:B0-----:R-:W-:-:S04]  /*0df0*/  SHF.R.U32.HI R18, RZ, 0x10, R28 ;  /* 0x00000010ff127819 */ /* 0x001fc8000001161c */
[----:B------:R-:W-:Y:S02]  /*0e00*/  LOP3.LUT R18, R18, 0xf, RZ, 0xc0, !PT ;  /* 0x0000000f12127812 */ /* 0x000fe400078ec0ff */
[----:B------:R-:W-:Y:S02]  /*0e10*/  LOP3.LUT R29, R28, 0xf000000, RZ, 0xc0, !PT ;  /* 0x0f0000001c1d7812 */ /* 0x000fe400078ec0ff */
[----:B--2---:R-:W-:Y:S01]  /*0e20*/  PRMT R15, R27, 0x7604, R12 ;  /* 0x000076041b0f7816 */ /* 0x004fe2000000000c */
[----:B------:R-:W-:Y:S01]  /*0e30*/  IMAD.X R27, RZ, RZ, UR11, P0 ;  /* 0x0000000bff1b7e24 */ /* 0x000fe200080e06ff */
[----:B------:R-:W-:-:S04]  /*0e40*/  IADD3 R12, P0, R13, UR10, RZ ;  /* 0x0000000a0d0c7c10 */ /* 0x000fc8000ff1e0ff */
[----:B------:R0:W2:Y:S01]  /*0e50*/  LDG.E.U8.CONSTANT R24, desc[UR6][R26.64] ;  /* 0x000000061a187981 */ /* 0x0000a2000c1e9100 */
[----:B------:R-:W-:Y:S01]  /*0e60*/  IMAD.X R13, RZ, RZ, UR11, P0 ;  /* 0x0000000bff0d7e24 */ /* 0x000fe200080e06ff */
[----:B------:R-:W-:-:S05]  /*0e70*/  IADD3 R18, P0, R18, UR10, RZ ;  /* 0x0000000a12127c10 */ /* 0x000fca000ff1e0ff */
[----:B------:R1:W2:Y:S01]  /*0e80*/  LDG.E.U8.CONSTANT R13, desc[UR6][R12.64] ;  /* 0x000000060c0d7981 */ /* 0x0002a2000c1e9100 */
[----:B----4-:R-:W-:Y:S01]  /*0e90*/  PRMT R14, R19, 0x2104, R14 ;  /* 0x00002104130e7816 */ /* 0x010fe2000000000e */
[----:B------:R-:W-:Y:S01]  /*0ea0*/  IMAD.X R19, RZ, RZ, UR11, P0 ;  /* 0x0000000bff137e24 */ /* 0x000fe200080e06ff */
[----:B0-----:R-:W-:Y:S02]  /*0eb0*/  LEA.HI R26, P0, R29, UR10, RZ, 0x8 ;  /* 0x0000000a1d1a7c11 */ /* 0x001fe4000f8140ff */
[----:B-1----:R-:W-:Y:S01]  /*0ec0*/  SHF.R.U32.HI R12, RZ, 0x4, R28 ;  /* 0x00000004ff0c7819 */ /* 0x002fe2000001161c */
[----:B------:R-:W3:Y:S02]  /*0ed0*/  LDG.E.CONSTANT R29, desc[UR6][R16.64+0x1c] ;  /* 0x00001c06101d7981 */ /* 0x000ee4000c1e9900 */
[----:B------:R-:W-:Y:S02]  /*0ee0*/  IMAD.X R27, RZ, RZ, UR11, P0 ;  /* 0x0000000bff1b7e24 */ /* 0x000fe400080e06ff */
[----:B------:R2:W4:Y:S04]  /*0ef0*/  LDG.E.U8.CONSTANT R18, desc[UR6][R18.64] ;  /* 0x0000000612127981 */ /* 0x000528000c1e9100 */
[----:B------:R-:W4:Y:S01]  /*0f00*/  LDG.E.U8.CONSTANT R27, desc[UR6][R26.64] ;  /* 0x000000061a1b7981 */ /* 0x000f22000c1e9100 */
[----:B------:R-:W-:-:S04]  /*0f10*/  LOP3.LUT R12, R12, 0xf, RZ, 0xc0, !PT ;  /* 0x0000000f0c0c7812 */ /* 0x000fc800078ec0ff */
[----:B------:R-:W-:Y:S02]  /*0f20*/  IADD3 R12, P0, R12, UR10, RZ ;  /* 0x0000000a0c0c7c10 */ /* 0x000fe4000ff1e0ff */
[----:B------:R-:W-:Y:S02]  /*0f30*/  PRMT R15, R14, 0x1054, R15 ;  /* 0x000010540e0f7816 */ /* 0x000fe4000000000f */
[----:B------:R-:W5:Y:S04]  /*0f40*/  LDG.E.U16.CONSTANT R14, desc[UR6][R16.64] ;  /* 0x00000006100e7981 */ /* 0x000f68000c1e9500 */
[----:B------:R-:W5:Y:S01]  /*0f50*/  LDG.E.CONSTANT R26, desc[UR6][R16.64+0x20] ;  /* 0x00002006101a7981 */ /* 0x000f62000c1e9900 */
[----:B--2---:R-:W-:Y:S01]  /*0f60*/  PRMT R19, R13, 0x7604, R24 ;  /* 0x000076040d137816 */ /* 0x004fe20000000018 */
[----:B------:R-:W-:-:S02]  /*0f70*/  IMAD.X R13, RZ, RZ, UR11, P0 ;  /* 0x0000000bff0d7e24 */ /* 0x000fc400080e06ff */
[----:B------:R0:W2:Y:S04]  /*0f80*/  LDG.E.CONSTANT R24, desc[UR6][R16.64+0x10] ;  /* 0x0000100610187981 */ /* 0x0000a8000c1e9900 */
[----:B------:R-:W3:Y:S01]  /*0f90*/  LDG.E.U8.CONSTANT R12, desc[UR6][R12.64] ;  /* 0x000000060c0c7981 */ /* 0x000ee2000c1e9100 */
[----:B----4-:R-:W-:Y:S02]  /*0fa0*/  PRMT R27, R27, 0x2104, R18 ;  /* 0x000021041b1b7816 */ /* 0x010fe40000000012 */
[----:B------:R-:W-:-:S04]  /*0fb0*/  SHF.R.U32.HI R18, RZ, 0xc, R28 ;  /* 0x0000000cff127819 */ /* 0x000fc8000001161c */
[----:B------:R-:W-:-:S04]  /*0fc0*/  LOP3.LUT R18, R18, 0xf, RZ, 0xc0, !PT ;  /* 0x0000000f12127812 */ /* 0x000fc800078ec0ff */
[----:B------:R-:W-:Y:S02]  /*0fd0*/  IADD3 R18, P0, R18, UR10, RZ ;  /* 0x0000000a12127c10 */ /* 0x000fe4000ff1e0ff */
[----:B------:R-:W-:-:S03]  /*0fe0*/  PRMT R27, R27, 0x1054, R19 ;  /* 0x000010541b1b7816 */ /* 0x000fc60000000013 */
[----:B------:R-:W-:-:S06]  /*0ff0*/  IMAD.X R19, RZ, RZ, UR11, P0 ;  /* 0x0000000bff137e24 */ /* 0x000fcc00080e06ff */
[----:B------:R-:W3:Y:S01]  /*1000*/  LDG.E.U8.CONSTANT R19, desc[UR6][R18.64] ;  /* 0x0000000612137981 */ /* 0x000ee2000c1e9100 */
[----:B0-----:R-:W-:-:S04]  /*1010*/  SHF.R.U32.HI R16, RZ, 0x14, R28 ;  /* 0x00000014ff107819 */ /* 0x001fc8000001161c */
[----:B------:R-:W-:-:S04]  /*1020*/  LOP3.LUT R16, R16, 0xf, RZ, 0xc0, !PT ;  /* 0x0000000f10107812 */ /* 0x000fc800078ec0ff */
[----:B------:R-:W-:-:S05]  /*1030*/  IADD3 R16, P0, R16, UR10, RZ ;  /* 0x0000000a10107c10 */ /* 0x000fca000ff1e0ff */
[----:B------:R-:W-:-:S05]  /*1040*/  IMAD.X R17, RZ, RZ, UR11, P0 ;  /* 0x0000000bff117e24 */ /* 0x000fca00080e06ff */
[----:B------:R-:W4:Y:S01]  /*1050*/  LDG.E.U8.CONSTANT R16, desc[UR6][R16.64] ;  /* 0x0000000610107981 */ /* 0x000f22000c1e9100 */
[----:B---3--:R-:W-:Y:S02]  /*1060*/  PRMT R18, R19, 0x7604, R12 ;  /* 0x0000760413127816 */ /* 0x008fe4000000000c */
[----:B------:R-:W-:-:S05]  /*1070*/  LEA.HI R12, P0, R28, UR10, RZ, 0x4 ;  /* 0x0000000a1c0c7c11 */ /* 0x000fca000f8120ff */
[----:B------:R-:W-:-:S06]  /*1080*/  IMAD.X R13, RZ, RZ, UR11, P0 ;  /* 0x0000000bff0d7e24 */ /* 0x000fcc00080e06ff */
[----:B------:R-:W4:Y:S01]  /*1090*/  LDG.E.U8.CONSTANT R13, desc[UR6][R12.64] ;  /* 0x000000060c0d7981 */ /* 0x000f22000c1e9100 */
[----:B------:R-:W-:Y:S02]  /*10a0*/  VIADD R25, R25, 0x4 ;  /* 0x0000000419197836 */ /* 0x000fe40000000000 */
[----:B------:R-:W-:Y:S02]  /*10b0*/  IDP.4A.S8.S8 R15, R15, R29, R20 ;  /* 0x0000001d0f0f7226 */ /* 0x000fe40000000614 */
[----:B------:R-:W-:Y:S01]  /*10c0*/  VIADD R8, R8, 0xffffffe0 ;  /* 0xffffffe008087836 */ /* 0x000fe20000000000 */
[----:B------:R-:W-:Y:S01]  /*10d0*/  ISETP.GE.U32.AND P0, PT, R25, UR4, PT ;  /* 0x0000000419007c0c */ /* 0x000fe2000bf06070 */
[----:B--2---:R-:W-:Y:S02]  /*10e0*/  IDP.4A.S8.S8 R21, R27, R24, R21 ;  /* 0x000000181b157226 */ /* 0x004fe40000000615 */
[----:B------:R-:W-:Y:S02]  /*10f0*/  HADD2.F32 R22, -RZ, R22.H0_H0 ;  /* 0x20000016ff167230 */ /* 0x000fe40000004100 */
[----:B-----5:R-:W-:-:S02]  /*1100*/  HADD2.F32 R14, -RZ, R14.H0_H0 ;  /* 0x2000000eff0e7230 */ /* 0x020fc40000004100 */
[----:B------:R-:W-:Y:S02]  /*1110*/  VIADD R23, R23, 0x20 ;  /* 0x0000002017177836 */ /* 0x000fe40000000000 */
[----:B------:R-:W-:Y:S01]  /*1120*/  VIADD R4, R4, 0x4 ;  /* 0x0000000404047836 */ /* 0x000fe20000000000 */
[----:B----4-:R-:W-:-:S04]  /*1130*/  PRMT R28, R13, 0x2104, R16 ;  /* 0x000021040d1c7816 */ /* 0x010fc80000000010 */
[----:B------:R-:W-:-:S05]  /*1140*/  PRMT R18, R28, 0x1054, R18 ;  /* 0x000010541c127816 */ /* 0x000fca0000000012 */
[----:B------:R-:W-:Y:S01]  /*1150*/  IDP.4A.S8.S8 R18, R18, R26, R15 ;  /* 0x0000001a12127226 */ /* 0x000fe2000000060f */
[----:B------:R-:W-:-:S03]  /*1160*/  I2FP.F32.S32 R15, R8 ;  /* 0x00000008000f7245 */ /* 0x000fc60000201400 */
[----:B------:R-:W-:Y:S02]  /*1170*/  IMAD.IADD R18, R21, 0x1, R18 ;  /* 0x0000000115127824 */ /* 0x000fe400078e0212 */
[----:B------:R-:W-:-:S03]  /*1180*/  FMUL.FTZ R15, R22, R15 ;  /* 0x0000000f160f7220 */ /* 0x000fc60000410000 */
[----:B------:R-:W-:Y:S01]  /*1190*/  I2FP.F32.S32 R18, R18 ;  /* 0x0000001200127245 */ /* 0x000fe20000201400 */
[----:B------:R-:W-:-:S04]  /*11a0*/  FMUL.FTZ R14, R15, R14 ;  /* 0x0000000e0f0e7220 */ /* 0x000fc80000410000 */
[----:B------:R-:W-:Y:S01]  /*11b0*/  FFMA.FTZ R5, R14, R18, R5 ;  /* 0x000000120e057223 */ /* 0x000fe20000010005 */
[----:B------:R-:W-:Y:S06]  /*11c0*/  @!P0 BRA `(.L_x_6) ;  /* 0xfffffff000748947 */ /* 0x000fec000383ffff */
.L_x_5:
[----:B------:R-:W-:Y:S05]  /*11d0*/  BSYNC B0 ;  /* 0x0000000000007941 */ /* 0x000fea0003800000 */
.L_x_4:
[----:B------:R-:W0:Y:S01]  /*11e0*/  SHFL.BFLY PT, R4, R5, 0x10, 0x1f ;  /* 0x0e001f0005047f89 */ /* 0x000e2200000e0000 */
[----:B------:R-:W-:Y:S01]  /*11f0*/  ISETP.NE.AND P0, PT, R2, RZ, PT ;  /* 0x000000ff0200720c */ /* 0x000fe20003f05270 */
[----:B0-----:R-:W-:-:S05]  /*1200*/  FADD.FTZ R4, R4, R5 ;  /* 0x0000000504047221 */ /* 0x001fca0000010000 */
[----:B------:R-:W0:Y:S02]  /*1210*/  SHFL.BFLY PT, R7, R4, 0x8, 0x1f ;  /* 0x0d001f0004077f89 */ /* 0x000e2400000e0000 */
[----:B0-----:R-:W-:-:S05]  /*1220*/  FADD.FTZ R7, R4, R7 ;  /* 0x0000000704077221 */ /* 0x001fca0000010000 */
[----:B------:R-:W0:Y:S02]  /*1230*/  SHFL.BFLY PT, R6, R7, 0x4, 0x1f ;  /* 0x0c801f0007067f89 */ /* 0x000e2400000e0000 */
[----:B0-----:R-:W-:-:S05]  /*1240*/  FADD.FTZ R6, R7, R6 ;  /* 0x0000000607067221 */ /* 0x001fca0000010000 */
[----:B------:R-:W0:Y:S02]  /*1250*/  SHFL.BFLY PT, R9, R6, 0x2, 0x1f ;  /* 0x0c401f0006097f89 */ /* 0x000e2400000e0000 */
[----:B0-----:R-:W-:-:S05]  /*1260*/  FADD.FTZ R9, R6, R9 ;  /* 0x0000000906097221 */ /* 0x001fca0000010000 */
[----:B------:R0:W1:Y:S01]  /*1270*/  SHFL.BFLY PT, R2, R9, 0x1, 0x1f ;  /* 0x0c201f0009027f89 */ /* 0x00006200000e0000 */
[----:B------:R-:W-:Y:S05]  /*1280*/  @P0 EXIT ;  /* 0x000000000000094d */ /* 0x000fea0003800000 */
[----:B------:R-:W2:Y:S01]  /*1290*/  LDC.64 R4, c[0x0][0x220] ;  /* 0x00008800ff047b82 */ /* 0x000ea20000000a00 */
[----:B-1----:R-:W-:Y:S01]  /*12a0*/  FADD.FTZ R2, R9, R2 ;  /* 0x0000000209027221 */ /* 0x002fe20000010000 */
[----:B------:R-:W-:Y:S02]  /*12b0*/  ULDC UR4, c[0x0][0x238] ;  /* 0x00008e0000047ab9 */ /* 0x000fe40000000800 */
[----:B------:R-:W-:Y:S02]  /*12c0*/  IMAD R3, R3, UR4, R0 ;  /* 0x0000000403037c24 */ /* 0x000fe4000f8e0200 */
[----:B------:R-:W-:-:S04]  /*12d0*/  F2FP.BF16.F32.PACK_AB R2, RZ, R2 ;  /* 0x00000002ff02723e */ /* 0x000fc800000010ff */
[----:B------:R-:W-:Y:S01]  /*12e0*/  PRMT R0, R2, 0x7610, R0 ;  /* 0x0000761002007816 */ /* 0x000fe20000000000 */
[----:B--2---:R-:W-:-:S05]  /*12f0*/  IMAD.WIDE.U32 R2, R3, 0x2, R4 ;  /* 0x0000000203027825 */ /* 0x004fca00078e0004 */
[----:B------:R-:W-:Y:S01]  /*1300*/  STG.E.U16 desc[UR6][R2.64], R0 ;  /* 0x0000000002007986 */ /* 0x000fe2000c101506 */
[----:B------:R-:W-:Y:S05]  /*1310*/  EXIT ;  /* 0x000000000000794d */ /* 0x000fea0003800000 */
.L_x_7:
        /* <DEDUP_REMOVED lines=14> */
.L_x_1203:


//--------------------- .text._Z9moe_vec_qIN3c108BFloat16ELi256ELi8E11block_iq2_sLi1EXadL_ZN45_INTERNAL_8d5cb472_14_gguf_kernel_cu_cd24131918vec_dot_iq2_s_q8_1EPKvPK10block_q8_1RKiEEEvS5_S5_PT_PS9_iiii --------------------------
	.section	.text._Z9moe_vec_qIN3c108BFloat16ELi256ELi8E11block_iq2_sLi1EXadL_ZN45_INTERNAL_8d5cb472_14_gguf_kernel_cu_cd24131918vec_dot_iq2_s_q8_1EPKvPK10block_q8_1RKiEEEvS5_S5_PT_PS9_iiii,"ax",@progbits
	.align	128
.text._Z9moe_vec_qIN3c108BFloat16ELi256ELi8E11block_iq2_sLi1EXadL_ZN45_INTERNAL_8d5cb472_14_gguf_kernel_cu_cd24131918vec_dot_iq2_s_q8_1EPKvPK10block_q8_1RKiEEEvS5_S5_PT_PS9_iiii:
        .type           _Z9moe_vec_qIN3c108BFloat16ELi256ELi8E11block_iq2_sLi1EXadL_ZN45_INTERNAL_8d5cb472_14_gguf_kernel_cu_cd24131918vec_dot_iq2_s_q8_1EPKvPK10block_q8_1RKiEEEvS5_S5_PT_PS9_iiii,@function
        .size           _Z9moe_vec_qIN3c108BFloat16ELi256ELi8E11block_iq2_sLi1EXadL_ZN45_INTERNAL_8d5cb472_14_gguf_kernel_cu_cd24131918vec_dot_iq2_s_q8_1EPKvPK10block_q8_1RKiEEEvS5_S5_PT_PS9_iiii,(.L_x_1204 - _Z9moe_vec_qIN3c108BFloat16ELi256ELi8E11block_iq2_sLi1EXadL_ZN45_INTERNAL_8d5cb472_14_gguf_kernel_cu_cd24131918vec_dot_iq2_s_q8_1EPKvPK10block_q8_1RKiEEEvS5_S5_PT_PS9_iiii)
        .other          _Z9moe_vec_qIN3c108BFloat16ELi256ELi8E11block_iq2_sLi1EXadL_ZN45_INTERNAL_8d5cb472_14_gguf_kernel_cu_cd24131918vec_dot_iq2_s_q8_1EPKvPK10block_q8_1RKiEEEvS5_S5_PT_PS9_iiii,@"STO_CUDA_ENTRY STV_DEFAULT"
_Z9moe_vec_qIN3c108BFloat16ELi256ELi8E11block_iq2_sLi1EXadL_ZN45_INTERNAL_8d5cb472_14_gguf_kernel_cu_cd24131918vec_dot_iq2_s_q8_1EPKvPK10block_q8_1RKiEEEvS5_S5_PT_PS9_iiii:
        /* <DEDUP_REMOVED lines=25> */
[----:B------:R-:W-:-:S07]  /*0190*/  ISETP.NE.U32.AND P2, PT, RZ, UR5, PT ;  /* 0x00000005ff007c0c */ /* 0x000fce000bf45070 */
[----:B-1----:R-:W1:Y:S02]  /*01a0*/  MUFU.RCP R8, R8 ;  /* 0x0000000800087308 */ /* 0x002e640000001000 */
[----:B-1----:R-:W-:Y:S01]  /*01b0*/  VIADD R6, R8, 0xffffffe ;  /* 0x0ffffffe08067836 */ /* 0x002fe20000000000 */
[----:B------:R-:W-:-:S05]  /*01c0*/  LOP3.LUT R8, R2, 0x7, RZ, 0xc0, !PT ;  /* 0x0000000702087812 */ /* 0x000fca00078ec0ff */
[----:B------:R1:W3:Y:S02]  /*01d0*/  F2I.FTZ.U32.TRUNC.NTZ R7, R6 ;  /* 0x0000000600077305 */ /* 0x0002e4000021f000 */
[----:B-1----:R-:W-:Y:S02]  /*01e0*/  IMAD.MOV.U32 R6, RZ, RZ, RZ ;  /* 0x000000ffff067224 */ /* 0x002fe400078e00ff */
[----:B---3--:R-:W-:-:S04]  /*01f0*/  IMAD.MOV R11, RZ, RZ, -R7 ;  /* 0x000000ffff0b7224 */ /* 0x008fc800078e0a07 */
[----:B------:R-:W-:-:S04]  /*0200*/  IMAD R11, R11, UR5, RZ ;  /* 0x000000050b0b7c24 */ /* 0x000fc8000f8e02ff */
[----:B------:R-:W-:-:S04]  /*0210*/  IMAD.HI.U32 R12, R7, R11, R6 ;  /* 0x0000000b070c7227 */ /* 0x000fc800078e0006 */
[----:B------:R-:W-:Y:S02]  /*0220*/  IMAD.SHL.U32 R7, R9, 0x8, RZ ;  /* 0x0000000809077824 */ /* 0x000fe400078e00ff */
[----:B0-----:R-:W-:Y:S02]  /*0230*/  IMAD.HI.U32 R5, R12, R3, RZ ;  /* 0x000000030c057227 */ /* 0x001fe400078e00ff */
[----:B------:R-:W0:Y:S01]  /*0240*/  LDC.64 R12, c[0x0][0x218] ;  /* 0x00008600ff0c7b82 */ /* 0x000e220000000a00 */
[----:B------:R-:W-:Y:S01]  /*0250*/  LOP3.LUT R8, R7, 0xfffffff8, R8, 0xe2, !PT ;  /* 0xfffffff807087812 */ /* 0x000fe200078ee208 */
[----:B------:R-:W-:-:S04]  /*0260*/  IMAD.MOV R4, RZ, RZ, -R5 ;  /* 0x000000ffff047224 */ /* 0x000fc800078e0a05 */
[----:B------:R-:W-:-:S05]  /*0270*/  IMAD R4, R4, UR5, R3 ;  /* 0x0000000504047c24 */ /* 0x000fca000f8e0203 */
[----:B------:R-:W-:-:S13]  /*0280*/  ISETP.GE.U32.AND P0, PT, R4, UR5, PT ;  /* 0x0000000504007c0c */ /* 0x000fda000bf06070 */
[----:B------:R-:W-:Y:S02]  /*0290*/  @P0 VIADD R4, R4, -UR5 ;  /* 0x8000000504040c36 */ /* 0x000fe40008000000 */
[----:B------:R-:W-:-:S03]  /*02a0*/  @P0 VIADD R5, R5, 0x1 ;  /* 0x0000000105050836 */ /* 0x000fc60000000000 */
[----:B------:R-:W-:Y:S01]  /*02b0*/  ISETP.GE.U32.AND P1, PT, R4, UR5, PT ;  /* 0x0000000504007c0c */ /* 0x000fe2000bf26070 */
[----:B------:R-:W-:-:S05]  /*02c0*/  IMAD.SHL.U32 R4, R2, 0x4, RZ ;  /* 0x0000000402047824 */ /* 0x000fca00078e00ff */
[----:B------:R-:W-:Y:S01]  /*02d0*/  LOP3.LUT R6, R4, 0x1c, RZ, 0xc0, !PT ;  /* 0x0000001c04067812 */ /* 0x000fe200078ec0ff */
[----:B------:R-:W-:-:S03]  /*02e0*/  IMAD R4, R0, UR4, R9 ;  /* 0x0000000400047c24 */ /* 0x000fc6000f8e0209 */
[----:B------:R-:W-:-:S03]  /*02f0*/  LOP3.LUT R6, R6, 0x2, RZ, 0xfc, !PT ;  /* 0x0000000206067812 */ /* 0x000fc600078efcff */
[----:B------:R-:W-:Y:S01]  /*0300*/  @P1 VIADD R5, R5, 0x1 ;  /* 0x0000000105051836 */ /* 0x000fe20000000000 */
[----:B------:R-:W-:Y:S01]  /*0310*/  @!P2 LOP3.LUT R5, RZ, UR5, RZ, 0x33, !PT ;  /* 0x00000005ff05ac12 */ /* 0x000fe2000f8e33ff */
[----:B------:R-:W-:-:S04]  /*0320*/  ULDC UR5, c[0x0][0x23c] ;  /* 0x00008f0000057ab9 */ /* 0x000fc80000000800 */
[----:B------:R-:W-:Y:S01]  /*0330*/  IMAD R5, R5, UR5, RZ ;  /* 0x0000000505057c24 */ /* 0x000fe2000f8e02ff */
[----:B------:R-:W-:-:S03]  /*0340*/  UIMAD UR5, UR4, UR8, URZ ;  /* 0x00000008040572a4 */ /* 0x000fc6000f8e023f */
[----:B0-----:R-:W-:-:S04]  /*0350*/  IMAD.WIDE.U32 R12, R5, 0x4, R12 ;  /* 0x00000004050c7825 */ /* 0x001fc800078e000c */
[----:B------:R-:W-:Y:S02]  /*0360*/  IMAD.MOV.U32 R5, RZ, RZ, RZ ;  /* 0x000000ffff057224 */ /* 0x000fe400078e00ff */
[----:B--2---:R-:W-:-:S07]  /*0370*/  IMAD R7, R10, UR5, RZ ;  /* 0x000000050a077c24 */ /* 0x004fce000f8e02ff */
.L_x_10:
[----:B------:R-:W0:Y:S01]  /*0380*/  LDC.64 R24, c[0x0][0x210] ;  /* 0x00008400ff187b82 */ /* 0x000e220000000a00 */
[C---:B------:R-:W-:Y:S02]  /*0390*/  IADD3 R11, P0, R7.reuse, R4, RZ ;  /* 0x00000004070b7210 */ /* 0x040fe40007f1e0ff */
[----:B------:R-:W-:Y:S02]  /*03a0*/  SHF.R.S32.HI R10, RZ, 0x1f, R4 ;  /* 0x0000001fff0a7819 */ /* 0x000fe40000011404 */
[----:B------:R-:W-:Y:S02]  /*03b0*/  LOP3.LUT R23, R2, 0x7, RZ, 0xc0, !PT ;  /* 0x0000000702177812 */ /* 0x000fe400078ec0ff */
[----:B------:R-:W-:Y:S01]  /*03c0*/  LEA.HI.X.SX32 R10, R7, R10, 0x1, P0 ;  /* 0x0000000a070a7211 */ /* 0x000fe200000f0eff */
[----:B------:R-:W1:Y:S01]  /*03d0*/  LDC.64 R14, c[0x4][0x10] ;  /* 0x01000400ff0e7b82 */ /* 0x000e620000000a00 */
[----:B0-----:R-:W-:-:S04]  /*03e0*/  IMAD.WIDE.U32 R24, R11, 0x52, R24 ;  /* 0x000000520b187825 */ /* 0x001fc800078e0018 */
[----:B------:R-:W-:Y:S01]  /*03f0*/  IMAD R11, R10, 0x52, RZ ;  /* 0x000000520a0b7824 */ /* 0x000fe200078e02ff */
[-C--:B------:R-:W-:Y:S02]  /*0400*/  IADD3 R22, P0, R23, R24.reuse, RZ ;  /* 0x0000001817167210 */ /* 0x080fe40007f1e0ff */
[----:B------:R-:W-:Y:S01]  /*0410*/  IADD3 R20, P1, R6, R24, RZ ;  /* 0x0000001806147210 */ /* 0x000fe20007f3e0ff */
[----:B------:R-:W-:-:S04]  /*0420*/  IMAD.IADD R11, R25, 0x1, R11 ;  /* 0x00000001190b7824 */ /* 0x000fc800078e020b */
[--C-:B------:R-:W-:Y:S02]  /*0430*/  IMAD.X R23, RZ, RZ, R11.reuse, P0 ;  /* 0x000000ffff177224 */ /* 0x100fe400000e060b */
[----:B------:R-:W-:-:S03]  /*0440*/  IMAD.X R21, RZ, RZ, R11, P1 ;  /* 0x000000ffff157224 */ /* 0x000fc600008e060b */
[----:B------:R-:W2:Y:S04]  /*0450*/  LDG.E.U8.CONSTANT R10, desc[UR6][R22.64+0x42] ;  /* 0x00004206160a7981 */ /* 0x000ea8000c1e9100 */
[----:B------:R-:W3:Y:S04]  /*0460*/  LDG.E.U8.CONSTANT R16, desc[UR6][R20.64] ;  /* 0x0000000614107981 */ /* 0x000ee8000c1e9100 */
[----:B------:R-:W4:Y:S04]  /*0470*/  LDG.E.U8.CONSTANT R18, desc[UR6][R20.64+0x1] ;  /* 0x0000010614127981 */ /* 0x000f28000c1e9100 */
[----:B------:R-:W5:Y:S04]  /*0480*/  LDG.E.U8.CONSTANT R26, desc[UR6][R20.64+0x20] ;  /* 0x00002006141a7981 */ /* 0x000f68000c1e9100 */
[----:B------:R-:W5:Y:S04]  /*0490*/  LDG.E.U8.CONSTANT R25, desc[UR6][R20.64+0x21] ;  /* 0x0000210614197981 */ /* 0x000f68000c1e9100 */
[----:B------:R-:W5:Y:S04]  /*04a0*/  LDG.E.U8.CONSTANT R33, desc[UR6][R20.64+0x2] ;  /* 0x0000020614217981 */ /* 0x000f68000c1e9100 */
[----:B------:R-:W5:Y:S01]  /*04b0*/  LDG.E.U8.CONSTANT R32, desc[UR6][R20.64+0x3] ;  /* 0x0000030614207981 */ /* 0x000f62000c1e9100 */
[----:B--2---:R-:W-:-:S05]  /*04c0*/  IMAD.SHL.U32 R17, R10, 0x100, RZ ;  /* 0x000001000a117824 */ /* 0x004fca00078e00ff */
[----:B---3--:R-:W-:-:S05]  /*04d0*/  LOP3.LUT R17, R16, 0x300, R17, 0xf8, !PT ;  /* 0x0000030010117812 */ /* 0x008fca00078ef811 */
[----:B-1----:R-:W-:-:S06]  /*04e0*/  IMAD.WIDE.U32 R16, R17, 0x8, R14 ;  /* 0x0000000811107825 */ /* 0x002fcc00078e000e */
[----:B------:R-:W2:Y:S01]  /*04f0*/  LDG.E.64.CONSTANT R16, desc[UR6][R16.64] ;  /* 0x0000000610107981 */ /* 0x000ea2000c1e9b00 */
[----:B------:R-:W-:-:S05]  /*0500*/  IMAD.SHL.U32 R19, R10, 0x40, RZ ;  /* 0x000000400a137824 */ /* 0x000fca00078e00ff */
[----:B----4-:R-:W-:-:S05]  /*0510*/  LOP3.LUT R19, R18, 0x300, R19, 0xf8, !PT ;  /* 0x0000030012137812 */ /* 0x010fca00078ef813 */
[----:B------:R-:W-:-:S06]  /*0520*/  IMAD.WIDE.U32 R18, R19, 0x8, R14 ;  /* 0x0000000813127825 */ /* 0x000fcc00078e000e */
[----:B------:R-:W3:Y:S01]  /*0530*/  LDG.E.64.CONSTANT R18, desc[UR6][R18.64] ;  /* 0x0000000612127981 */ /* 0x000ee2000c1e9b00 */
[C---:B-----5:R-:W-:Y:S02]  /*0540*/  LOP3.LUT R27, R26.reuse, 0xf, RZ, 0xc0, !PT ;  /* 0x0000000f1a1b7812 */ /* 0x060fe400078ec0ff */
[----:B------:R-:W-:-:S04]  /*0550*/  LOP3.LUT R26, R26, 0xf0, RZ, 0xc0, !PT ;  /* 0x000000f01a1a7812 */ /* 0x000fc800078ec0ff */
[----:B------:R-:W-:Y:S01]  /*0560*/  SHF.R.U32.HI R26, RZ, 0x4, R26 ;  /* 0x00000004ff1a7819 */ /* 0x000fe2000001161a */
[----:B------:R-:W-:-:S04]  /*0570*/  IMAD R27, R27, 0x1010101, RZ ;  /* 0x010101011b1b7824 */ /* 0x000fc800078e02ff */
[----:B------:R-:W-:Y:S01]  /*0580*/  IMAD R26, R26, 0x1010101, RZ ;  /* 0x010101011a1a7824 */ /* 0x000fe200078e02ff */
[----:B------:R-:W-:-:S04]  /*0590*/  LOP3.LUT R28, R27, 0x8040201, RZ, 0xc0, !PT ;  /* 0x080402011b1c7812 */ /* 0x000fc800078ec0ff */
[----:B------:R-:W-:Y:S02]  /*05a0*/  LOP3.LUT R29, R26, 0x8040201, RZ, 0xc0, !PT ;  /* 0x080402011a1d7812 */ /* 0x000fe400078ec0ff */
[----:B------:R-:W-:Y:S02]  /*05b0*/  LOP3.LUT R28, R28, 0x88848281, RZ, 0x3c, !PT ;  /* 0x888482811c1c7812 */ /* 0x000fe400078e3cff */
[----:B------:R-:W-:Y:S02]  /*05c0*/  LOP3.LUT R29, R29, 0x88848281, RZ, 0x3c, !PT ;  /* 0x888482811d1d7812 */ /* 0x000fe400078e3cff */
[----:B------:R-:W-:Y:S02]  /*05d0*/  IADD3 R28, -R28, 0x1010100, RZ ;  /* 0x010101001c1c7810 */ /* 0x000fe40007ffe1ff */
[----:B------:R-:W-:Y:S02]  /*05e0*/  IADD3 R29, -R29, 0x1010100, RZ ;  /* 0x010101001d1d7810 */ /* 0x000fe40007ffe1ff */
[----:B------:R-:W-:-:S02]  /*05f0*/  LOP3.LUT R28, R28, 0xf7fbfdfe, R27, 0xe0, !PT ;  /* 0xf7fbfdfe1c1c7812 */ /* 0x000fc400078ee01b */
[----:B------:R-:W-:Y:S02]  /*0600*/  LOP3.LUT R29, R29, 0xf7fbfdfe, R26, 0xe0, !PT ;  /* 0xf7fbfdfe1d1d7812 */ /* 0x000fe400078ee01a */
[----:B------:R-:W-:Y:S02]  /*0610*/  PRMT R27, R28, 0xba98, RZ ;  /* 0x0000ba981c1b7816 */ /* 0x000fe400000000ff */
[C---:B------:R-:W-:Y:S02]  /*0620*/  LOP3.LUT R30, R25.reuse, 0xf, RZ, 0xc0, !PT ;  /* 0x0000000f191e7812 */ /* 0x040fe400078ec0ff */
[----:B------:R-:W-:Y:S02]  /*0630*/  LOP3.LUT R25, R25, 0xf0, RZ, 0xc0, !PT ;  /* 0x000000f019197812 */ /* 0x000fe400078ec0ff */
[----:B------:R-:W-:Y:S02]  /*0640*/  PRMT R26, R29, 0xba98, RZ ;  /* 0x0000ba981d1a7816 */ /* 0x000fe400000000ff */
[----:B------:R-:W-:Y:S01]  /*0650*/  LOP3.LUT R28, R27, 0x7f7f7f7f, RZ, 0xc0, !PT ;  /* 0x7f7f7f7f1b1c7812 */ /* 0x000fe200078ec0ff */
[----:B------:R-:W-:-:S05]  /*0660*/  IMAD R29, R30, 0x1010101, RZ ;  /* 0x010101011e1d7824 */ /* 0x000fca00078e02ff */
[----:B------:R-:W-:-:S04]  /*0670*/  LOP3.LUT R30, R29, 0x8040201, RZ, 0xc0, !PT ;  /* 0x080402011d1e7812 */ /* 0x000fc800078ec0ff */
[----:B------:R-:W-:-:S04]  /*0680*/  LOP3.LUT R30, R30, 0x88848281, RZ, 0x3c, !PT ;  /* 0x888482811e1e7812 */ /* 0x000fc800078e3cff */
[----:B------:R-:W-:-:S04]  /*0690*/  IADD3 R30, -R30, 0x1010100, RZ ;  /* 0x010101001e1e7810 */ /* 0x000fc80007ffe1ff */
[----:B------:R-:W-:Y:S02]  /*06a0*/  LOP3.LUT R30, R30, 0xf7fbfdfe, R29, 0xe0, !PT ;  /* 0xf7fbfdfe1e1e7812 */ /* 0x000fe400078ee01d */
[----:B--2---:R-:W-:Y:S02]  /*06b0*/  LOP3.LUT R31, R16, 0x80808080, R27, 0xde, !PT ;  /* 0x80808080101f7812 */ /* 0x004fe400078ede1b */
[----:B------:R-:W-:Y:S02]  /*06c0*/  SHF.R.U32.HI R27, RZ, 0x4, R25 ;  /* 0x00000004ff1b7819 */ /* 0x000fe40000011619 */
[----:B------:R-:W-:Y:S02]  /*06d0*/  LOP3.LUT R25, R26, 0x7f7f7f7f, RZ, 0xc0, !PT ;  /* 0x7f7f7f7f1a197812 */ /* 0x000fe400078ec0ff */
[----:B------:R-:W-:Y:S01]  /*06e0*/  LOP3.LUT R26, R17, 0x80808080, R26, 0xde, !PT ;  /* 0x80808080111a7812 */ /* 0x000fe200078ede1a */
[----:B------:R-:W-:-:S04]  /*06f0*/  IMAD.IADD R31, R31, 0x1, -R28 ;  /* 0x000000011f1f7824 */ /* 0x000fc800078e0a1c */
[----:B------:R-:W-:Y:S01]  /*0700*/  IMAD.IADD R28, R26, 0x1, -R25 ;  /* 0x000000011a1c7824 */ /* 0x000fe200078e0a19 */
[----:B------:R-:W-:Y:S01]  /*0710*/  LOP3.LUT R26, R31, 0x80808080, R16, 0xb4, !PT ;  /* 0x808080801f1a7812 */ /* 0x000fe200078eb410 */
[----:B------:R-:W-:Y:S01]  /*0720*/  IMAD R27, R27, 0x1010101, RZ ;  /* 0x010101011b1b7824 */ /* 0x000fe200078e02ff */
[----:B------:R0:W2:Y:S02]  /*0730*/  LDG.E.U8.CONSTANT R25, desc[UR6][R22.64+0x4a] ;  /* 0x00004a0616197981 */ /* 0x0000a4000c1e9100 */
[----:B------:R-:W-:Y:S02]  /*0740*/  LOP3.LUT R31, R28, 0x80808080, R17, 0xb4, !PT ;  /* 0x808080801c1f7812 */ /* 0x000fe400078eb411 */
[----:B------:R-:W4:Y:S01]  /*0750*/  LDG.E.U8.CONSTANT R28, desc[UR6][R20.64+0x22] ;  /* 0x00002206141c7981 */ /* 0x000f22000c1e9100 */
[----:B------:R-:W-:-:S04]  /*0760*/  LOP3.LUT R16, R27, 0x8040201, RZ, 0xc0, !PT ;  /* 0x080402011b107812 */ /* 0x000fc800078ec0ff */
[----:B------:R-:W-:Y:S01]  /*0770*/  LOP3.LUT R29, R16, 0x88848281, RZ, 0x3c, !PT ;  /* 0x88848281101d7812 */ /* 0x000fe200078e3cff */
[----:B------:R-:W-:Y:S01]  /*0780*/  IMAD.WIDE R16, R8, 0x24, R12 ;  /* 0x0000002408107825 */ /* 0x000fe200078e020c */
[----:B0-----:R-:W-:-:S03]  /*0790*/  PRMT R23, R30, 0xba98, RZ ;  /* 0x0000ba981e177816 */ /* 0x001fc600000000ff */
[----:B------:R-:W-:Y:S01]  /*07a0*/  IMAD.SHL.U32 R22, R10, 0x10, RZ ;  /* 0x000000100a167824 */ /* 0x000fe200078e00ff */
[----:B------:R-:W-:Y:S01]  /*07b0*/  IADD3 R34, -R29, 0x1010100, RZ ;  /* 0x010101001d227810 */ /* 0x000fe20007ffe1ff */
[----:B------:R-:W5:Y:S03]  /*07c0*/  LDG.E.CONSTANT R30, desc[UR6][R16.64+0x8] ;  /* 0x00000806101e7981 */ /* 0x000f66000c1e9900 */
[----:B------:R-:W-:Y:S01]  /*07d0*/  LOP3.LUT R35, R33, 0x300, R22, 0xf8, !PT ;  /* 0x0000030021237812 */ /* 0x000fe200078ef816 */
[----:B------:R-:W2:Y:S01]  /*07e0*/  LDG.E.CONSTANT R29, desc[UR6][R16.64+0x4] ;  /* 0x00000406101d7981 */ /* 0x000ea2000c1e9900 */
[----:B------:R-:W-:Y:S02]  /*07f0*/  LOP3.LUT R22, R23, 0x7f7f7f7f, RZ, 0xc0, !PT ;  /* 0x7f7f7f7f17167812 */ /* 0x000fe400078ec0ff */
[----:B---3--:R-:W-:Y:S01]  /*0800*/  LOP3.LUT R33, R18, 0x80808080, R23, 0xde, !PT ;  /* 0x8080808012217812 */ /* 0x008fe200078ede17 */
[----:B------:R0:W3:Y:S04]  /*0810*/  LDG.E.U8.CONSTANT R20, desc[UR6][R20.64+0x23] ;  /* 0x0000230614147981 */ /* 0x0000e8000c1e9100 */
[----:B------:R-:W-:-:S02]  /*0820*/  IMAD.IADD R33, R33, 0x1, -R22 ;  /* 0x0000000121217824 */ /* 0x000fc400078e0a16 */
[----:B------:R-:W-:-:S06]  /*0830*/  IMAD.WIDE.U32 R22, R35, 0x8, R14 ;  /* 0x0000000823167825 */ /* 0x000fcc00078e000e */
[----:B------:R-:W3:Y:S01]  /*0840*/  LDG.E.64.CONSTANT R22, desc[UR6][R22.64] ;  /* 0x0000000616167981 */ /* 0x000ee2000c1e9b00 */
[----:B------:R-:W-:Y:S01]  /*0850*/  IMAD.SHL.U32 R35, R10, 0x4, RZ ;  /* 0x000000040a237824 */ /* 0x000fe200078e00ff */
[----:B------:R-:W-:-:S04]  /*0860*/  LOP3.LUT R33, R33, 0x80808080, R18, 0xb4, !PT ;  /* 0x8080808021217812 */ /* 0x000fc800078eb412 */
[----:B------:R-:W-:-:S05]  /*0870*/  LOP3.LUT R35, R32, 0x300, R35, 0xf8, !PT ;  /* 0x0000030020237812 */ /* 0x000fca00078ef823 */
[----:B------:R-:W-:-:S06]  /*0880*/  IMAD.WIDE.U32 R14, R35, 0x8, R14 ;  /* 0x00000008230e7825 */ /* 0x000fcc00078e000e */
[----:B------:R-:W3:Y:S01]  /*0890*/  LDG.E.64.CONSTANT R14, desc[UR6][R14.64] ;  /* 0x000000060e0e7981 */ /* 0x000ee2000c1e9b00 */
[----:B----4-:R-:W-:-:S05]  /*08a0*/  LOP3.LUT R10, R28, 0xf, RZ, 0xc0, !PT ;  /* 0x0000000f1c0a7812 */ /* 0x010fca00078ec0ff */
[----:B------:R-:W-:Y:S01]  /*08b0*/  IMAD R10, R10, 0x1010101, RZ ;  /* 0x010101010a0a7824 */ /* 0x000fe200078e02ff */
[----:B------:R-:W-:-:S04]  /*08c0*/  LOP3.LUT R28, R28, 0xf0, RZ, 0xc0, !PT ;  /* 0x000000f01c1c7812 */ /* 0x000fc800078ec0ff */
[----:B------:R-:W-:Y:S02]  /*08d0*/  LOP3.LUT R18, R10, 0x8040201, RZ, 0xc0, !PT ;  /* 0x080402010a127812 */ /* 0x000fe400078ec0ff */
[----:B------:R-:W-:Y:S02]  /*08e0*/  SHF.R.U32.HI R28, RZ, 0x4, R28 ;  /* 0x00000004ff1c7819 */ /* 0x000fe4000001161c */
[----:B0-----:R-:W-:Y:S01]  /*08f0*/  LOP3.LUT R21, R18, 0x88848281, RZ, 0x3c, !PT ;  /* 0x8884828112157812 */ /* 0x001fe200078e3cff */
[----:B--2---:R-:W-:Y:S01]  /*0900*/  IDP.4A.S8.S8 R29, R26, R29, RZ ;  /* 0x0000001d1a1d7226 */ /* 0x004fe200000006ff */
[----:B------:R-:W2:Y:S02]  /*0910*/  LDG.E.CONSTANT R18, desc[UR6][R16.64+0x14] ;  /* 0x0000140610127981 */ /* 0x000ea4000c1e9900 */
[----:B------:R-:W-:Y:S01]  /*0920*/  IADD3 R21, -R21, 0x1010100, RZ ;  /* 0x0101010015157810 */ /* 0x000fe20007ffe1ff */
[----:B------:R-:W-:-:S03]  /*0930*/  IMAD R26, R28, 0x1010101, RZ ;  /* 0x010101011c1a7824 */ /* 0x000fc600078e02ff */
[----:B------:R-:W-:Y:S02]  /*0940*/  LOP3.LUT R10, R21, 0xf7fbfdfe, R10, 0xe0, !PT ;  /* 0xf7fbfdfe150a7812 */ /* 0x000fe400078ee00a */
[----:B------:R-:W-:Y:S01]  /*0950*/  LOP3.LUT R28, R26, 0x8040201, RZ, 0xc0, !PT ;  /* 0x080402011a1c7812 */ /* 0x000fe200078ec0ff */
[----:B------:R-:W4:Y:S01]  /*0960*/  LDG.E.CONSTANT R21, desc[UR6][R16.64+0x18] ;  /* 0x0000180610157981 */ /* 0x000f22000c1e9900 */
[----:B-----5:R-:W-:Y:S01]  /*0970*/  IDP.4A.S8.S8 R30, R31, R30, R29 ;  /* 0x0000001e1f1e7226 */ /* 0x020fe2000000061d */
[----:B------:R-:W-:Y:S02]  /*0980*/  PRMT R29, R10, 0xba98, RZ ;  /* 0x0000ba980a1d7816 */ /* 0x000fe400000000ff */
[----:B------:R-:W-:Y:S02]  /*0990*/  LOP3.LUT R28, R28, 0x88848281, RZ, 0x3c, !PT ;  /* 0x888482811c1c7812 */ /* 0x000fe400078e3cff */
[----:B------:R-:W-:Y:S02]  /*09a0*/  LOP3.LUT R10, R29, 0x7f7f7f7f, RZ, 0xc0, !PT ;  /* 0x7f7f7f7f1d0a7812 */ /* 0x000fe400078ec0ff */
[----:B------:R-:W-:-:S02]  /*09b0*/  IADD3 R31, -R28, 0x1010100, RZ ;  /* 0x010101001c1f7810 */ /* 0x000fc40007ffe1ff */
[----:B---3--:R-:W-:Y:S01]  /*09c0*/  LOP3.LUT R29, R22, 0x80808080, R29, 0xde, !PT ;  /* 0x80808080161d7812 */ /* 0x008fe200078ede1d */
[----:B------:R-:W3:Y:S01]  /*09d0*/  LDG.E.CONSTANT R28, desc[UR6][R16.64+0x20] ;  /* 0x00002006101c7981 */ /* 0x000ee2000c1e9900 */
[----:B------:R-:W-:-:S03]  /*09e0*/  LOP3.LUT R31, R31, 0xf7fbfdfe, R26, 0xe0, !PT ;  /* 0xf7fbfdfe1f1f7812 */ /* 0x000fc600078ee01a */
[----:B------:R-:W5:Y:S01]  /*09f0*/  LDG.E.CONSTANT R26, desc[UR6][R16.64+0x1c] ;  /* 0x00001c06101a7981 */ /* 0x000f62000c1e9900 */
[----:B------:R-:W-:Y:S01]  /*0a00*/  IMAD.IADD R29, R29, 0x1, -R10 ;  /* 0x000000011d1d7824 */ /* 0x000fe200078e0a0a */
[----:B------:R-:W-:-:S04]  /*0a10*/  PRMT R10, R31, 0xba98, RZ ;  /* 0x0000ba981f0a7816 */ /* 0x000fc800000000ff */
[----:B------:R-:W-:Y:S02]  /*0a20*/  LOP3.LUT R35, R29, 0x80808080, R22, 0xb4, !PT ;  /* 0x808080801d237812 */ /* 0x000fe400078eb416 */
[----:B------:R-:W3:Y:S01]  /*0a30*/  LDG.E.CONSTANT R29, desc[UR6][R16.64+0xc] ;  /* 0x00000c06101d7981 */ /* 0x000ee2000c1e9900 */
[----:B------:R-:W-:Y:S02]  /*0a40*/  LOP3.LUT R31, R10, 0x7f7f7f7f, RZ, 0xc0, !PT ;  /* 0x7f7f7f7f0a1f7812 */ /* 0x000fe400078ec0ff */
[----:B------:R-:W-:Y:S01]  /*0a50*/  LOP3.LUT R32, R23, 0x80808080, R10, 0xde, !PT ;  /* 0x8080808017207812 */ /* 0x000fe200078ede0a */
[----:B------:R-:W-:Y:S01]  /*0a60*/  IMAD.MOV.U32 R10, RZ, RZ, R24 ;  /* 0x000000ffff0a7224 */ /* 0x000fe200078e0018 */
[----:B------:R-:W3:Y:S03]  /*0a70*/  LDG.E.CONSTANT R22, desc[UR6][R16.64+0x10] ;  /* 0x0000100610167981 */ /* 0x000ee6000c1e9900 */
[----:B------:R-:W-:-:S02]  /*0a80*/  IMAD.IADD R32, R32, 0x1, -R31 ;  /* 0x0000000120207824 */ /* 0x000fc400078e0a1f */
[----:B------:R0:W3:Y:S04]  /*0a90*/  LDG.E.U16.CONSTANT R31, desc[UR6][R16.64] ;  /* 0x00000006101f7981 */ /* 0x0000e8000c1e9500 */
[----:B------:R1:W3:Y:S01]  /*0aa0*/  LDG.E.U16.CONSTANT R10, desc[UR6][R10.64] ;  /* 0x000000060a0a7981 */ /* 0x0002e2000c1e9500 */
[----:B------:R-:W-:Y:S02]  /*0ab0*/  LOP3.LUT R24, R20, 0xf0, RZ, 0xc0, !PT ;  /* 0x000000f014187812 */ /* 0x000fe400078ec0ff */
[----:B------:R-:W-:Y:S02]  /*0ac0*/  LOP3.LUT R27, R34, 0xf7fbfdfe, R27, 0xe0, !PT ;  /* 0xf7fbfdfe221b7812 */ /* 0x000fe400078ee01b */
[----:B------:R-:W-:Y:S02]  /*0ad0*/  LOP3.LUT R20, R20, 0xf, RZ, 0xc0, !PT ;  /* 0x0000000f14147812 */ /* 0x000fe400078ec0ff */
[----:B------:R-:W-:-:S03]  /*0ae0*/  SHF.R.U32.HI R34, RZ, 0x4, R24 ;  /* 0x00000004ff227819 */ /* 0x000fc60000011618 */
[----:B------:R-:W-:Y:S02]  /*0af0*/  IMAD R24, R20, 0x1010101, RZ ;  /* 0x0101010114187824 */ /* 0x000fe400078e02ff */
[----:B------:R-:W-:-:S03]  /*0b00*/  IMAD R20, R34, 0x1010101, RZ ;  /* 0x0101010122147824 */ /* 0x000fc600078e02ff */
[----:B------:R-:W-:Y:S02]  /*0b10*/  LOP3.LUT R34, R24, 0x8040201, RZ, 0xc0, !PT ;  /* 0x0804020118227812 */ /* 0x000fe400078ec0ff */
[----:B------:R-:W-:Y:S02]  /*0b20*/  LOP3.LUT R36, R20, 0x8040201, RZ, 0xc0, !PT ;  /* 0x0804020114247812 */ /* 0x000fe400078ec0ff */
[----:B------:R-:W-:Y:S02]  /*0b30*/  LOP3.LUT R34, R34, 0x88848281, RZ, 0x3c, !PT ;  /* 0x8884828122227812 */ /* 0x000fe400078e3cff */
[----:B------:R-:W-:Y:S02]  /*0b40*/  LOP3.LUT R36, R36, 0x88848281, RZ, 0x3c, !PT ;  /* 0x8884828124247812 */ /* 0x000fe400078e3cff */
[----:B0-----:R-:W-:Y:S02]  /*0b50*/  IADD3 R17, -R34, 0x1010100, RZ ;  /* 0x0101010022117810 */ /* 0x001fe40007ffe1ff */
[----:B-1----:R-:W-:-:S02]  /*0b60*/  IADD3 R11, -R36, 0x1010100, RZ ;  /* 0x01010100240b7810 */ /* 0x002fc40007ffe1ff */
[----:B------:R-:W-:Y:S02]  /*0b70*/  LOP3.LUT R17, R17, 0xf7fbfdfe, R24, 0xe0, !PT ;  /* 0xf7fbfdfe11117812 */ /* 0x000fe400078ee018 */
[----:B------:R-:W-:Y:S02]  /*0b80*/  LOP3.LUT R11, R11, 0xf7fbfdfe, R20, 0xe0, !PT ;  /* 0xf7fbfdfe0b0b7812 */ /* 0x000fe400078ee014 */
[----:B------:R-:W-:Y:S02]  /*0b90*/  PRMT R17, R17, 0xba98, RZ ;  /* 0x0000ba9811117816 */ /* 0x000fe400000000ff */
[----:B------:R-:W-:Y:S02]  /*0ba0*/  PRMT R16, R11, 0xba98, RZ ;  /* 0x0000ba980b107816 */ /* 0x000fe400000000ff */
[----:B------:R-:W-:Y:S02]  /*0bb0*/  LOP3.LUT R32, R32, 0x80808080, R23, 0xb4, !PT ;  /* 0x8080808020207812 */ /* 0x000fe400078eb417 */
[----:B------:R-:W-:-:S02]  /*0bc0*/  LOP3.LUT R11, R16, 0x7f7f7f7f, RZ, 0xc0, !PT ;  /* 0x7f7f7f7f100b7812 */ /* 0x000fc400078ec0ff */
[----:B------:R-:W-:Y:S02]  /*0bd0*/  LOP3.LUT R16, R15, 0x80808080, R16, 0xde, !PT ;  /* 0x808080800f107812 */ /* 0x000fe400078ede10 */
[----:B------:R-:W-:Y:S02]  /*0be0*/  LOP3.LUT R20, R17, 0x7f7f7f7f, RZ, 0xc0, !PT ;  /* 0x7f7f7f7f11147812 */ /* 0x000fe400078ec0ff */
[----:B------:R-:W-:-:S05]  /*0bf0*/  LOP3.LUT R17, R14, 0x80808080, R17, 0xde, !PT ;  /* 0x808080800e117812 */ /* 0x000fca00078ede11 */
[----:B------:R-:W-:-:S05]  /*0c00*/  IMAD.IADD R17, R17, 0x1, -R20 ;  /* 0x0000000111117824 */ /* 0x000fca00078e0a14 */
[----:B------:R-:W-:Y:S01]  /*0c10*/  LOP3.LUT R17, R17, 0x80808080, R14, 0xb4, !PT ;  /* 0x8080808011117812 */ /* 0x000fe200078eb40e */
[----:B------:R-:W-:-:S05]  /*0c20*/  VIADD R9, R9, 0x4 ;  /* 0x0000000409097836 */ /* 0x000fca0000000000 */
[----:B------:R-:W-:Y:S01]  /*0c30*/  ISETP.GE.U32.AND P0, PT, R9, UR4, PT ;  /* 0x0000000409007c0c */ /* 0x000fe2000bf06070 */
[----:B------:R-:W-:Y:S02]  /*0c40*/  VIADD R8, R8, 0x20 ;  /* 0x0000002008087836 */ /* 0x000fe40000000000 */
[----:B------:R-:W-:Y:S02]  /*0c50*/  VIADD R4, R4, 0x4 ;  /* 0x0000000404047836 */ /* 0x000fe40000000000 */
[----:B--2---:R-:W-:-:S04]  /*0c60*/  IDP.4A.S8.S8 R18, R35, R18, RZ ;  /* 0x0000001223127226 */ /* 0x004fc800000006ff */
[----:B----4-:R-:W-:Y:S02]  /*0c70*/  IDP.4A.S8.S8 R21, R32, R21, R18 ;  /* 0x0000001520157226 */ /* 0x010fe40000000612 */
[----:B------:R-:W-:Y:S01]  /*0c80*/  IMAD.IADD R18, R16, 0x1, -R11 ;  /* 0x0000000110127824 */ /* 0x000fe200078e0a0b */
[----:B------:R-:W-:Y:S02]  /*0c90*/  PRMT R16, R27, 0xba98, RZ ;  /* 0x0000ba981b107816 */ /* 0x000fe400000000ff */
[----:B------:R-:W-:Y:S02]  /*0ca0*/  LOP3.LUT R11, R25, 0xf0, RZ, 0xc0, !PT ;  /* 0x000000f0190b7812 */ /* 0x000fe400078ec0ff */
[----:B------:R-:W-:Y:S02]  /*0cb0*/  LOP3.LUT R23, R18, 0x80808080, R15, 0xb4, !PT ;  /* 0x8080808012177812 */ /* 0x000fe400078eb40f */
[----:B------:R-:W-:Y:S02]  /*0cc0*/  LOP3.LUT R15, R16, 0x7f7f7f7f, RZ, 0xc0, !PT ;  /* 0x7f7f7f7f100f7812 */ /* 0x000fe400078ec0ff */
[----:B------:R-:W-:-:S02]  /*0cd0*/  LOP3.LUT R16, R19, 0x80808080, R16, 0xde, !PT ;  /* 0x8080808013107812 */ /* 0x000fc400078ede10 */
[----:B------:R-:W-:Y:S02]  /*0ce0*/  LOP3.LUT R25, R25, 0xf, RZ, 0xc0, !PT ;  /* 0x0000000f19197812 */ /* 0x000fe400078ec0ff */
[----:B------:R-:W-:Y:S01]  /*0cf0*/  SHF.R.U32.HI R11, RZ, 0x4, R11 ;  /* 0x00000004ff0b7819 */ /* 0x000fe2000001160b */
[----:B-----5:R-:W-:Y:S02]  /*0d00*/  IDP.4A.S8.S8 R17, R17, R26, R21 ;  /* 0x0000001a11117226 */ /* 0x020fe40000000615 */
[----:B------:R-:W-:Y:S01]  /*0d10*/  IMAD.IADD R16, R16, 0x1, -R15 ;  /* 0x0000000110107824 */ /* 0x000fe200078e0a0f */
[----:B------:R-:W-:Y:S01]  /*0d20*/  LOP3.LUT R11, R11, 0xffff, RZ, 0xc0, !PT ;  /* 0x0000ffff0b0b7812 */ /* 0x000fe200078ec0ff */
[----:B------:R-:W0:Y:S01]  /*0d30*/  I2F.U16 R25, R25 ;  /* 0x0000001900197306 */ /* 0x000e220000101000 */
[----:B---3--:R-:W-:Y:S02]  /*0d40*/  IDP.4A.S8.S8 R17, R23, R28, R17 ;  /* 0x0000001c17117226 */ /* 0x008fe40000000611 */
[----:B------:R-:W-:Y:S01]  /*0d50*/  I2FP.F32.U32 R11, R11 ;  /* 0x0000000b000b7245 */ /* 0x000fe20000201000 */
[----:B------:R-:W-:Y:S01]  /*0d60*/  IDP.4A.S8.S8 R29, R33, R29, R30 ;  /* 0x0000001d211d7226 */ /* 0x000fe2000000061e */
[----:B------:R-:W-:-:S02]  /*0d70*/  LOP3.LUT R19, R16, 0x80808080, R19, 0xb4, !PT ;  /* 0x8080808010137812 */ /* 0x000fc400078eb413 */
[----:B------:R-:W-:Y:S01]  /*0d80*/  I2FP.F32.S32 R14, R17 ;  /* 0x00000011000e7245 */ /* 0x000fe20000201400 */
[----:B------:R-:W-:Y:S02]  /*0d90*/  FADD.FTZ R11, R11, 0.5 ;  /* 0x3f0000000b0b7421 */ /* 0x000fe40000010000 */
[----:B------:R-:W-:Y:S02]  /*0da0*/  IDP.4A.S8.S8 R19, R19, R22, R29 ;  /* 0x0000001613137226 */ /* 0x000fe4000000061d */
[----:B------:R-:W-:Y:S01]  /*0db0*/  FMUL.FTZ R16, R11, R14 ;  /* 0x0000000e0b107220 */ /* 0x000fe20000410000 */
[----:B------:R-:W-:Y:S02]  /*0dc0*/  HADD2.F32 R31, -RZ, R31.H0_H0 ;  /* 0x2000001fff1f7230 */ /* 0x000fe40000004100 */
[----:B------:R-:W-:Y:S01]  /*0dd0*/  I2FP.F32.S32 R14, R19 ;  /* 0x00000013000e7245 */ /* 0x000fe20000201400 */
[----:B0-----:R-:W-:Y:S01]  /*0de0*/  FADD.FTZ R25, R25, 0.5 ;  /* 0x3f00000019197421 */ /* 0x001fe20000010000 */
[----:B------:R-:W-:-:S03]  /*0df0*/  HADD2.F32 R10, -RZ, R10.H0_H0 ;  /* 0x2000000aff0a7230 */ /* 0x000fc60000004100 */
[----:B------:R-:W-:Y:S02]  /*0e00*/  FFMA.FTZ R14, R25, R14, R16 ;  /* 0x0000000e190e7223 */ /* 0x000fe40000010010 */
[----:B------:R-:W-:-:S04]  /*0e10*/  FMUL.FTZ.D4 R10, R10, R31 ;  /* 0x0000001f0a0a7220 */ /* 0x000fc80000210000 */
[----:B------:R-:W-:Y:S01]  /*0e20*/  FFMA.FTZ R5, R10, R14, R5 ;  /* 0x0000000e0a057223 */ /* 0x000fe20000010005 */
[----:B------:R-:W-:Y:S06]  /*0e30*/  @!P0 BRA `(.L_x_10) ;  /* 0xfffffff400508947 */ /* 0x000fec000383ffff */
.L_x_9:
[----:B------:R-:W-:Y:S05]  /*0e40*/  BSYNC B0 ;  /* 0x0000000000007941 */ /* 0x000fea0003800000 */
.L_x_8:
        /* <DEDUP_REMOVED lines=20> */
.L_x_11:
        /* <DEDUP_REMOVED lines=15> */
.L_x_1204:


//--------------------- .text._Z9moe_vec_qIN3c108BFloat16ELi256ELi8E11block_iq3_sLi1EXadL_ZN45_INTERNAL_8d5cb472_14_gguf_kernel_cu_cd24131918vec_dot_iq3_s_q8_1EPKvPK10block_q8_1RKiEEEvS5_S5_PT_PS9_iiii --------------------------
	.section	.text._Z9moe_vec_qIN3c108BFloat16ELi256ELi8E11block_iq3_sLi1EXadL_ZN45_INTERNAL_8d5cb472_14_gguf_kernel_cu_cd24131918vec_dot_iq3_s_q8_1EPKvPK10block_q8_1RKiEEEvS5_S5_PT_PS9_iiii,"ax",@progbits
	.align	128
.text._Z9moe_vec_qIN3c108BFloat16ELi256ELi8E11block_iq3_sLi1EXadL_ZN45_INTERNAL_8d5cb472_14_gguf_kernel_cu_cd24131918vec_dot_iq3_s_q8_1EPKvPK10block_q8_1RKiEEEvS5_S5_PT_PS9_iiii:
        .type           _Z9moe_vec_qIN3c108BFloat16ELi256ELi8E11block_iq3_sLi1EXadL_ZN45_INTERNAL_8d5cb472_14_gguf_kernel_cu_cd24131918vec_dot_iq3_s_q8_1EPKvPK10block_q8_1RKiEEEvS5_S5_PT_PS9_iiii,@function
        .size           _Z9moe_vec_qIN3c108BFloat16ELi256ELi8E11block_iq3_sLi1EXadL_ZN45_INTERNAL_8d5cb472_14_gguf_kernel_cu_cd24131918vec_dot_iq3_s_q8_1EPKvPK10block_q8_1RKiEEEvS5_S5_PT_PS9_iiii,(.L_x_1205 - _Z9moe_vec_qIN3c108BFloat16ELi256ELi8E11block_iq3_sLi1EXadL_ZN45_INTERNAL_8d5cb472_14_gguf_kernel_cu_cd24131918vec_dot_iq3_s_q8_1EPKvPK10block_q8_1RKiEEEvS5_S5_PT_PS9_iiii)
        .other          _Z9moe_vec_qIN3c108BFloat16ELi256ELi8E11block_iq3_sLi1EXadL_ZN45_INTERNAL_8d5cb472_14_gguf_kernel_cu_cd24131918vec_dot_iq3_s_q8_1EPKvPK10block_q8_1RKiEEEvS5_S5_PT_PS9_iiii,@"STO_CUDA_ENTRY STV_DEFAULT"
_Z9moe_vec_qIN3c108BFloat16ELi256ELi8E11block_iq3_sLi1EXadL_ZN45_INTERNAL_8d5cb472_14_gguf_kernel_cu_cd24131918vec_dot_iq3_s_q8_1EPKvPK10block_q8_1RKiEEEvS5_S5_PT_PS9_iiii:
        /* <DEDUP_REMOVED lines=22> */
[----:B0-----:R-:W-:-:S06]  /*0160*/  IMAD.WIDE.U32 R4, R3, 0x4, R4 ;  /* 0x0000000403047825 */ /* 0x001fcc00078e0004 */
[----:B------:R0:W2:Y:S01]  /*0170*/  LDG.E R4, desc[UR6][R4.64] ;  /* 0x0000000604047981 */ /* 0x0000a2000c1e1900 */
[----:B------:R-:W1:Y:S01]  /*0180*/  I2F.U32.RP R2, UR5 ;  /* 0x0000000500027d06 */ /* 0x000e620008209000 */
[----:B------:R-:W-:Y:S02]  /*0190*/  ISETP.NE.U32.AND P2, PT, RZ, UR5, PT ;  /* 0x00000005ff007c0c */ /* 0x000fe4000bf45070 */
[----:B------:R-:W-:-:S05]  /*01a0*/  LOP3.LUT R23, R23, 0x7, RZ, 0xc0, !PT ;  /* 0x0000000717177812 */ /* 0x000fca00078ec0ff */
[----:B-1----:R-:W1:Y:S02]  /*01b0*/  MUFU.RCP R2, R2 ;  /* 0x0000000200027308 */ /* 0x002e640000001000 */
[----:B-1----:R-:W-:Y:S02]  /*01c0*/  VIADD R6, R2, 0xffffffe ;  /* 0x0ffffffe02067836 */ /* 0x002fe40000000000 */
[----:B------:R-:W-:-:S04]  /*01d0*/  IMAD.SHL.U32 R2, R25, 0x8, RZ ;  /* 0x0000000819027824 */ /* 0x000fc800078e00ff */
[----:B------:R1:W3:Y:S01]  /*01e0*/  F2I.FTZ.U32.TRUNC.NTZ R7, R6 ;  /* 0x0000000600077305 */ /* 0x0002e2000021f000 */
[----:B------:R-:W-:Y:S01]  /*01f0*/  LOP3.LUT R23, R2, 0xfffffff8, R23, 0xe2, !PT ;  /* 0xfffffff802177812 */ /* 0x000fe200078ee217 */
[----:B------:R-:W-:Y:S02]  /*0200*/  IMAD R2, R0, UR4, R25 ;  /* 0x0000000400027c24 */ /* 0x000fe4000f8e0219 */
[----:B-1----:R-:W-:Y:S02]  /*0210*/  IMAD.MOV.U32 R6, RZ, RZ, RZ ;  /* 0x000000ffff067224 */ /* 0x002fe400078e00ff */
[----:B---3--:R-:W-:-:S04]  /*0220*/  IMAD.MOV R9, RZ, RZ, -R7 ;  /* 0x000000ffff097224 */ /* 0x008fc800078e0a07 */
[----:B------:R-:W-:-:S04]  /*0230*/  IMAD R9, R9, UR5, RZ ;  /* 0x0000000509097c24 */ /* 0x000fc8000f8e02ff */
[----:B------:R-:W-:-:S06]  /*0240*/  IMAD.HI.U32 R8, R7, R9, R6 ;  /* 0x0000000907087227 */ /* 0x000fcc00078e0006 */
[----:B0-----:R-:W-:-:S04]  /*0250*/  IMAD.HI.U32 R5, R8, R3, RZ ;  /* 0x0000000308057227 */ /* 0x001fc800078e00ff */
[----:B------:R-:W-:-:S04]  /*0260*/  IMAD.MOV R8, RZ, RZ, -R5 ;  /* 0x000000ffff087224 */ /* 0x000fc800078e0a05 */
        /* <DEDUP_REMOVED lines=14> */
.L_x_14:
[----:B------:R-:W0:Y:S01]  /*0350*/  S2R R6, SR_TID.X ;  /* 0x0000000000067919 */ /* 0x000e220000002100 */
[----:B------:R-:W1:Y:S01]  /*0360*/  LDC.64 R18, c[0x0][0x210] ;  /* 0x00008400ff127b82 */ /* 0x000e620000000a00 */
[----:B------:R-:W-:Y:S02]  /*0370*/  IADD3 R11, P0, R7, R2, RZ ;  /* 0x00000002070b7210 */ /* 0x000fe40007f1e0ff */
[----:B------:R-:W-:-:S04]  /*0380*/  SHF.R.S32.HI R4, RZ, 0x1f, R2 ;  /* 0x0000001fff047819 */ /* 0x000fc80000011402 */
[----:B------:R-:W-:Y:S01]  /*0390*/  LEA.HI.X.SX32 R4, R7, R4, 0x1, P0 ;  /* 0x0000000407047211 */ /* 0x000fe200000f0eff */
[----:B-1----:R-:W-:-:S04]  /*03a0*/  IMAD.WIDE.U32 R18, R11, 0x6e, R18 ;  /* 0x0000006e0b127825 */ /* 0x002fc800078e0012 */
[----:B------:R-:W-:Y:S02]  /*03b0*/  IMAD R11, R4, 0x6e, RZ ;  /* 0x0000006e040b7824 */ /* 0x000fe400078e02ff */
[C---:B0-----:R-:W-:Y:S01]  /*03c0*/  IMAD.SHL.U32 R10, R6.reuse, 0x8, RZ ;  /* 0x00000008060a7824 */ /* 0x041fe200078e00ff */
[----:B------:R-:W-:Y:S01]  /*03d0*/  LOP3.LUT R15, R6, 0x7, RZ, 0xc0, !PT ;  /* 0x00000007060f7812 */ /* 0x000fe200078ec0ff */
[----:B------:R-:W-:-:S03]  /*03e0*/  IMAD.IADD R19, R19, 0x1, R11 ;  /* 0x0000000113137824 */ /* 0x000fc600078e020b */
[----:B------:R-:W-:Y:S02]  /*03f0*/  LOP3.LUT R10, R10, 0x38, RZ, 0xc0, !PT ;  /* 0x000000380a0a7812 */ /* 0x000fe400078ec0ff */
[-C--:B------:R-:W-:Y:S02]  /*0400*/  IADD3 R14, P0, R15, R18.reuse, RZ ;  /* 0x000000120f0e7210 */ /* 0x080fe40007f1e0ff */
[----:B------:R-:W-:Y:S01]  /*0410*/  LOP3.LUT R13, R10, 0x2, RZ, 0xfc, !PT ;  /* 0x000000020a0d7812 */ /* 0x000fe200078efcff */
[----:B------:R-:W-:Y:S01]  /*0420*/  IMAD.SHL.U32 R6, R6, 0x4, RZ ;  /* 0x0000000406067824 */ /* 0x000fe200078e00ff */
[----:B------:R-:W0:Y:S01]  /*0430*/  LDC.64 R10, c[0x4][0x20] ;  /* 0x01000800ff0a7b82 */ /* 0x000e220000000a00 */
[----:B------:R-:W-:Y:S01]  /*0440*/  IMAD.X R15, RZ, RZ, R19, P0 ;  /* 0x000000ffff0f7224 */ /* 0x000fe200000e0613 */
[----:B------:R-:W-:-:S04]  /*0450*/  IADD3 R12, P1, R13, R18, RZ ;  /* 0x000000120d0c7210 */ /* 0x000fc80007f3e0ff */
[----:B------:R-:W2:Y:S01]  /*0460*/  LDG.E.U8.CONSTANT R4, desc[UR6][R14.64+0x42] ;  /* 0x000042060e047981 */ /* 0x000ea2000c1e9100 */
[----:B------:R-:W-:-:S05]  /*0470*/  IMAD.X R13, RZ, RZ, R19, P1 ;  /* 0x000000ffff0d7224 */ /* 0x000fca00008e0613 */
[----:B------:R-:W3:Y:S04]  /*0480*/  LDG.E.U8.CONSTANT R20, desc[UR6][R12.64] ;  /* 0x000000060c147981 */ /* 0x000ee8000c1e9100 */
[----:B------:R-:W4:Y:S01]  /*0490*/  LDG.E.U8.CONSTANT R22, desc[UR6][R12.64+0x1] ;  /* 0x000001060c167981 */ /* 0x000f22000c1e9100 */
[----:B------:R-:W-:-:S04]  /*04a0*/  LOP3.LUT R17, R6, 0x1c, RZ, 0xc0, !PT ;  /* 0x0000001c06117812 */ /* 0x000fc800078ec0ff */
[----:B------:R-:W-:-:S05]  /*04b0*/  IADD3 R16, P0, R17, R18, RZ ;  /* 0x0000001211107210 */ /* 0x000fca0007f1e0ff */
[----:B------:R-:W-:-:S05]  /*04c0*/  IMAD.X R17, RZ, RZ, R19, P0 ;  /* 0x000000ffff117224 */ /* 0x000fca00000e0613 */
[----:B------:R-:W5:Y:S01]  /*04d0*/  LDG.E.U8.CONSTANT R6, desc[UR6][R16.64+0x4a] ;  /* 0x00004a0610067981 */ /* 0x000f62000c1e9100 */
[C---:B--2---:R-:W-:Y:S02]  /*04e0*/  IMAD.SHL.U32 R21, R4.reuse, 0x100, RZ ;  /* 0x0000010004157824 */ /* 0x044fe400078e00ff */
[----:B------:R-:W-:-:S03]  /*04f0*/  IMAD.SHL.U32 R15, R4, 0x80, RZ ;  /* 0x00000080040f7824 */ /* 0x000fc600078e00ff */
[----:B---3--:R-:W-:-:S05]  /*0500*/  LOP3.LUT R21, R20, 0x100, R21, 0xf8, !PT ;  /* 0x0000010014157812 */ /* 0x008fca00078ef815 */
[----:B0-----:R-:W-:Y:S01]  /*0510*/  IMAD.WIDE.U32 R20, R21, 0x4, R10 ;  /* 0x0000000415147825 */ /* 0x001fe200078e000a */
[----:B----4-:R-:W-:-:S05]  /*0520*/  LOP3.LUT R15, R22, 0x100, R15, 0xf8, !PT ;  /* 0x00000100160f7812 */ /* 0x010fca00078ef80f */
[----:B------:R0:W2:Y:S01]  /*0530*/  LDG.E.CONSTANT R20, desc[UR6][R20.64] ;  /* 0x0000000614147981 */ /* 0x0000a2000c1e9900 */
[----:B------:R-:W-:-:S05]  /*0540*/  IMAD.WIDE.U32 R14, R15, 0x4, R10 ;  /* 0x000000040f0e7825 */ /* 0x000fca00078e000a */
[----:B------:R1:W3:Y:S01]  /*0550*/  LDG.E.CONSTANT R22, desc[UR6][R14.64] ;  /* 0x000000060e167981 */ /* 0x0002e2000c1e9900 */
[C---:B-----5:R-:W-:Y:S02]  /*0560*/  LOP3.LUT R24, R6.reuse, 0xf, RZ, 0xc0, !PT ;  /* 0x0000000f06187812 */ /* 0x060fe400078ec0ff */
[----:B------:R-:W-:-:S03]  /*0570*/  LOP3.LUT R6, R6, 0xf0, RZ, 0xc0, !PT ;  /* 0x000000f006067812 */ /* 0x000fc600078ec0ff */
[----:B------:R-:W-:Y:S01]  /*0580*/  IMAD R24, R24, 0x1010101, RZ ;  /* 0x0101010118187824 */ /* 0x000fe200078e02ff */
[----:B------:R-:W-:-:S04]  /*0590*/  SHF.R.U32.HI R6, RZ, 0x4, R6 ;  /* 0x00000004ff067819 */ /* 0x000fc80000011606 */
[----:B------:R-:W-:Y:S01]  /*05a0*/  LOP3.LUT R26, R24, 0x8040201, RZ, 0xc0, !PT ;  /* 0x08040201181a7812 */ /* 0x000fe200078ec0ff */
[----:B------:R-:W-:-:S03]  /*05b0*/  IMAD R6, R6, 0x1010101, RZ ;  /* 0x0101010106067824 */ /* 0x000fc600078e02ff */
[----:B------:R-:W-:Y:S02]  /*05c0*/  LOP3.LUT R26, R26, 0x88848281, RZ, 0x3c, !PT ;  /* 0x888482811a1a7812 */ /* 0x000fe400078e3cff */
[----:B0-----:R-:W-:Y:S02]  /*05d0*/  LOP3.LUT R21, R6, 0x8040201, RZ, 0xc0, !PT ;  /* 0x0804020106157812 */ /* 0x001fe400078ec0ff */
[----:B------:R-:W-:Y:S02]  /*05e0*/  IADD3 R27, -R26, 0x1010100, RZ ;  /* 0x010101001a1b7810 */ /* 0x000fe40007ffe1ff */
[----:B------:R-:W-:Y:S01]  /*05f0*/  LOP3.LUT R21, R21, 0x88848281, RZ, 0x3c, !PT ;  /* 0x8884828115157812 */ /* 0x000fe200078e3cff */
[----:B-1----:R-:W-:Y:S01]  /*0600*/  IMAD.WIDE R14, R23, 0x24, R8 ;  /* 0x00000024170e7825 */ /* 0x002fe200078e0208 */
[----:B------:R-:W-:Y:S01]  /*0610*/  LOP3.LUT R27, R27, 0xf7fbfdfe, R24, 0xe0, !PT ;  /* 0xf7fbfdfe1b1b7812 */ /* 0x000fe200078ee018 */
[----:B------:R-:W4:Y:S01]  /*0620*/  LDG.E.U8.CONSTANT R26, desc[UR6][R12.64+0x3] ;  /* 0x000003060c1a7981 */ /* 0x000f22000c1e9100 */
[----:B------:R-:W-:-:S02]  /*0630*/  IADD3 R21, -R21, 0x1010100, RZ ;  /* 0x0101010015157810 */ /* 0x000fc40007ffe1ff */
[----:B------:R-:W-:Y:S02]  /*0640*/  PRMT R27, R27, 0xba98, RZ ;  /* 0x0000ba981b1b7816 */ /* 0x000fe400000000ff */
[----:B------:R-:W-:Y:S02]  /*0650*/  LOP3.LUT R21, R21, 0xf7fbfdfe, R6, 0xe0, !PT ;  /* 0xf7fbfdfe15157812 */ /* 0x000fe400078ee006 */
[----:B------:R-:W-:Y:S02]  /*0660*/  LOP3.LUT R6, R27, 0x7f7f7f7f, RZ, 0xc0, !PT ;  /* 0x7f7f7f7f1b067812 */ /* 0x000fe400078ec0ff */
[----:B------:R-:W-:Y:S02]  /*0670*/  PRMT R21, R21, 0xba98, RZ ;  /* 0x0000ba9815157816 */ /* 0x000fe400000000ff */
[----:B--2---:R-:W-:-:S05]  /*0680*/  LOP3.LUT R27, R20, 0x80808080, R27, 0xde, !PT ;  /* 0x80808080141b7812 */ /* 0x004fca00078ede1b */
[----:B------:R-:W-:Y:S01]  /*0690*/  IMAD.IADD R27, R27, 0x1, -R6 ;  /* 0x000000011b1b7824 */ /* 0x000fe200078e0a06 */
[----:B------:R-:W-:Y:S02]  /*06a0*/  LOP3.LUT R6, R21, 0x7f7f7f7f, RZ, 0xc0, !PT ;  /* 0x7f7f7f7f15067812 */ /* 0x000fe400078ec0ff */
[----:B---3--:R-:W-:Y:S02]  /*06b0*/  LOP3.LUT R21, R22, 0x80808080, R21, 0xde, !PT ;  /* 0x8080808016157812 */ /* 0x008fe400078ede15 */
[----:B------:R-:W-:Y:S02]  /*06c0*/  LOP3.LUT R20, R27, 0x80808080, R20, 0xb4, !PT ;  /* 0x808080801b147812 */ /* 0x000fe400078eb414 */
[----:B------:R-:W2:Y:S01]  /*06d0*/  LDG.E.CONSTANT R27, desc[UR6][R14.64+0x4] ;  /* 0x000004060e1b7981 */ /* 0x000ea2000c1e9900 */
[----:B------:R-:W-:-:S03]  /*06e0*/  IMAD.IADD R21, R21, 0x1, -R6 ;  /* 0x0000000115157824 */ /* 0x000fc600078e0a06 */
[----:B------:R-:W3:Y:S02]  /*06f0*/  LDG.E.U8.CONSTANT R6, desc[UR6][R16.64+0x4b] ;  /* 0x00004b0610067981 */ /* 0x000ee4000c1e9100 */
[----:B------:R-:W-:Y:S02]  /*0700*/  LOP3.LUT R24, R21, 0x80808080, R22, 0xb4, !PT ;  /* 0x8080808015187812 */ /* 0x000fe400078eb416 */
[----:B------:R-:W5:Y:S04]  /*0710*/  LDG.E.CONSTANT R22, desc[UR6][R14.64+0x8] ;  /* 0x000008060e167981 */ /* 0x000f68000c1e9900 */
[----:B------:R-:W4:Y:S01]  /*0720*/  LDG.E.U8.CONSTANT R21, desc[UR6][R12.64+0x2] ;  /* 0x000002060c157981 */ /* 0x000f22000c1e9100 */
[----:B--2---:R-:W-:Y:S01]  /*0730*/  IDP.4A.S8.S8 R27, R20, R27, RZ ;  /* 0x0000001b141b7226 */ /* 0x004fe200000006ff */
[----:B---3--:R-:W-:-:S05]  /*0740*/  LOP3.LUT R20, R6, 0xf, RZ, 0xc0, !PT ;  /* 0x0000000f06147812 */ /* 0x008fca00078ec0ff */
[----:B------:R-:W-:Y:S02]  /*0750*/  IMAD R20, R20, 0x1010101, RZ ;  /* 0x0101010114147824 */ /* 0x000fe400078e02ff */
[----:B-----5:R-:W-:-:S03]  /*0760*/  IDP.4A.S8.S8 R24, R24, R22, R27 ;  /* 0x0000001618187226 */ /* 0x020fc6000000061b */
[----:B------:R-:W-:-:S04]  /*0770*/  LOP3.LUT R22, R20, 0x8040201, RZ, 0xc0, !PT ;  /* 0x0804020114167812 */ /* 0x000fc800078ec0ff */
[----:B------:R-:W-:-:S04]  /*0780*/  LOP3.LUT R22, R22, 0x88848281, RZ, 0x3c, !PT ;  /* 0x8884828116167812 */ /* 0x000fc800078e3cff */
[----:B------:R-:W-:-:S04]  /*0790*/  IADD3 R27, -R22, 0x1010100, RZ ;  /* 0x01010100161b7810 */ /* 0x000fc80007ffe1ff */
[----:B------:R-:W-:Y:S01]  /*07a0*/  LOP3.LUT R22, R27, 0xf7fbfdfe, R20, 0xe0, !PT ;  /* 0xf7fbfdfe1b167812 */ /* 0x000fe200078ee014 */
[----:B------:R-:W-:Y:S01]  /*07b0*/  IMAD.SHL.U32 R20, R4, 0x40, RZ ;  /* 0x0000004004147824 */ /* 0x000fe200078e00ff */
[----:B------:R-:W2:Y:S04]  /*07c0*/  LDG.E.CONSTANT R27, desc[UR6][R14.64+0xc] ;  /* 0x00000c060e1b7981 */ /* 0x000ea8000c1e9900 */
[----:B----4-:R-:W-:-:S05]  /*07d0*/  LOP3.LUT R21, R21, 0x100, R20, 0xf8, !PT ;  /* 0x0000010015157812 */ /* 0x010fca00078ef814 */
[----:B------:R-:W-:-:S06]  /*07e0*/  IMAD.WIDE.U32 R20, R21, 0x4, R10 ;  /* 0x0000000415147825 */ /* 0x000fcc00078e000a */
[----:B------:R-:W3:Y:S01]  /*07f0*/  LDG.E.CONSTANT R20, desc[UR6][R20.64] ;  /* 0x0000000614147981 */ /* 0x000ee2000c1e9900 */
[----:B------:R-:W-:-:S04]  /*0800*/  PRMT R29, R22, 0xba98, RZ ;  /* 0x0000ba98161d7816 */ /* 0x000fc800000000ff */
[----:B------:R-:W-:Y:S02]  /*0810*/  LOP3.LUT R22, R29, 0x7f7f7f7f, RZ, 0xc0, !PT ;  /* 0x7f7f7f7f1d167812 */ /* 0x000fe400078ec0ff */
[----:B------:R-:W-:-:S04]  /*0820*/  LOP3.LUT R6, R6, 0xf0, RZ, 0xc0, !PT ;  /* 0x000000f006067812 */ /* 0x000fc800078ec0ff */
[----:B------:R-:W-:-:S05]  /*0830*/  SHF.R.U32.HI R6, RZ, 0x4, R6 ;  /* 0x00000004ff067819 */ /* 0x000fca0000011606 */
[----:B------:R-:W-:Y:S01]  /*0840*/  IMAD R6, R6, 0x1010101, RZ ;  /* 0x0101010106067824 */ /* 0x000fe200078e02ff */
[----:B---3--:R-:W-:-:S05]  /*0850*/  LOP3.LUT R29, R20, 0x80808080, R29, 0xde, !PT ;  /* 0x80808080141d7812 */ /* 0x008fca00078ede1d */
[----:B------:R-:W-:-:S05]  /*0860*/  IMAD.IADD R29, R29, 0x1, -R22 ;  /* 0x000000011d1d7824 */ /* 0x000fca00078e0a16 */
[----:B------:R-:W-:-:S05]  /*0870*/  LOP3.LUT R29, R29, 0x80808080, R20, 0xb4, !PT ;  /* 0x808080801d1d7812 */ /* 0x000fca00078eb414 */
[----:B--2---:R-:W-:Y:S02]  /*0880*/  IDP.4A.S8.S8 R24, R29, R27, R24 ;  /* 0x0000001b1d187226 */ /* 0x004fe40000000618 */
[----:B------:R-:W-:-:S05]  /*0890*/  IMAD.SHL.U32 R27, R4, 0x20, RZ ;  /* 0x00000020041b7824 */ /* 0x000fca00078e00ff */
[----:B------:R-:W-:-:S05]  /*08a0*/  LOP3.LUT R21, R26, 0x100, R27, 0xf8, !PT ;  /* 0x000001001a157812 */ /* 0x000fca00078ef81b */
[----:B------:R-:W-:Y:S01]  /*08b0*/  IMAD.WIDE.U32 R20, R21, 0x4, R10 ;  /* 0x0000000415147825 */ /* 0x000fe200078e000a */
[----:B------:R-:W-:-:S05]  /*08c0*/  LOP3.LUT R22, R6, 0x8040201, RZ, 0xc0, !PT ;  /* 0x0804020106167812 */ /* 0x000fca00078ec0ff */
[----:B------:R-:W2:Y:S01]  /*08d0*/  LDG.E.CONSTANT R20, desc[UR6][R20.64] ;  /* 0x0000000614147981 */ /* 0x000ea2000c1e9900 */
[----:B------:R-:W-:-:S04]  /*08e0*/  LOP3.LUT R22, R22, 0x88848281, RZ, 0x3c, !PT ;  /* 0x8884828116167812 */ /* 0x000fc800078e3cff */
[----:B------:R-:W-:Y:S02]  /*08f0*/  IADD3 R27, -R22, 0x1010100, RZ ;  /* 0x01010100161b7810 */ /* 0x000fe40007ffe1ff */
[----:B------:R-:W3:Y:S02]  /*0900*/  LDG.E.U8.CONSTANT R22, desc[UR6][R16.64+0x4c] ;  /* 0x00004c0610167981 */ /* 0x000ee4000c1e9100 */
[----:B------:R-:W-:Y:S02]  /*0910*/  LOP3.LUT R26, R27, 0xf7fbfdfe, R6, 0xe0, !PT ;  /* 0xf7fbfdfe1b1a7812 */ /* 0x000fe400078ee006 */
[----:B------:R-:W4:Y:S04]  /*0920*/  LDG.E.CONSTANT R27, desc[UR6][R14.64+0x10] ;  /* 0x000010060e1b7981 */ /* 0x000f28000c1e9900 */
[----:B------:R-:W5:Y:S01]  /*0930*/  LDG.E.U8.CONSTANT R6, desc[UR6][R12.64+0x4] ;  /* 0x000004060c067981 */ /* 0x000f62000c1e9100 */
[----:B------:R-:W-:-:S04]  /*0940*/  PRMT R29, R26, 0xba98, RZ ;  /* 0x0000ba981a1d7816 */ /* 0x000fc800000000ff */
[----:B------:R-:W-:Y:S02]  /*0950*/  LOP3.LUT R26, R29, 0x7f7f7f7f, RZ, 0xc0, !PT ;  /* 0x7f7f7f7f1d1a7812 */ /* 0x000fe400078ec0ff */
[----:B--2---:R-:W-:-:S05]  /*0960*/  LOP3.LUT R29, R20, 0x80808080, R29, 0xde, !PT ;  /* 0x80808080141d7812 */ /* 0x004fca00078ede1d */
[----:B------:R-:W-:-:S05]  /*0970*/  IMAD.IADD R29, R29, 0x1, -R26 ;  /* 0x000000011d1d7824 */ /* 0x000fca00078e0a1a */
[----:B------:R-:W-:Y:S02]  /*0980*/  LOP3.LUT R26, R29, 0x80808080, R20, 0xb4, !PT ;  /* 0x808080801d1a7812 */ /* 0x000fe400078eb414 */
[----:B---3--:R-:W-:Y:S01]  /*0990*/  LOP3.LUT R20, R22, 0xf, RZ, 0xc0, !PT ;  /* 0x0000000f16147812 */ /* 0x008fe200078ec0ff */
[----:B------:R-:W2:Y:S04]  /*09a0*/  LDG.E.CONSTANT R29, desc[UR6][R14.64+0x14] ;  /* 0x000014060e1d7981 */ /* 0x000ea8000c1e9900 */
[----:B------:R-:W-:-:S05]  /*09b0*/  IMAD R20, R20, 0x1010101, RZ ;  /* 0x0101010114147824 */ /* 0x000fca00078e02ff */
[----:B------:R-:W-:-:S04]  /*09c0*/  LOP3.LUT R21, R20, 0x8040201, RZ, 0xc0, !PT ;  /* 0x0804020114157812 */ /* 0x000fc800078ec0ff */
[----:B------:R-:W-:Y:S01]  /*09d0*/  LOP3.LUT R21, R21, 0x88848281, RZ, 0x3c, !PT ;  /* 0x8884828115157812 */ /* 0x000fe200078e3cff */
[----:B----4-:R-:W-:Y:S02]  /*09e0*/  IDP.4A.S8.S8 R26, R26, R27, R24 ;  /* 0x0000001b1a1a7226 */ /* 0x010fe40000000618 */
[----:B------:R-:W3:Y:S01]  /*09f0*/  LDG.E.U8.CONSTANT R27, desc[UR6][R12.64+0x5] ;  /* 0x000005060c1b7981 */ /* 0x000ee2000c1e9100 */
[----:B------:R-:W-:-:S04]  /*0a00*/  IADD3 R21, -R21, 0x1010100, RZ ;  /* 0x0101010015157810 */ /* 0x000fc80007ffe1ff */
[----:B------:R-:W-:Y:S01]  /*0a10*/  LOP3.LUT R24, R21, 0xf7fbfdfe, R20, 0xe0, !PT ;  /* 0xf7fbfdfe15187812 */ /* 0x000fe200078ee014 */
[----:B------:R-:W-:-:S05]  /*0a20*/  IMAD.SHL.U32 R21, R4, 0x10, RZ ;  /* 0x0000001004157824 */ /* 0x000fca00078e00ff */
[----:B-----5:R-:W-:-:S05]  /*0a30*/  LOP3.LUT R21, R6, 0x100, R21, 0xf8, !PT ;  /* 0x0000010006157812 */ /* 0x020fca00078ef815 */
[----:B------:R-:W-:-:S06]  /*0a40*/  IMAD.WIDE.U32 R20, R21, 0x4, R10 ;  /* 0x0000000415147825 */ /* 0x000fcc00078e000a */
[----:B------:R-:W4:Y:S01]  /*0a50*/  LDG.E.CONSTANT R20, desc[UR6][R20.64] ;  /* 0x0000000614147981 */ /* 0x000f22000c1e9900 */
[----:B------:R-:W-:-:S04]  /*0a60*/  PRMT R24, R24, 0xba98, RZ ;  /* 0x0000ba9818187816 */ /* 0x000fc800000000ff */
[----:B------:R-:W-:Y:S02]  /*0a70*/  LOP3.LUT R6, R24, 0x7f7f7f7f, RZ, 0xc0, !PT ;  /* 0x7f7f7f7f18067812 */ /* 0x000fe400078ec0ff */
[----:B------:R-:W-:-:S04]  /*0a80*/  LOP3.LUT R22, R22, 0xf0, RZ, 0xc0, !PT ;  /* 0x000000f016167812 */ /* 0x000fc800078ec0ff */
[----:B------:R-:W-:Y:S02]  /*0a90*/  SHF.R.U32.HI R22, RZ, 0x4, R22 ;  /* 0x00000004ff167819 */ /* 0x000fe40000011616 */
[----:B----4-:R-:W-:-:S05]  /*0aa0*/  LOP3.LUT R24, R20, 0x80808080, R24, 0xde, !PT ;  /* 0x8080808014187812 */ /* 0x010fca00078ede18 */
[----:B------:R-:W-:Y:S02]  /*0ab0*/  IMAD.IADD R6, R24, 0x1, -R6 ;  /* 0x0000000118067824 */ /* 0x000fe400078e0a06 */
[----:B------:R-:W-:-:S05]  /*0ac0*/  IMAD.SHL.U32 R24, R4, 0x8, RZ ;  /* 0x0000000804187824 */ /* 0x000fca00078e00ff */
[----:B---3--:R-:W-:Y:S02]  /*0ad0*/  LOP3.LUT R27, R27, 0x100, R24, 0xf8, !PT ;  /* 0x000001001b1b7812 */ /* 0x008fe400078ef818 */
[----:B------:R-:W-:Y:S01]  /*0ae0*/  LOP3.LUT R6, R6, 0x80808080, R20, 0xb4, !PT ;  /* 0x8080808006067812 */ /* 0x000fe200078eb414 */
[----:B------:R-:W3:Y:S02]  /*0af0*/  LDG.E.U8.CONSTANT R24, desc[UR6][R12.64+0x6] ;  /* 0x000006060c187981 */ /* 0x000ee4000c1e9100 */
[----:B------:R-:W-:-:S06]  /*0b00*/  IMAD.WIDE.U32 R20, R27, 0x4, R10 ;  /* 0x000000041b147825 */ /* 0x000fcc00078e000a */
[----:B------:R-:W4:Y:S01]  /*0b10*/  LDG.E.CONSTANT R20, desc[UR6][R20.64] ;  /* 0x0000000614147981 */ /* 0x000f22000c1e9900 */
[----:B--2---:R-:W-:-:S03]  /*0b20*/  IDP.4A.S8.S8 R6, R6, R29, R26 ;  /* 0x0000001d06067226 */ /* 0x004fc6000000061a */
[----:B------:R0:W2:Y:S01]  /*0b30*/  LDG.E.U8.CONSTANT R26, desc[UR6][R12.64+0x7] ;  /* 0x000007060c1a7981 */ /* 0x0000a2000c1e9100 */
[----:B------:R-:W-:Y:S02]  /*0b40*/  IMAD R27, R22, 0x1010101, RZ ;  /* 0x01010101161b7824 */ /* 0x000fe400078e02ff */
[----:B------:R-:W1:Y:S03]  /*0b50*/  S2R R22, SR_TID.X ;  /* 0x0000000000167919 */ /* 0x000e660000002100 */
[----:B------:R-:W-:Y:S01]  /*0b60*/  LOP3.LUT R28, R27, 0x8040201, RZ, 0xc0, !PT ;  /* 0x080402011b1c7812 */ /* 0x000fe200078ec0ff */
[----:B------:R5:W2:Y:S03]  /*0b70*/  LDG.E.U8.CONSTANT R21, desc[UR6][R16.64+0x4d] ;  /* 0x00004d0610157981 */ /* 0x000aa6000c1e9100 */
[----:B------:R-:W-:-:S04]  /*0b80*/  LOP3.LUT R28, R28, 0x88848281, RZ, 0x3c, !PT ;  /* 0x888482811c1c7812 */ /* 0x000fc800078e3cff */
[----:B------:R-:W-:-:S04]  /*0b90*/  IADD3 R28, -R28, 0x1010100, RZ ;  /* 0x010101001c1c7810 */ /* 0x000fc80007ffe1ff */
[----:B------:R-:W-:Y:S01]  /*0ba0*/  LOP3.LUT R28, R28, 0xf7fbfdfe, R27, 0xe0, !PT ;  /* 0xf7fbfdfe1c1c7812 */ /* 0x000fe200078ee01b */
[----:B0-----:R-:W-:-:S03]  /*0bb0*/  IMAD.SHL.U32 R13, R4, 0x4, RZ ;  /* 0x00000004040d7824 */ /* 0x001fc600078e00ff */
[----:B------:R-:W-:Y:S01]  /*0bc0*/  PRMT R27, R28, 0xba98, RZ ;  /* 0x0000ba981c1b7816 */ /* 0x000fe200000000ff */
[----:B------:R-:W-:-:S03]  /*0bd0*/  IMAD.SHL.U32 R29, R4, 0x2, RZ ;  /* 0x00000002041d7824 */ /* 0x000fc600078e00ff */
[----:B------:R-:W-:Y:S02]  /*0be0*/  LOP3.LUT R12, R27, 0x7f7f7f7f, RZ, 0xc0, !PT ;  /* 0x7f7f7f7f1b0c7812 */ /* 0x000fe400078ec0ff */
[----:B-1----:R-:W-:-:S04]  /*0bf0*/  LOP3.LUT R4, R22, 0x7, RZ, 0xc0, !PT ;  /* 0x0000000716047812 */ /* 0x002fc800078ec0ff */
[----:B------:R-:W-:-:S04]  /*0c00*/  SHF.R.U32.HI R4, RZ, 0x1, R4 ;  /* 0x00000001ff047819 */ /* 0x000fc80000011604 */
[----:B-----5:R-:W-:Y:S02]  /*0c10*/  IADD3 R16, P0, R4, R18, RZ ;  /* 0x0000001204107210 */ /* 0x020fe40007f1e0ff */
[----:B------:R-:W5:Y:S03]  /*0c20*/  LDG.E.CONSTANT R4, desc[UR6][R14.64+0x1c] ;  /* 0x00001c060e047981 */ /* 0x000f66000c1e9900 */
[----:B------:R-:W-:Y:S01]  /*0c30*/  IMAD.X R17, RZ, RZ, R19, P0 ;  /* 0x000000ffff117224 */ /* 0x000fe200000e0613 */
[----:B------:R-:W5:Y:S04]  /*0c40*/  LDG.E.U16.CONSTANT R18, desc[UR6][R18.64] ;  /* 0x0000000612127981 */ /* 0x000f68000c1e9500 */
[----:B------:R-:W5:Y:S01]  /*0c50*/  LDG.E.U8.CONSTANT R16, desc[UR6][R16.64+0x6a] ;  /* 0x00006a0610107981 */ /* 0x000f62000c1e9100 */
[----:B---3--:R-:W-:-:S03]  /*0c60*/  LOP3.LUT R13, R24, 0x100, R13, 0xf8, !PT ;  /* 0x00000100180d7812 */ /* 0x008fc600078ef80d */
[----:B------:R-:W3:Y:S01]  /*0c70*/  LDG.E.CONSTANT R24, desc[UR6][R14.64+0x20] ;  /* 0x000020060e187981 */ /* 0x000ee2000c1e9900 */
[----:B----4-:R-:W-:Y:S02]  /*0c80*/  LOP3.LUT R27, R20, 0x80808080, R27, 0xde, !PT ;  /* 0x80808080141b7812 */ /* 0x010fe400078ede1b */
[----:B--2---:R-:W-:-:S03]  /*0c90*/  LOP3.LUT R29, R26, 0x100, R29, 0xf8, !PT ;  /* 0x000001001a1d7812 */ /* 0x004fc600078ef81d */
[----:B------:R-:W-:Y:S02]  /*0ca0*/  IMAD.IADD R27, R27, 0x1, -R12 ;  /* 0x000000011b1b7824 */ /* 0x000fe400078e0a0c */
[----:B------:R-:W-:-:S04]  /*0cb0*/  IMAD.WIDE.U32 R12, R13, 0x4, R10 ;  /* 0x000000040d0c7825 */ /* 0x000fc800078e000a */
[----:B------:R-:W-:Y:S02]  /*0cc0*/  IMAD.WIDE.U32 R10, R29, 0x4, R10 ;  /* 0x000000041d0a7825 */ /* 0x000fe400078e000a */
[----:B------:R-:W2:Y:S04]  /*0cd0*/  LDG.E.CONSTANT R12, desc[UR6][R12.64] ;  /* 0x000000060c0c7981 */ /* 0x000ea8000c1e9900 */
[----:B------:R0:W4:Y:S01]  /*0ce0*/  LDG.E.CONSTANT R10, desc[UR6][R10.64] ;  /* 0x000000060a0a7981 */ /* 0x000122000c1e9900 */
[----:B------:R-:W-:-:S03]  /*0cf0*/  LOP3.LUT R27, R27, 0x80808080, R20, 0xb4, !PT ;  /* 0x808080801b1b7812 */ /* 0x000fc600078eb414 */
[----:B------:R-:W3:Y:S04]  /*0d00*/  LDG.E.CONSTANT R20, desc[UR6][R14.64+0x18] ;  /* 0x000018060e147981 */ /* 0x000ee8000c1e9900 */
[----:B------:R1:W3:Y:S01]  /*0d10*/  LDG.E.U16.CONSTANT R13, desc[UR6][R14.64] ;  /* 0x000000060e0d7981 */ /* 0x0002e2000c1e9500 */
[C---:B------:R-:W-:Y:S02]  /*0d20*/  LOP3.LUT R26, R21.reuse, 0xf, RZ, 0xc0, !PT ;  /* 0x0000000f151a7812 */ /* 0x040fe400078ec0ff */
[----:B------:R-:W-:-:S03]  /*0d30*/  LOP3.LUT R21, R21, 0xf0, RZ, 0xc0, !PT ;  /* 0x000000f015157812 */ /* 0x000fc600078ec0ff */
[----:B------:R-:W-:Y:S01]  /*0d40*/  IMAD R26, R26, 0x1010101, RZ ;  /* 0x010101011a1a7824 */ /* 0x000fe200078e02ff */
[----:B0-----:R-:W-:-:S04]  /*0d50*/  SHF.R.U32.HI R11, RZ, 0x4, R21 ;  /* 0x00000004ff0b7819 */ /* 0x001fc80000011615 */
[----:B------:R-:W-:Y:S01]  /*0d60*/  LOP3.LUT R17, R26, 0x8040201, RZ, 0xc0, !PT ;  /* 0x080402011a117812 */ /* 0x000fe200078ec0ff */
[----:B------:R-:W-:-:S03]  /*0d70*/  IMAD R11, R11, 0x1010101, RZ ;  /* 0x010101010b0b7824 */ /* 0x000fc600078e02ff */
[----:B------:R-:W-:Y:S02]  /*0d80*/  LOP3.LUT R17, R17, 0x88848281, RZ, 0x3c, !PT ;  /* 0x8884828111117812 */ /* 0x000fe400078e3cff */
[----:B------:R-:W-:Y:S02]  /*0d90*/  LOP3.LUT R21, R11, 0x8040201, RZ, 0xc0, !PT ;  /* 0x080402010b157812 */ /* 0x000fe400078ec0ff */
[----:B------:R-:W-:Y:S02]  /*0da0*/  IADD3 R17, -R17, 0x1010100, RZ ;  /* 0x0101010011117810 */ /* 0x000fe40007ffe1ff */
[----:B------:R-:W-:Y:S02]  /*0db0*/  LOP3.LUT R21, R21, 0x88848281, RZ, 0x3c, !PT ;  /* 0x8884828115157812 */ /* 0x000fe400078e3cff */
[----:B------:R-:W-:Y:S02]  /*0dc0*/  LOP3.LUT R17, R17, 0xf7fbfdfe, R26, 0xe0, !PT ;  /* 0xf7fbfdfe11117812 */ /* 0x000fe400078ee01a */
[----:B-1----:R-:W-:Y:S01]  /*0dd0*/  IADD3 R14, -R21, 0x1010100, RZ ;  /* 0x01010100150e7810 */ /* 0x002fe20007ffe1ff */
[----:B------:R-:W-:Y:S01]  /*0de0*/  IMAD.SHL.U32 R15, R22, 0x4, RZ ;  /* 0x00000004160f7824 */ /* 0x000fe200078e00ff */
[----:B------:R-:W-:-:S02]  /*0df0*/  PRMT R17, R17, 0xba98, RZ ;  /* 0x0000ba9811117816 */ /* 0x000fc400000000ff */
[----:B------:R-:W-:Y:S02]  /*0e00*/  LOP3.LUT R14, R14, 0xf7fbfdfe, R11, 0xe0, !PT ;  /* 0xf7fbfdfe0e0e7812 */ /* 0x000fe400078ee00b */
[----:B------:R-:W-:Y:S02]  /*0e10*/  LOP3.LUT R22, R17, 0x7f7f7f7f, RZ, 0xc0, !PT ;  /* 0x7f7f7f7f11167812 */ /* 0x000fe400078ec0ff */
[----:B------:R-:W-:Y:S02]  /*0e20*/  PRMT R11, R14, 0xba98, RZ ;  /* 0x0000ba980e0b7816 */ /* 0x000fe400000000ff */
[----:B------:R-:W-:Y:S02]  /*0e30*/  LOP3.LUT R15, R15, 0x4, RZ, 0xc0, !PT ;  /* 0x000000040f0f7812 */ /* 0x000fe400078ec0ff */
[----:B------:R-:W-:Y:S02]  /*0e40*/  LOP3.LUT R14, R11, 0x7f7f7f7f, RZ, 0xc0, !PT ;  /* 0x7f7f7f7f0b0e7812 */ /* 0x000fe400078ec0ff */
[----:B-----5:R-:W-:Y:S01]  /*0e50*/  SHF.R.U32.HI R16, RZ, R15, R16 ;  /* 0x0000000fff107219 */ /* 0x020fe20000011610 */
[----:B------:R-:W-:-:S03]  /*0e60*/  VIADD R25, R25, 0x4 ;  /* 0x0000000419197836 */ /* 0x000fc60000000000 */
[----:B------:R-:W-:Y:S02]  /*0e70*/  LOP3.LUT R16, R16, 0xf, RZ, 0xc0, !PT ;  /* 0x0000000f10107812 */ /* 0x000fe400078ec0ff */
[----:B------:R-:W-:Y:S02]  /*0e80*/  ISETP.GE.U32.AND P0, PT, R25, UR4, PT ;  /* 0x0000000419007c0c */ /* 0x000fe4000bf06070 */
[----:B------:R-:W-:Y:S01]  /*0e90*/  I2FP.F32.S32 R16, R16 ;  /* 0x0000001000107245 */ /* 0x000fe20000201400 */
[----:B------:R-:W-:-:S04]  /*0ea0*/  HADD2.F32 R18, -RZ, R18.H0_H0 ;  /* 0x20000012ff127230 */ /* 0x000fc80000004100 */
[----:B------:R-:W-:-:S04]  /*0eb0*/  FADD.FTZ R15, R16, 0.5 ;  /* 0x3f000000100f7421 */ /* 0x000fc80000010000 */
[----:B------:R-:W-:Y:S01]  /*0ec0*/  FMUL.FTZ R15, R18, R15 ;  /* 0x0000000f120f7220 */ /* 0x000fe20000410000 */
[----:B------:R-:W-:Y:S02]  /*0ed0*/  VIADD R23, R23, 0x20 ;  /* 0x0000002017177836 */ /* 0x000fe40000000000 */
[----:B------:R-:W-:Y:S01]  /*0ee0*/  VIADD R2, R2, 0x4 ;  /* 0x0000000402027836 */ /* 0x000fe20000000000 */
[----:B--2---:R-:W-:Y:S02]  /*0ef0*/  LOP3.LUT R17, R12, 0x80808080, R17, 0xde, !PT ;  /* 0x808080800c117812 */ /* 0x004fe400078ede11 */
[----:B----4-:R-:W-:-:S03]  /*0f00*/  LOP3.LUT R11, R10, 0x80808080, R11, 0xde, !PT ;  /* 0x808080800a0b7812 */ /* 0x010fc600078ede0b */
[----:B------:R-:W-:Y:S02]  /*0f10*/  IMAD.IADD R17, R17, 0x1, -R22 ;  /* 0x0000000111117824 */ /* 0x000fe400078e0a16 */
[----:B------:R-:W-:-:S03]  /*0f20*/  IMAD.IADD R11, R11, 0x1, -R14 ;  /* 0x000000010b0b7824 */ /* 0x000fc600078e0a0e */
[----:B------:R-:W-:Y:S01]  /*0f30*/  LOP3.LUT R17, R17, 0x80808080, R12, 0xb4, !PT ;  /* 0x8080808011117812 */ /* 0x000fe200078eb40c */
[----:B---3--:R-:W-:Y:S01]  /*0f40*/  IDP.4A.S8.S8 R27, R27, R20, R6 ;  /* 0x000000141b1b7226 */ /* 0x008fe20000000606 */
[----:B------:R-:W-:-:S03]  /*0f50*/  LOP3.LUT R11, R11, 0x80808080, R10, 0xb4, !PT ;  /* 0x808080800b0b7812 */ /* 0x000fc600078eb40a */
[----:B------:R-:W-:Y:S02]  /*0f60*/  IDP.4A.S8.S8 R4, R17, R4, R27 ;  /* 0x0000000411047226 */ /* 0x000fe4000000061b */
[----:B------:R-:W-:Y:S02]  /*0f70*/  HADD2.F32 R6, -RZ, R13.H0_H0 ;  /* 0x2000000dff067230 */ /* 0x000fe40000004100 */
[----:B------:R-:W-:-:S03]  /*0f80*/  IDP.4A.S8.S8 R4, R11, R24, R4 ;  /* 0x000000180b047226 */ /* 0x000fc60000000604 */
[----:B------:R-:W-:Y:S02]  /*0f90*/  FMUL.FTZ.D2 R6, R15, R6 ;  /* 0x000000060f067220 */ /* 0x000fe40000310000 */
[----:B------:R-:W-:-:S05]  /*0fa0*/  I2FP.F32.S32 R4, R4 ;  /* 0x0000000400047245 */ /* 0x000fca0000201400 */
[----:B------:R-:W-:Y:S01]  /*0fb0*/  FFMA.FTZ R5, R6, R4, R5 ;  /* 0x0000000406057223 */ /* 0x000fe20000010005 */
[----:B------:R-:W-:Y:S06]  /*0fc0*/  @!P0 BRA `(.L_x_14) ;  /* 0xfffffff000e08947 */ /* 0x000fec000383ffff */
.L_x_13:
[----:B------:R-:W-:Y:S05]  /*0fd0*/  BSYNC B0 ;  /* 0x0000000000007941 */ /* 0x000fea0003800000 */
.L_x_12:
        /* <DEDUP_REMOVED lines=21> */
.L_x_15:
        /* <DEDUP_REMOVED lines=13> */
.L_x_1205:


//--------------------- .text._Z9moe_vec_qIN3c108BFloat16ELi32ELi4E12block_iq4_nlLi2EXadL_ZN45_INTERNAL_8d5cb472_14_gguf_kernel_cu_cd24131919vec_dot_iq4_nl_q8_1EPKvPK10block_q8_1RKiEEEvS5_S5_PT_PS9_iiii --------------------------
	.section	.text._Z9moe_vec_qIN3c108BFloat16ELi32ELi4E12block_iq4_nlLi2EXadL_ZN45_INTERNAL_8d5cb472_14_gguf_kernel_cu_cd24131919vec_dot_iq4_nl_q8_1EPKvPK10block_q8_1RKiEEEvS5_S5_PT_PS9_iiii,"ax",@progbits
	.align	128
.text._Z9moe_vec_qIN3c108BFloat16ELi32ELi4E12block_iq4_nlLi2EXadL_ZN45_INTERNAL_8d5cb472_14_gguf_kernel_cu_cd24131919vec_dot_iq4_nl_q8_1EPKvPK10block_q8_1RKiEEEvS5_S5_PT_PS9_iiii:
        .type           _Z9moe_vec_qIN3c108BFloat16ELi32ELi4E12block_iq4_nlLi2EXadL_ZN45_INTERNAL_8d5cb472_14_gguf_kernel_cu_cd24131919vec_dot_iq4_nl_q8_1EPKvPK10block_q8_1RKiEEEvS5_S5_PT_PS9_iiii,@function
        .size           _Z9moe_vec_qIN3c108BFloat16ELi32ELi4E12block_iq4_nlLi2EXadL_ZN45_INTERNAL_8d5cb472_14_gguf_kernel_cu_cd24131919vec_dot_iq4_nl_q8_1EPKvPK10block_q8_1RKiEEEvS5_S5_PT_PS9_iiii,(.L_x_1206 - _Z9moe_vec_qIN3c108BFloat16ELi32ELi4E12block_iq4_nlLi2EXadL_ZN45_INTERNAL_8d5cb472_14_gguf_kernel_cu_cd24131919vec_dot_iq4_nl_q8_1EPKvPK10block_q8_1RKiEEEvS5_S5_PT_PS9_iiii)
        .other          _Z9moe_vec_qIN3c108BFloat16ELi32ELi4E12block_iq4_nlLi2EXadL_ZN45_INTERNAL_8d5cb472_14_gguf_kernel_cu_cd24131919vec_dot_iq4_nl_q8_1EPKvPK10block_q8_1RKiEEEvS5_S5_PT_PS9_iiii,@"STO_CUDA_ENTRY STV_DEFAULT"
_Z9moe_vec_qIN3c108BFloat16ELi32ELi4E12block_iq4_nlLi2EXadL_ZN45_INTERNAL_8d5cb472_14_gguf_kernel_cu_cd24131919vec_dot_iq4_nl_q8_1EPKvPK10block_q8_1RKiEEEvS5_S5_PT_PS9_iiii:
        /* <DEDUP_REMOVED lines=26> */
[----:B------:R-:W-:-:S07]  /*01a0*/  ISETP.NE.U32.AND P2, PT, RZ, UR5, PT ;  /* 0x00000005ff007c0c */ /* 0x000fce000bf45070 */
        /* <DEDUP_REMOVED lines=8> */
[----:B------:R-:W-:-:S03]  /*0230*/  IMAD.HI.U32 R10, R10, R3, RZ ;  /* 0x000000030a0a7227 */ /* 0x000fc600078e00ff */
[----:B------:R-:W-:Y:S01]  /*0240*/  LOP3.LUT R6, R6, 0x4, RZ, 0xc0, !PT ;  /* 0x0000000406067812 */ /* 0x000fe200078ec0ff */
[----:B------:R-:W-:Y:S02]  /*0250*/  IMAD.MOV R12, RZ, RZ, -R10 ;  /* 0x000000ffff0c7224 */ /* 0x000fe400078e0a0a */
[----:B------:R-:W-:Y:S02]  /*0260*/  IMAD R9, R0, UR4, R11 ;  /* 0x0000000400097c24 */ /* 0x000fe4000f8e020b */
[----:B0-----:R-:W-:Y:S02]  /*0270*/  IMAD R5, R12, UR5, R3 ;  /* 0x000000050c057c24 */ /* 0x001fe4000f8e0203 */
[----:B------:R-:W0:Y:S03]  /*0280*/  LDC.64 R12, c[0x0][0x218] ;  /* 0x00008600ff0c7b82 */ /* 0x000e260000000a00 */
[----:B------:R-:W-:-:S13]  /*0290*/  ISETP.GE.U32.AND P0, PT, R5, UR5, PT ;  /* 0x0000000505007c0c */ /* 0x000fda000bf06070 */
[----:B------:R-:W-:Y:S02]  /*02a0*/  @P0 VIADD R5, R5, -UR5 ;  /* 0x8000000505050c36 */ /* 0x000fe40008000000 */
[----:B------:R-:W-:-:S03]  /*02b0*/  @P0 VIADD R10, R10, 0x1 ;  /* 0x000000010a0a0836 */ /* 0x000fc60000000000 */
[----:B------:R-:W-:Y:S01]  /*02c0*/  ISETP.GE.U32.AND P1, PT, R5, UR5, PT ;  /* 0x0000000505007c0c */ /* 0x000fe2000bf26070 */
[----:B------:R-:W-:-:S05]  /*02d0*/  IMAD.SHL.U32 R5, R2, 0x2, RZ ;  /* 0x0000000202057824 */ /* 0x000fca00078e00ff */
[----:B------:R-:W-:-:S07]  /*02e0*/  LOP3.LUT R5, R5, 0x2, RZ, 0xc0, !PT ;  /* 0x0000000205057812 */ /* 0x000fce00078ec0ff */
        /* <DEDUP_REMOVED lines=8> */
.L_x_18:
[----:B------:R-:W0:Y:S01]  /*0370*/  LDC.64 R22, c[0x0][0x210] ;  /* 0x00008400ff167b82 */ /* 0x000e220000000a00 */
[----:B------:R-:W-:Y:S02]  /*0380*/  SHF.R.S32.HI R15, RZ, 0x1f, R9 ;  /* 0x0000001fff0f7819 */ /* 0x000fe40000011409 */
[----:B------:R-:W-:-:S04]  /*0390*/  IADD3 R17, P0, R4, R9, RZ ;  /* 0x0000000904117210 */ /* 0x000fc80007f1e0ff */
[----:B------:R-:W-:-:S05]  /*03a0*/  LEA.HI.X.SX32 R15, R4, R15, 0x1, P0 ;  /* 0x0000000f040f7211 */ /* 0x000fca00000f0eff */
[----:B------:R-:W-:Y:S02]  /*03b0*/  IMAD R15, R15, 0x12, RZ ;  /* 0x000000120f0f7824 */ /* 0x000fe400078e02ff */
[----:B0-----:R-:W-:-:S04]  /*03c0*/  IMAD.WIDE.U32 R22, R17, 0x12, R22 ;  /* 0x0000001211167825 */ /* 0x001fc800078e0016 */
[----:B------:R-:W-:Y:S01]  /*03d0*/  IMAD.IADD R23, R23, 0x1, R15 ;  /* 0x0000000117177824 */ /* 0x000fe200078e020f */
[----:B------:R-:W-:-:S05]  /*03e0*/  LEA R24, P0, R6, R22, 0x1 ;  /* 0x0000001606187211 */ /* 0x000fca00078008ff */
[----:B------:R-:W-:-:S05]  /*03f0*/  IMAD.X R25, RZ, RZ, R23, P0 ;  /* 0x000000ffff197224 */ /* 0x000fca00000e0617 */
[----:B------:R-:W2:Y:S04]  /*0400*/  LDG.E.U16.CONSTANT R31, desc[UR6][R24.64+0x2] ;  /* 0x00000206181f7981 */ /* 0x000ea8000c1e9500 */
[----:B------:R-:W3:Y:S04]  /*0410*/  LDG.E.U16.CONSTANT R8, desc[UR6][R24.64+0x4] ;  /* 0x0000040618087981 */ /* 0x000ee8000c1e9500 */
[----:B------:R-:W4:Y:S04]  /*0420*/  LDG.E.U16.CONSTANT R15, desc[UR6][R24.64+0x6] ;  /* 0x00000606180f7981 */ /* 0x000f28000c1e9500 */
[----:B------:R-:W5:Y:S01]  /*0430*/  LDG.E.U16.CONSTANT R18, desc[UR6][R24.64+0x8] ;  /* 0x0000080618127981 */ /* 0x000f62000c1e9500 */
[----:B--2---:R-:W-:-:S02]  /*0440*/  SHF.R.U32.HI R10, RZ, 0x8, R31 ;  /* 0x00000008ff0a7819 */ /* 0x004fc4000001161f */
[----:B------:R-:W-:Y:S02]  /*0450*/  LOP3.LUT R26, R31, 0xf, RZ, 0xc0, !PT ;  /* 0x0000000f1f1a7812 */ /* 0x000fe400078ec0ff */
[----:B------:R-:W-:Y:S02]  /*0460*/  LOP3.LUT R10, R10, 0xf, RZ, 0xc0, !PT ;  /* 0x0000000f0a0a7812 */ /* 0x000fe400078ec0ff */
[----:B------:R-:W-:Y:S02]  /*0470*/  IADD3 R26, P0, R26, UR10, RZ ;  /* 0x0000000a1a1a7c10 */ /* 0x000fe4000ff1e0ff */
[----:B------:R-:W-:-:S03]  /*0480*/  IADD3 R28, P1, R10, UR10, RZ ;  /* 0x0000000a0a1c7c10 */ /* 0x000fc6000ff3e0ff */
[----:B------:R-:W-:Y:S02]  /*0490*/  IMAD.X R27, RZ, RZ, UR11, P0 ;  /* 0x0000000bff1b7e24 */ /* 0x000fe400080e06ff */
[----:B------:R-:W-:-:S03]  /*04a0*/  IMAD.X R29, RZ, RZ, UR11, P1 ;  /* 0x0000000bff1d7e24 */ /* 0x000fc600088e06ff */
[----:B------:R-:W2:Y:S04]  /*04b0*/  LDG.E.U8.CONSTANT R26, desc[UR6][R26.64] ;  /* 0x000000061a1a7981 */ /* 0x000ea8000c1e9100 */
[----:B------:R-:W2:Y:S01]  /*04c0*/  LDG.E.U8.CONSTANT R19, desc[UR6][R28.64] ;  /* 0x000000061c137981 */ /* 0x000ea2000c1e9100 */
[----:B---3--:R-:W-:Y:S02]  /*04d0*/  LOP3.LUT R16, R8, 0xf, RZ, 0xc0, !PT ;  /* 0x0000000f08107812 */ /* 0x008fe400078ec0ff */
[----:B------:R-:W-:Y:S02]  /*04e0*/  SHF.R.U32.HI R10, RZ, 0x8, R8 ;  /* 0x00000008ff0a7819 */ /* 0x000fe40000011608 */
[----:B------:R-:W-:Y:S02]  /*04f0*/  SHF.R.U64 R20, R31, 0xc, RZ ;  /* 0x0000000c1f147819 */ /* 0x000fe400000012ff */
[----:B------:R-:W-:-:S02]  /*0500*/  IADD3 R16, P0, R16, UR10, RZ ;  /* 0x0000000a10107c10 */ /* 0x000fc4000ff1e0ff */
[--C-:B------:R-:W-:Y:S02]  /*0510*/  PRMT R31, R31, 0x5410, R8.reuse ;  /* 0x000054101f1f7816 */ /* 0x100fe40000000008 */
[----:B------:R-:W-:Y:S01]  /*0520*/  LOP3.LUT R10, R10, 0xf, RZ, 0xc0, !PT ;  /* 0x0000000f0a0a7812 */ /* 0x000fe200078ec0ff */
[----:B------:R-:W-:Y:S01]  /*0530*/  IMAD.X R17, RZ, RZ, UR11, P0 ;  /* 0x0000000bff117e24 */ /* 0x000fe200080e06ff */
[----:B------:R-:W-:Y:S02]  /*0540*/  SHF.R.U32.HI R31, RZ, 0x4, R31 ;  /* 0x00000004ff1f7819 */ /* 0x000fe4000001161f */
[----:B------:R-:W-:Y:S02]  /*0550*/  SHF.R.U32.HI R14, RZ, 0xc, R8 ;  /* 0x0000000cff0e7819 */ /* 0x000fe40000011608 */
[----:B------:R-:W-:Y:S01]  /*0560*/  IADD3 R32, P0, R10, UR10, RZ ;  /* 0x0000000a0a207c10 */ /* 0x000fe2000ff1e0ff */
[----:B------:R0:W3:Y:S01]  /*0570*/  LDG.E.U8.CONSTANT R29, desc[UR6][R16.64] ;  /* 0x00000006101d7981 */ /* 0x0000e2000c1e9100 */
[----:B------:R-:W-:-:S02]  /*0580*/  IADD3 R20, P1, R20, UR10, RZ ;  /* 0x0000000a14147c10 */ /* 0x000fc4000ff3e0ff */
[----:B------:R-:W-:Y:S01]  /*0590*/  LOP3.LUT R10, R31, 0xf, RZ, 0xc0, !PT ;  /* 0x0000000f1f0a7812 */ /* 0x000fe200078ec0ff */
[----:B------:R-:W-:Y:S01]  /*05a0*/  IMAD.X R33, RZ, RZ, UR11, P0 ;  /* 0x0000000bff217e24 */ /* 0x000fe200080e06ff */
[----:B------:R-:W-:Y:S01]  /*05b0*/  LOP3.LUT R14, R14, 0xffff, RZ, 0xc0, !PT ;  /* 0x0000ffff0e0e7812 */ /* 0x000fe200078ec0ff */
[----:B------:R-:W-:Y:S01]  /*05c0*/  IMAD.X R21, RZ, RZ, UR11, P1 ;  /* 0x0000000bff157e24 */ /* 0x000fe200088e06ff */
[----:B------:R-:W-:Y:S02]  /*05d0*/  SHF.R.U32.HI R8, RZ, 0x4, R8 ;  /* 0x00000004ff087819 */ /* 0x000fe40000011608 */
[----:B0-----:R-:W-:Y:S02]  /*05e0*/  IADD3 R16, P0, R10, UR10, RZ ;  /* 0x0000000a0a107c10 */ /* 0x001fe4000ff1e0ff */
[----:B------:R0:W3:Y:S01]  /*05f0*/  LDG.E.U8.CONSTANT R27, desc[UR6][R20.64] ;  /* 0x00000006141b7981 */ /* 0x0000e2000c1e9100 */
[----:B------:R-:W-:Y:S02]  /*0600*/  IADD3 R30, P1, R14, UR10, RZ ;  /* 0x0000000a0e1e7c10 */ /* 0x000fe4000ff3e0ff */
[----:B------:R-:W-:Y:S01]  /*0610*/  LOP3.LUT R8, R8, 0xf, RZ, 0xc0, !PT ;  /* 0x0000000f08087812 */ /* 0x000fe200078ec0ff */
[----:B------:R-:W-:Y:S01]  /*0620*/  IMAD.X R17, RZ, RZ, UR11, P0 ;  /* 0x0000000bff117e24 */ /* 0x000fe200080e06ff */
[----:B----4-:R-:W-:Y:S01]  /*0630*/  LOP3.LUT R28, R15, 0xf, RZ, 0xc0, !PT ;  /* 0x0000000f0f1c7812 */ /* 0x010fe200078ec0ff */
[----:B------:R-:W-:Y:S01]  /*0640*/  IMAD.X R31, RZ, RZ, UR11, P1 ;  /* 0x0000000bff1f7e24 */ /* 0x000fe200088e06ff */
[----:B------:R-:W3:Y:S01]  /*0650*/  LDG.E.U8.CONSTANT R24, desc[UR6][R32.64] ;  /* 0x0000000620187981 */ /* 0x000ee2000c1e9100 */
[----:B0-----:R-:W-:-:S03]  /*0660*/  IADD3 R20, P1, R8, UR10, RZ ;  /* 0x0000000a08147c10 */ /* 0x001fc6000ff3e0ff */
[----:B------:R0:W4:Y:S01]  /*0670*/  LDG.E.U8.CONSTANT R14, desc[UR6][R16.64] ;  /* 0x00000006100e7981 */ /* 0x000122000c1e9100 */
[----:B------:R-:W-:Y:S01]  /*0680*/  SHF.R.U32.HI R8, RZ, 0x8, R15 ;  /* 0x00000008ff087819 */ /* 0x000fe2000001160f */
[----:B------:R-:W-:Y:S02]  /*0690*/  IMAD.X R21, RZ, RZ, UR11, P1 ;  /* 0x0000000bff157e24 */ /* 0x000fe400088e06ff */
[----:B------:R5:W4:Y:S01]  /*06a0*/  LDG.E.U8.CONSTANT R25, desc[UR6][R30.64] ;  /* 0x000000061e197981 */ /* 0x000b22000c1e9100 */
[----:B0-----:R-:W-:-:S03]  /*06b0*/  IADD3 R16, P0, R28, UR10, RZ ;  /* 0x0000000a1c107c10 */ /* 0x001fc6000ff1e0ff */
[----:B------:R0:W4:Y:S02]  /*06c0*/  LDG.E.U8.CONSTANT R10, desc[UR6][R20.64] ;  /* 0x00000006140a7981 */ /* 0x000124000c1e9100 */
[----:B------:R-:W-:Y:S01]  /*06d0*/  IMAD.X R17, RZ, RZ, UR11, P0 ;  /* 0x0000000bff117e24 */ /* 0x000fe200080e06ff */
[----:B-----5:R-:W-:Y:S02]  /*06e0*/  LOP3.LUT R30, R18, 0xf, RZ, 0xc0, !PT ;  /* 0x0000000f121e7812 */ /* 0x020fe400078ec0ff */
[----:B------:R-:W-:Y:S02]  /*06f0*/  LOP3.LUT R34, R8, 0xf, RZ, 0xc0, !PT ;  /* 0x0000000f08227812 */ /* 0x000fe400078ec0ff */
[----:B------:R1:W5:Y:S02]  /*0700*/  LDG.E.U8.CONSTANT R28, desc[UR6][R16.64] ;  /* 0x00000006101c7981 */ /* 0x000364000c1e9100 */
[----:B0-----:R-:W-:Y:S02]  /*0710*/  IADD3 R20, P1, R34, UR10, RZ ;  /* 0x0000000a22147c10 */ /* 0x001fe4000ff3e0ff */
[----:B------:R0:W5:Y:S01]  /*0720*/  LDG.E.U16.CONSTANT R8, desc[UR6][R22.64] ;  /* 0x0000000616087981 */ /* 0x000162000c1e9500 */
[----:B-1----:R-:W-:-:S02]  /*0730*/  IADD3 R16, P0, R30, UR10, RZ ;  /* 0x0000000a1e107c10 */ /* 0x002fc4000ff1e0ff */
[----:B------:R-:W-:-:S03]  /*0740*/  IMAD.X R21, RZ, RZ, UR11, P1 ;  /* 0x0000000bff157e24 */ /* 0x000fc600088e06ff */
[----:B------:R-:W-:-:S03]  /*0750*/  IMAD.X R17, RZ, RZ, UR11, P0 ;  /* 0x0000000bff117e24 */ /* 0x000fc600080e06ff */
[----:B------:R-:W5:Y:S01]  /*0760*/  LDG.E.U8.CONSTANT R21, desc[UR6][R20.64] ;  /* 0x0000000614157981 */ /* 0x000f62000c1e9100 */
[----:B--2---:R-:W-:Y:S02]  /*0770*/  PRMT R26, R19, 0x7604, R26 ;  /* 0x00007604131a7816 */ /* 0x004fe4000000001a */
[----:B------:R-:W-:-:S04]  /*0780*/  SHF.R.U32.HI R19, RZ, 0x8, R18 ;  /* 0x00000008ff137819 */ /* 0x000fc80000011612 */
[----:B------:R-:W-:-:S04]  /*0790*/  LOP3.LUT R19, R19, 0xf, RZ, 0xc0, !PT ;  /* 0x0000000f13137812 */ /* 0x000fc800078ec0ff */
[----:B0-----:R-:W-:Y:S02]  /*07a0*/  IADD3 R22, P0, R19, UR10, RZ ;  /* 0x0000000a13167c10 */ /* 0x001fe4000ff1e0ff */
[----:B------:R0:W2:Y:S03]  /*07b0*/  LDG.E.U8.CONSTANT R19, desc[UR6][R16.64] ;  /* 0x0000000610137981 */ /* 0x0000a6000c1e9100 */
[----:B------:R-:W-:-:S05]  /*07c0*/  IMAD.X R23, RZ, RZ, UR11, P0 ;  /* 0x0000000bff177e24 */ /* 0x000fca00080e06ff */
[----:B------:R-:W2:Y:S01]  /*07d0*/  LDG.E.U8.CONSTANT R20, desc[UR6][R22.64] ;  /* 0x0000000616147981 */ /* 0x000ea2000c1e9100 */
[----:B0-----:R-:W-:-:S03]  /*07e0*/  IMAD.WIDE R16, R11, 0x24, R12 ;  /* 0x000000240b107825 */ /* 0x001fc600078e020c */
[----:B------:R-:W-:-:S05]  /*07f0*/  LEA R16, P0, R5, R16, 0x2 ;  /* 0x0000001005107211 */ /* 0x000fca00078010ff */
[----:B------:R-:W-:Y:S01]  /*0800*/  IMAD.X R17, RZ, RZ, R17, P0 ;  /* 0x000000ffff117224 */ /* 0x000fe200000e0611 */
[----:B---3--:R-:W-:-:S04]  /*0810*/  PRMT R29, R24, 0x2104, R29 ;  /* 0x00002104181d7816 */ /* 0x008fc8000000001d */
[----:B------:R-:W3:Y:S04]  /*0820*/  LDG.E.CONSTANT R23, desc[UR6][R16.64+0x4] ;  /* 0x0000040610177981 */ /* 0x000ee8000c1e9900 */
[----:B------:R-:W3:Y:S04]  /*0830*/  LDG.E.CONSTANT R24, desc[UR6][R16.64+0x8] ;  /* 0x0000080610187981 */ /* 0x000ee8000c1e9900 */
[----:B------:R-:W3:Y:S01]  /*0840*/  LDG.E.CONSTANT R22, desc[UR6][R16.64+0x18] ;  /* 0x0000180610167981 */ /* 0x000ee2000c1e9900 */
[----:B----4-:R-:W-:Y:S02]  /*0850*/  PRMT R14, R27, 0x7604, R14 ;  /* 0x000076041b0e7816 */ /* 0x010fe4000000000e */
[----:B------:R-:W-:-:S02]  /*0860*/  PRMT R25, R25, 0x2104, R10 ;  /* 0x0000210419197816 */ /* 0x000fc4000000000a */
[----:B------:R0:W4:Y:S02]  /*0870*/  LDG.E.CONSTANT R10, desc[UR6][R16.64+0x14] ;  /* 0x00001406100a7981 */ /* 0x000124000c1e9900 */
[----:B0-----:R-:W-:-:S04]  /*0880*/  PRMT R16, R15, 0x5410, R18 ;  /* 0x000054100f107816 */ /* 0x001fc80000000012 */
[----:B------:R-:W-:-:S04]  /*0890*/  SHF.R.U32.HI R27, RZ, 0x4, R16 ;  /* 0x00000004ff1b7819 */ /* 0x000fc80000011610 */
[----:B------:R-:W-:Y:S02]  /*08a0*/  LOP3.LUT R27, R27, 0xf, RZ, 0xc0, !PT ;  /* 0x0000000f1b1b7812 */ /* 0x000fe400078ec0ff */
[----:B------:R-:W-:Y:S02]  /*08b0*/  PRMT R25, R25, 0x1054, R14 ;  /* 0x0000105419197816 */ /* 0x000fe4000000000e */
[----:B------:R-:W-:Y:S02]  /*08c0*/  IADD3 R14, P0, R27, UR10, RZ ;  /* 0x0000000a1b0e7c10 */ /* 0x000fe4000ff1e0ff */
[----:B------:R-:W-:Y:S02]  /*08d0*/  SHF.R.U64 R27, R15, 0xc, RZ ;  /* 0x0000000c0f1b7819 */ /* 0x000fe400000012ff */
[----:B-----5:R-:W-:Y:S01]  /*08e0*/  PRMT R28, R21, 0x7604, R28 ;  /* 0x00007604151c7816 */ /* 0x020fe2000000001c */
[----:B------:R-:W-:Y:S01]  /*08f0*/  IMAD.X R15, RZ, RZ, UR11, P0 ;  /* 0x0000000bff0f7e24 */ /* 0x000fe200080e06ff */
[----:B------:R-:W-:-:S02]  /*0900*/  SHF.R.U32.HI R21, RZ, 0x4, R18 ;  /* 0x00000004ff157819 */ /* 0x000fc40000011612 */
[----:B------:R-:W-:Y:S02]  /*0910*/  PRMT R26, R29, 0x1054, R26 ;  /* 0x000010541d1a7816 */ /* 0x000fe4000000001a */
[----:B------:R-:W-:Y:S02]  /*0920*/  IADD3 R16, P0, R27, UR10, RZ ;  /* 0x0000000a1b107c10 */ /* 0x000fe4000ff1e0ff */
[----:B------:R0:W5:Y:S03]  /*0930*/  LDG.E.U8.CONSTANT R27, desc[UR6][R14.64] ;  /* 0x000000060e1b7981 */ /* 0x000166000c1e9100 */
[----:B------:R-:W-:-:S05]  /*0940*/  IMAD.X R17, RZ, RZ, UR11, P0 ;  /* 0x0000000bff117e24 */ /* 0x000fca00080e06ff */
[----:B------:R-:W5:Y:S01]  /*0950*/  LDG.E.U8.CONSTANT R16, desc[UR6][R16.64] ;  /* 0x0000000610107981 */ /* 0x000f62000c1e9100 */
[----:B--2---:R-:W-:Y:S02]  /*0960*/  PRMT R29, R20, 0x2104, R19 ;  /* 0x00002104141d7816 */ /* 0x004fe40000000013 */
[----:B------:R-:W-:Y:S02]  /*0970*/  SHF.R.U32.HI R19, RZ, 0xc, R18 ;  /* 0x0000000cff137819 */ /* 0x000fe40000011612 */
[----:B------:R-:W-:Y:S02]  /*0980*/  LOP3.LUT R18, R21, 0xf, RZ, 0xc0, !PT ;  /* 0x0000000f15127812 */ /* 0x000fe400078ec0ff */
[----:B0-----:R-:W-:Y:S02]  /*0990*/  LOP3.LUT R14, R19, 0xffff, RZ, 0xc0, !PT ;  /* 0x0000ffff130e7812 */ /* 0x001fe400078ec0ff */
[----:B------:R-:W-:-:S05]  /*09a0*/  IADD3 R18, P0, R18, UR10, RZ ;  /* 0x0000000a12127c10 */ /* 0x000fca000ff1e0ff */
[----:B------:R-:W-:Y:S01]  /*09b0*/  IMAD.X R19, RZ, RZ, UR11, P0 ;  /* 0x0000000bff137e24 */ /* 0x000fe200080e06ff */
[----:B------:R-:W-:-:S04]  /*09c0*/  IADD3 R14, P0, R14, UR10, RZ ;  /* 0x0000000a0e0e7c10 */ /* 0x000fc8000ff1e0ff */
[----:B------:R-:W2:Y:S01]  /*09d0*/  LDG.E.U8.CONSTANT R18, desc[UR6][R18.64] ;  /* 0x0000000612127981 */ /* 0x000ea2000c1e9100 */
[----:B------:R-:W-:-:S06]  /*09e0*/  IMAD.X R15, RZ, RZ, UR11, P0 ;  /* 0x0000000bff0f7e24 */ /* 0x000fcc00080e06ff */
[----:B------:R-:W2:Y:S01]  /*09f0*/  LDG.E.U8.CONSTANT R15, desc[UR6][R14.64] ;  /* 0x000000060e0f7981 */ /* 0x000ea2000c1e9100 */
[----:B------:R-:W-:-:S06]  /*0a00*/  IMAD.WIDE R20, R11, 0x24, R12 ;  /* 0x000000240b147825 */ /* 0x000fcc00078e020c */
[----:B------:R-:W2:Y:S01]  /*0a10*/  LDG.E.U16.CONSTANT R20, desc[UR6][R20.64] ;  /* 0x0000000614147981 */ /* 0x000ea2000c1e9500 */
[----:B------:R-:W-:Y:S01]  /*0a20*/  VIADD R11, R11, 0x10 ;  /* 0x000000100b0b7836 */ /* 0x000fe20000000000 */
[----:B------:R-:W-:Y:S01]  /*0a30*/  PRMT R28, R29, 0x1054, R28 ;  /* 0x000010541d1c7816 */ /* 0x000fe2000000001c */
[----:B---3--:R-:W-:Y:S02]  /*0a40*/  IDP.4A.S8.S8 R23, R26, R23, RZ ;  /* 0x000000171a177226 */ /* 0x008fe400000006ff */
[----:B----4-:R-:W-:Y:S01]  /*0a50*/  IDP.4A.S8.S8 R25, R25, R10, RZ ;  /* 0x0000000a19197226 */ /* 0x010fe200000006ff */
[----:B------:R-:W-:Y:S01]  /*0a60*/  ISETP.GE.U32.AND P0, PT, R11, UR4, PT ;  /* 0x000000040b007c0c */ /* 0x000fe2000bf06070 */
[----:B------:R-:W-:Y:S02]  /*0a70*/  IDP.4A.S8.S8 R23, R28, R24, R23 ;  /* 0x000000181c177226 */ /* 0x000fe40000000617 */
[----:B------:R-:W-:Y:S02]  /*0a80*/  HADD2.F32 R8, -RZ, R8.H0_H0 ;  /* 0x20000008ff087230 */ /* 0x000fe40000004100 */
[----:B------:R-:W-:Y:S01]  /*0a90*/  VIADD R9, R9, 0x10 ;  /* 0x0000001009097836 */ /* 0x000fe20000000000 */
[----:B-----5:R-:W-:-:S02]  /*0aa0*/  PRMT R16, R16, 0x7604, R27 ;  /* 0x0000760410107816 */ /* 0x020fc4000000001b */
[----:B--2---:R-:W-:-:S04]  /*0ab0*/  PRMT R17, R15, 0x2104, R18 ;  /* 0x000021040f117816 */ /* 0x004fc80000000012 */
[----:B------:R-:W-:-:S05]  /*0ac0*/  PRMT R16, R17, 0x1054, R16 ;  /* 0x0000105411107816 */ /* 0x000fca0000000010 */
[----:B------:R-:W-:Y:S02]  /*0ad0*/  IDP.4A.S8.S8 R16, R16, R22, R25 ;  /* 0x0000001610107226 */ /* 0x000fe40000000619 */
[----:B------:R-:W-:Y:S02]  /*0ae0*/  HADD2.F32 R15, -RZ, R20.H0_H0 ;  /* 0x20000014ff0f7230 */ /* 0x000fe40000004100 */
[----:B------:R-:W-:-:S03]  /*0af0*/  IMAD.IADD R16, R23, 0x1, R16 ;  /* 0x0000000117107824 */ /* 0x000fc600078e0210 */
[----:B------:R-:W-:Y:S02]  /*0b00*/  FMUL.FTZ R8, R8, R15 ;  /* 0x0000000f08087220 */ /* 0x000fe40000410000 */
[----:B------:R-:W-:-:S05]  /*0b10*/  I2FP.F32.S32 R16, R16 ;  /* 0x0000001000107245 */ /* 0x000fca0000201400 */
[----:B------:R-:W-:Y:S01]  /*0b20*/  FFMA.FTZ R7, R8, R16, R7 ;  /* 0x0000001008077223 */ /* 0x000fe20000010007 */
[----:B------:R-:W-:Y:S06]  /*0b30*/  @!P0 BRA `(.L_x_18) ;  /* 0xfffffff8000c8947 */ /* 0x000fec000383ffff */
.L_x_17:
[----:B------:R-:W-:Y:S05]  /*0b40*/  BSYNC B0 ;  /* 0x0000000000007941 */ /* 0x000fea0003800000 */
.L_x_16:
        /* <DEDUP_REMOVED lines=13> */
[----:B------:R-:W-:-:S04]  /*0c20*/  IMAD R3, R3, UR8, R0 ;  /* 0x0000000803037c24 */ /* 0x000fc8000f8e0200 */
[----:B------:R-:W-:Y:S01]  /*0c30*/  F2FP.BF16.F32.PACK_AB R0, RZ, R2 ;  /* 0x00000002ff00723e */ /* 0x000fe200000010ff */
[----:B--2---:R-:W-:-:S05]  /*0c40*/  IMAD.WIDE.U32 R2, R3, 0x2, R4 ;  /* 0x0000000203027825 */ /* 0x004fca00078e0004 */
[----:B------:R-:W-:Y:S01]  /*0c50*/  STG.E.U16 desc[UR6][R2.64], R0 ;  /* 0x0000000002007986 */ /* 0x000fe2000c101506 */
[----:B------:R-:W-:Y:S05]  /*0c60*/  EXIT ;  /* 0x000000000000794d */ /* 0x000fea0003800000 */
.L_x_19:
        /* <DEDUP_REMOVED lines=9> */
.L_x_1206:


//--------------------- .text._Z9moe_vec_qIN3c108BFloat16ELi256ELi8E11block_iq1_sLi1EXadL_ZN45_INTERNAL_8d5cb472_14_gguf_kernel_cu_cd24131918vec_dot_iq1_s_q8_1EPKvPK10block_q8_1RKiEEEvS5_S5_PT_PS9_iiii --------------------------
	.section	.text._Z9moe_vec_qIN3c108BFloat16ELi256ELi8E11block_iq1_sLi1EXadL_ZN45_INTERNAL_8d5cb472_14_gguf_kernel_cu_cd24131918vec_dot_iq1_s_q8_1EPKvPK10block_q8_1RKiEEEvS5_S5_PT_PS9_iiii,"ax",@progbits
	.align	128
.text._Z9moe_vec_qIN3c108BFloat16ELi256ELi8E11block_iq1_sLi1EXadL_ZN45_INTERNAL_8d5cb472_14_gguf_kernel_cu_cd24131918vec_dot_iq1_s_q8_1EPKvPK10block_q8_1RKiEEEvS5_S5_PT_PS9_iiii:
        .type           _Z9moe_vec_qIN3c108BFloat16ELi256ELi8E11block_iq1_sLi1EXadL_ZN45_INTERNAL_8d5cb472_14_gguf_kernel_cu_cd24131918vec_dot_iq1_s_q8_1EPKvPK10block_q8_1RKiEEEvS5_S5_PT_PS9_iiii,@function
        .size           _Z9moe_vec_qIN3c108BFloat16ELi256ELi8E11block_iq1_sLi1EXadL_ZN45_INTERNAL_8d5cb472_14_gguf_kernel_cu_cd24131918vec_dot_iq1_s_q8_1EPKvPK10block_q8_1RKiEEEvS5_S5_PT_PS9_iiii,(.L_x_1207 - _Z9moe_vec_qIN3c108BFloat16ELi256ELi8E11block_iq1_sLi1EXadL_ZN45_INTERNAL_8d5cb472_14_gguf_kernel_cu_cd24131918vec_dot_iq1_s_q8_1EPKvPK10block_q8_1RKiEEEvS5_S5_PT_PS9_iiii)
        .other          _Z9moe_vec_qIN3c108BFloat16ELi256ELi8E11block_iq1_sLi1EXadL_ZN45_INTERNAL_8d5cb472_14_gguf_kernel_cu_cd24131918vec_dot_iq1_s_q8_1EPKvPK10block_q8_1RKiEEEvS5_S5_PT_PS9_iiii,@"STO_CUDA_ENTRY STV_DEFAULT"
_Z9moe_vec_qIN3c108BFloat16ELi256ELi8E11block_iq1_sLi1EXadL_ZN45_INTERNAL_8d5cb472_14_gguf_kernel_cu_cd24131918vec_dot_iq1_s_q8_1EPKvPK10block_q8_1RKiEEEvS5_S5_PT_PS9_iiii:
        /* <DEDUP_REMOVED lines=26> */
[----:B------:R-:W-:-:S06]  /*01a0*/  IMAD.SHL.U32 R21, R23, 0x8, RZ ;  /* 0x0000000817157824 */ /* 0x000fcc00078e00ff */
[----:B-1----:R-:W1:Y:S02]  /*01b0*/  MUFU.RCP R8, R8 ;  /* 0x0000000800087308 */ /* 0x002e640000001000 */
[----:B-1----:R-:W-:Y:S01]  /*01c0*/  VIADD R6, R8, 0xffffffe ;  /* 0x0ffffffe08067836 */ /* 0x002fe20000000000 */
[----:B------:R-:W-:-:S05]  /*01d0*/  HFMA2.MMA R8, -RZ, RZ, 0, 0 ;  /* 0x00000000ff087435 */ /* 0x000fca00000001ff */
[----:B------:R1:W3:Y:S02]  /*01e0*/  F2I.FTZ.U32.TRUNC.NTZ R7, R6 ;  /* 0x0000000600077305 */ /* 0x0002e4000021f000 */
[----:B-1----:R-:W-:Y:S01]  /*01f0*/  IMAD.MOV.U32 R6, RZ, RZ, RZ ;  /* 0x000000ffff067224 */ /* 0x002fe200078e00ff */
[----:B---3--:R-:W-:-:S05]  /*0200*/  IADD3 R11, RZ, -R7, RZ ;  /* 0x80000007ff0b7210 */ /* 0x008fca0007ffe0ff */
[----:B------:R-:W-:-:S04]  /*0210*/  IMAD R11, R11, UR5, RZ ;  /* 0x000000050b0b7c24 */ /* 0x000fc8000f8e02ff */
[----:B------:R-:W-:Y:S01]  /*0220*/  IMAD.HI.U32 R10, R7, R11, R6 ;  /* 0x0000000b070a7227 */ /* 0x000fe200078e0006 */
[C---:B------:R-:W-:Y:S02]  /*0230*/  SHF.L.U32 R7, R2.reuse, 0x1, RZ ;  /* 0x0000000102077819 */ /* 0x040fe400000006ff */
[----:B------:R-:W-:Y:S02]  /*0240*/  LOP3.LUT R6, R2, 0x7, RZ, 0xc0, !PT ;  /* 0x0000000702067812 */ /* 0x000fe400078ec0ff */
[----:B------:R-:W-:Y:S01]  /*0250*/  LOP3.LUT R7, R7, 0xe, RZ, 0xc0, !PT ;  /* 0x0000000e07077812 */ /* 0x000fe200078ec0ff */
[----:B0-----:R-:W-:Y:S01]  /*0260*/  IMAD.HI.U32 R4, R10, R3, RZ ;  /* 0x000000030a047227 */ /* 0x001fe200078e00ff */
[----:B------:R-:W-:-:S03]  /*0270*/  LOP3.LUT R21, R21, 0xfffffff8, R6, 0xe2, !PT ;  /* 0xfffffff815157812 */ /* 0x000fc600078ee206 */
[----:B------:R-:W-:-:S04]  /*0280*/  IMAD.MOV R10, RZ, RZ, -R4 ;  /* 0x000000ffff0a7224 */ /* 0x000fc800078e0a04 */
[----:B------:R-:W-:Y:S02]  /*0290*/  IMAD R5, R10, UR5, R3 ;  /* 0x000000050a057c24 */ /* 0x000fe4000f8e0203 */
[----:B------:R-:W0:Y:S03]  /*02a0*/  LDC.64 R10, c[0x0][0x218] ;  /* 0x00008600ff0a7b82 */ /* 0x000e260000000a00 */
[----:B------:R-:W-:-:S13]  /*02b0*/  ISETP.GE.U32.AND P0, PT, R5, UR5, PT ;  /* 0x0000000505007c0c */ /* 0x000fda000bf06070 */
[----:B------:R-:W-:Y:S01]  /*02c0*/  @P0 IADD3 R5, R5, -UR5, RZ ;  /* 0x8000000505050c10 */ /* 0x000fe2000fffe0ff */
        /* <DEDUP_REMOVED lines=9> */
[----:B--2---:R-:W-:-:S07]  /*0360*/  IMAD R9, R9, UR5, RZ ;  /* 0x0000000509097c24 */ /* 0x004fce000f8e02ff */
.L_x_22:
[----:B------:R-:W0:Y:S01]  /*0370*/  LDC.64 R18, c[0x0][0x210] ;  /* 0x00008400ff127b82 */ /* 0x000e220000000a00 */
[----:B------:R-:W-:Y:S02]  /*0380*/  IADD3 R5, P0, R9, R4, RZ ;  /* 0x0000000409057210 */ /* 0x000fe40007f1e0ff */
[----:B------:R-:W-:-:S04]  /*0390*/  SHF.R.S32.HI R12, RZ, 0x1f, R4 ;  /* 0x0000001fff0c7819 */ /* 0x000fc80000011404 */
[----:B------:R-:W-:Y:S01]  /*03a0*/  LEA.HI.X.SX32 R12, R9, R12, 0x1, P0 ;  /* 0x0000000c090c7211 */ /* 0x000fe200000f0eff */
[----:B0-----:R-:W-:-:S04]  /*03b0*/  IMAD.WIDE.U32 R18, R5, 0x32, R18 ;  /* 0x0000003205127825 */ /* 0x001fc800078e0012 */
[----:B------:R-:W-:Y:S01]  /*03c0*/  IMAD R5, R12, 0x32, RZ ;  /* 0x000000320c057824 */ /* 0x000fe200078e02ff */
[----:B------:R-:W-:Y:S01]  /*03d0*/  LEA R26, P0, R6, R18, 0x1 ;  /* 0x00000012061a7211 */ /* 0x000fe200078008ff */
[----:B------:R-:W0:Y:S02]  /*03e0*/  LDC.64 R12, c[0x4][0x28] ;  /* 0x01000a00ff0c7b82 */ /* 0x000e240000000a00 */
[----:B------:R-:W-:-:S05]  /*03f0*/  IMAD.IADD R19, R19, 0x1, R5 ;  /* 0x0000000113137824 */ /* 0x000fca00078e0205 */
[----:B------:R-:W-:Y:S02]  /*0400*/  IADD3.X R27, RZ, R19, RZ, P0, !PT ;  /* 0x00000013ff1b7210 */ /* 0x000fe400007fe4ff */
[----:B------:R-:W-:Y:S01]  /*0410*/  LEA R16, P0, R7, R18, 0x1 ;  /* 0x0000001207107211 */ /* 0x000fe200078008ff */
[----:B------:R-:W-:Y:S01]  /*0420*/  IMAD.WIDE R14, R21, 0x24, R10 ;  /* 0x00000024150e7825 */ /* 0x000fe200078e020a */
[----:B------:R-:W2:Y:S04]  /*0430*/  LDG.E.U16.CONSTANT R18, desc[UR6][R18.64] ;  /* 0x0000000612127981 */ /* 0x000ea8000c1e9500 */
[----:B------:R-:W3:Y:S01]  /*0440*/  LDG.E.U16.CONSTANT R20, desc[UR6][R26.64+0x22] ;  /* 0x000022061a147981 */ /* 0x000ee2000c1e9500 */
[----:B------:R-:W-:-:S03]  /*0450*/  IMAD.X R17, RZ, RZ, R19, P0 ;  /* 0x000000ffff117224 */ /* 0x000fc600000e0613 */
[----:B------:R-:W4:Y:S04]  /*0460*/  LDG.E.CONSTANT R28, desc[UR6][R14.64+0x4] ;  /* 0x000004060e1c7981 */ /* 0x000f28000c1e9900 */
[----:B------:R-:W5:Y:S04]  /*0470*/  LDG.E.U16.CONSTANT R22, desc[UR6][R16.64+0x2] ;  /* 0x0000020610167981 */ /* 0x000f68000c1e9500 */
[----:B------:R-:W2:Y:S01]  /*0480*/  LDG.E.CONSTANT R26, desc[UR6][R14.64+0x8] ;  /* 0x000008060e1a7981 */ /* 0x000ea2000c1e9900 */
[----:B---3--:R-:W-:-:S04]  /*0490*/  SHF.L.U32 R5, R20, 0x8, RZ ;  /* 0x0000000814057819 */ /* 0x008fc800000006ff */
[----:B------:R-:W-:-:S04]  /*04a0*/  LOP3.LUT R5, R5, 0x700, RZ, 0xc0, !PT ;  /* 0x0000070005057812 */ /* 0x000fc800078ec0ff */
[----:B-----5:R-:W-:-:S05]  /*04b0*/  LOP3.LUT R5, R5, 0xff, R22, 0xf8, !PT ;  /* 0x000000ff05057812 */ /* 0x020fca00078ef816 */
[----:B0-----:R-:W-:Y:S02]  /*04c0*/  IMAD.WIDE.U32 R24, R5, 0x8, R12 ;  /* 0x0000000805187825 */ /* 0x001fe400078e000c */
[----:B------:R0:W3:Y:S04]  /*04d0*/  LDG.E.U16.CONSTANT R5, desc[UR6][R16.64+0x4] ;  /* 0x0000040610057981 */ /* 0x0000e8000c1e9500 */
[----:B------:R-:W5:Y:S01]  /*04e0*/  LDG.E.CONSTANT R24, desc[UR6][R24.64] ;  /* 0x0000000618187981 */ /* 0x000f62000c1e9900 */
[----:B------:R-:W-:Y:S01]  /*04f0*/  IMAD.SHL.U32 R29, R20, 0x20, RZ ;  /* 0x00000020141d7824 */ /* 0x000fe200078e00ff */
[----:B------:R-:W-:-:S04]  /*0500*/  SHF.R.U32.HI R22, RZ, 0x8, R22 ;  /* 0x00000008ff167819 */ /* 0x000fc80000011616 */
[----:B------:R-:W-:Y:S02]  /*0510*/  LOP3.LUT R29, R22, 0x700, R29, 0xf8, !PT ;  /* 0x00000700161d7812 */ /* 0x000fe400078ef81d */
[----:B0-----:R-:W-:-:S04]  /*0520*/  SHF.L.U32 R16, R20, 0x2, RZ ;  /* 0x0000000214107819 */ /* 0x001fc800000006ff */
[----:B------:R-:W-:Y:S02]  /*0530*/  LOP3.LUT R16, R16, 0x700, RZ, 0xc0, !PT ;  /* 0x0000070010107812 */ /* 0x000fe400078ec0ff */
[----:B-----5:R-:W-:Y:S02]  /*0540*/  LOP3.LUT R27, R24, 0xf0f0f0f, RZ, 0xc0, !PT ;  /* 0x0f0f0f0f181b7812 */ /* 0x020fe400078ec0ff */
[----:B------:R-:W-:Y:S02]  /*0550*/  SHF.R.U32.HI R22, RZ, 0x4, R24 ;  /* 0x00000004ff167819 */ /* 0x000fe40000011618 */
[----:B------:R-:W5:Y:S01]  /*0560*/  LDG.E.CONSTANT R24, desc[UR6][R14.64+0x10] ;  /* 0x000010060e187981 */ /* 0x000f62000c1e9900 */
[----:B----4-:R-:W-:Y:S02]  /*0570*/  IDP.4A.S8.S8 R27, R27, R28, RZ ;  /* 0x0000001c1b1b7226 */ /* 0x010fe400000006ff */
[----:B------:R-:W-:Y:S01]  /*0580*/  IMAD.WIDE.U32 R28, R29, 0x8, R12 ;  /* 0x000000081d1c7825 */ /* 0x000fe200078e000c */
[----:B------:R-:W-:-:S04]  /*0590*/  LOP3.LUT R25, R22, 0xf0f0f0f, RZ, 0xc0, !PT ;  /* 0x0f0f0f0f16197812 */ /* 0x000fc800078ec0ff */
[----:B------:R-:W4:Y:S01]  /*05a0*/  LDG.E.CONSTANT R22, desc[UR6][R28.64] ;  /* 0x000000061c167981 */ /* 0x000f22000c1e9900 */
[----:B--2---:R-:W-:-:S03]  /*05b0*/  IDP.4A.S8.S8 R25, R25, R26, R27 ;  /* 0x0000001a19197226 */ /* 0x004fc6000000061b */
[----:B------:R-:W2:Y:S01]  /*05c0*/  LDG.E.CONSTANT R26, desc[UR6][R14.64+0xc] ;  /* 0x00000c060e1a7981 */ /* 0x000ea2000c1e9900 */
[----:B---3--:R-:W-:-:S03]  /*05d0*/  LOP3.LUT R17, R16, 0xff, R5, 0xf8, !PT ;  /* 0x000000ff10117812 */ /* 0x008fc600078ef805 */
[----:B------:R-:W3:Y:S02]  /*05e0*/  LDG.E.CONSTANT R27, desc[UR6][R14.64+0x14] ;  /* 0x000014060e1b7981 */ /* 0x000ee4000c1e9900 */
[----:B------:R-:W-:-:S06]  /*05f0*/  IMAD.WIDE.U32 R16, R17, 0x8, R12 ;  /* 0x0000000811107825 */ /* 0x000fcc00078e000c */
[----:B------:R4:W3:Y:S01]  /*0600*/  LDG.E.CONSTANT R16, desc[UR6][R16.64] ;  /* 0x0000000610107981 */ /* 0x0008e2000c1e9900 */
[----:B------:R-:W-:Y:S02]  /*0610*/  SHF.R.U32.HI R5, RZ, 0x8, R5 ;  /* 0x00000008ff057819 */ /* 0x000fe40000011605 */
[----:B----4-:R-:W-:Y:S02]  /*0620*/  LOP3.LUT R17, R22, 0xf0f0f0f, RZ, 0xc0, !PT ;  /* 0x0f0f0f0f16117812 */ /* 0x010fe400078ec0ff */
[----:B------:R-:W-:-:S03]  /*0630*/  SHF.R.U32.HI R22, RZ, 0x4, R22 ;  /* 0x00000004ff167819 */ /* 0x000fc60000011616 */
[----:B--2---:R-:W-:Y:S01]  /*0640*/  IDP.4A.S8.S8 R26, R17, R26, R25 ;  /* 0x0000001a111a7226 */ /* 0x004fe20000000619 */
[----:B------:R-:W-:Y:S01]  /*0650*/  LOP3.LUT R25, R22, 0xf0f0f0f, RZ, 0xc0, !PT ;  /* 0x0f0f0f0f16197812 */ /* 0x000fe200078ec0ff */
[----:B------:R-:W2:Y:S01]  /*0660*/  LDG.E.CONSTANT R17, desc[UR6][R14.64+0x1c] ;  /* 0x00001c060e117981 */ /* 0x000ea2000c1e9900 */
[----:B------:R-:W-:-:S03]  /*0670*/  SHF.R.U32.HI R22, RZ, 0x1, R20 ;  /* 0x00000001ff167819 */ /* 0x000fc60000011614 */
[----:B-----5:R-:W-:Y:S01]  /*0680*/  IDP.4A.S8.S8 R24, R25, R24, R26 ;  /* 0x0000001819187226 */ /* 0x020fe2000000061a */
[----:B------:R-:W-:Y:S02]  /*0690*/  LOP3.LUT R25, R5, 0x700, R22, 0xf8, !PT ;  /* 0x0000070005197812 */ /* 0x000fe400078ef816 */
[----:B------:R-:W4:Y:S03]  /*06a0*/  LDG.E.CONSTANT R22, desc[UR6][R14.64+0x18] ;  /* 0x000018060e167981 */ /* 0x000f26000c1e9900 */
[----:B------:R-:W-:Y:S01]  /*06b0*/  IMAD.WIDE.U32 R12, R25, 0x8, R12 ;  /* 0x00000008190c7825 */ /* 0x000fe200078e000c */
[----:B---3--:R-:W-:-:S05]  /*06c0*/  LOP3.LUT R5, R16, 0xf0f0f0f, RZ, 0xc0, !PT ;  /* 0x0f0f0f0f10057812 */ /* 0x008fca00078ec0ff */
[----:B------:R0:W3:Y:S01]  /*06d0*/  LDG.E.CONSTANT R12, desc[UR6][R12.64] ;  /* 0x000000060c0c7981 */ /* 0x0000e2000c1e9900 */
[----:B------:R-:W-:-:S03]  /*06e0*/  IDP.4A.S8.S8 R27, R5, R27, R24 ;  /* 0x0000001b051b7226 */ /* 0x000fc60000000618 */
[----:B------:R-:W5:Y:S04]  /*06f0*/  LDG.E.CONSTANT R5, desc[UR6][R14.64+0x20] ;  /* 0x000020060e057981 */ /* 0x000f68000c1e9900 */
[----:B------:R-:W5:Y:S01]  /*0700*/  LDG.E.CONSTANT R24, desc[UR6][R14.64] ;  /* 0x000000060e187981 */ /* 0x000f62000c1e9900 */
[----:B------:R-:W-:-:S04]  /*0710*/  SHF.R.U32.HI R16, RZ, 0x4, R16 ;  /* 0x00000004ff107819 */ /* 0x000fc80000011610 */
[----:B------:R-:W-:Y:S02]  /*0720*/  LOP3.LUT R16, R16, 0xf0f0f0f, RZ, 0xc0, !PT ;  /* 0x0f0f0f0f10107812 */ /* 0x000fe400078ec0ff */
[----:B------:R-:W-:Y:S02]  /*0730*/  LOP3.LUT R25, R20, 0x8000, RZ, 0xc0, !PT ;  /* 0x0000800014197812 */ /* 0x000fe400078ec0ff */
[----:B------:R-:W-:Y:S02]  /*0740*/  SHF.R.U32.HI R20, RZ, 0xb, R20 ;  /* 0x0000000bff147819 */ /* 0x000fe40000011614 */
[----:B------:R-:W-:Y:S01]  /*0750*/  IADD3 R23, R23, 0x4, RZ ;  /* 0x0000000417177810 */ /* 0x000fe20007ffe0ff */
[----:B------:R-:W-:Y:S01]  /*0760*/  IMAD.MOV.U32 R26, RZ, RZ, 0x37000000 ;  /* 0x37000000ff1a7424 */ /* 0x000fe200078e00ff */
[----:B------:R-:W-:Y:S02]  /*0770*/  I2FP.F32.S32 R25, R25 ;  /* 0x0000001900197245 */ /* 0x000fe40000201400 */
[----:B------:R-:W-:-:S02]  /*0780*/  LOP3.LUT R20, R20, 0xe, RZ, 0xc0, !PT ;  /* 0x0000000e14147812 */ /* 0x000fc400078ec0ff */
[----:B------:R-:W-:Y:S01]  /*0790*/  ISETP.GE.U32.AND P0, PT, R23, UR4, PT ;  /* 0x0000000417007c0c */ /* 0x000fe2000bf06070 */
[----:B------:R-:W-:Y:S01]  /*07a0*/  FFMA.FTZ R25, R25, -R26, -0.875 ;  /* 0xbf60000019197423 */ /* 0x000fe2000001081a */
[----:B------:R-:W-:Y:S01]  /*07b0*/  LOP3.LUT R20, R20, 0x1, RZ, 0xfc, !PT ;  /* 0x0000000114147812 */ /* 0x000fe200078efcff */
[----:B------:R-:W-:-:S03]  /*07c0*/  HADD2.F32 R18, -RZ, R18.H0_H0 ;  /* 0x20000012ff127230 */ /* 0x000fc60000004100 */
[----:B0-----:R-:W-:Y:S01]  /*07d0*/  I2FP.F32.S32 R13, R20 ;  /* 0x00000014000d7245 */ /* 0x001fe20000201400 */
[----:B------:R-:W-:-:S04]  /*07e0*/  VIADD R21, R21, 0x20 ;  /* 0x0000002015157836 */ /* 0x000fc80000000000 */
[----:B------:R-:W-:Y:S01]  /*07f0*/  FMUL.FTZ R13, R18, R13 ;  /* 0x0000000d120d7220 */ /* 0x000fe20000410000 */
[----:B------:R-:W-:Y:S01]  /*0800*/  IADD3 R4, R4, 0x4, RZ ;  /* 0x0000000404047810 */ /* 0x000fe20007ffe0ff */
[----:B----4-:R-:W-:Y:S01]  /*0810*/  IDP.4A.S8.S8 R16, R16, R22, R27 ;  /* 0x0000001610107226 */ /* 0x010fe2000000061b */
[----:B---3--:R-:W-:Y:S02]  /*0820*/  LOP3.LUT R22, R12, 0xf0f0f0f, RZ, 0xc0, !PT ;  /* 0x0f0f0f0f0c167812 */ /* 0x008fe400078ec0ff */
[----:B------:R-:W-:-:S03]  /*0830*/  SHF.R.U32.HI R12, RZ, 0x4, R12 ;  /* 0x00000004ff0c7819 */ /* 0x000fc6000001160c */
[----:B--2---:R-:W-:Y:S01]  /*0840*/  IDP.4A.S8.S8 R16, R22, R17, R16 ;  /* 0x0000001116107226 */ /* 0x004fe20000000610 */
[----:B------:R-:W-:-:S05]  /*0850*/  LOP3.LUT R12, R12, 0xf0f0f0f, RZ, 0xc0, !PT ;  /* 0x0f0f0f0f0c0c7812 */ /* 0x000fca00078ec0ff */
[----:B-----5:R-:W-:Y:S02]  /*0860*/  IDP.4A.S8.S8 R5, R12, R5, R16 ;  /* 0x000000050c057226 */ /* 0x020fe40000000610 */
[--C-:B------:R-:W-:Y:S02]  /*0870*/  HADD2.F32 R12, -RZ, R24.reuse.H1_H1 ;  /* 0x30000018ff0c7230 */ /* 0x100fe40000004100 */
[----:B------:R-:W-:Y:S01]  /*0880*/  HADD2.F32 R24, -RZ, R24.H0_H0 ;  /* 0x20000018ff187230 */ /* 0x000fe20000004100 */
[----:B------:R-:W-:Y:S02]  /*0890*/  I2FP.F32.S32 R5, R5 ;  /* 0x0000000500057245 */ /* 0x000fe40000201400 */
[----:B------:R-:W-:-:S04]  /*08a0*/  FMUL.FTZ R25, R25, R12 ;  /* 0x0000000c19197220 */ /* 0x000fc80000410000 */
[----:B------:R-:W-:-:S04]  /*08b0*/  FFMA.FTZ R5, R24, R5, R25 ;  /* 0x0000000518057223 */ /* 0x000fc80000010019 */
[----:B------:R-:W-:Y:S01]  /*08c0*/  FFMA.FTZ R8, R13, R5, R8 ;  /* 0x000000050d087223 */ /* 0x000fe20000010008 */
[----:B------:R-:W-:Y:S06]  /*08d0*/  @!P0 BRA `(.L_x_22) ;  /* 0xfffffff800a48947 */ /* 0x000fec000383ffff */
.L_x_21:
[----:B------:R-:W-:Y:S05]  /*08e0*/  BSYNC B0 ;  /* 0x0000000000007941 */ /* 0x000fea0003800000 */
.L_x_20:
        /* <DEDUP_REMOVED lines=18> */
.L_x_23:
        /* <DEDUP_REMOVED lines=15> */
.L_x_1207:


//--------------------- .text._Z9moe_vec_qIN3c108BFloat16ELi256ELi8E13block_iq3_xxsLi1EXadL_ZN45_INTERNAL_8d5cb472_14_gguf_kernel_cu_cd24131920vec_dot_iq3_xxs_q8_1EPKvPK10block_q8_1RKiEEEvS5_S5_PT_PS9_iiii --------------------------
	.section	.text._Z9moe_vec_qIN3c108BFloat16ELi256ELi8E13block_iq3_xxsLi1EXadL_ZN45_INTERNAL_8d5cb472_14_gguf_kernel_cu_cd24131920vec_dot_iq3_xxs_q8_1EPKvPK10block_q8_1RKiEEEvS5_S5_PT_PS9_iiii,"ax",@progbits
	.align	128
.text._Z9moe_vec_qIN3c108BFloat16ELi256ELi8E13block_iq3_xxsLi1EXadL_ZN45_INTERNAL_8d5cb472_14_gguf_kernel_cu_cd24131920vec_dot_iq3_xxs_q8_1EPKvPK10block_q8_1RKiEEEvS5_S5_PT_PS9_iiii:
        .type           _Z9moe_vec_qIN3c108BFloat16ELi256ELi8E13block_iq3_xxsLi1EXadL_ZN45_INTERNAL_8d5cb472_14_gguf_kernel_cu_cd24131920vec_dot_iq3_xxs_q8_1EPKvPK10block_q8_1RKiEEEvS5_S5_PT_PS9_iiii,@function
        .size           _Z9moe_vec_qIN3c108BFloat16ELi256ELi8E13block_iq3_xxsLi1EXadL_ZN45_INTERNAL_8d5cb472_14_gguf_kernel_cu_cd24131920vec_dot_iq3_xxs_q8_1EPKvPK10block_q8_1RKiEEEvS5_S5_PT_PS9_iiii,(.L_x_1208 - _Z9moe_vec_qIN3c108BFloat16ELi256ELi8E13block_iq3_xxsLi1EXadL_ZN45_INTERNAL_8d5cb472_14_gguf_kernel_cu_cd24131920vec_dot_iq3_xxs_q8_1EPKvPK10block_q8_1RKiEEEvS5_S5_PT_PS9_iiii)
        .other          _Z9moe_vec_qIN3c108BFloat16ELi256ELi8E13block_iq3_xxsLi1EXadL_ZN45_INTERNAL_8d5cb472_14_gguf_kernel_cu_cd24131920vec_dot_iq3_xxs_q8_1EPKvPK10block_q8_1RKiEEEvS5_S5_PT_PS9_iiii,@"STO_CUDA_ENTRY STV_DEFAULT"
_Z9moe_vec_qIN3c108BFloat16ELi256ELi8E13block_iq3_xxsLi1EXadL_ZN45_INTERNAL_8d5cb472_14_gguf_kernel_cu_cd24131920vec_dot_iq3_xxs_q8_1EPKvPK10block_q8_1RKiEEEvS5_S5_PT_PS9_iiii:
        /* <DEDUP_REMOVED lines=27> */
[----:B------:R-:W-:-:S05]  /*01b0*/  SHF.L.U32 R11, R23, 0x3, RZ ;  /* 0x00000003170b7819 */ /* 0x000fca00000006ff */
[----:B-1----:R-:W1:Y:S02]  /*01c0*/  MUFU.RCP R8, R8 ;  /* 0x0000000800087308 */ /* 0x002e640000001000 */
[----:B-1----:R-:W-:-:S06]  /*01d0*/  VIADD R6, R8, 0xffffffe ;  /* 0x0ffffffe08067836 */ /* 0x002fcc0000000000 */
[----:B------:R1:W3:Y:S02]  /*01e0*/  F2I.FTZ.U32.TRUNC.NTZ R7, R6 ;  /* 0x0000000600077305 */ /* 0x0002e4000021f000 */
[----:B-1----:R-:W-:Y:S02]  /*01f0*/  IMAD.MOV.U32 R6, RZ, RZ, RZ ;  /* 0x000000ffff067224 */ /* 0x002fe400078e00ff */
[----:B---3--:R-:W-:-:S04]  /*0200*/  IMAD.MOV R9, RZ, RZ, -R7 ;  /* 0x000000ffff097224 */ /* 0x008fc800078e0a07 */
[----:B------:R-:W-:-:S04]  /*0210*/  IMAD R9, R9, UR5, RZ ;  /* 0x0000000509097c24 */ /* 0x000fc8000f8e02ff */
[----:B------:R-:W-:Y:S02]  /*0220*/  IMAD.HI.U32 R10, R7, R9, R6 ;  /* 0x00000009070a7227 */ /* 0x000fe400078e0006 */
[----:B------:R-:W1:Y:S02]  /*0230*/  LDC.64 R8, c[0x0][0x218] ;  /* 0x00008600ff087b82 */ /* 0x000e640000000a00 */
[----:B------:R-:W-:Y:S02]  /*0240*/  IMAD.MOV.U32 R6, RZ, RZ, RZ ;  /* 0x000000ffff067224 */ /* 0x000fe400078e00ff */
[----:B------:R-:W-:-:S05]  /*0250*/  IMAD.HI.U32 R10, R10, R3, RZ ;  /* 0x000000030a0a7227 */ /* 0x000fca00078e00ff */
[----:B0-----:R-:W-:-:S05]  /*0260*/  IADD3 R4, -R10, RZ, RZ ;  /* 0x000000ff0a047210 */ /* 0x001fca0007ffe1ff */
[----:B------:R-:W-:-:S05]  /*0270*/  IMAD R4, R4, UR5, R3 ;  /* 0x0000000504047c24 */ /* 0x000fca000f8e0203 */
[----:B------:R-:W-:-:S13]  /*0280*/  ISETP.GE.U32.AND P0, PT, R4, UR5, PT ;  /* 0x0000000504007c0c */ /* 0x000fda000bf06070 */
[----:B------:R-:W-:Y:S02]  /*0290*/  @P0 VIADD R4, R4, -UR5 ;  /* 0x8000000504040c36 */ /* 0x000fe40008000000 */
[----:B------:R-:W-:-:S03]  /*02a0*/  @P0 VIADD R10, R10, 0x1 ;  /* 0x000000010a0a0836 */ /* 0x000fc60000000000 */
[----:B------:R-:W-:Y:S01]  /*02b0*/  ISETP.GE.U32.AND P1, PT, R4, UR5, PT ;  /* 0x0000000504007c0c */ /* 0x000fe2000bf26070 */
[----:B------:R-:W-:-:S12]  /*02c0*/  IMAD R4, R0, UR4, R23 ;  /* 0x0000000400047c24 */ /* 0x000fd8000f8e0217 */
[----:B------:R-:W-:Y:S01]  /*02d0*/  @P1 VIADD R10, R10, 0x1 ;  /* 0x000000010a0a1836 */ /* 0x000fe20000000000 */
[----:B------:R-:W-:Y:S01]  /*02e0*/  @!P2 LOP3.LUT R10, RZ, UR5, RZ, 0x33, !PT ;  /* 0x00000005ff0aac12 */ /* 0x000fe2000f8e33ff */
[----:B------:R-:W-:-:S04]  /*02f0*/  ULDC UR5, c[0x0][0x23c] ;  /* 0x00008f0000057ab9 */ /* 0x000fc80000000800 */
[----:B------:R-:W-:Y:S01]  /*0300*/  IMAD R7, R10, UR5, RZ ;  /* 0x000000050a077c24 */ /* 0x000fe2000f8e02ff */
[----:B------:R-:W-:-:S03]  /*0310*/  UIMAD UR5, UR4, UR8, URZ ;  /* 0x00000008040572a4 */ /* 0x000fc6000f8e023f */
[----:B-1----:R-:W-:Y:S01]  /*0320*/  IMAD.WIDE.U32 R8, R7, 0x4, R8 ;  /* 0x0000000407087825 */ /* 0x002fe200078e0008 */
[----:B------:R-:W-:-:S03]  /*0330*/  LOP3.LUT R7, R11, 0xfffffff8, R2, 0xe2, !PT ;  /* 0xfffffff80b077812 */ /* 0x000fc600078ee202 */
[----:B--2---:R-:W-:-:S07]  /*0340*/  IMAD R5, R5, UR5, RZ ;  /* 0x0000000505057c24 */ /* 0x004fce000f8e02ff */
.L_x_26:
        /* <DEDUP_REMOVED lines=8> */
[----:B------:R-:W-:Y:S01]  /*03d0*/  LEA R28, P0, R29, R10, 0x1 ;  /* 0x0000000a1d1c7211 */ /* 0x000fe200078008ff */
[----:B------:R-:W-:-:S03]  /*03e0*/  IMAD.SHL.U32 R12, R2, 0x8, RZ ;  /* 0x00000008020c7824 */ /* 0x000fc600078e00ff */
[----:B------:R-:W-:Y:S02]  /*03f0*/  IADD3 R13, R11, R13, RZ ;  /* 0x0000000d0b0d7210 */ /* 0x000fe40007ffe0ff */
[----:B------:R-:W-:-:S03]  /*0400*/  LOP3.LUT R12, R12, 0x38, RZ, 0xc0, !PT ;  /* 0x000000380c0c7812 */ /* 0x000fc600078ec0ff */
[----:B------:R-:W-:Y:S01]  /*0410*/  IMAD.X R29, RZ, RZ, R13, P0 ;  /* 0x000000ffff1d7224 */ /* 0x000fe200000e060d */
[----:B------:R-:W-:-:S04]  /*0420*/  LOP3.LUT R15, R12, 0x2, RZ, 0xfc, !PT ;  /* 0x000000020c0f7812 */ /* 0x000fc800078efcff */
[----:B------:R-:W2:Y:S01]  /*0430*/  LDG.E.U16.CONSTANT R27, desc[UR6][R28.64+0x42] ;  /* 0x000042061c1b7981 */ /* 0x000ea2000c1e9500 */
[----:B------:R-:W-:Y:S02]  /*0440*/  IADD3 R12, P0, R15, R10, RZ ;  /* 0x0000000a0f0c7210 */ /* 0x000fe40007f1e0ff */
[----:B------:R-:W0:Y:S03]  /*0450*/  LDC.64 R14, c[0x4][0x18] ;  /* 0x01000600ff0e7b82 */ /* 0x000e260000000a00 */
[----:B------:R-:W-:-:S05]  /*0460*/  IMAD.X R13, RZ, RZ, R13, P0 ;  /* 0x000000ffff0d7224 */ /* 0x000fca00000e060d */
[----:B------:R-:W0:Y:S04]  /*0470*/  LDG.E.U8.CONSTANT R25, desc[UR6][R12.64] ;  /* 0x000000060c197981 */ /* 0x000e28000c1e9100 */
[----:B------:R-:W3:Y:S01]  /*0480*/  LDG.E.U8.CONSTANT R21, desc[UR6][R12.64+0x1] ;  /* 0x000001060c157981 */ /* 0x000ee2000c1e9100 */
[----:B--2---:R-:W-:-:S05]  /*0490*/  IMAD.SHL.U32 R16, R27, 0x8, RZ ;  /* 0x000000081b107824 */ /* 0x004fca00078e00ff */
[----:B------:R-:W-:-:S04]  /*04a0*/  LOP3.LUT R16, R16, 0x3f8, RZ, 0xc0, !PT ;  /* 0x000003f810107812 */ /* 0x000fc800078ec0ff */
[----:B------:R-:W-:Y:S01]  /*04b0*/  IADD3 R18, P0, R16, UR10, RZ ;  /* 0x0000000a10127c10 */ /* 0x000fe2000ff1e0ff */
[----:B0-----:R-:W-:-:S03]  /*04c0*/  IMAD.WIDE.U32 R24, R25, 0x4, R14 ;  /* 0x0000000419187825 */ /* 0x001fc600078e000e */
[----:B------:R-:W-:-:S03]  /*04d0*/  IADD3.X R19, RZ, UR11, RZ, P0, !PT ;  /* 0x0000000bff137c10 */ /* 0x000fc600087fe4ff */
[----:B------:R-:W2:Y:S04]  /*04e0*/  LDG.E.CONSTANT R25, desc[UR6][R24.64] ;  /* 0x0000000618197981 */ /* 0x000ea8000c1e9900 */
[----:B------:R-:W2:Y:S01]  /*04f0*/  LDG.E.64.CONSTANT R18, desc[UR6][R18.64] ;  /* 0x0000000612127981 */ /* 0x000ea2000c1e9b00 */
[----:B---3--:R-:W-:-:S06]  /*0500*/  IMAD.WIDE.U32 R20, R21, 0x4, R14 ;  /* 0x0000000415147825 */ /* 0x008fcc00078e000e */
[----:B------:R0:W3:Y:S01]  /*0510*/  LDG.E.CONSTANT R20, desc[UR6][R20.64] ;  /* 0x0000000614147981 */ /* 0x0000e2000c1e9900 */
[C---:B--2---:R-:W-:Y:S02]  /*0520*/  LOP3.LUT R16, R18.reuse, 0x80808080, R25, 0xde, !PT ;  /* 0x8080808012107812 */ /* 0x044fe400078ede19 */
[----:B------:R-:W-:-:S05]  /*0530*/  LOP3.LUT R17, R18, 0x7f7f7f7f, RZ, 0xc0, !PT ;  /* 0x7f7f7f7f12117812 */ /* 0x000fca00078ec0ff */
[----:B------:R-:W-:Y:S02]  /*0540*/  IMAD.IADD R22, R16, 0x1, -R17 ;  /* 0x0000000110167824 */ /* 0x000fe400078e0a11 */
[----:B------:R-:W-:-:S03]  /*0550*/  IMAD.WIDE R16, R7, 0x24, R8 ;  /* 0x0000002407107825 */ /* 0x000fc600078e0208 */
[----:B0-----:R-:W-:Y:S02]  /*0560*/  LOP3.LUT R21, R22, 0x80808080, R25, 0xb4, !PT ;  /* 0x8080808016157812 */ /* 0x001fe400078eb419 */
[----:B------:R-:W2:Y:S04]  /*0570*/  LDG.E.CONSTANT R22, desc[UR6][R16.64+0x4] ;  /* 0x0000040610167981 */ /* 0x000ea8000c1e9900 */
[----:B------:R-:W4:Y:S04]  /*0580*/  LDG.E.CONSTANT R26, desc[UR6][R16.64+0x8] ;  /* 0x00000806101a7981 */ /* 0x000f28000c1e9900 */
[----:B------:R-:W5:Y:S01]  /*0590*/  LDG.E.U8.CONSTANT R25, desc[UR6][R12.64+0x2] ;  /* 0x000002060c197981 */ /* 0x000f62000c1e9100 */
[----:B------:R-:W-:-:S02]  /*05a0*/  LOP3.LUT R18, R19, 0x7f7f7f7f, RZ, 0xc0, !PT ;  /* 0x7f7f7f7f13127812 */ /* 0x000fc400078ec0ff */
[----:B---3--:R-:W-:-:S05]  /*05b0*/  LOP3.LUT R19, R19, 0x80808080, R20, 0xde, !PT ;  /* 0x8080808013137812 */ /* 0x008fca00078ede14 */
[----:B------:R-:W-:Y:S01]  /*05c0*/  IMAD.IADD R19, R19, 0x1, -R18 ;  /* 0x0000000113137824 */ /* 0x000fe200078e0a12 */
[----:B------:R-:W-:-:S04]  /*05d0*/  SHF.R.U32.HI R18, RZ, 0x4, R27 ;  /* 0x00000004ff127819 */ /* 0x000fc8000001161b */
[----:B------:R-:W-:Y:S02]  /*05e0*/  LOP3.LUT R18, R18, 0x3f8, RZ, 0xc0, !PT ;  /* 0x000003f812127812 */ /* 0x000fe400078ec0ff */
[----:B------:R-:W-:Y:S02]  /*05f0*/  LOP3.LUT R19, R19, 0x80808080, R20, 0xb4, !PT ;  /* 0x8080808013137812 */ /* 0x000fe400078eb414 */
[----:B------:R-:W-:Y:S01]  /*0600*/  IADD3 R18, P0, R18, UR10, RZ ;  /* 0x0000000a12127c10 */ /* 0x000fe2000ff1e0ff */
[----:B--2---:R-:W-:-:S04]  /*0610*/  IDP.4A.S8.S8 R21, R21, R22, RZ ;  /* 0x0000001615157226 */ /* 0x004fc800000006ff */
[----:B----4-:R-:W-:Y:S02]  /*0620*/  IDP.4A.S8.S8 R24, R19, R26, R21 ;  /* 0x0000001a13187226 */ /* 0x010fe40000000615 */
[----:B------:R-:W-:Y:S02]  /*0630*/  IMAD.X R19, RZ, RZ, UR11, P0 ;  /* 0x0000000bff137e24 */ /* 0x000fe400080e06ff */
[----:B-----5:R-:W-:Y:S02]  /*0640*/  IMAD.WIDE.U32 R20, R25, 0x4, R14 ;  /* 0x0000000419147825 */ /* 0x020fe400078e000e */
[----:B------:R-:W2:Y:S04]  /*0650*/  LDG.E.U8.CONSTANT R25, desc[UR6][R12.64+0x3] ;  /* 0x000003060c197981 */ /* 0x000ea8000c1e9100 */
[----:B------:R-:W3:Y:S04]  /*0660*/  LDG.E.CONSTANT R21, desc[UR6][R20.64] ;  /* 0x0000000614157981 */ /* 0x000ee8000c1e9900 */
[----:B------:R-:W3:Y:S02]  /*0670*/  LDG.E.64.CONSTANT R18, desc[UR6][R18.64] ;  /* 0x0000000612127981 */ /* 0x000ee4000c1e9b00 */
[----:B---3--:R-:W-:-:S02]  /*0680*/  LOP3.LUT R22, R18, 0x80808080, R21, 0xde, !PT ;  /* 0x8080808012167812 */ /* 0x008fc400078ede15 */
[----:B------:R-:W-:-:S04]  /*0690*/  LOP3.LUT R26, R18, 0x7f7f7f7f, RZ, 0xc0, !PT ;  /* 0x7f7f7f7f121a7812 */ /* 0x000fc800078ec0ff */
[----:B------:R-:W-:Y:S02]  /*06a0*/  IADD3 R26, R22, -R26, RZ ;  /* 0x8000001a161a7210 */ /* 0x000fe40007ffe0ff */
[----:B------:R0:W3:Y:S02]  /*06b0*/  LDG.E.U16.CONSTANT R22, desc[UR6][R28.64+0x44] ;  /* 0x000044061c167981 */ /* 0x0000e4000c1e9500 */
[----:B0-----:R-:W-:Y:S01]  /*06c0*/  LOP3.LUT R29, R26, 0x80808080, R21, 0xb4, !PT ;  /* 0x808080801a1d7812 */ /* 0x001fe200078eb415 */
[----:B--2---:R-:W-:Y:S02]  /*06d0*/  IMAD.WIDE.U32 R20, R25, 0x4, R14 ;  /* 0x0000000419147825 */ /* 0x004fe400078e000e */
[----:B------:R-:W2:Y:S04]  /*06e0*/  LDG.E.CONSTANT R25, desc[UR6][R16.64+0xc] ;  /* 0x00000c0610197981 */ /* 0x000ea8000c1e9900 */
[----:B------:R-:W4:Y:S04]  /*06f0*/  LDG.E.CONSTANT R26, desc[UR6][R20.64] ;  /* 0x00000006141a7981 */ /* 0x000f28000c1e9900 */
[----:B------:R-:W5:Y:S01]  /*0700*/  LDG.E.U8.CONSTANT R21, desc[UR6][R12.64+0x4] ;  /* 0x000004060c157981 */ /* 0x000f62000c1e9100 */
[----:B------:R-:W-:-:S02]  /*0710*/  LOP3.LUT R18, R19, 0x7f7f7f7f, RZ, 0xc0, !PT ;  /* 0x7f7f7f7f13127812 */ /* 0x000fc400078ec0ff */
[----:B---3--:R-:W-:Y:S01]  /*0720*/  PRMT R27, R27, 0x5410, R22 ;  /* 0x000054101b1b7816 */ /* 0x008fe20000000016 */
[----:B--2---:R-:W-:Y:S02]  /*0730*/  IDP.4A.S8.S8 R24, R29, R25, R24 ;  /* 0x000000191d187226 */ /* 0x004fe40000000618 */
[----:B------:R-:W2:Y:S01]  /*0740*/  LDG.E.CONSTANT R25, desc[UR6][R16.64+0x10] ;  /* 0x0000100610197981 */ /* 0x000ea2000c1e9900 */
[----:B------:R-:W-:Y:S02]  /*0750*/  SHF.R.U32.HI R28, RZ, 0xb, R27 ;  /* 0x0000000bff1c7819 */ /* 0x000fe4000001161b */
[----:B----4-:R-:W-:Y:S02]  /*0760*/  LOP3.LUT R19, R19, 0x80808080, R26, 0xde, !PT ;  /* 0x8080808013137812 */ /* 0x010fe400078ede1a */
[----:B------:R-:W-:-:S04]  /*0770*/  LOP3.LUT R28, R28, 0x3f8, RZ, 0xc0, !PT ;  /* 0x000003f81c1c7812 */ /* 0x000fc800078ec0ff */
[----:B------:R-:W-:Y:S01]  /*0780*/  IADD3 R20, P0, R28, UR10, RZ ;  /* 0x0000000a1c147c10 */ /* 0x000fe2000ff1e0ff */
[----:B------:R-:W-:Y:S01]  /*0790*/  IMAD.IADD R27, R19, 0x1, -R18 ;  /* 0x00000001131b7824 */ /* 0x000fe200078e0a12 */
[----:B------:R-:W3:Y:S01]  /*07a0*/  LDG.E.U8.CONSTANT R28, desc[UR6][R12.64+0x7] ;  /* 0x000007060c1c7981 */ /* 0x000ee2000c1e9100 */
[----:B-----5:R-:W-:-:S04]  /*07b0*/  IMAD.WIDE.U32 R18, R21, 0x4, R14 ;  /* 0x0000000415127825 */ /* 0x020fc800078e000e */
[----:B------:R-:W-:Y:S02]  /*07c0*/  IMAD.X R21, RZ, RZ, UR11, P0 ;  /* 0x0000000bff157e24 */ /* 0x000fe400080e06ff */
[----:B------:R-:W4:Y:S04]  /*07d0*/  LDG.E.CONSTANT R19, desc[UR6][R18.64] ;  /* 0x0000000612137981 */ /* 0x000f28000c1e9900 */
[----:B------:R-:W4:Y:S01]  /*07e0*/  LDG.E.64.CONSTANT R20, desc[UR6][R20.64] ;  /* 0x0000000614147981 */ /* 0x000f22000c1e9b00 */
[----:B------:R-:W-:-:S03]  /*07f0*/  LOP3.LUT R26, R27, 0x80808080, R26, 0xb4, !PT ;  /* 0x808080801b1a7812 */ /* 0x000fc600078eb41a */
[----:B------:R-:W5:Y:S02]  /*0800*/  LDG.E.U8.CONSTANT R27, desc[UR6][R12.64+0x5] ;  /* 0x000005060c1b7981 */ /* 0x000f64000c1e9100 */
[----:B--2---:R-:W-:Y:S02]  /*0810*/  IDP.4A.S8.S8 R24, R26, R25, R24 ;  /* 0x000000191a187226 */ /* 0x004fe40000000618 */
[----:B------:R-:W2:Y:S01]  /*0820*/  LDG.E.U8.CONSTANT R25, desc[UR6][R12.64+0x6] ;  /* 0x000006060c197981 */ /* 0x000ea2000c1e9100 */
[C---:B----4-:R-:W-:Y:S02]  /*0830*/  LOP3.LUT R26, R20.reuse, 0x80808080, R19, 0xde, !PT ;  /* 0x80808080141a7812 */ /* 0x050fe400078ede13 */
[----:B------:R-:W-:-:S05]  /*0840*/  LOP3.LUT R29, R20, 0x7f7f7f7f, RZ, 0xc0, !PT ;  /* 0x7f7f7f7f141d7812 */ /* 0x000fca00078ec0ff */
[----:B------:R-:W-:Y:S02]  /*0850*/  IMAD.IADD R26, R26, 0x1, -R29 ;  /* 0x000000011a1a7824 */ /* 0x000fe400078e0a1d */
[----:B------:R-:W4:Y:S03]  /*0860*/  LDG.E.CONSTANT R29, desc[UR6][R16.64+0x14] ;  /* 0x00001406101d7981 */ /* 0x000f26000c1e9900 */
[----:B------:R-:W-:Y:S01]  /*0870*/  LOP3.LUT R26, R26, 0x80808080, R19, 0xb4, !PT ;  /* 0x808080801a1a7812 */ /* 0x000fe200078eb413 */
[----:B-----5:R-:W-:-:S05]  /*0880*/  IMAD.WIDE.U32 R18, R27, 0x4, R14 ;  /* 0x000000041b127825 */ /* 0x020fca00078e000e */
[----:B------:R2:W5:Y:S01]  /*0890*/  LDG.E.CONSTANT R20, desc[UR6][R18.64] ;  /* 0x0000000612147981 */ /* 0x000562000c1e9900 */
[----:B------:R-:W-:Y:S01]  /*08a0*/  IADD3 RZ, P1, R5, R4, RZ ;  /* 0x0000000405ff7210 */ /* 0x000fe20007f3e0ff */
[----:B--2---:R-:W-:Y:S01]  /*08b0*/  IMAD.WIDE.U32 R18, R25, 0x4, R14 ;  /* 0x0000000419127825 */ /* 0x004fe200078e000e */
[----:B------:R-:W-:-:S04]  /*08c0*/  SHF.R.U32.HI R25, RZ, 0x2, R22 ;  /* 0x00000002ff197819 */ /* 0x000fc80000011616 */
[----:B------:R-:W-:Y:S01]  /*08d0*/  LOP3.LUT R12, R25, 0x3f8, RZ, 0xc0, !PT ;  /* 0x000003f8190c7812 */ /* 0x000fe200078ec0ff */
[----:B---3--:R-:W-:Y:S01]  /*08e0*/  IMAD.WIDE.U32 R14, R28, 0x4, R14 ;  /* 0x000000041c0e7825 */ /* 0x008fe200078e000e */
[----:B------:R-:W2:Y:S02]  /*08f0*/  LDG.E.CONSTANT R25, desc[UR6][R18.64] ;  /* 0x0000000612197981 */ /* 0x000ea4000c1e9900 */
[----:B------:R-:W-:Y:S02]  /*0900*/  IADD3 R12, P0, R12, UR10, RZ ;  /* 0x0000000a0c0c7c10 */ /* 0x000fe4000ff1e0ff */
[----:B------:R-:W-:Y:S01]  /*0910*/  SHF.R.S32.HI R28, RZ, 0x1f, R4 ;  /* 0x0000001fff1c7819 */ /* 0x000fe20000011404 */
[----:B------:R-:W3:Y:S01]  /*0920*/  LDG.E.CONSTANT R14, desc[UR6][R14.64] ;  /* 0x000000060e0e7981 */ /* 0x000ee2000c1e9900 */
[----:B------:R-:W-:Y:S02]  /*0930*/  IADD3.X R13, RZ, UR11, RZ, P0, !PT ;  /* 0x0000000bff0d7c10 */ /* 0x000fe400087fe4ff */
[----:B------:R-:W-:Y:S01]  /*0940*/  LEA.HI.X.SX32 R28, R5, R28, 0x1, P1 ;  /* 0x0000001c051c7211 */ /* 0x000fe200008f0eff */
[----:B------:R-:W3:Y:S04]  /*0950*/  LDG.E.CONSTANT R19, desc[UR6][R16.64+0x18] ;  /* 0x0000180610137981 */ /* 0x000ee8000c1e9900 */
[----:B------:R-:W2:Y:S01]  /*0960*/  LDG.E.64.CONSTANT R12, desc[UR6][R12.64] ;  /* 0x000000060c0c7981 */ /* 0x000ea2000c1e9b00 */
[----:B------:R-:W-:-:S03]  /*0970*/  IMAD R27, R28, 0x62, RZ ;  /* 0x000000621c1b7824 */ /* 0x000fc600078e02ff */
[----:B------:R-:W3:Y:S01]  /*0980*/  LDG.E.CONSTANT R15, desc[UR6][R16.64+0x1c] ;  /* 0x00001c06100f7981 */ /* 0x000ee2000c1e9900 */
[----:B------:R-:W-:Y:S02]  /*0990*/  IMAD.IADD R11, R11, 0x1, R27 ;  /* 0x000000010b0b7824 */ /* 0x000fe400078e021b */
[----:B----4-:R-:W-:Y:S01]  /*09a0*/  IDP.4A.S8.S8 R24, R26, R29, R24 ;  /* 0x0000001d1a187226 */ /* 0x010fe20000000618 */
[----:B------:R-:W4:Y:S04]  /*09b0*/  LDG.E.CONSTANT R18, desc[UR6][R16.64+0x20] ;  /* 0x0000200610127981 */ /* 0x000f28000c1e9900 */
[----:B------:R0:W4:Y:S04]  /*09c0*/  LDG.E.U16.CONSTANT R10, desc[UR6][R10.64] ;  /* 0x000000060a0a7981 */ /* 0x000128000c1e9500 */
[----:B------:R-:W4:Y:S01]  /*09d0*/  LDG.E.U16.CONSTANT R26, desc[UR6][R16.64] ;  /* 0x00000006101a7981 */ /* 0x000f22000c1e9500 */
[----:B------:R-:W-:-:S02]  /*09e0*/  LOP3.LUT R28, R21, 0x7f7f7f7f, RZ, 0xc0, !PT ;  /* 0x7f7f7f7f151c7812 */ /* 0x000fc400078ec0ff */
[----:B-----5:R-:W-:-:S05]  /*09f0*/  LOP3.LUT R21, R21, 0x80808080, R20, 0xde, !PT ;  /* 0x8080808015157812 */ /* 0x020fca00078ede14 */
[----:B------:R-:W-:-:S05]  /*0a00*/  IMAD.IADD R21, R21, 0x1, -R28 ;  /* 0x0000000115157824 */ /* 0x000fca00078e0a1c */
[----:B------:R-:W-:Y:S01]  /*0a10*/  LOP3.LUT R20, R21, 0x80808080, R20, 0xb4, !PT ;  /* 0x8080808015147812 */ /* 0x000fe200078eb414 */
[----:B------:R-:W-:Y:S01]  /*0a20*/  VIADD R23, R23, 0x4 ;  /* 0x0000000417177836 */ /* 0x000fe20000000000 */
[----:B------:R-:W-:-:S04]  /*0a30*/  SHF.R.U32.HI R22, RZ, 0xc, R22 ;  /* 0x0000000cff167819 */ /* 0x000fc80000011616 */
[----:B------:R-:W-:Y:S02]  /*0a40*/  I2FP.F32.U32 R22, R22 ;  /* 0x0000001600167245 */ /* 0x000fe40000201000 */
[----:B------:R-:W-:-:S03]  /*0a50*/  ISETP.GE.U32.AND P0, PT, R23, UR4, PT ;  /* 0x0000000417007c0c */ /* 0x000fc6000bf06070 */
[----:B0-----:R-:W-:Y:S01]  /*0a60*/  FADD.FTZ R11, R22, 0.5 ;  /* 0x3f000000160b7421 */ /* 0x001fe20000010000 */
[----:B------:R-:W-:Y:S01]  /*0a70*/  IADD3 R7, R7, 0x20, RZ ;  /* 0x0000002007077810 */ /* 0x000fe20007ffe0ff */
[----:B------:R-:W-:Y:S01]  /*0a80*/  VIADD R4, R4, 0x4 ;  /* 0x0000000404047836 */ /* 0x000fe20000000000 */
[C---:B--2---:R-:W-:Y:S02]  /*0a90*/  LOP3.LUT R21, R12.reuse, 0x80808080, R25, 0xde, !PT ;  /* 0x808080800c157812 */ /* 0x044fe400078ede19 */
[----:B------:R-:W-:Y:S02]  /*0aa0*/  LOP3.LUT R12, R12, 0x7f7f7f7f, RZ, 0xc0, !PT ;  /* 0x7f7f7f7f0c0c7812 */ /* 0x000fe400078ec0ff */
[C---:B---3--:R-:W-:Y:S02]  /*0ab0*/  LOP3.LUT R27, R13.reuse, 0x80808080, R14, 0xde, !PT ;  /* 0x808080800d1b7812 */ /* 0x048fe400078ede0e */
[----:B------:R-:W-:Y:S02]  /*0ac0*/  LOP3.LUT R28, R13, 0x7f7f7f7f, RZ, 0xc0, !PT ;  /* 0x7f7f7f7f0d1c7812 */ /* 0x000fe400078ec0ff */
[----:B------:R-:W-:Y:S01]  /*0ad0*/  IADD3 R12, R21, -R12, RZ ;  /* 0x8000000c150c7210 */ /* 0x000fe20007ffe0ff */
[----:B------:R-:W-:-:S02]  /*0ae0*/  IDP.4A.S8.S8 R20, R20, R19, R24 ;  /* 0x0000001314147226 */ /* 0x000fc40000000618 */
[----:B------:R-:W-:Y:S01]  /*0af0*/  IMAD.IADD R27, R27, 0x1, -R28 ;  /* 0x000000011b1b7824 */ /* 0x000fe200078e0a1c */
[----:B------:R-:W-:Y:S01]  /*0b00*/  LOP3.LUT R12, R12, 0x80808080, R25, 0xb4, !PT ;  /* 0x808080800c0c7812 */ /* 0x000fe200078eb419 */
[----:B----4-:R-:W-:-:S03]  /*0b10*/  HADD2.F32 R10, -RZ, R10.H0_H0 ;  /* 0x2000000aff0a7230 */ /* 0x010fc60000004100 */
[----:B------:R-:W-:Y:S01]  /*0b20*/  LOP3.LUT R27, R27, 0x80808080, R14, 0xb4, !PT ;  /* 0x808080801b1b7812 */ /* 0x000fe200078eb40e */
[----:B------:R-:W-:Y:S02]  /*0b30*/  IDP.4A.S8.S8 R12, R12, R15, R20 ;  /* 0x0000000f0c0c7226 */ /* 0x000fe40000000614 */
[----:B------:R-:W-:Y:S01]  /*0b40*/  FMUL.FTZ R10, R10, R11 ;  /* 0x0000000b0a0a7220 */ /* 0x000fe20000410000 */
[----:B------:R-:W-:Y:S02]  /*0b50*/  HADD2.F32 R13, -RZ, R26.H0_H0 ;  /* 0x2000001aff0d7230 */ /* 0x000fe40000004100 */
[----:B------:R-:W-:-:S03]  /*0b60*/  IDP.4A.S8.S8 R12, R27, R18, R12 ;  /* 0x000000121b0c7226 */ /* 0x000fc6000000060c */
[----:B------:R-:W-:Y:S02]  /*0b70*/  FMUL.FTZ.D2 R13, R10, R13 ;  /* 0x0000000d0a0d7220 */ /* 0x000fe40000310000 */
[----:B------:R-:W-:-:S05]  /*0b80*/  I2FP.F32.S32 R12, R12 ;  /* 0x0000000c000c7245 */ /* 0x000fca0000201400 */
[----:B------:R-:W-:Y:S01]  /*0b90*/  FFMA.FTZ R6, R13, R12, R6 ;  /* 0x0000000c0d067223 */ /* 0x000fe20000010006 */
[----:B------:R-:W-:Y:S06]  /*0ba0*/  @!P0 BRA `(.L_x_26) ;  /* 0xfffffff400e88947 */ /* 0x000fec000383ffff */
.L_x_25:
[----:B------:R-:W-:Y:S05]  /*0bb0*/  BSYNC B0 ;  /* 0x0000000000007941 */ /* 0x000fea0003800000 */
.L_x_24:
        /* <DEDUP_REMOVED lines=20> */
.L_x_27:
        /* <DEDUP_REMOVED lines=16> */
.L_x_1208:


//--------------------- .text._Z9moe_vec_qIN3c108BFloat16ELi256ELi8E12block_iq2_xsLi1EXadL_ZN45_INTERNAL_8d5cb472_14_gguf_kernel_cu_cd24131919vec_dot_iq2_xs_q8_1EPKvPK10block_q8_1RKiEEEvS5_S5_PT_PS9_iiii --------------------------
	.section	.text._Z9moe_vec_qIN3c108BFloat16ELi256ELi8E12block_iq2_xsLi1EXadL_ZN45_INTERNAL_8d5cb472_14_gguf_kernel_cu_cd24131919vec_dot_iq2_xs_q8_1EPKvPK10block_q8_1RKiEEEvS5_S5_PT_PS9_iiii,"ax",@progbits
	.align	128
.text._Z9moe_vec_qIN3c108BFloat16ELi256ELi8E12block_iq2_xsLi1EXadL_ZN45_INTERNAL_8d5cb472_14_gguf_kernel_cu_cd24131919vec_dot_iq2_xs_q8_1EPKvPK10block_q8_1RKiEEEvS5_S5_PT_PS9_iiii:
        .type           _Z9moe_vec_qIN3c108BFloat16ELi256ELi8E12block_iq2_xsLi1EXadL_ZN45_INTERNAL_8d5cb472_14_gguf_kernel_cu_cd24131919vec_dot_iq2_xs_q8_1EPKvPK10block_q8_1RKiEEEvS5_S5_PT_PS9_iiii,@function
        .size           _Z9moe_vec_qIN3c108BFloat16ELi256ELi8E12block_iq2_xsLi1EXadL_ZN45_INTERNAL_8d5cb472_14_gguf_kernel_cu_cd24131919vec_dot_iq2_xs_q8_1EPKvPK10block_q8_1RKiEEEvS5_S5_PT_PS9_iiii,(.L_x_1209 - _Z9moe_vec_qIN3c108BFloat16ELi256ELi8E12block_iq2_xsLi1EXadL_ZN45_INTERNAL_8d5cb472_14_gguf_kernel_cu_cd24131919vec_dot_iq2_xs_q8_1EPKvPK10block_q8_1RKiEEEvS5_S5_PT_PS9_iiii)
        .other          _Z9moe_vec_qIN3c108BFloat16ELi256ELi8E12block_iq2_xsLi1EXadL_ZN45_INTERNAL_8d5cb472_14_gguf_kernel_cu_cd24131919vec_dot_iq2_xs_q8_1EPKvPK10block_q8_1RKiEEEvS5_S5_PT_PS9_iiii,@"STO_CUDA_ENTRY STV_DEFAULT"
_Z9moe_vec_qIN3c108BFloat16ELi256ELi8E12block_iq2_xsLi1EXadL_ZN45_INTERNAL_8d5cb472_14_gguf_kernel_cu_cd24131919vec_dot_iq2_xs_q8_1EPKvPK10block_q8_1RKiEEEvS5_S5_PT_PS9_iiii:
        /* <DEDUP_REMOVED lines=14> */
[----:B------:R-:W-:Y:S01]  /*00e0*/  ULDC.64 UR12, c[0x4][0x30] ;  /* 0x01000c00000c7ab9 */ /* 0x000fe20000000a00 */
[----:B------:R-:W-:Y:S01]  /*00f0*/  ULEA.HI UR4, UR4, UR5, URZ, 0x8 ;  /* 0x0000000504047291 */ /* 0x000fe2000f8f403f */
[----:B------:R-:W-:Y:S01]  /*0100*/  BSSY B0, `(.L_x_28) ;  /* 0x0000183000007945 */ /* 0x000fe20003800000 */
[----:B------:R-:W-:Y:S02]  /*0110*/  IMAD.MOV.U32 R6, RZ, RZ, RZ ;  /* 0x000000ffff067224 */ /* 0x000fe400078e00ff */
[----:B------:R-:W-:Y:S01]  /*0120*/  USHF.R.S32.HI UR4, URZ, 0x8, UR4 ;  /* 0x000000083f047899 */ /* 0x000fe20008011404 */
[----:B0-----:R-:W-:-:S05]  /*0130*/  SHF.R.U32.HI R11, RZ, 0x3, R10 ;  /* 0x00000003ff0b7819 */ /* 0x001fca000001160a */
[----:B------:R-:W-:-:S13]  /*0140*/  ISETP.GE.U32.AND P0, PT, R11, UR4, PT ;  /* 0x000000040b007c0c */ /* 0x000fda000bf06070 */
[----:B-1----:R-:W-:Y:S05]  /*0150*/  @P0 BRA `(.L_x_29) ;  /* 0x0000001400f40947 */ /* 0x002fea0003800000 */
[----:B------:R-:W0:Y:S01]  /*0160*/  LDC.64 R4, c[0x0][0x228] ;  /* 0x00008a00ff047b82 */ /* 0x000e220000000a00 */
[----:B------:R-:W-:-:S07]  /*0170*/  ULDC UR5, c[0x0][0x230] ;  /* 0x00008c0000057ab9 */ /* 0x000fce0000000800 */
[----:B------:R-:W1:Y:S01]  /*0180*/  LDC.64 R14, c[0x0][0x218] ;  /* 0x00008600ff0e7b82 */ /* 0x000e620000000a00 */
[----:B0-----:R-:W-:-:S05]  /*0190*/  IMAD.WIDE.U32 R4, R3, 0x4, R4 ;  /* 0x0000000403047825 */ /* 0x001fca00078e0004 */
[----:B------:R0:W2:Y:S01]  /*01a0*/  LDG.E.CONSTANT R9, desc[UR6][R4.64] ;  /* 0x0000000604097981 */ /* 0x0000a2000c1e9900 */
[----:B------:R-:W3:Y:S01]  /*01b0*/  I2F.U32.RP R2, UR5 ;  /* 0x0000000500027d06 */ /* 0x000ee20008209000 */
[----:B------:R-:W-:-:S07]  /*01c0*/  ISETP.NE.U32.AND P2, PT, RZ, UR5, PT ;  /* 0x00000005ff007c0c */ /* 0x000fce000bf45070 */
[----:B---3--:R-:W3:Y:S02]  /*01d0*/  MUFU.RCP R2, R2 ;  /* 0x0000000200027308 */ /* 0x008ee40000001000 */
[----:B---3--:R-:W-:Y:S02]  /*01e0*/  VIADD R6, R2, 0xffffffe ;  /* 0x0ffffffe02067836 */ /* 0x008fe40000000000 */
[----:B------:R-:W-:-:S04]  /*01f0*/  IMAD R2, R0, UR4, R11 ;  /* 0x0000000400027c24 */ /* 0x000fc8000f8e020b */
[----:B------:R3:W4:Y:S02]  /*0200*/  F2I.FTZ.U32.TRUNC.NTZ R7, R6 ;  /* 0x0000000600077305 */ /* 0x000724000021f000 */
[----:B---3--:R-:W-:Y:S02]  /*0210*/  IMAD.MOV.U32 R6, RZ, RZ, RZ ;  /* 0x000000ffff067224 */ /* 0x008fe400078e00ff */
[----:B----4-:R-:W-:-:S04]  /*0220*/  IMAD.MOV R13, RZ, RZ, -R7 ;  /* 0x000000ffff0d7224 */ /* 0x010fc800078e0a07 */
[----:B------:R-:W-:-:S04]  /*0230*/  IMAD R13, R13, UR5, RZ ;  /* 0x000000050d0d7c24 */ /* 0x000fc8000f8e02ff */
[----:B------:R-:W-:-:S04]  /*0240*/  IMAD.HI.U32 R8, R7, R13, R6 ;  /* 0x0000000d07087227 */ /* 0x000fc800078e0006 */
[----:B------:R-:W-:Y:S02]  /*0250*/  IMAD.SHL.U32 R7, R11, 0x8, RZ ;  /* 0x000000080b077824 */ /* 0x000fe400078e00ff */
[----:B------:R-:W-:-:S04]  /*0260*/  IMAD.HI.U32 R8, R8, R3, RZ ;  /* 0x0000000308087227 */ /* 0x000fc800078e00ff */
[----:B0-----:R-:W-:Y:S02]  /*0270*/  IMAD.MOV R4, RZ, RZ, -R8 ;  /* 0x000000ffff047224 */ /* 0x001fe400078e0a08 */
[----:B------:R-:W-:Y:S02]  /*0280*/  IMAD.MOV.U32 R6, RZ, RZ, RZ ;  /* 0x000000ffff067224 */ /* 0x000fe400078e00ff */
[----:B------:R-:W-:-:S05]  /*0290*/  IMAD R4, R4, UR5, R3 ;  /* 0x0000000504047c24 */ /* 0x000fca000f8e0203 */
[----:B------:R-:W-:-:S13]  /*02a0*/  ISETP.GE.U32.AND P0, PT, R4, UR5, PT ;  /* 0x0000000504007c0c */ /* 0x000fda000bf06070 */
[----:B------:R-:W-:Y:S02]  /*02b0*/  @P0 VIADD R4, R4, -UR5 ;  /* 0x8000000504040c36 */ /* 0x000fe40008000000 */
[----:B------:R-:W-:-:S03]  /*02c0*/  @P0 VIADD R8, R8, 0x1 ;  /* 0x0000000108080836 */ /* 0x000fc60000000000 */
[----:B------:R-:W-:Y:S02]  /*02d0*/  ISETP.GE.U32.AND P1, PT, R4, UR5, PT ;  /* 0x0000000504007c0c */ /* 0x000fe4000bf26070 */
[----:B------:R-:W-:-:S11]  /*02e0*/  LOP3.LUT R4, R10, 0x7, RZ, 0xc0, !PT ;  /* 0x000000070a047812 */ /* 0x000fd600078ec0ff */
[----:B------:R-:W-:Y:S01]  /*02f0*/  @P1 VIADD R8, R8, 0x1 ;  /* 0x0000000108081836 */ /* 0x000fe20000000000 */
[----:B------:R-:W-:Y:S01]  /*0300*/  @!P2 LOP3.LUT R8, RZ, UR5, RZ, 0x33, !PT ;  /* 0x00000005ff08ac12 */ /* 0x000fe2000f8e33ff */
[----:B------:R-:W-:-:S04]  /*0310*/  ULDC UR5, c[0x0][0x23c] ;  /* 0x00008f0000057ab9 */ /* 0x000fc80000000800 */
[----:B------:R-:W-:Y:S01]  /*0320*/  IMAD R5, R8, UR5, RZ ;  /* 0x0000000508057c24 */ /* 0x000fe2000f8e02ff */
[----:B------:R-:W-:Y:S01]  /*0330*/  UIMAD UR5, UR4, UR8, URZ ;  /* 0x00000008040572a4 */ /* 0x000fe2000f8e023f */
[----:B------:R-:W-:Y:S02]  /*0340*/  LOP3.LUT R8, R7, 0xfffffff8, R4, 0xe2, !PT ;  /* 0xfffffff807087812 */ /* 0x000fe400078ee204 */
[----:B-1----:R-:W-:-:S04]  /*0350*/  IMAD.WIDE.U32 R14, R5, 0x4, R14 ;  /* 0x00000004050e7825 */ /* 0x002fc800078e000e */
[----:B------:R-:W-:-:S05]  /*0360*/  IMAD.SHL.U32 R5, R10, 0x4, RZ ;  /* 0x000000040a057824 */ /* 0x000fca00078e00ff */
[----:B------:R-:W-:Y:S01]  /*0370*/  LOP3.LUT R5, R5, 0x1c, RZ, 0xc0, !PT ;  /* 0x0000001c05057812 */ /* 0x000fe200078ec0ff */
[----:B--2---:R-:W-:-:S07]  /*0380*/  IMAD R7, R9, UR5, RZ ;  /* 0x0000000509077c24 */ /* 0x004fce000f8e02ff */
.L_x_30:
[----:B------:R-:W0:Y:S01]  /*0390*/  LDC.64 R20, c[0x0][0x210] ;  /* 0x00008400ff147b82 */ /* 0x000e220000000a00 */
[----:B------:R-:W-:Y:S02]  /*03a0*/  SHF.R.S32.HI R10, RZ, 0x1f, R2 ;  /* 0x0000001fff0a7819 */ /* 0x000fe40000011402 */
[----:B------:R-:W-:-:S04]  /*03b0*/  IADD3 R9, P0, R7, R2, RZ ;  /* 0x0000000207097210 */ /* 0x000fc80007f1e0ff */
[----:B------:R-:W-:Y:S01]  /*03c0*/  LEA.HI.X.SX32 R10, R7, R10, 0x1, P0 ;  /* 0x0000000a070a7211 */ /* 0x000fe200000f0eff */
[----:B0-----:R-:W-:-:S04]  /*03d0*/  IMAD.WIDE.U32 R20, R9, 0x4a, R20 ;  /* 0x0000004a09147825 */ /* 0x001fc800078e0014 */
[----:B------:R-:W-:Y:S01]  /*03e0*/  IMAD R9, R10, 0x4a, RZ ;  /* 0x0000004a0a097824 */ /* 0x000fe200078e02ff */
[----:B------:R-:W-:-:S03]  /*03f0*/  LEA R18, P0, R5, R20, 0x1 ;  /* 0x0000001405127211 */ /* 0x000fc600078008ff */
[----:B------:R-:W-:-:S04]  /*0400*/  IMAD.IADD R21, R21, 0x1, R9 ;  /* 0x0000000115157824 */ /* 0x000fc800078e0209 */
[----:B------:R-:W-:-:S05]  /*0410*/  IMAD.X R19, RZ, RZ, R21, P0 ;  /* 0x000000ffff137224 */ /* 0x000fca00000e0615 */
[----:B------:R-:W2:Y:S01]  /*0420*/  LDG.E.U16.CONSTANT R27, desc[UR6][R18.64+0x2] ;  /* 0x00000206121b7981 */ /* 0x000ea2000c1e9500 */
[----:B------:R-:W-:-:S05]  /*0430*/  IMAD.WIDE R16, R8, 0x24, R14 ;  /* 0x0000002408107825 */ /* 0x000fca00078e020e */
[----:B------:R-:W3:Y:S04]  /*0440*/  LDG.E.U8.CONSTANT R28, desc[UR6][R16.64+0x5] ;  /* 0x00000506101c7981 */ /* 0x000ee8000c1e9100 */
[----:B------:R-:W4:Y:S04]  /*0450*/  LDG.E.U8.CONSTANT R24, desc[UR6][R16.64+0x6] ;  /* 0x0000060610187981 */ /* 0x000f28000c1e9100 */
[----:B------:R-:W5:Y:S04]  /*0460*/  LDG.E.U8.CONSTANT R12, desc[UR6][R16.64+0x7] ;  /* 0x00000706100c7981 */ /* 0x000f68000c1e9100 */
[----:B------:R-:W4:Y:S04]  /*0470*/  LDG.E.U8.CONSTANT R13, desc[UR6][R16.64+0x8] ;  /* 0x00000806100d7981 */ /* 0x000f28000c1e9100 */
[----:B------:R-:W5:Y:S04]  /*0480*/  LDG.E.U8.CONSTANT R29, desc[UR6][R16.64+0x9] ;  /* 0x00000906101d7981 */ /* 0x000f68000c1e9100 */
[----:B------:R-:W5:Y:S01]  /*0490*/  LDG.E.U8.CONSTANT R34, desc[UR6][R16.64+0xc] ;  /* 0x00000c0610227981 */ /* 0x000f62000c1e9100 */
[----:B--2---:R-:W-:Y:S01]  /*04a0*/  IMAD.SHL.U32 R9, R27, 0x8, RZ ;  /* 0x000000081b097824 */ /* 0x004fe200078e00ff */
[----:B------:R-:W-:-:S04]  /*04b0*/  SHF.R.U32.HI R10, RZ, 0x9, R27 ;  /* 0x00000009ff0a7819 */ /* 0x000fc8000001161b */
[----:B------:R-:W-:Y:S02]  /*04c0*/  LOP3.LUT R9, R9, 0xff8, RZ, 0xc0, !PT ;  /* 0x00000ff809097812 */ /* 0x000fe400078ec0ff */
[----:B------:R-:W-:Y:S02]  /*04d0*/  LOP3.LUT R10, R10, 0xffff, RZ, 0xc0, !PT ;  /* 0x0000ffff0a0a7812 */ /* 0x000fe400078ec0ff */
[----:B------:R-:W-:Y:S02]  /*04e0*/  IADD3 R22, P0, R9, UR10, RZ ;  /* 0x0000000a09167c10 */ /* 0x000fe4000ff1e0ff */
[----:B------:R-:W-:Y:S01]  /*04f0*/  IADD3 R30, P1, R10, UR12, RZ ;  /* 0x0000000c0a1e7c10 */ /* 0x000fe2000ff3e0ff */
[----:B------:R-:W2:Y:S02]  /*0500*/  LDG.E.U16.CONSTANT R9, desc[UR6][R18.64+0x4] ;  /* 0x0000040612097981 */ /* 0x000ea4000c1e9500 */
[----:B------:R-:W-:Y:S02]  /*0510*/  IMAD.X R23, RZ, RZ, UR11, P0 ;  /* 0x0000000bff177e24 */ /* 0x000fe400080e06ff */
[----:B------:R-:W-:Y:S01]  /*0520*/  IMAD.X R31, RZ, RZ, UR13, P1 ;  /* 0x0000000dff1f7e24 */ /* 0x000fe200088e06ff */
[----:B------:R-:W5:Y:S04]  /*0530*/  LDG.E.U8.CONSTANT R10, desc[UR6][R16.64+0x4] ;  /* 0x00000406100a7981 */ /* 0x000f68000c1e9100 */
[----:B------:R-:W2:Y:S04]  /*0540*/  LDG.E.64.CONSTANT R22, desc[UR6][R22.64] ;  /* 0x0000000616167981 */ /* 0x000ea8000c1e9b00 */
[----:B------:R3:W2:Y:S02]  /*0550*/  LDG.E.U8.CONSTANT R30, desc[UR6][R30.64] ;  /* 0x000000061e1e7981 */ /* 0x0006a4000c1e9100 */
[----:B---3--:R-:W-:-:S02]  /*0560*/  PRMT R31, R28, 0x8880, RZ ;  /* 0x000088801c1f7816 */ /* 0x008fc400000000ff */
[----:B----4-:R-:W-:Y:S02]  /*0570*/  PRMT R33, R13, 0x8880, RZ ;  /* 0x000088800d217816 */ /* 0x010fe400000000ff */
[----:B-----5:R-:W-:Y:S02]  /*0580*/  PRMT R26, R10, 0x8880, RZ ;  /* 0x000088800a1a7816 */ /* 0x020fe400000000ff */
[----:B--2---:R-:W-:Y:S02]  /*0590*/  LOP3.LUT R32, R22, 0xffff, RZ, 0xc0, !PT ;  /* 0x0000ffff16207812 */ /* 0x004fe400078ec0ff */
[----:B------:R-:W-:Y:S02]  /*05a0*/  LOP3.LUT R10, R30, 0x1, RZ, 0xc0, !PT ;  /* 0x000000011e0a7812 */ /* 0x000fe400078ec0ff */
[----:B------:R-:W-:Y:S02]  /*05b0*/  LOP3.LUT R25, R32, 0xff, RZ, 0xc0, !PT ;  /* 0x000000ff20197812 */ /* 0x000fe400078ec0ff */
[----:B------:R-:W-:Y:S01]  /*05c0*/  ISETP.NE.U32.AND P0, PT, R10, 0x1, PT ;  /* 0x000000010a00780c */ /* 0x000fe20003f05070 */
[----:B------:R-:W-:Y:S01]  /*05d0*/  IMAD.MOV.U32 R10, RZ, RZ, -0x1 ;  /* 0xffffffffff0a7424 */ /* 0x000fe200078e00ff */
[----:B------:R-:W-:Y:S01]  /*05e0*/  SHF.R.U32.HI R28, RZ, 0x8, R32 ;  /* 0x00000008ff1c7819 */ /* 0x000fe20000011620 */
[----:B------:R-:W-:-:S02]  /*05f0*/  IMAD R26, R26, R25, RZ ;  /* 0x000000191a1a7224 */ /* 0x000fc400078e02ff */
[----:B------:R-:W-:Y:S01]  /*0600*/  IMAD.MOV.U32 R25, RZ, RZ, R31 ;  /* 0x000000ffff197224 */ /* 0x000fe200078e001f */
[----:B------:R-:W-:Y:S02]  /*0610*/  SEL R31, R10, 0x1, !P0 ;  /* 0x000000010a1f7807 */ /* 0x000fe40004000000 */
[----:B------:R-:W-:Y:S02]  /*0620*/  R2P PR, R30, 0x3e ;  /* 0x0000003e1e007804 */ /* 0x000fe40000000000 */
[----:B------:R-:W-:Y:S02]  /*0630*/  LOP3.LUT R28, R28, 0xffff, RZ, 0xc0, !PT ;  /* 0x0000ffff1c1c7812 */ /* 0x000fe400078ec0ff */
[----:B------:R-:W-:Y:S02]  /*0640*/  PRMT R22, R22, 0x7732, RZ ;  /* 0x0000773216167816 */ /* 0x000fe400000000ff */
[----:B------:R-:W-:Y:S01]  /*0650*/  PRMT R32, R24, 0x8880, RZ ;  /* 0x0000888018207816 */ /* 0x000fe200000000ff */
[----:B------:R-:W-:Y:S01]  /*0660*/  IMAD R24, R26, R31, RZ ;  /* 0x0000001f1a187224 */ /* 0x000fe200078e02ff */
[----:B------:R-:W-:Y:S01]  /*0670*/  SEL R26, R10, 0x1, P1 ;  /* 0x000000010a1a7807 */ /* 0x000fe20000800000 */
[----:B------:R-:W-:Y:S01]  /*0680*/  IMAD R25, R25, R28, RZ ;  /* 0x0000001c19197224 */ /* 0x000fe200078e02ff */
[----:B------:R-:W-:Y:S01]  /*0690*/  LOP3.LUT R31, R22, 0xff, RZ, 0xc0, !PT ;  /* 0x000000ff161f7812 */ /* 0x000fe200078ec0ff */
[----:B------:R-:W-:-:S02]  /*06a0*/  IMAD.MOV.U32 R28, RZ, RZ, R32 ;  /* 0x000000ffff1c7224 */ /* 0x000fc400078e0020 */
[----:B------:R-:W-:Y:S01]  /*06b0*/  IMAD R24, R25, R26, R24 ;  /* 0x0000001a19187224 */ /* 0x000fe200078e0218 */
[----:B------:R-:W-:Y:S01]  /*06c0*/  PRMT R25, R12, 0x8880, RZ ;  /* 0x000088800c197816 */ /* 0x000fe200000000ff */
[----:B------:R-:W-:Y:S01]  /*06d0*/  IMAD R31, R28, R31, RZ ;  /* 0x0000001f1c1f7224 */ /* 0x000fe200078e02ff */
[----:B------:R-:W-:Y:S02]  /*06e0*/  SHF.R.U32.HI R12, RZ, 0x8, R22 ;  /* 0x00000008ff0c7819 */ /* 0x000fe40000011616 */
[----:B------:R-:W-:Y:S01]  /*06f0*/  SEL R28, R10, 0x1, P2 ;  /* 0x000000010a1c7807 */ /* 0x000fe20001000000 */
[----:B------:R-:W2:Y:S01]  /*0700*/  LDG.E.U8.CONSTANT R22, desc[UR6][R16.64+0xa] ;  /* 0x00000a0610167981 */ /* 0x000ea2000c1e9100 */
[----:B------:R-:W-:-:S03]  /*0710*/  LOP3.LUT R12, R12, 0xffff, RZ, 0xc0, !PT ;  /* 0x0000ffff0c0c7812 */ /* 0x000fc600078ec0ff */
[----:B------:R-:W-:Y:S01]  /*0720*/  IMAD R28, R31, R28, R24 ;  /* 0x0000001c1f1c7224 */ /* 0x000fe200078e0218 */
[----:B------:R-:W-:Y:S01]  /*0730*/  SHF.R.U32.HI R26, RZ, 0x9, R9 ;  /* 0x00000009ff1a7819 */ /* 0x000fe20000011609 */
[----:B------:R-:W-:Y:S01]  /*0740*/  IMAD.SHL.U32 R24, R9, 0x8, RZ ;  /* 0x0000000809187824 */ /* 0x000fe200078e00ff */
[----:B------:R-:W3:Y:S01]  /*0750*/  LDG.E.U8.CONSTANT R31, desc[UR6][R16.64+0xb] ;  /* 0x00000b06101f7981 */ /* 0x000ee2000c1e9100 */
[----:B------:R-:W-:Y:S01]  /*0760*/  IMAD R25, R25, R12, RZ ;  /* 0x0000000c19197224 */ /* 0x000fe200078e02ff */
[----:B------:R-:W-:Y:S02]  /*0770*/  SEL R12, R10, 0x1, P3 ;  /* 0x000000010a0c7807 */ /* 0x000fe40001800000 */
[----:B------:R-:W-:Y:S02]  /*0780*/  LOP3.LUT R26, R26, 0xffff, RZ, 0xc0, !PT ;  /* 0x0000ffff1a1a7812 */ /* 0x000fe400078ec0ff */
[----:B------:R-:W-:Y:S01]  /*0790*/  LOP3.LUT R32, R24, 0xff8, RZ, 0xc0, !PT ;  /* 0x00000ff818207812 */ /* 0x000fe200078ec0ff */
[----:B------:R-:W-:Y:S01]  /*07a0*/  IMAD R28, R25, R12, R28 ;  /* 0x0000000c191c7224 */ /* 0x000fe200078e021c */
[----:B------:R-:W-:-:S02]  /*07b0*/  IADD3 R24, P1, R26, UR12, RZ ;  /* 0x0000000c1a187c10 */ /* 0x000fc4000ff3e0ff */
[----:B------:R-:W-:Y:S02]  /*07c0*/  IADD3 R12, P0, R32, UR10, RZ ;  /* 0x0000000a200c7c10 */ /* 0x000fe4000ff1e0ff */
[----:B------:R-:W-:Y:S01]  /*07d0*/  LOP3.LUT R32, R23, 0xffff, RZ, 0xc0, !PT ;  /* 0x0000ffff17207812 */ /* 0x000fe200078ec0ff */
[----:B------:R-:W-:Y:S02]  /*07e0*/  IMAD.X R25, RZ, RZ, UR13, P1 ;  /* 0x0000000dff197e24 */ /* 0x000fe400088e06ff */
[----:B------:R-:W-:Y:S01]  /*07f0*/  IMAD.X R13, RZ, RZ, UR11, P0 ;  /* 0x0000000bff0d7e24 */ /* 0x000fe200080e06ff */
[----:B------:R-:W-:Y:S02]  /*0800*/  LOP3.LUT R36, R32, 0xff, RZ, 0xc0, !PT ;  /* 0x000000ff20247812 */ /* 0x000fe400078ec0ff */
[----:B------:R0:W4:Y:S04]  /*0810*/  LDG.E.U8.CONSTANT R26, desc[UR6][R24.64] ;  /* 0x00000006181a7981 */ /* 0x000128000c1e9100 */
[----:B------:R-:W5:Y:S01]  /*0820*/  LDG.E.64.CONSTANT R12, desc[UR6][R12.64] ;  /* 0x000000060c0c7981 */ /* 0x000f62000c1e9b00 */
[----:B------:R-:W-:Y:S01]  /*0830*/  IMAD R33, R33, R36, RZ ;  /* 0x0000002421217224 */ /* 0x000fe200078e02ff */
[----:B------:R-:W-:-:S05]  /*0840*/  SEL R35, R10, 0x1, P4 ;  /* 0x000000010a237807 */ /* 0x000fca0002000000 */
[----:B------:R-:W-:Y:S02]  /*0850*/  IMAD R35, R33, R35, R28 ;  /* 0x0000002321237224 */ /* 0x000fe400078e021c */
[----:B------:R-:W5:Y:S04]  /*0860*/  LDG.E.U8.CONSTANT R33, desc[UR6][R16.64+0xd] ;  /* 0x00000d0610217981 */ /* 0x000f68000c1e9100 */
[----:B------:R-:W5:Y:S01]  /*0870*/  LDG.E.U16.CONSTANT R28, desc[UR6][R18.64+0x6] ;  /* 0x00000606121c7981 */ /* 0x000f62000c1e9500 */
[----:B0-----:R-:W-:-:S03]  /*0880*/  PRMT R24, R29, 0x8880, RZ ;  /* 0x000088801d187816 */ /* 0x001fc600000000ff */
[----:B------:R-:W5:Y:S01]  /*0890*/  LDG.E.U8.CONSTANT R29, desc[UR6][R16.64+0xe] ;  /* 0x00000e06101d7981 */ /* 0x000f62000c1e9100 */
[----:B------:R-:W-:-:S04]  /*08a0*/  SHF.R.U32.HI R32, RZ, 0x8, R32 ;  /* 0x00000008ff207819 */ /* 0x000fc80000011620 */
[----:B------:R-:W-:-:S05]  /*08b0*/  LOP3.LUT R25, R32, 0xffff, RZ, 0xc0, !PT ;  /* 0x0000ffff20197812 */ /* 0x000fca00078ec0ff */
[----:B------:R-:W-:Y:S01]  /*08c0*/  IMAD R24, R24, R25, RZ ;  /* 0x0000001918187224 */ /* 0x000fe200078e02ff */
[----:B------:R-:W-:Y:S02]  /*08d0*/  SEL R25, R10, 0x1, P5 ;  /* 0x000000010a197807 */ /* 0x000fe40002800000 */
[----:B------:R-:W-:-:S03]  /*08e0*/  PRMT R23, R23, 0x7732, RZ ;  /* 0x0000773217177816 */ /* 0x000fc600000000ff */
[----:B------:R-:W-:Y:S01]  /*08f0*/  IMAD R35, R24, R25, R35 ;  /* 0x0000001918237224 */ /* 0x000fe200078e0223 */
[----:B------:R-:W-:-:S04]  /*0900*/  PRMT R24, R27, 0x9910, RZ ;  /* 0x000099101b187816 */ /* 0x000fc800000000ff */
[----:B------:R-:W-:Y:S02]  /*0910*/  ISETP.GT.AND P0, PT, R24, -0x1, PT ;  /* 0xffffffff1800780c */ /* 0x000fe40003f04270 */
[----:B------:R-:W-:Y:S02]  /*0920*/  PRMT R25, R30, 0x8880, RZ ;  /* 0x000088801e197816 */ /* 0x000fe400000000ff */
[----:B------:R-:W5:Y:S02]  /*0930*/  LDG.E.U8.CONSTANT R30, desc[UR6][R16.64+0xf] ;  /* 0x00000f06101e7981 */ /* 0x000f64000c1e9100 */
[----:B------:R-:W-:-:S04]  /*0940*/  ISETP.GT.AND P1, PT, R25, -0x1, PT ;  /* 0xffffffff1900780c */ /* 0x000fc80003f24270 */
[----:B------:R-:W-:Y:S02]  /*0950*/  SEL R32, R10, 0x1, !P1 ;  /* 0x000000010a207807 */ /* 0x000fe40004800000 */
[----:B--2---:R-:W-:Y:S01]  /*0960*/  PRMT R24, R22, 0x8880, RZ ;  /* 0x0000888016187816 */ /* 0x004fe200000000ff */
[----:B------:R-:W-:-:S04]  /*0970*/  IMAD.MOV.U32 R22, RZ, RZ, R23 ;  /* 0x000000ffff167224 */ /* 0x000fc800078e0017 */
[----:B------:R-:W-:Y:S01]  /*0980*/  IMAD.MOV.U32 R23, RZ, RZ, R24 ;  /* 0x000000ffff177224 */ /* 0x000fe200078e0018 */
[----:B------:R-:W-:Y:S02]  /*0990*/  LOP3.LUT R24, R22, 0xff, RZ, 0xc0, !PT ;  /* 0x000000ff16187812 */ /* 0x000fe400078ec0ff */
[----:B------:R-:W-:Y:S02]  /*09a0*/  SHF.R.U32.HI R22, RZ, 0x8, R22 ;  /* 0x00000008ff167819 */ /* 0x000fe40000011616 */
[----:B---3--:R-:W-:Y:S01]  /*09b0*/  PRMT R25, R31, 0x8880, RZ ;  /* 0x000088801f197816 */ /* 0x008fe200000000ff */
[----:B------:R-:W-:Y:S01]  /*09c0*/  IMAD R24, R23, R24, RZ ;  /* 0x0000001817187224 */ /* 0x000fe200078e02ff */
[----:B------:R-:W-:Y:S01]  /*09d0*/  SEL R23, R10, 0x1, !P0 ;  /* 0x000000010a177807 */ /* 0x000fe20004000000 */
[----:B------:R-:W2:Y:S01]  /*09e0*/  LDG.E.U8.CONSTANT R31, desc[UR6][R16.64+0x10] ;  /* 0x00001006101f7981 */ /* 0x000ea2000c1e9100 */
[----:B------:R-:W-:-:S03]  /*09f0*/  LOP3.LUT R22, R22, 0xffff, RZ, 0xc0, !PT ;  /* 0x0000ffff16167812 */ /* 0x000fc600078ec0ff */
[----:B------:R-:W-:Y:S02]  /*0a00*/  IMAD R23, R24, R23, R35 ;  /* 0x0000001718177224 */ /* 0x000fe400078e0223 */
[----:B------:R-:W-:-:S04]  /*0a10*/  IMAD R22, R25, R22, RZ ;  /* 0x0000001619167224 */ /* 0x000fc800078e02ff */
[----:B------:R-:W-:Y:S01]  /*0a20*/  IMAD R32, R22, R32, R23 ;  /* 0x0000002016207224 */ /* 0x000fe200078e0217 */
[----:B----4-:R-:W-:Y:S02]  /*0a30*/  LOP3.LUT R23, R26, 0x1, RZ, 0xc0, !PT ;  /* 0x000000011a177812 */ /* 0x010fe400078ec0ff */
[----:B-----5:R-:W-:Y:S02]  /*0a40*/  LOP3.LUT R25, R12, 0xffff, RZ, 0xc0, !PT ;  /* 0x0000ffff0c197812 */ /* 0x020fe400078ec0ff */
[----:B------:R-:W-:Y:S02]  /*0a50*/  ISETP.NE.U32.AND P0, PT, R23, 0x1, PT ;  /* 0x000000011700780c */ /* 0x000fe40003f05070 */
[----:B------:R-:W-:Y:S02]  /*0a60*/  PRMT R22, R34, 0x8880, RZ ;  /* 0x0000888022167816 */ /* 0x000fe400000000ff */
[----:B------:R-:W-:Y:S02]  /*0a70*/  LOP3.LUT R23, R25, 0xff, RZ, 0xc0, !PT ;  /* 0x000000ff19177812 */ /* 0x000fe400078ec0ff */
[----:B------:R-:W-:-:S02]  /*0a80*/  SEL R24, R10, 0x1, !P0 ;  /* 0x000000010a187807 */ /* 0x000fc40004000000 */
[----:B------:R-:W-:Y:S01]  /*0a90*/  PRMT R33, R33, 0x8880, RZ ;  /* 0x0000888021217816 */ /* 0x000fe200000000ff */
[----:B------:R-:W-:Y:S01]  /*0aa0*/  IMAD R23, R22, R23, RZ ;  /* 0x0000001716177224 */ /* 0x000fe200078e02ff */
[----:B------:R-:W-:-:S03]  /*0ab0*/  SHF.R.U32.HI R22, RZ, 0x8, R25 ;  /* 0x00000008ff167819 */ /* 0x000fc60000011619 */
[----:B------:R-:W-:Y:S01]  /*0ac0*/  IMAD R32, R23, R24, R32 ;  /* 0x0000001817207224 */ /* 0x000fe200078e0220 */
[----:B------:R-:W-:Y:S01]  /*0ad0*/  LOP3.LUT R22, R22, 0xffff, RZ, 0xc0, !PT ;  /* 0x0000ffff16167812 */ /* 0x000fe200078ec0ff */
[----:B------:R-:W-:Y:S01]  /*0ae0*/  IMAD.MOV.U32 R23, RZ, RZ, R33 ;  /* 0x000000ffff177224 */ /* 0x000fe200078e0021 */
[----:B------:R-:W-:Y:S02]  /*0af0*/  SHF.R.U32.HI R24, RZ, 0x9, R28 ;  /* 0x00000009ff187819 */ /* 0x000fe4000001161c */
[----:B------:R-:W-:Y:S01]  /*0b00*/  R2P PR, R26, 0x3e ;  /* 0x0000003e1a007804 */ /* 0x000fe20000000000 */
[----:B------:R-:W-:Y:S01]  /*0b10*/  IMAD R23, R23, R22, RZ ;  /* 0x0000001617177224 */ /* 0x000fe200078e02ff */
[----:B------:R-:W-:Y:S01]  /*0b20*/  LOP3.LUT R22, R24, 0xffff, RZ, 0xc0, !PT ;  /* 0x0000ffff18167812 */ /* 0x000fe200078ec0ff */
[----:B------:R-:W-:Y:S01]  /*0b30*/  IMAD.SHL.U32 R25, R28, 0x8, RZ ;  /* 0x000000081c197824 */ /* 0x000fe200078e00ff */
[----:B------:R-:W-:Y:S01]  /*0b40*/  PRMT R34, R29, 0x8880, RZ ;  /* 0x000088801d227816 */ /* 0x000fe200000000ff */
[----:B------:R-:W3:Y:S01]  /*0b50*/  LDG.E.U8.CONSTANT R33, desc[UR6][R16.64+0x15] ;  /* 0x0000150610217981 */ /* 0x000ee2000c1e9100 */
[----:B------:R-:W-:-:S02]  /*0b60*/  SEL R24, R10, 0x1, P1 ;  /* 0x000000010a187807 */ /* 0x000fc40000800000 */
[----:B------:R-:W-:Y:S01]  /*0b70*/  IADD3 R22, P0, R22, UR12, RZ ;  /* 0x0000000c16167c10 */ /* 0x000fe2000ff1e0ff */
[----:B------:R-:W4:Y:S02]  /*0b80*/  LDG.E.U8.CONSTANT R29, desc[UR6][R16.64+0x14] ;  /* 0x00001406101d7981 */ /* 0x000f24000c1e9100 */
[----:B------:R-:W-:Y:S01]  /*0b90*/  IMAD R32, R23, R24, R32 ;  /* 0x0000001817207224 */ /* 0x000fe200078e0220 */
[----:B------:R-:W-:Y:S01]  /*0ba0*/  LOP3.LUT R25, R25, 0xff8, RZ, 0xc0, !PT ;  /* 0x00000ff819197812 */ /* 0x000fe200078ec0ff */
[----:B------:R-:W-:-:S03]  /*0bb0*/  IMAD.X R23, RZ, RZ, UR13, P0 ;  /* 0x0000000dff177e24 */ /* 0x000fc600080e06ff */
[----:B------:R-:W-:Y:S02]  /*0bc0*/  IADD3 R24, P0, R25, UR10, RZ ;  /* 0x0000000a19187c10 */ /* 0x000fe4000ff1e0ff */
[----:B------:R0:W5:Y:S03]  /*0bd0*/  LDG.E.U8.CONSTANT R27, desc[UR6][R22.64] ;  /* 0x00000006161b7981 */ /* 0x000166000c1e9100 */
[----:B------:R-:W-:-:S06]  /*0be0*/  IMAD.X R25, RZ, RZ, UR11, P0 ;  /* 0x0000000bff197e24 */ /* 0x000fcc00080e06ff */
[----:B------:R-:W3:Y:S04]  /*0bf0*/  LDG.E.64.CONSTANT R24, desc[UR6][R24.64] ;  /* 0x0000000618187981 */ /* 0x000ee8000c1e9b00 */
[----:B------:R-:W3:Y:S01]  /*0c00*/  LDG.E.U8.CONSTANT R23, desc[UR6][R16.64+0x16] ;  /* 0x0000160610177981 */ /* 0x000ee2000c1e9100 */
[----:B------:R-:W-:-:S04]  /*0c10*/  PRMT R12, R12, 0x7732, RZ ;  /* 0x000077320c0c7816 */ /* 0x000fc800000000ff */
[----:B------:R-:W-:Y:S02]  /*0c20*/  LOP3.LUT R35, R12, 0xff, RZ, 0xc0, !PT ;  /* 0x000000ff0c237812 */ /* 0x000fe400078ec0ff */
[----:B0-----:R-:W-:Y:S02]  /*0c30*/  SEL R22, R10, 0x1, P2 ;  /* 0x000000010a167807 */ /* 0x001fe40001000000 */
[----:B------:R-:W-:Y:S01]  /*0c40*/  SHF.R.U32.HI R12, RZ, 0x8, R12 ;  /* 0x00000008ff0c7819 */ /* 0x000fe2000001160c */
[----:B------:R-:W-:-:S04]  /*0c50*/  IMAD R35, R34, R35, RZ ;  /* 0x0000002322237224 */ /* 0x000fc800078e02ff */
[----:B------:R-:W-:Y:S01]  /*0c60*/  IMAD R32, R35, R22, R32 ;  /* 0x0000001623207224 */ /* 0x000fe200078e0220 */
[----:B------:R-:W-:Y:S02]  /*0c70*/  PRMT R22, R30, 0x8880, RZ ;  /* 0x000088801e167816 */ /* 0x000fe400000000ff */
[----:B------:R-:W-:-:S05]  /*0c80*/  LOP3.LUT R35, R12, 0xffff, RZ, 0xc0, !PT ;  /* 0x0000ffff0c237812 */ /* 0x000fca00078ec0ff */
[----:B------:R-:W-:Y:S01]  /*0c90*/  IMAD R35, R22, R35, RZ ;  /* 0x0000002316237224 */ /* 0x000fe200078e02ff */
[----:B------:R-:W-:Y:S02]  /*0ca0*/  LOP3.LUT R22, R13, 0xffff, RZ, 0xc0, !PT ;  /* 0x0000ffff0d167812 */ /* 0x000fe400078ec0ff */
[----:B------:R-:W-:-:S05]  /*0cb0*/  SEL R12, R10, 0x1, P3 ;  /* 0x000000010a0c7807 */ /* 0x000fca0001800000 */
[----:B------:R-:W-:Y:S01]  /*0cc0*/  IMAD R12, R35, R12, R32 ;  /* 0x0000000c230c7224 */ /* 0x000fe200078e0220 */
[----:B--2---:R-:W-:Y:S02]  /*0cd0*/  PRMT R30, R31, 0x8880, RZ ;  /* 0x000088801f1e7816 */ /* 0x004fe400000000ff */
[----:B------:R-:W-:-:S05]  /*0ce0*/  LOP3.LUT R31, R22, 0xff, RZ, 0xc0, !PT ;  /* 0x000000ff161f7812 */ /* 0x000fca00078ec0ff */
[----:B------:R-:W-:Y:S01]  /*0cf0*/  IMAD R31, R30, R31, RZ ;  /* 0x0000001f1e1f7224 */ /* 0x000fe200078e02ff */
[----:B------:R-:W-:-:S05]  /*0d00*/  SEL R30, R10, 0x1, P4 ;  /* 0x000000010a1e7807 */ /* 0x000fca0002000000 */
[----:B------:R-:W-:Y:S01]  /*0d10*/  IMAD R12, R31, R30, R12 ;  /* 0x0000001e1f0c7224 */ /* 0x000fe200078e020c */
[----:B-----5:R-:W-:-:S04]  /*0d20*/  LOP3.LUT R30, R27, 0x1, RZ, 0xc0, !PT ;  /* 0x000000011b1e7812 */ /* 0x020fc800078ec0ff */
[----:B------:R-:W-:Y:S02]  /*0d30*/  ISETP.NE.U32.AND P0, PT, R30, 0x1, PT ;  /* 0x000000011e00780c */ /* 0x000fe40003f05070 */
[----:B------:R-:W2:Y:S01]  /*0d40*/  LDG.E.U8.CONSTANT R30, desc[UR6][R16.64+0x17] ;  /* 0x00001706101e7981 */ /* 0x000ea2000c1e9100 */
[----:B----4-:R-:W-:Y:S02]  /*0d50*/  PRMT R32, R29, 0x8880, RZ ;  /* 0x000088801d207816 */ /* 0x010fe400000000ff */
[----:B---3--:R-:W-:Y:S02]  /*0d60*/  LOP3.LUT R29, R24, 0xffff, RZ, 0xc0, !PT ;  /* 0x0000ffff181d7812 */ /* 0x008fe400078ec0ff */
[----:B------:R-:W-:Y:S02]  /*0d70*/  PRMT R31, R33, 0x8880, RZ ;  /* 0x00008880211f7816 */ /* 0x000fe400000000ff */
[----:B------:R-:W-:Y:S02]  /*0d80*/  SHF.R.U32.HI R33, RZ, 0x8, R29 ;  /* 0x00000008ff217819 */ /* 0x000fe4000001161d */
[----:B------:R-:W-:-:S02]  /*0d90*/  LOP3.LUT R29, R29, 0xff, RZ, 0xc0, !PT ;  /* 0x000000ff1d1d7812 */ /* 0x000fc400078ec0ff */
[----:B------:R-:W-:Y:S02]  /*0da0*/  PRMT R24, R24, 0x7732, RZ ;  /* 0x0000773218187816 */ /* 0x000fe400000000ff */
[----:B------:R-:W-:Y:S01]  /*0db0*/  LOP3.LUT R34, R33, 0xffff, RZ, 0xc0, !PT ;  /* 0x0000ffff21227812 */ /* 0x000fe200078ec0ff */
[----:B------:R-:W-:Y:S01]  /*0dc0*/  IMAD R32, R32, R29, RZ ;  /* 0x0000001d20207224 */ /* 0x000fe200078e02ff */
[----:B------:R-:W-:Y:S02]  /*0dd0*/  SEL R29, R10, 0x1, !P0 ;  /* 0x000000010a1d7807 */ /* 0x000fe40004000000 */
[----:B------:R-:W-:Y:S01]  /*0de0*/  PRMT R33, R23, 0x8880, RZ ;  /* 0x0000888017217816 */ /* 0x000fe200000000ff */
[----:B------:R-:W-:Y:S02]  /*0df0*/  IMAD.MOV.U32 R23, RZ, RZ, R24 ;  /* 0x000000ffff177224 */ /* 0x000fe400078e0018 */
[----:B------:R-:W-:Y:S01]  /*0e00*/  IMAD R32, R32, R29, RZ ;  /* 0x0000001d20207224 */ /* 0x000fe200078e02ff */
[----:B------:R-:W-:Y:S01]  /*0e10*/  SEL R29, R10, 0x1, P5 ;  /* 0x000000010a1d7807 */ /* 0x000fe20002800000 */
[----:B------:R-:W-:Y:S01]  /*0e20*/  IMAD.MOV.U32 R24, RZ, RZ, R33 ;  /* 0x000000ffff187224 */ /* 0x000fe200078e0021 */
[----:B------:R-:W-:-:S02]  /*0e30*/  LOP3.LUT R33, R23, 0xff, RZ, 0xc0, !PT ;  /* 0x000000ff17217812 */ /* 0x000fc400078ec0ff */
[----:B------:R-:W-:Y:S01]  /*0e40*/  R2P PR, R27, 0x3e ;  /* 0x0000003e1b007804 */ /* 0x000fe20000000000 */
[----:B------:R-:W-:Y:S02]  /*0e50*/  IMAD R31, R31, R34, RZ ;  /* 0x000000221f1f7224 */ /* 0x000fe400078e02ff */
[----:B------:R-:W-:Y:S02]  /*0e60*/  IMAD R24, R24, R33, RZ ;  /* 0x0000002118187224 */ /* 0x000fe400078e02ff */
[----:B------:R-:W-:-:S05]  /*0e70*/  SEL R33, R10, 0x1, P1 ;  /* 0x000000010a217807 */ /* 0x000fca0000800000 */
[----:B------:R-:W-:Y:S02]  /*0e80*/  IMAD R33, R31, R33, R32 ;  /* 0x000000211f217224 */ /* 0x000fe400078e0220 */
[----:B------:R-:W3:Y:S01]  /*0e90*/  LDG.E.U8.CONSTANT R31, desc[UR6][R16.64+0x18] ;  /* 0x00001806101f7981 */ /* 0x000ee2000c1e9100 */
[----:B------:R-:W-:Y:S02]  /*0ea0*/  SEL R32, R10, 0x1, P2 ;  /* 0x000000010a207807 */ /* 0x000fe40001000000 */
[----:B------:R-:W-:-:S03]  /*0eb0*/  SHF.R.U32.HI R23, RZ, 0x8, R23 ;  /* 0x00000008ff177819 */ /* 0x000fc60000011617 */
[----:B------:R-:W-:Y:S01]  /*0ec0*/  IMAD R32, R24, R32, R33 ;  /* 0x0000002018207224 */ /* 0x000fe200078e0221 */
[----:B------:R-:W-:Y:S02]  /*0ed0*/  LOP3.LUT R23, R23, 0xffff, RZ, 0xc0, !PT ;  /* 0x0000ffff17177812 */ /* 0x000fe400078ec0ff */
[----:B------:R-:W-:Y:S02]  /*0ee0*/  SEL R34, R10, 0x1, P3 ;  /* 0x000000010a227807 */ /* 0x000fe40001800000 */
[----:B--2---:R-:W-:Y:S02]  /*0ef0*/  PRMT R24, R30, 0x8880, RZ ;  /* 0x000088801e187816 */ /* 0x004fe400000000ff */
[----:B------:R-:W2:Y:S03]  /*0f00*/  LDG.E.U8.CONSTANT R30, desc[UR6][R16.64+0x19] ;  /* 0x00001906101e7981 */ /* 0x000ea6000c1e9100 */
[----:B------:R-:W-:-:S02]  /*0f10*/  IMAD R33, R24, R23, RZ ;  /* 0x0000001718217224 */ /* 0x000fc400078e02ff */
[----:B------:R-:W4:Y:S04]  /*0f20*/  LDG.E.U8.CONSTANT R23, desc[UR6][R16.64+0x11] ;  /* 0x0000110610177981 */ /* 0x000f28000c1e9100 */
[----:B------:R0:W5:Y:S01]  /*0f30*/  LDG.E.U16.CONSTANT R24, desc[UR6][R18.64+0x8] ;  /* 0x0000080612187981 */ /* 0x000162000c1e9500 */
[----:B------:R-:W-:Y:S01]  /*0f40*/  IMAD R33, R33, R34, R32 ;  /* 0x0000002221217224 */ /* 0x000fe200078e0220 */
[----:B------:R-:W-:-:S04]  /*0f50*/  LOP3.LUT R32, R25, 0xffff, RZ, 0xc0, !PT ;  /* 0x0000ffff19207812 */ /* 0x000fc800078ec0ff */
[----:B------:R-:W-:Y:S02]  /*0f60*/  LOP3.LUT R34, R32, 0xff, RZ, 0xc0, !PT ;  /* 0x000000ff20227812 */ /* 0x000fe400078ec0ff */
[----:B---3--:R-:W-:-:S05]  /*0f70*/  PRMT R31, R31, 0x8880, RZ ;  /* 0x000088801f1f7816 */ /* 0x008fca00000000ff */
[----:B------:R-:W-:Y:S01]  /*0f80*/  IMAD R34, R31, R34, RZ ;  /* 0x000000221f227224 */ /* 0x000fe200078e02ff */
[----:B------:R-:W-:-:S05]  /*0f90*/  SEL R31, R10, 0x1, P4 ;  /* 0x000000010a1f7807 */ /* 0x000fca0002000000 */
[----:B------:R-:W-:Y:S02]  /*0fa0*/  IMAD R31, R34, R31, R33 ;  /* 0x0000001f221f7224 */ /* 0x000fe400078e0221 */
[----:B------:R-:W3:Y:S01]  /*0fb0*/  LDG.E.U8.CONSTANT R33, desc[UR6][R16.64+0x1a] ;  /* 0x00001a0610217981 */ /* 0x000ee2000c1e9100 */
[----:B------:R-:W-:Y:S02]  /*0fc0*/  SHF.R.U32.HI R22, RZ, 0x8, R22 ;  /* 0x00000008ff167819 */ /* 0x000fe40000011616 */
[----:B------:R-:W-:Y:S02]  /*0fd0*/  SHF.R.U32.HI R32, RZ, 0x8, R32 ;  /* 0x00000008ff207819 */ /* 0x000fe40000011620 */
[----:B0-----:R-:W-:Y:S02]  /*0fe0*/  LOP3.LUT R19, R22, 0xffff, RZ, 0xc0, !PT ;  /* 0x0000ffff16137812 */ /* 0x001fe400078ec0ff */
[----:B------:R-:W-:-:S04]  /*0ff0*/  PRMT R22, R28, 0x9910, RZ ;  /* 0x000099101c167816 */ /* 0x000fc800000000ff */
[----:B------:R-:W-:Y:S02]  /*1000*/  ISETP.GT.AND P0, PT, R22, -0x1, PT ;  /* 0xffffffff1600780c */ /* 0x000fe40003f04270 */
[----:B--2---:R-:W-:Y:S02]  /*1010*/  PRMT R18, R30, 0x8880, RZ ;  /* 0x000088801e127816 */ /* 0x004fe400000000ff */
[----:B----4-:R-:W-:-:S05]  /*1020*/  PRMT R23, R23, 0x8880, RZ ;  /* 0x0000888017177816 */ /* 0x010fca00000000ff */
[----:B------:R-:W-:Y:S01]  /*1030*/  IMAD.MOV.U32 R30, RZ, RZ, R23 ;  /* 0x000000ffff1e7224 */ /* 0x000fe200078e0017 */
[----:B------:R-:W-:Y:S02]  /*1040*/  LOP3.LUT R23, R32, 0xffff, RZ, 0xc0, !PT ;  /* 0x0000ffff20177812 */ /* 0x000fe400078ec0ff */
[----:B------:R-:W2:Y:S01]  /*1050*/  LDG.E.U8.CONSTANT R32, desc[UR6][R16.64+0x1b] ;  /* 0x00001b0610207981 */ /* 0x000ea2000c1e9100 */
[----:B------:R-:W-:Y:S01]  /*1060*/  IMAD R30, R30, R19, RZ ;  /* 0x000000131e1e7224 */ /* 0x000fe200078e02ff */
[----:B------:R-:W-:Y:S01]  /*1070*/  SEL R19, R10, 0x1, P5 ;  /* 0x000000010a137807 */ /* 0x000fe20002800000 */
[----:B------:R-:W-:-:S04]  /*1080*/  IMAD R18, R18, R23, RZ ;  /* 0x0000001712127224 */ /* 0x000fc800078e02ff */
[----:B------:R-:W-:Y:S01]  /*1090*/  IMAD R31, R18, R19, R31 ;  /* 0x00000013121f7224 */ /* 0x000fe200078e021f */
[----:B-----5:R-:W-:Y:S01]  /*10a0*/  SHF.R.U32.HI R18, RZ, 0x9, R24 ;  /* 0x00000009ff127819 */ /* 0x020fe20000011618 */
[----:B------:R-:W-:-:S03]  /*10b0*/  IMAD.SHL.U32 R19, R24, 0x8, RZ ;  /* 0x0000000818137824 */ /* 0x000fc600078e00ff */
[----:B------:R-:W-:Y:S02]  /*10c0*/  LOP3.LUT R18, R18, 0xffff, RZ, 0xc0, !PT ;  /* 0x0000ffff12127812 */ /* 0x000fe400078ec0ff */
[----:B------:R-:W-:Y:S02]  /*10d0*/  LOP3.LUT R22, R19, 0xff8, RZ, 0xc0, !PT ;  /* 0x00000ff813167812 */ /* 0x000fe400078ec0ff */
[----:B------:R-:W-:-:S05]  /*10e0*/  IADD3 R18, P1, R18, UR12, RZ ;  /* 0x0000000c12127c10 */ /* 0x000fca000ff3e0ff */
[----:B------:R-:W-:Y:S01]  /*10f0*/  IMAD.X R19, RZ, RZ, UR13, P1 ;  /* 0x0000000dff137e24 */ /* 0x000fe200088e06ff */
[----:B------:R-:W-:-:S04]  /*1100*/  IADD3 R22, P1, R22, UR10, RZ ;  /* 0x0000000a16167c10 */ /* 0x000fc8000ff3e0ff */
[----:B------:R-:W4:Y:S01]  /*1110*/  LDG.E.U8.CONSTANT R28, desc[UR6][R18.64] ;  /* 0x00000006121c7981 */ /* 0x000f22000c1e9100 */
[----:B------:R-:W-:-:S06]  /*1120*/  IMAD.X R23, RZ, RZ, UR11, P1 ;  /* 0x0000000bff177e24 */ /* 0x000fcc00088e06ff */
[----:B------:R-:W5:Y:S01]  /*1130*/  LDG.E.64.CONSTANT R22, desc[UR6][R22.64] ;  /* 0x0000000616167981 */ /* 0x000f62000c1e9b00 */
[----:B---3--:R-:W-:-:S03]  /*1140*/  PRMT R34, R33, 0x8880, RZ ;  /* 0x0000888021227816 */ /* 0x008fc600000000ff */
[----:B------:R-:W3:Y:S04]  /*1150*/  LDG.E.U8.CONSTANT R33, desc[UR6][R16.64+0x1c] ;  /* 0x00001c0610217981 */ /* 0x000ee8000c1e9100 */
[----:B------:R-:W3:Y:S04]  /*1160*/  LDG.E.U8.CONSTANT R19, desc[UR6][R16.64+0x1d] ;  /* 0x00001d0610137981 */ /* 0x000ee8000c1e9100 */
[----:B------:R-:W3:Y:S01]  /*1170*/  LDG.E.U8.CONSTANT R18, desc[UR6][R16.64+0x1e] ;  /* 0x00001e0610127981 */ /* 0x000ee2000c1e9100 */
[----:B------:R-:W-:-:S04]  /*1180*/  PRMT R25, R25, 0x7732, RZ ;  /* 0x0000773219197816 */ /* 0x000fc800000000ff */
[----:B------:R-:W-:Y:S02]  /*1190*/  LOP3.LUT R35, R25, 0xff, RZ, 0xc0, !PT ;  /* 0x000000ff19237812 */ /* 0x000fe400078ec0ff */
[----:B------:R-:W-:Y:S02]  /*11a0*/  PRMT R27, R27, 0x8880, RZ ;  /* 0x000088801b1b7816 */ /* 0x000fe400000000ff */
[----:B------:R-:W-:Y:S01]  /*11b0*/  SHF.R.U32.HI R25, RZ, 0x8, R25 ;  /* 0x00000008ff197819 */ /* 0x000fe20000011619 */
[----:B------:R-:W-:Y:S01]  /*11c0*/  IMAD R34, R34, R35, RZ ;  /* 0x0000002322227224 */ /* 0x000fe200078e02ff */
[----:B------:R-:W-:Y:S02]  /*11d0*/  SEL R35, R10, 0x1, !P0 ;  /* 0x000000010a237807 */ /* 0x000fe40004000000 */
[----:B------:R-:W-:Y:S01]  /*11e0*/  ISETP.GT.AND P0, PT, R27, -0x1, PT ;  /* 0xffffffff1b00780c */ /* 0x000fe20003f04270 */
[----:B------:R-:W-:Y:S02]  /*11f0*/  IMAD R12, R30, R29, R12 ;  /* 0x0000001d1e0c7224 */ /* 0x000fe400078e020c */
[----:B------:R-:W-:-:S02]  /*1200*/  IMAD R31, R34, R35, R31 ;  /* 0x00000023221f7224 */ /* 0x000fc400078e021f */
[----:B------:R-:W3:Y:S01]  /*1210*/  LDG.E.U16.CONSTANT R34, desc[UR6][R16.64] ;  /* 0x0000000610227981 */ /* 0x000ee2000c1e9500 */
[----:B--2---:R-:W-:Y:S02]  /*1220*/  PRMT R27, R32, 0x8880, RZ ;  /* 0x00008880201b7816 */ /* 0x004fe400000000ff */
[----:B------:R-:W-:Y:S02]  /*1230*/  LOP3.LUT R32, R25, 0xffff, RZ, 0xc0, !PT ;  /* 0x0000ffff19207812 */ /* 0x000fe400078ec0ff */
[----:B------:R-:W-:-:S03]  /*1240*/  SEL R25, R10, 0x1, !P0 ;  /* 0x000000010a197807 */ /* 0x000fc60004000000 */
[----:B------:R-:W-:-:S04]  /*1250*/  IMAD R32, R27, R32, RZ ;  /* 0x000000201b207224 */ /* 0x000fc800078e02ff */
[----:B------:R-:W-:Y:S02]  /*1260*/  IMAD R30, R32, R25, R31 ;  /* 0x00000019201e7224 */ /* 0x000fe400078e021f */
[----:B------:R-:W2:Y:S01]  /*1270*/  LDG.E.U8.CONSTANT R25, desc[UR6][R16.64+0x1f] ;  /* 0x00001f0610197981 */ /* 0x000ea2000c1e9100 */
[----:B----4-:R-:W-:Y:S02]  /*1280*/  LOP3.LUT R27, R28, 0x1, RZ, 0xc0, !PT ;  /* 0x000000011c1b7812 */ /* 0x010fe400078ec0ff */
[----:B-----5:R-:W-:Y:S02]  /*1290*/  LOP3.LUT R29, R22, 0xffff, RZ, 0xc0, !PT ;  /* 0x0000ffff161d7812 */ /* 0x020fe400078ec0ff */
[----:B---3--:R-:W-:Y:S02]  /*12a0*/  PRMT R33, R33, 0x8880, RZ ;  /* 0x0000888021217816 */ /* 0x008fe400000000ff */
[----:B------:R-:W-:Y:S02]  /*12b0*/  ISETP.NE.U32.AND P0, PT, R27, 0x1, PT ;  /* 0x000000011b00780c */ /* 0x000fe40003f05070 */
[----:B------:R-:W-:Y:S01]  /*12c0*/  LOP3.LUT R32, R29, 0xff, RZ, 0xc0, !PT ;  /* 0x000000ff1d207812 */ /* 0x000fe200078ec0ff */
[----:B------:R-:W-:Y:S01]  /*12d0*/  IMAD.MOV.U32 R27, RZ, RZ, R33 ;  /* 0x000000ffff1b7224 */ /* 0x000fe200078e0021 */
[----:B------:R-:W-:-:S02]  /*12e0*/  SHF.R.U32.HI R29, RZ, 0x8, R29 ;  /* 0x00000008ff1d7819 */ /* 0x000fc4000001161d */
[----:B------:R-:W-:Y:S01]  /*12f0*/  SEL R31, R10, 0x1, !P0 ;  /* 0x000000010a1f7807 */ /* 0x000fe20004000000 */
[----:B------:R-:W-:Y:S01]  /*1300*/  IMAD R27, R27, R32, RZ ;  /* 0x000000201b1b7224 */ /* 0x000fe200078e02ff */
[----:B------:R-:W-:Y:S02]  /*1310*/  PRMT R19, R19, 0x8880, RZ ;  /* 0x0000888013137816 */ /* 0x000fe400000000ff */
[----:B------:R-:W-:Y:S01]  /*1320*/  LOP3.LUT R32, R29, 0xffff, RZ, 0xc0, !PT ;  /* 0x0000ffff1d207812 */ /* 0x000fe200078ec0ff */
[----:B------:R-:W-:Y:S01]  /*1330*/  IMAD R30, R27, R31, R30 ;  /* 0x0000001f1b1e7224 */ /* 0x000fe200078e021e */
[----:B------:R-:W-:Y:S01]  /*1340*/  R2P PR, R28, 0x3e ;  /* 0x0000003e1c007804 */ /* 0x000fe20000000000 */
[----:B------:R-:W3:Y:S02]  /*1350*/  LDG.E.U8.CONSTANT R27, desc[UR6][R16.64+0x20] ;  /* 0x00002006101b7981 */ /* 0x000ee4000c1e9100 */
[----:B------:R-:W-:Y:S01]  /*1360*/  IMAD R19, R19, R32, RZ ;  /* 0x0000002013137224 */ /* 0x000fe200078e02ff */
[----:B------:R-:W-:Y:S01]  /*1370*/  PRMT R32, R22, 0x7732, RZ ;  /* 0x0000773216207816 */ /* 0x000fe200000000ff */
[----:B------:R-:W4:Y:S01]  /*1380*/  LDG.E.U8.CONSTANT R29, desc[UR6][R16.64+0x12] ;  /* 0x00001206101d7981 */ /* 0x000f22000c1e9100 */
[----:B------:R-:W-:-:S02]  /*1390*/  SEL R22, R10, 0x1, P1 ;  /* 0x000000010a167807 */ /* 0x000fc40000800000 */
[----:B------:R-:W-:Y:S02]  /*13a0*/  PRMT R18, R18, 0x8880, RZ ;  /* 0x0000888012127816 */ /* 0x000fe400000000ff */
[----:B------:R-:W-:Y:S01]  /*13b0*/  LOP3.LUT R31, R32, 0xff, RZ, 0xc0, !PT ;  /* 0x000000ff201f7812 */ /* 0x000fe200078ec0ff */
[----:B------:R-:W-:Y:S02]  /*13c0*/  IMAD R19, R19, R22, R30 ;  /* 0x0000001613137224 */ /* 0x000fe400078e021e */
[----:B------:R-:W5:Y:S02]  /*13d0*/  LDG.E.U8.CONSTANT R22, desc[UR6][R16.64+0x21] ;  /* 0x0000210610167981 */ /* 0x000f64000c1e9100 */
[----:B------:R-:W-:Y:S01]  /*13e0*/  IMAD R18, R18, R31, RZ ;  /* 0x0000001f12127224 */ /* 0x000fe200078e02ff */
[----:B------:R-:W-:Y:S01]  /*13f0*/  SEL R31, R10, 0x1, P2 ;  /* 0x000000010a1f7807 */ /* 0x000fe20001000000 */
[----:B------:R-:W4:Y:S04]  /*1400*/  LDG.E.U8.CONSTANT R30, desc[UR6][R16.64+0x22] ;  /* 0x00002206101e7981 */ /* 0x000f28000c1e9100 */
[----:B------:R-:W-:Y:S01]  /*1410*/  IMAD R31, R18, R31, R19 ;  /* 0x0000001f121f7224 */ /* 0x000fe200078e0213 */
[----:B------:R-:W-:-:S02]  /*1420*/  IADD3 R18, P0, R4, R20, RZ ;  /* 0x0000001404127210 */ /* 0x000fc40007f1e0ff */
[----:B------:R-:W-:Y:S01]  /*1430*/  PRMT R33, R9, 0x9910, RZ ;  /* 0x0000991009217816 */ /* 0x000fe200000000ff */
[----:B------:R-:W4:Y:S02]  /*1440*/  LDG.E.U16.CONSTANT R20, desc[UR6][R20.64] ;  /* 0x0000000614147981 */ /* 0x000f24000c1e9500 */
[----:B------:R-:W-:Y:S02]  /*1450*/  IMAD.X R19, RZ, RZ, R21, P0 ;  /* 0x000000ffff137224 */ /* 0x000fe400000e0615 */
[----:B------:R-:W4:Y:S04]  /*1460*/  LDG.E.U8.CONSTANT R9, desc[UR6][R16.64+0x23] ;  /* 0x0000230610097981 */ /* 0x000f28000c1e9100 */
[----:B------:R0:W4:Y:S01]  /*1470*/  LDG.E.U8.CONSTANT R18, desc[UR6][R18.64+0x42] ;  /* 0x0000420612127981 */ /* 0x000122000c1e9100 */
[----:B------:R-:W-:-:S03]  /*1480*/  ISETP.GT.AND P0, PT, R33, -0x1, PT ;  /* 0xffffffff2100780c */ /* 0x000fc60003f04270 */
[----:B------:R1:W4:Y:S01]  /*1490*/  LDG.E.U8.CONSTANT R33, desc[UR6][R16.64+0x13] ;  /* 0x0000130610217981 */ /* 0x000322000c1e9100 */
[----:B------:R-:W-:-:S04]  /*14a0*/  SHF.R.U32.HI R32, RZ, 0x8, R32 ;  /* 0x00000008ff207819 */ /* 0x000fc80000011620 */
[----:B------:R-:W-:Y:S02]  /*14b0*/  LOP3.LUT R32, R32, 0xffff, RZ, 0xc0, !PT ;  /* 0x0000ffff20207812 */ /* 0x000fe400078ec0ff */
[C---:B0-----:R-:W-:Y:S02]  /*14c0*/  SEL R19, R10.reuse, 0x1, P3 ;  /* 0x000000010a137807 */ /* 0x041fe40001800000 */
[C---:B-1----:R-:W-:Y:S02]  /*14d0*/  LOP3.LUT R16, R23.reuse, 0xffff, RZ, 0xc0, !PT ;  /* 0x0000ffff17107812 */ /* 0x042fe400078ec0ff */
[----:B------:R-:W-:Y:S02]  /*14e0*/  SEL R21, R10, 0x1, P5 ;  /* 0x000000010a157807 */ /* 0x000fe40002800000 */
[----:B------:R-:W-:Y:S02]  /*14f0*/  PRMT R23, R23, 0x7732, RZ ;  /* 0x0000773217177816 */ /* 0x000fe400000000ff */
[----:B------:R-:W-:-:S02]  /*1500*/  PRMT R24, R24, 0x9910, RZ ;  /* 0x0000991018187816 */ /* 0x000fc400000000ff */
[----:B------:R-:W-:Y:S02]  /*1510*/  PRMT R13, R13, 0x7732, RZ ;  /* 0x000077320d0d7816 */ /* 0x000fe400000000ff */
[----:B------:R-:W-:Y:S02]  /*1520*/  ISETP.GT.AND P2, PT, R24, -0x1, PT ;  /* 0xffffffff1800780c */ /* 0x000fe40003f44270 */
[----:B------:R-:W-:Y:S01]  /*1530*/  PRMT R24, R28, 0x8880, RZ ;  /* 0x000088801c187816 */ /* 0x000fe200000000ff */
[----:B------:R-:W-:Y:S02]  /*1540*/  VIADD R11, R11, 0x4 ;  /* 0x000000040b0b7836 */ /* 0x000fe40000000000 */
[----:B------:R-:W-:Y:S02]  /*1550*/  VIADD R8, R8, 0x20 ;  /* 0x0000002008087836 */ /* 0x000fe40000000000 */
[----:B------:R-:W-:Y:S01]  /*1560*/  VIADD R2, R2, 0x4 ;  /* 0x0000000402027836 */ /* 0x000fe20000000000 */
[----:B--2---:R-:W-:-:S05]  /*1570*/  PRMT R25, R25, 0x8880, RZ ;  /* 0x0000888019197816 */ /* 0x004fca00000000ff */
[----:B------:R-:W-:-:S04]  /*1580*/  IMAD R32, R25, R32, RZ ;  /* 0x0000002019207224 */ /* 0x000fc800078e02ff */
[----:B------:R-:W-:Y:S01]  /*1590*/  IMAD R31, R32, R19, R31 ;  /* 0x00000013201f7224 */ /* 0x000fe200078e021f */
[----:B------:R-:W-:Y:S02]  /*15a0*/  PRMT R19, R26, 0x8880, RZ ;  /* 0x000088801a137816 */ /* 0x000fe400000000ff */
[----:B------:R-:W-:Y:S02]  /*15b0*/  LOP3.LUT R26, R16, 0xff, RZ, 0xc0, !PT ;  /* 0x000000ff101a7812 */ /* 0x000fe400078ec0ff */
[----:B------:R-:W-:Y:S02]  /*15c0*/  ISETP.GT.AND P1, PT, R19, -0x1, PT ;  /* 0xffffffff1300780c */ /* 0x000fe40003f24270 */
[----:B------:R-:W-:Y:S02]  /*15d0*/  SEL R19, R10, 0x1, P4 ;  /* 0x000000010a137807 */ /* 0x000fe40002000000 */
[----:B------:R-:W-:-:S04]  /*15e0*/  SHF.R.U32.HI R16, RZ, 0x8, R16 ;  /* 0x00000008ff107819 */ /* 0x000fc80000011610 */
[----:B------:R-:W-:Y:S02]  /*15f0*/  LOP3.LUT R16, R16, 0xffff, RZ, 0xc0, !PT ;  /* 0x0000ffff10107812 */ /* 0x000fe400078ec0ff */
[----:B---3--:R-:W-:-:S05]  /*1600*/  PRMT R17, R27, 0x8880, RZ ;  /* 0x000088801b117816 */ /* 0x008fca00000000ff */
[----:B------:R-:W-:-:S04]  /*1610*/  IMAD R32, R17, R26, RZ ;  /* 0x0000001a11207224 */ /* 0x000fc800078e02ff */
[----:B------:R-:W-:Y:S01]  /*1620*/  IMAD R31, R32, R19, R31 ;  /* 0x00000013201f7224 */ /* 0x000fe200078e021f */
[----:B-----5:R-:W-:-:S05]  /*1630*/  PRMT R19, R22, 0x8880, RZ ;  /* 0x0000888016137816 */ /* 0x020fca00000000ff */
[----:B------:R-:W-:Y:S01]  /*1640*/  IMAD R16, R19, R16, RZ ;  /* 0x0000001013107224 */ /* 0x000fe200078e02ff */
[----:B----4-:R-:W-:-:S03]  /*1650*/  PRMT R30, R30, 0x8880, RZ ;  /* 0x000088801e1e7816 */ /* 0x010fc600000000ff */
[----:B------:R-:W-:Y:S01]  /*1660*/  IMAD R16, R16, R21, R31 ;  /* 0x0000001510107224 */ /* 0x000fe200078e021f */
[----:B------:R-:W-:Y:S01]  /*1670*/  LOP3.LUT R22, R23, 0xff, RZ, 0xc0, !PT ;  /* 0x000000ff17167812 */ /* 0x000fe200078ec0ff */
[----:B------:R-:W-:Y:S01]  /*1680*/  IMAD.MOV.U32 R19, RZ, RZ, R30 ;  /* 0x000000ffff137224 */ /* 0x000fe200078e001e */
[----:B------:R-:W-:Y:S02]  /*1690*/  PRMT R21, R9, 0x8880, RZ ;  /* 0x0000888009157816 */ /* 0x000fe400000000ff */
[----:B------:R-:W-:Y:S01]  /*16a0*/  SHF.R.U32.HI R9, RZ, 0x8, R23 ;  /* 0x00000008ff097819 */ /* 0x000fe20000011617 */
[----:B------:R-:W-:Y:S01]  /*16b0*/  IMAD R19, R19, R22, RZ ;  /* 0x0000001613137224 */ /* 0x000fe200078e02ff */
[----:B------:R-:W-:Y:S02]  /*16c0*/  PRMT R29, R29, 0x8880, RZ ;  /* 0x000088801d1d7816 */ /* 0x000fe400000000ff */
[----:B------:R-:W-:Y:S02]  /*16d0*/  LOP3.LUT R23, R9, 0xffff, RZ, 0xc0, !PT ;  /* 0x0000ffff09177812 */ /* 0x000fe400078ec0ff */
[----:B------:R-:W-:Y:S01]  /*16e0*/  LOP3.LUT R9, R18, 0xf0, RZ, 0xc0, !PT ;  /* 0x000000f012097812 */ /* 0x000fe200078ec0ff */
[----:B------:R-:W-:Y:S01]  /*16f0*/  IMAD.MOV.U32 R22, RZ, RZ, R21 ;  /* 0x000000ffff167224 */ /* 0x000fe200078e0015 */
[----:B------:R-:W-:-:S02]  /*1700*/  SEL R21, R10, 0x1, !P2 ;  /* 0x000000010a157807 */ /* 0x000fc40005000000 */
[----:B------:R-:W-:Y:S02]  /*1710*/  LOP3.LUT R18, R18, 0xf, RZ, 0xc0, !PT ;  /* 0x0000000f12127812 */ /* 0x000fe400078ec0ff */
[----:B------:R-:W-:Y:S02]  /*1720*/  LOP3.LUT R26, R13, 0xff, RZ, 0xc0, !PT ;  /* 0x000000ff0d1a7812 */ /* 0x000fe400078ec0ff */
[----:B------:R-:W-:Y:S01]  /*1730*/  SHF.R.U32.HI R9, RZ, 0x4, R9 ;  /* 0x00000004ff097819 */ /* 0x000fe20000011609 */
[----:B------:R-:W-:Y:S01]  /*1740*/  IMAD.MOV.U32 R17, RZ, RZ, R29 ;  /* 0x000000ffff117224 */ /* 0x000fe200078e001d */
[----:B------:R-:W-:Y:S02]  /*1750*/  ISETP.GT.AND P2, PT, R24, -0x1, PT ;  /* 0xffffffff1800780c */ /* 0x000fe40003f44270 */
[----:B------:R-:W-:Y:S02]  /*1760*/  PRMT R33, R33, 0x8880, RZ ;  /* 0x0000888021217816 */ /* 0x000fe400000000ff */
[----:B------:R-:W-:Y:S01]  /*1770*/  SHF.R.U32.HI R13, RZ, 0x8, R13 ;  /* 0x00000008ff0d7819 */ /* 0x000fe2000001160d */
[----:B------:R-:W-:Y:S01]  /*1780*/  IMAD R22, R22, R23, RZ ;  /* 0x0000001716167224 */ /* 0x000fe200078e02ff */
[----:B------:R-:W-:Y:S01]  /*1790*/  LOP3.LUT R23, R9, 0xffff, RZ, 0xc0, !PT ;  /* 0x0000ffff09177812 */ /* 0x000fe200078ec0ff */
[----:B------:R-:W-:Y:S01]  /*17a0*/  IMAD R19, R19, R21, R16 ;  /* 0x0000001513137224 */ /* 0x000fe200078e0210 */
[C---:B------:R-:W-:Y:S01]  /*17b0*/  SEL R21, R10.reuse, 0x1, !P2 ;  /* 0x000000010a157807 */ /* 0x040fe20005000000 */
[----:B------:R-:W0:Y:S01]  /*17c0*/  I2F.U16 R18, R18 ;  /* 0x0000001200127306 */ /* 0x000e220000101000 */
[C---:B------:R-:W-:Y:S01]  /*17d0*/  SEL R9, R10.reuse, 0x1, !P0 ;  /* 0x000000010a097807 */ /* 0x040fe20004000000 */
[----:B------:R-:W-:Y:S01]  /*17e0*/  IMAD R17, R17, R26, RZ ;  /* 0x0000001a11117224 */ /* 0x000fe200078e02ff */
[----:B------:R-:W-:Y:S01]  /*17f0*/  LOP3.LUT R13, R13, 0xffff, RZ, 0xc0, !PT ;  /* 0x0000ffff0d0d7812 */ /* 0x000fe200078ec0ff */
[----:B------:R-:W-:Y:S01]  /*1800*/  IMAD.MOV.U32 R16, RZ, RZ, R33 ;  /* 0x000000ffff107224 */ /* 0x000fe200078e0021 */
[----:B------:R-:W-:Y:S01]  /*1810*/  SEL R10, R10, 0x1, !P1 ;  /* 0x000000010a0a7807 */ /* 0x000fe20004800000 */
[----:B------:R-:W-:Y:S01]  /*1820*/  IMAD R19, R22, R21, R19 ;  /* 0x0000001516137224 */ /* 0x000fe200078e0213 */
[----:B------:R-:W-:Y:S01]  /*1830*/  I2FP.F32.U32 R21, R23 ;  /* 0x0000001700157245 */ /* 0x000fe20000201000 */
[----:B------:R-:W-:-:S02]  /*1840*/  IMAD R9, R17, R9, R12 ;  /* 0x0000000911097224 */ /* 0x000fc400078e020c */
[----:B------:R-:W-:Y:S01]  /*1850*/  IMAD R16, R16, R13, RZ ;  /* 0x0000000d10107224 */ /* 0x000fe200078e02ff */
[----:B------:R-:W-:Y:S01]  /*1860*/  ISETP.GE.U32.AND P0, PT, R11, UR4, PT ;  /* 0x000000040b007c0c */ /* 0x000fe2000bf06070 */
[----:B------:R-:W-:Y:S01]  /*1870*/  FADD.FTZ R21, R21, 0.5 ;  /* 0x3f00000015157421 */ /* 0x000fe20000010000 */
[----:B------:R-:W-:Y:S01]  /*1880*/  I2FP.F32.S32 R12, R19 ;  /* 0x00000013000c7245 */ /* 0x000fe20000201400 */
[----:B------:R-:W-:Y:S02]  /*1890*/  IMAD R9, R16, R10, R9 ;  /* 0x0000000a10097224 */ /* 0x000fe400078e0209 */
[----:B0-----:R-:W-:Y:S01]  /*18a0*/  FADD.FTZ R18, R18, 0.5 ;  /* 0x3f00000012127421 */ /* 0x001fe20000010000 */
[----:B------:R-:W-:Y:S02]  /*18b0*/  HADD2.F32 R13, -RZ, R34.H0_H0 ;  /* 0x20000022ff0d7230 */ /* 0x000fe40000004100 */
[----:B------:R-:W-:Y:S01]  /*18c0*/  HADD2.F32 R20, -RZ, R20.H0_H0 ;  /* 0x20000014ff147230 */ /* 0x000fe20000004100 */
[----:B------:R-:W-:Y:S01]  /*18d0*/  I2FP.F32.S32 R9, R9 ;  /* 0x0000000900097245 */ /* 0x000fe20000201400 */
[----:B------:R-:W-:-:S03]  /*18e0*/  FMUL.FTZ R21, R21, R12 ;  /* 0x0000000c15157220 */ /* 0x000fc60000410000 */
[----:B------:R-:W-:Y:S01]  /*18f0*/  FMUL.FTZ.D4 R13, R20, R13 ;  /* 0x0000000d140d7220 */ /* 0x000fe20000210000 */
[----:B------:R-:W-:-:S04]  /*1900*/  FFMA.FTZ R9, R18, R9, R21 ;  /* 0x0000000912097223 */ /* 0x000fc80000010015 */
[----:B------:R-:W-:Y:S01]  /*1910*/  FFMA.FTZ R6, R13, R9, R6 ;  /* 0x000000090d067223 */ /* 0x000fe20000010006 */
[----:B------:R-:W-:Y:S06]  /*1920*/  @!P0 BRA `(.L_x_30) ;  /* 0xffffffe800988947 */ /* 0x000fec000383ffff */
.L_x_29:
[----:B------:R-:W-:Y:S05]  /*1930*/  BSYNC B0 ;  /* 0x0000000000007941 */ /* 0x000fea0003800000 */
.L_x_28:
        /* <DEDUP_REMOVED lines=19> */
.L_x_31:
        /* <DEDUP_REMOVED lines=9> */
.L_x_1209:


//--------------------- .text._Z9moe_vec_qIN3c108BFloat16ELi256ELi8E13block_iq2_xxsLi1EXadL_ZN45_INTERNAL_8d5cb472_14_gguf_kernel_cu_cd24131920vec_dot_iq2_xxs_q8_1EPKvPK10block_q8_1RKiEEEvS5_S5_PT_PS9_iiii --------------------------
	.section	.text._Z9moe_vec_qIN3c108BFloat16ELi256ELi8E13block_iq2_xxsLi1EXadL_ZN45_INTERNAL_8d5cb472_14_gguf_kernel_cu_cd24131920vec_dot_iq2_xxs_q8_1EPKvPK10block_q8_1RKiEEEvS5_S5_PT_PS9_iiii,"ax",@progbits
	.align	128
.text._Z9moe_vec_qIN3c108BFloat16ELi256ELi8E13block_iq2_xxsLi1EXadL_ZN45_INTERNAL_8d5cb472_14_gguf_kernel_cu_cd24131920vec_dot_iq2_xxs_q8_1EPKvPK10block_q8_1RKiEEEvS5_S5_PT_PS9_iiii:
        .type           _Z9moe_vec_qIN3c108BFloat16ELi256ELi8E13block_iq2_xxsLi1EXadL_ZN45_INTERNAL_8d5cb472_14_gguf_kernel_cu_cd24131920vec_dot_iq2_xxs_q8_1EPKvPK10block_q8_1RKiEEEvS5_S5_PT_PS9_iiii,@function
        .size           _Z9moe_vec_qIN3c108BFloat16ELi256ELi8E13block_iq2_xxsLi1EXadL_ZN45_INTERNAL_8d5cb472_14_gguf_kernel_cu_cd24131920vec_dot_iq2_xxs_q8_1EPKvPK10block_q8_1RKiEEEvS5_S5_PT_PS9_iiii,(.L_x_1210 - _Z9moe_vec_qIN3c108BFloat16ELi256ELi8E13block_iq2_xxsLi1EXadL_ZN45_INTERNAL_8d5cb472_14_gguf_kernel_cu_cd24131920vec_dot_iq2_xxs_q8_1EPKvPK10block_q8_1RKiEEEvS5_S5_PT_PS9_iiii)
        .other          _Z9moe_vec_qIN3c108BFloat16ELi256ELi8E13block_iq2_xxsLi1EXadL_ZN45_INTERNAL_8d5cb472_14_gguf_kernel_cu_cd24131920vec_dot_iq2_xxs_q8_1EPKvPK10block_q8_1RKiEEEvS5_S5_PT_PS9_iiii,@"STO_CUDA_ENTRY STV_DEFAULT"
_Z9moe_vec_qIN3c108BFloat16ELi256ELi8E13block_iq2_xxsLi1EXadL_ZN45_INTERNAL_8d5cb472_14_gguf_kernel_cu_cd24131920vec_dot_iq2_xxs_q8_1EPKvPK10block_q8_1RKiEEEvS5_S5_PT_PS9_iiii:
        /* <DEDUP_REMOVED lines=24> */
[----:B------:R0:W2:Y:S01]  /*0180*/  LDG.E.CONSTANT R21, desc[UR6][R2.64] ;  /* 0x0000000602157981 */ /* 0x0000a2000c1e9900 */
[----:B------:R-:W1:Y:S01]  /*0190*/  I2F.U32.RP R6, UR5 ;  /* 0x0000000500067d06 */ /* 0x000e620008209000 */
[----:B------:R-:W-:Y:S01]  /*01a0*/  ISETP.NE.U32.AND P2, PT, RZ, UR5, PT ;  /* 0x00000005ff007c0c */ /* 0x000fe2000bf45070 */
[----:B------:R-:W-:Y:S02]  /*01b0*/  IMAD.MOV.U32 R20, RZ, RZ, RZ ;  /* 0x000000ffff147224 */ /* 0x000fe400078e00ff */
[----:B------:R-:W-:-:S04]  /*01c0*/  IMAD R18, R0, UR4, R25 ;  /* 0x0000000400127c24 */ /* 0x000fc8000f8e0219 */
        /* <DEDUP_REMOVED lines=9> */
[----:B------:R-:W-:Y:S01]  /*0260*/  LOP3.LUT R23, R4, 0xfffffff8, R23, 0xe2, !PT ;  /* 0xfffffff804177812 */ /* 0x000fe200078ee217 */
[----:B0-----:R-:W-:-:S04]  /*0270*/  IMAD.MOV R2, RZ, RZ, -R8 ;  /* 0x000000ffff027224 */ /* 0x001fc800078e0a08 */
[----:B------:R-:W-:-:S05]  /*0280*/  IMAD R2, R2, UR5, R19 ;  /* 0x0000000502027c24 */ /* 0x000fca000f8e0213 */
[----:B------:R-:W-:-:S13]  /*0290*/  ISETP.GE.U32.AND P0, PT, R2, UR5, PT ;  /* 0x0000000502007c0c */ /* 0x000fda000bf06070 */
[----:B------:R-:W-:Y:S02]  /*02a0*/  @P0 VIADD R2, R2, -UR5 ;  /* 0x8000000502020c36 */ /* 0x000fe40008000000 */
[----:B------:R-:W-:-:S03]  /*02b0*/  @P0 VIADD R8, R8, 0x1 ;  /* 0x0000000108080836 */ /* 0x000fc60000000000 */
[----:B------:R-:W-:Y:S02]  /*02c0*/  ISETP.GE.U32.AND P1, PT, R2, UR5, PT ;  /* 0x0000000502007c0c */ /* 0x000fe4000bf26070 */
[----:B------:R-:W0:Y:S11]  /*02d0*/  LDC.64 R2, c[0x0][0x218] ;  /* 0x00008600ff027b82 */ /* 0x000e360000000a00 */
[----:B------:R-:W-:Y:S01]  /*02e0*/  @P1 VIADD R8, R8, 0x1 ;  /* 0x0000000108081836 */ /* 0x000fe20000000000 */
[----:B------:R-:W-:Y:S01]  /*02f0*/  @!P2 LOP3.LUT R8, RZ, UR5, RZ, 0x33, !PT ;  /* 0x00000005ff08ac12 */ /* 0x000fe2000f8e33ff */
[----:B------:R-:W-:-:S04]  /*0300*/  ULDC UR5, c[0x0][0x23c] ;  /* 0x00008f0000057ab9 */ /* 0x000fc80000000800 */
[----:B------:R-:W-:Y:S01]  /*0310*/  IMAD R5, R8, UR5, RZ ;  /* 0x0000000508057c24 */ /* 0x000fe2000f8e02ff */
[----:B------:R-:W-:-:S03]  /*0320*/  UIMAD UR5, UR4, UR8, URZ ;  /* 0x00000008040572a4 */ /* 0x000fc6000f8e023f */
[----:B0-----:R-:W-:-:S04]  /*0330*/  IMAD.WIDE.U32 R2, R5, 0x4, R2 ;  /* 0x0000000405027825 */ /* 0x001fc800078e0002 */
[----:B--2---:R-:W-:-:S07]  /*0340*/  IMAD R21, R21, UR5, RZ ;  /* 0x0000000515157c24 */ /* 0x004fce000f8e02ff */
.L_x_34:
[----:B------:R-:W0:Y:S01]  /*0350*/  S2R R6, SR_TID.X ;  /* 0x0000000000067919 */ /* 0x000e220000002100 */
[----:B------:R-:W1:Y:S01]  /*0360*/  LDC.64 R8, c[0x0][0x210] ;  /* 0x00008400ff087b82 */ /* 0x000e620000000a00 */
[----:B------:R-:W-:Y:S02]  /*0370*/  SHF.R.S32.HI R4, RZ, 0x1f, R18 ;  /* 0x0000001fff047819 */ /* 0x000fe40000011412 */
[----:B------:R-:W-:-:S04]  /*0380*/  IADD3 R5, P0, R21, R18, RZ ;  /* 0x0000001215057210 */ /* 0x000fc80007f1e0ff */
[----:B------:R-:W-:Y:S01]  /*0390*/  LEA.HI.X.SX32 R4, R21, R4, 0x1, P0 ;  /* 0x0000000415047211 */ /* 0x000fe200000f0eff */
[----:B------:R-:W2:Y:S01]  /*03a0*/  LDC.64 R12, c[0x4][RZ] ;  /* 0x01000000ff0c7b82 */ /* 0x000ea20000000a00 */
[----:B-1----:R-:W-:-:S04]  /*03b0*/  IMAD.WIDE.U32 R8, R5, 0x42, R8 ;  /* 0x0000004205087825 */ /* 0x002fc800078e0008 */
[----:B------:R-:W-:Y:S02]  /*03c0*/  IMAD R5, R4, 0x42, RZ ;  /* 0x0000004204057824 */ /* 0x000fe400078e02ff */
[----:B0-----:R-:W-:Y:S02]  /*03d0*/  IMAD.SHL.U32 R6, R6, 0x4, RZ ;  /* 0x0000000406067824 */ /* 0x001fe400078e00ff */
[----:B------:R-:W-:-:S03]  /*03e0*/  IMAD.IADD R5, R9, 0x1, R5 ;  /* 0x0000000109057824 */ /* 0x000fc600078e0205 */
[----:B------:R-:W-:-:S04]  /*03f0*/  LOP3.LUT R7, R6, 0x1c, RZ, 0xc0, !PT ;  /* 0x0000001c06077812 */ /* 0x000fc800078ec0ff */
[----:B------:R-:W-:-:S05]  /*0400*/  LEA R4, P0, R7, R8, 0x1 ;  /* 0x0000000807047211 */ /* 0x000fca00078008ff */
[----:B------:R-:W-:-:S05]  /*0410*/  IMAD.X R5, RZ, RZ, R5, P0 ;  /* 0x000000ffff057224 */ /* 0x000fca00000e0605 */
[----:B------:R-:W3:Y:S04]  /*0420*/  LDG.E.U16.CONSTANT R33, desc[UR6][R4.64+0x6] ;  /* 0x0000060604217981 */ /* 0x000ee8000c1e9500 */
[----:B------:R-:W2:Y:S01]  /*0430*/  LDG.E.U8.CONSTANT R15, desc[UR6][R4.64+0x2] ;  /* 0x00000206040f7981 */ /* 0x000ea2000c1e9100 */
[----:B------:R-:W-:-:S03]  /*0440*/  IMAD.WIDE R6, R23, 0x24, R2 ;  /* 0x0000002417067825 */ /* 0x000fc600078e0202 */
[----:B------:R-:W4:Y:S04]  /*0450*/  LDG.E.U8.CONSTANT R11, desc[UR6][R4.64+0x3] ;  /* 0x00000306040b7981 */ /* 0x000f28000c1e9100 */
[----:B------:R-:W5:Y:S04]  /*0460*/  LDG.E.U8.CONSTANT R22, desc[UR6][R6.64+0x4] ;  /* 0x0000040606167981 */ /* 0x000f68000c1e9100 */
[----:B------:R-:W4:Y:S04]  /*0470*/  LDG.E.U8.CONSTANT R31, desc[UR6][R6.64+0x5] ;  /* 0x00000506061f7981 */ /* 0x000f28000c1e9100 */
[----:B------:R-:W4:Y:S04]  /*0480*/  LDG.E.U8.CONSTANT R17, desc[UR6][R6.64+0x6] ;  /* 0x0000060606117981 */ /* 0x000f28000c1e9100 */
[----:B------:R-:W4:Y:S04]  /*0490*/  LDG.E.U8.CONSTANT R16, desc[UR6][R6.64+0x7] ;  /* 0x0000070606107981 */ /* 0x000f28000c1e9100 */
[----:B------:R-:W4:Y:S04]  /*04a0*/  LDG.E.U8.CONSTANT R10, desc[UR6][R6.64+0x8] ;  /* 0x00000806060a7981 */ /* 0x000f28000c1e9100 */
[----:B------:R-:W4:Y:S04]  /*04b0*/  LDG.E.U8.CONSTANT R30, desc[UR6][R6.64+0x9] ;  /* 0x00000906061e7981 */ /* 0x000f28000c1e9100 */
[----:B------:R-:W4:Y:S01]  /*04c0*/  LDG.E.U8.CONSTANT R24, desc[UR6][R6.64+0xa] ;  /* 0x00000a0606187981 */ /* 0x000f22000c1e9100 */
[----:B---3--:R-:W-:-:S04]  /*04d0*/  LOP3.LUT R28, R33, 0x7f, RZ, 0xc0, !PT ;  /* 0x0000007f211c7812 */ /* 0x008fc800078ec0ff */
[----:B------:R-:W-:Y:S01]  /*04e0*/  IADD3 R28, P0, R28, UR10, RZ ;  /* 0x0000000a1c1c7c10 */ /* 0x000fe2000ff1e0ff */
[----:B--2---:R-:W-:-:S04]  /*04f0*/  IMAD.WIDE.U32 R14, R15, 0x8, R12 ;  /* 0x000000080f0e7825 */ /* 0x004fc800078e000c */
[----:B------:R-:W-:Y:S02]  /*0500*/  IMAD.X R29, RZ, RZ, UR11, P0 ;  /* 0x0000000bff1d7e24 */ /* 0x000fe400080e06ff */
[----:B------:R-:W2:Y:S04]  /*0510*/  LDG.E.64.CONSTANT R14, desc[UR6][R14.64] ;  /* 0x000000060e0e7981 */ /* 0x000ea8000c1e9b00 */
[----:B------:R4:W3:Y:S01]  /*0520*/  LDG.E.U8.CONSTANT R28, desc[UR6][R28.64] ;  /* 0x000000061c1c7981 */ /* 0x0008e2000c1e9100 */
[----:B-----5:R-:W-:Y:S02]  /*0530*/  PRMT R26, R22, 0x8880, RZ ;  /* 0x00008880161a7816 */ /* 0x020fe400000000ff */
[----:B----4-:R-:W-:Y:S02]  /*0540*/  PRMT R29, R31, 0x8880, RZ ;  /* 0x000088801f1d7816 */ /* 0x010fe400000000ff */
[----:B------:R-:W-:-:S02]  /*0550*/  PRMT R31, R17, 0x8880, RZ ;  /* 0x00008880111f7816 */ /* 0x000fc400000000ff */
[----:B------:R-:W-:Y:S01]  /*0560*/  PRMT R34, R10, 0x8880, RZ ;  /* 0x000088800a227816 */ /* 0x000fe200000000ff */
[----:B------:R-:W-:-:S06]  /*0570*/  IMAD.WIDE.U32 R10, R11, 0x8, R12 ;  /* 0x000000080b0a7825 */ /* 0x000fcc00078e000c */
[----:B------:R-:W4:Y:S01]  /*0580*/  LDG.E.64.CONSTANT R10, desc[UR6][R10.64] ;  /* 0x000000060a0a7981 */ /* 0x000f22000c1e9b00 */
[----:B------:R-:W-:Y:S02]  /*0590*/  PRMT R24, R24, 0x8880, RZ ;  /* 0x0000888018187816 */ /* 0x000fe400000000ff */
[----:B--2---:R-:W-:Y:S02]  /*05a0*/  LOP3.LUT R32, R14, 0xffff, RZ, 0xc0, !PT ;  /* 0x0000ffff0e207812 */ /* 0x004fe400078ec0ff */
[----:B---3--:R-:W-:Y:S02]  /*05b0*/  LOP3.LUT R22, R28, 0x1, RZ, 0xc0, !PT ;  /* 0x000000011c167812 */ /* 0x008fe400078ec0ff */
[----:B------:R-:W-:Y:S02]  /*05c0*/  LOP3.LUT R27, R32, 0xff, RZ, 0xc0, !PT ;  /* 0x000000ff201b7812 */ /* 0x000fe400078ec0ff */
[----:B------:R-:W-:Y:S01]  /*05d0*/  ISETP.NE.U32.AND P0, PT, R22, 0x1, PT ;  /* 0x000000011600780c */ /* 0x000fe20003f05070 */
[----:B------:R-:W-:-:S02]  /*05e0*/  IMAD.MOV.U32 R22, RZ, RZ, -0x1 ;  /* 0xffffffffff167424 */ /* 0x000fc400078e00ff */
[----:B------:R-:W-:Y:S01]  /*05f0*/  IMAD R27, R26, R27, RZ ;  /* 0x0000001b1a1b7224 */ /* 0x000fe200078e02ff */
[----:B------:R-:W-:Y:S02]  /*0600*/  SHF.R.U32.HI R26, RZ, 0x8, R32 ;  /* 0x00000008ff1a7819 */ /* 0x000fe40000011620 */
[----:B------:R-:W-:Y:S02]  /*0610*/  R2P PR, R28, 0x3e ;  /* 0x0000003e1c007804 */ /* 0x000fe40000000000 */
[----:B------:R-:W-:Y:S02]  /*0620*/  SEL R32, R22, 0x1, !P0 ;  /* 0x0000000116207807 */ /* 0x000fe40004000000 */
[----:B------:R-:W-:Y:S02]  /*0630*/  LOP3.LUT R26, R26, 0xffff, RZ, 0xc0, !PT ;  /* 0x0000ffff1a1a7812 */ /* 0x000fe400078ec0ff */
[----:B------:R-:W-:Y:S01]  /*0640*/  PRMT R14, R14, 0x7732, RZ ;  /* 0x000077320e0e7816 */ /* 0x000fe200000000ff */
[----:B------:R-:W-:Y:S01]  /*0650*/  IMAD R27, R27, R32, RZ ;  /* 0x000000201b1b7224 */ /* 0x000fe200078e02ff */
[----:B------:R-:W-:Y:S01]  /*0660*/  SEL R17, R22, 0x1, P1 ;  /* 0x0000000116117807 */ /* 0x000fe20000800000 */
[----:B------:R-:W-:Y:S01]  /*0670*/  IMAD R26, R29, R26, RZ ;  /* 0x0000001a1d1a7224 */ /* 0x000fe200078e02ff */
[----:B------:R-:W-:Y:S01]  /*0680*/  LOP3.LUT R32, R14, 0xff, RZ, 0xc0, !PT ;  /* 0x000000ff0e207812 */ /* 0x000fe200078ec0ff */
[----:B------:R-:W-:-:S02]  /*0690*/  IMAD.MOV.U32 R29, RZ, RZ, R31 ;  /* 0x000000ffff1d7224 */ /* 0x000fc400078e001f */
[----:B------:R-:W-:Y:S01]  /*06a0*/  IMAD R17, R26, R17, R27 ;  /* 0x000000111a117224 */ /* 0x000fe200078e021b */
[----:B------:R-:W-:Y:S01]  /*06b0*/  SEL R26, R22, 0x1, P2 ;  /* 0x00000001161a7807 */ /* 0x000fe20001000000 */
[----:B------:R-:W-:-:S04]  /*06c0*/  IMAD R32, R29, R32, RZ ;  /* 0x000000201d207224 */ /* 0x000fc800078e02ff */
[----:B------:R-:W-:Y:S01]  /*06d0*/  IMAD R29, R32, R26, R17 ;  /* 0x0000001a201d7224 */ /* 0x000fe200078e0211 */
[----:B------:R-:W-:Y:S02]  /*06e0*/  SHF.R.U32.HI R26, RZ, 0x7, R33 ;  /* 0x00000007ff1a7819 */ /* 0x000fe40000011621 */
[----:B------:R-:W-:Y:S02]  /*06f0*/  PRMT R17, R16, 0x8880, RZ ;  /* 0x0000888010117816 */ /* 0x000fe400000000ff */
[----:B------:R-:W-:Y:S02]  /*0700*/  SHF.R.U32.HI R16, RZ, 0x8, R14 ;  /* 0x00000008ff107819 */ /* 0x000fe4000001160e */
[----:B------:R-:W-:Y:S01]  /*0710*/  LOP3.LUT R26, R26, 0x7f, RZ, 0xc0, !PT ;  /* 0x0000007f1a1a7812 */ /* 0x000fe200078ec0ff */
[----:B------:R-:W2:Y:S01]  /*0720*/  LDG.E.U8.CONSTANT R14, desc[UR6][R6.64+0xb] ;  /* 0x00000b06060e7981 */ /* 0x000ea2000c1e9100 */
[----:B------:R-:W-:Y:S02]  /*0730*/  LOP3.LUT R32, R16, 0xffff, RZ, 0xc0, !PT ;  /* 0x0000ffff10207812 */ /* 0x000fe400078ec0ff */
[----:B------:R-:W-:-:S03]  /*0740*/  IADD3 R16, P0, R26, UR10, RZ ;  /* 0x0000000a1a107c10 */ /* 0x000fc6000ff1e0ff */
[----:B------:R-:W-:Y:S02]  /*0750*/  IMAD R32, R17, R32, RZ ;  /* 0x0000002011207224 */ /* 0x000fe400078e02ff */
[----:B------:R-:W-:Y:S01]  /*0760*/  IMAD.X R17, RZ, RZ, UR11, P0 ;  /* 0x0000000bff117e24 */ /* 0x000fe200080e06ff */
[----:B------:R-:W-:-:S04]  /*0770*/  SEL R31, R22, 0x1, P3 ;  /* 0x00000001161f7807 */ /* 0x000fc80001800000 */
[----:B------:R0:W3:Y:S01]  /*0780*/  LDG.E.U8.CONSTANT R27, desc[UR6][R16.64] ;  /* 0x00000006101b7981 */ /* 0x0000e2000c1e9100 */
[----:B------:R-:W-:Y:S01]  /*0790*/  IMAD R31, R32, R31, R29 ;  /* 0x0000001f201f7224 */ /* 0x000fe200078e021d */
[----:B------:R-:W-:Y:S02]  /*07a0*/  LOP3.LUT R32, R15, 0xffff, RZ, 0xc0, !PT ;  /* 0x0000ffff0f207812 */ /* 0x000fe400078ec0ff */
[----:B------:R-:W5:Y:S02]  /*07b0*/  LDG.E.U8.CONSTANT R29, desc[UR6][R6.64+0xc] ;  /* 0x00000c06061d7981 */ /* 0x000f64000c1e9100 */
[----:B------:R-:W-:Y:S02]  /*07c0*/  LOP3.LUT R35, R32, 0xff, RZ, 0xc0, !PT ;  /* 0x000000ff20237812 */ /* 0x000fe400078ec0ff */
[----:B------:R-:W-:-:S03]  /*07d0*/  SHF.R.U32.HI R32, RZ, 0x8, R32 ;  /* 0x00000008ff207819 */ /* 0x000fc60000011620 */
[----:B------:R-:W-:Y:S01]  /*07e0*/  IMAD R34, R34, R35, RZ ;  /* 0x0000002322227224 */ /* 0x000fe200078e02ff */
[----:B------:R-:W-:Y:S02]  /*07f0*/  SEL R35, R22, 0x1, P4 ;  /* 0x0000000116237807 */ /* 0x000fe40002000000 */
[----:B0-----:R-:W-:Y:S02]  /*0800*/  PRMT R16, R30, 0x8880, RZ ;  /* 0x000088801e107816 */ /* 0x001fe400000000ff */
[----:B------:R-:W-:Y:S01]  /*0810*/  LOP3.LUT R17, R32, 0xffff, RZ, 0xc0, !PT ;  /* 0x0000ffff20117812 */ /* 0x000fe200078ec0ff */
[----:B------:R-:W-:Y:S01]  /*0820*/  IMAD R31, R34, R35, R31 ;  /* 0x00000023221f7224 */ /* 0x000fe200078e021f */
[----:B------:R-:W5:Y:S01]  /*0830*/  LDG.E.U8.CONSTANT R30, desc[UR6][R6.64+0xd] ;  /* 0x00000d06061e7981 */ /* 0x000f62000c1e9100 */
[----:B------:R-:W-:Y:S02]  /*0840*/  SEL R35, R22, 0x1, P5 ;  /* 0x0000000116237807 */ /* 0x000fe40002800000 */
[----:B------:R-:W-:Y:S01]  /*0850*/  IMAD R16, R16, R17, RZ ;  /* 0x0000001110107224 */ /* 0x000fe200078e02ff */
[----:B------:R-:W-:Y:S01]  /*0860*/  PRMT R34, R15, 0x7732, RZ ;  /* 0x000077320f227816 */ /* 0x000fe200000000ff */
[----:B------:R-:W5:Y:S01]  /*0870*/  LDG.E.U8.CONSTANT R32, desc[UR6][R6.64+0xf] ;  /* 0x00000f0606207981 */ /* 0x000f62000c1e9100 */
[----:B------:R-:W-:Y:S01]  /*0880*/  LOP3.LUT R15, R33, 0x7f, RZ, 0xc0, !PT ;  /* 0x0000007f210f7812 */ /* 0x000fe200078ec0ff */
[----:B------:R-:W-:-:S02]  /*0890*/  IMAD R35, R16, R35, R31 ;  /* 0x0000002310237224 */ /* 0x000fc400078e021f */
[----:B------:R-:W5:Y:S01]  /*08a0*/  LDG.E.U8.CONSTANT R16, desc[UR6][R6.64+0xe] ;  /* 0x00000e0606107981 */ /* 0x000f62000c1e9100 */
[----:B------:R-:W-:Y:S01]  /*08b0*/  ISETP.GE.U32.AND P0, PT, R15, 0x40, PT ;  /* 0x000000400f00780c */ /* 0x000fe20003f06070 */
[----:B------:R-:W-:Y:S01]  /*08c0*/  IMAD.MOV.U32 R15, RZ, RZ, R24 ;  /* 0x000000ffff0f7224 */ /* 0x000fe200078e0018 */
[----:B------:R-:W-:Y:S01]  /*08d0*/  LOP3.LUT R24, R34, 0xff, RZ, 0xc0, !PT ;  /* 0x000000ff22187812 */ /* 0x000fe200078ec0ff */
[----:B------:R-:W5:Y:S04]  /*08e0*/  LDG.E.U8.CONSTANT R17, desc[UR6][R4.64+0x4] ;  /* 0x0000040604117981 */ /* 0x000f68000c1e9100 */
[----:B------:R-:W-:Y:S01]  /*08f0*/  IMAD R24, R15, R24, RZ ;  /* 0x000000180f187224 */ /* 0x000fe200078e02ff */
[----:B------:R-:W-:Y:S01]  /*0900*/  SEL R15, R22, 0x1, P0 ;  /* 0x00000001160f7807 */ /* 0x000fe20000000000 */
[----:B------:R-:W5:Y:S04]  /*0910*/  LDG.E.U8.CONSTANT R31, desc[UR6][R6.64+0x11] ;  /* 0x00001106061f7981 */ /* 0x000f68000c1e9100 */
[----:B------:R-:W-:-:S02]  /*0920*/  IMAD R35, R24, R15, R35 ;  /* 0x0000000f18237224 */ /* 0x000fc400078e0223 */
[----:B------:R-:W5:Y:S04]  /*0930*/  LDG.E.U16.CONSTANT R24, desc[UR6][R4.64+0x8] ;  /* 0x0000080604187981 */ /* 0x000f68000c1e9500 */
[----:B------:R-:W5:Y:S01]  /*0940*/  LDG.E.U8.CONSTANT R15, desc[UR6][R6.64+0x10] ;  /* 0x00001006060f7981 */ /* 0x000f62000c1e9100 */
[----:B------:R-:W-:Y:S02]  /*0950*/  PRMT R28, R28, 0x8880, RZ ;  /* 0x000088801c1c7816 */ /* 0x000fe400000000ff */
[----:B------:R-:W-:Y:S02]  /*0960*/  SHF.R.U32.HI R34, RZ, 0x8, R34 ;  /* 0x00000008ff227819 */ /* 0x000fe40000011622 */
[----:B------:R-:W-:Y:S02]  /*0970*/  ISETP.GT.AND P0, PT, R28, -0x1, PT ;  /* 0xffffffff1c00780c */ /* 0x000fe40003f04270 */
[----:B------:R-:W-:-:S02]  /*0980*/  LOP3.LUT R37, R34, 0xffff, RZ, 0xc0, !PT ;  /* 0x0000ffff22257812 */ /* 0x000fc400078ec0ff */
[----:B------:R-:W-:Y:S02]  /*0990*/  SEL R28, R22, 0x1, !P0 ;  /* 0x00000001161c7807 */ /* 0x000fe40004000000 */
[----:B----4-:R-:W-:Y:S02]  /*09a0*/  LOP3.LUT R34, R11, 0xffff, RZ, 0xc0, !PT ;  /* 0x0000ffff0b227812 */ /* 0x010fe400078ec0ff */
[----:B--2---:R-:W-:-:S05]  /*09b0*/  PRMT R14, R14, 0x8880, RZ ;  /* 0x000088800e0e7816 */ /* 0x004fca00000000ff */
[----:B------:R-:W-:-:S04]  /*09c0*/  IMAD R14, R14, R37, RZ ;  /* 0x000000250e0e7224 */ /* 0x000fc800078e02ff */
[----:B------:R-:W-:Y:S01]  /*09d0*/  IMAD R35, R14, R28, R35 ;  /* 0x0000001c0e237224 */ /* 0x000fe200078e0223 */
[----:B---3--:R-:W-:-:S04]  /*09e0*/  LOP3.LUT R14, R27, 0x1, RZ, 0xc0, !PT ;  /* 0x000000011b0e7812 */ /* 0x008fc800078ec0ff */
[----:B------:R-:W-:Y:S02]  /*09f0*/  ISETP.NE.U32.AND P0, PT, R14, 0x1, PT ;  /* 0x000000010e00780c */ /* 0x000fe40003f05070 */
[----:B------:R-:W-:Y:S02]  /*0a00*/  LOP3.LUT R14, R10, 0xffff, RZ, 0xc0, !PT ;  /* 0x0000ffff0a0e7812 */ /* 0x000fe400078ec0ff */
[----:B-----5:R-:W-:Y:S02]  /*0a10*/  PRMT R28, R29, 0x8880, RZ ;  /* 0x000088801d1c7816 */ /* 0x020fe400000000ff */
[----:B------:R-:W-:Y:S02]  /*0a20*/  LOP3.LUT R29, R14, 0xff, RZ, 0xc0, !PT ;  /* 0x000000ff0e1d7812 */ /* 0x000fe400078ec0ff */
[----:B------:R-:W-:-:S03]  /*0a30*/  SHF.R.U32.HI R14, RZ, 0x8, R14 ;  /* 0x00000008ff0e7819 */ /* 0x000fc6000001160e */
[----:B------:R-:W-:Y:S01]  /*0a40*/  IMAD R28, R28, R29, RZ ;  /* 0x0000001d1c1c7224 */ /* 0x000fe200078e02ff */
[----:B------:R-:W-:-:S05]  /*0a50*/  SEL R29, R22, 0x1, !P0 ;  /* 0x00000001161d7807 */ /* 0x000fca0004000000 */
[----:B------:R-:W-:Y:S01]  /*0a60*/  IMAD R35, R28, R29, R35 ;  /* 0x0000001d1c237224 */ /* 0x000fe200078e0223 */
[----:B------:R-:W-:Y:S02]  /*0a70*/  PRMT R28, R30, 0x8880, RZ ;  /* 0x000088801e1c7816 */ /* 0x000fe400000000ff */
[----:B------:R-:W-:Y:S01]  /*0a80*/  LOP3.LUT R29, R14, 0xffff, RZ, 0xc0, !PT ;  /* 0x0000ffff0e1d7812 */ /* 0x000fe200078ec0ff */
[----:B------:R-:W2:Y:S01]  /*0a90*/  LDG.E.U8.CONSTANT R30, desc[UR6][R6.64+0x14] ;  /* 0x00001406061e7981 */ /* 0x000ea2000c1e9100 */
[----:B------:R-:W-:Y:S02]  /*0aa0*/  PRMT R14, R10, 0x7732, RZ ;  /* 0x000077320a0e7816 */ /* 0x000fe400000000ff */
[----:B------:R-:W-:Y:S01]  /*0ab0*/  R2P PR, R27, 0x3e ;  /* 0x0000003e1b007804 */ /* 0x000fe20000000000 */
[----:B------:R-:W-:Y:S01]  /*0ac0*/  IMAD R28, R28, R29, RZ ;  /* 0x0000001d1c1c7224 */ /* 0x000fe200078e02ff */
[----:B------:R-:W-:Y:S01]  /*0ad0*/  PRMT R29, R16, 0x8880, RZ ;  /* 0x00008880101d7816 */ /* 0x000fe200000000ff */
[----:B------:R-:W-:-:S02]  /*0ae0*/  IMAD.MOV.U32 R16, RZ, RZ, R14 ;  /* 0x000000ffff107224 */ /* 0x000fc400078e000e */
[----:B------:R-:W-:Y:S02]  /*0af0*/  SEL R10, R22, 0x1, P1 ;  /* 0x00000001160a7807 */ /* 0x000fe40000800000 */
[----:B------:R-:W-:Y:S01]  /*0b00*/  IMAD.MOV.U32 R14, RZ, RZ, R29 ;  /* 0x000000ffff0e7224 */ /* 0x000fe200078e001d */
[----:B------:R-:W-:Y:S02]  /*0b10*/  LOP3.LUT R29, R16, 0xff, RZ, 0xc0, !PT ;  /* 0x000000ff101d7812 */ /* 0x000fe400078ec0ff */
[----:B------:R-:W-:Y:S01]  /*0b20*/  IMAD R35, R28, R10, R35 ;  /* 0x0000000a1c237224 */ /* 0x000fe200078e0223 */
[----:B------:R-:W-:Y:S02]  /*0b30*/  SHF.R.U32.HI R10, RZ, 0x8, R16 ;  /* 0x00000008ff0a7819 */ /* 0x000fe40000011610 */
[----:B------:R-:W-:Y:S01]  /*0b40*/  SEL R16, R22, 0x1, P2 ;  /* 0x0000000116107807 */ /* 0x000fe20001000000 */
[----:B------:R-:W-:Y:S01]  /*0b50*/  IMAD R14, R14, R29, RZ ;  /* 0x0000001d0e0e7224 */ /* 0x000fe200078e02ff */
[----:B------:R-:W-:Y:S01]  /*0b60*/  PRMT R28, R32, 0x8880, RZ ;  /* 0x00008880201c7816 */ /* 0x000fe200000000ff */
[----:B------:R-:W3:Y:S01]  /*0b70*/  LDG.E.U8.CONSTANT R29, desc[UR6][R6.64+0x12] ;  /* 0x00001206061d7981 */ /* 0x000ee2000c1e9100 */
[----:B------:R-:W-:Y:S01]  /*0b80*/  LOP3.LUT R37, R10, 0xffff, RZ, 0xc0, !PT ;  /* 0x0000ffff0a257812 */ /* 0x000fe200078ec0ff */
[----:B------:R-:W-:Y:S01]  /*0b90*/  IMAD R14, R14, R16, R35 ;  /* 0x000000100e0e7224 */ /* 0x000fe200078e0223 */
[----:B------:R-:W-:-:S02]  /*0ba0*/  SEL R32, R22, 0x1, P3 ;  /* 0x0000000116207807 */ /* 0x000fc40001800000 */
[----:B------:R-:W-:Y:S01]  /*0bb0*/  PRMT R16, R33, 0x5410, R24 ;  /* 0x0000541021107816 */ /* 0x000fe20000000018 */
[----:B------:R-:W-:Y:S01]  /*0bc0*/  IMAD R37, R28, R37, RZ ;  /* 0x000000251c257224 */ /* 0x000fe200078e02ff */
[----:B------:R-:W-:Y:S01]  /*0bd0*/  PRMT R10, R15, 0x8880, RZ ;  /* 0x000088800f0a7816 */ /* 0x000fe200000000ff */
[----:B------:R-:W4:Y:S01]  /*0be0*/  LDG.E.U8.CONSTANT R28, desc[UR6][R6.64+0x13] ;  /* 0x00001306061c7981 */ /* 0x000f22000c1e9100 */
[----:B------:R-:W-:Y:S01]  /*0bf0*/  LOP3.LUT R15, R34, 0xff, RZ, 0xc0, !PT ;  /* 0x000000ff220f7812 */ /* 0x000fe200078ec0ff */
[----:B------:R-:W-:Y:S01]  /*0c00*/  IMAD R32, R37, R32, R14 ;  /* 0x0000002025207224 */ /* 0x000fe200078e020e */
[----:B------:R-:W-:Y:S01]  /*0c10*/  SHF.R.U32.HI R16, RZ, 0xe, R16 ;  /* 0x0000000eff107819 */ /* 0x000fe20000011610 */
[----:B------:R-:W5:Y:S01]  /*0c20*/  LDG.E.U8.CONSTANT R33, desc[UR6][R6.64+0x15] ;  /* 0x0000150606217981 */ /* 0x000f62000c1e9100 */
[----:B------:R-:W-:Y:S01]  /*0c30*/  SEL R14, R22, 0x1, P4 ;  /* 0x00000001160e7807 */ /* 0x000fe20002000000 */
[----:B------:R-:W-:Y:S01]  /*0c40*/  IMAD R15, R10, R15, RZ ;  /* 0x0000000f0a0f7224 */ /* 0x000fe200078e02ff */
[----:B------:R-:W-:-:S03]  /*0c50*/  LOP3.LUT R10, R16, 0x7f, RZ, 0xc0, !PT ;  /* 0x0000007f100a7812 */ /* 0x000fc600078ec0ff */
[----:B------:R-:W-:Y:S01]  /*0c60*/  IMAD R32, R15, R14, R32 ;  /* 0x0000000e0f207224 */ /* 0x000fe200078e0220 */
[----:B------:R-:W-:Y:S01]  /*0c70*/  IADD3 R14, P0, R10, UR10, RZ ;  /* 0x0000000a0a0e7c10 */ /* 0x000fe2000ff1e0ff */
[----:B------:R-:W-:-:S04]  /*0c80*/  IMAD.WIDE.U32 R16, R17, 0x8, R12 ;  /* 0x0000000811107825 */ /* 0x000fc800078e000c */
[----:B------:R-:W-:Y:S02]  /*0c90*/  IMAD.X R15, RZ, RZ, UR11, P0 ;  /* 0x0000000bff0f7e24 */ /* 0x000fe400080e06ff */
[----:B------:R-:W5:Y:S04]  /*0ca0*/  LDG.E.64.CONSTANT R16, desc[UR6][R16.64] ;  /* 0x0000000610107981 */ /* 0x000f68000c1e9b00 */
[----:B------:R-:W5:Y:S01]  /*0cb0*/  LDG.E.U8.CONSTANT R14, desc[UR6][R14.64] ;  /* 0x000000060e0e7981 */ /* 0x000f62000c1e9100 */
[----:B------:R-:W-:Y:S02]  /*0cc0*/  SHF.R.U32.HI R34, RZ, 0x8, R34 ;  /* 0x00000008ff227819 */ /* 0x000fe40000011622 */
[----:B------:R-:W-:Y:S02]  /*0cd0*/  PRMT R31, R31, 0x8880, RZ ;  /* 0x000088801f1f7816 */ /* 0x000fe400000000ff */
[----:B------:R-:W-:-:S05]  /*0ce0*/  LOP3.LUT R34, R34, 0xffff, RZ, 0xc0, !PT ;  /* 0x0000ffff22227812 */ /* 0x000fca00078ec0ff */
[----:B------:R-:W-:Y:S01]  /*0cf0*/  IMAD R35, R31, R34, RZ ;  /* 0x000000221f237224 */ /* 0x000fe200078e02ff */
[----:B------:R-:W-:Y:S01]  /*0d00*/  SEL R34, R22, 0x1, P5 ;  /* 0x0000000116227807 */ /* 0x000fe20002800000 */
[----:B------:R-:W5:Y:S04]  /*0d10*/  LDG.E.U8.CONSTANT R31, desc[UR6][R6.64+0x16] ;  /* 0x00001606061f7981 */ /* 0x000f68000c1e9100 */
[----:B------:R-:W-:Y:S01]  /*0d20*/  IMAD R34, R35, R34, R32 ;  /* 0x0000002223227224 */ /* 0x000fe200078e0220 */
[----:B------:R-:W5:Y:S04]  /*0d30*/  LDG.E.U8.CONSTANT R15, desc[UR6][R6.64+0x18] ;  /* 0x00001806060f7981 */ /* 0x000f68000c1e9100 */
[----:B------:R0:W5:Y:S04]  /*0d40*/  LDG.E.U8.CONSTANT R35, desc[UR6][R4.64+0x5] ;  /* 0x0000050604237981 */ /* 0x000168000c1e9100 */
[----:B------:R-:W5:Y:S01]  /*0d50*/  LDG.E.U8.CONSTANT R32, desc[UR6][R6.64+0x17] ;  /* 0x0000170606207981 */ /* 0x000f62000c1e9100 */
[----:B------:R-:W-:-:S03]  /*0d60*/  ISETP.GE.U32.AND P1, PT, R26, 0x40, PT ;  /* 0x000000401a00780c */ /* 0x000fc60003f26070 */
[----:B------:R-:W5:Y:S01]  /*0d70*/  LDG.E.U8.CONSTANT R26, desc[UR6][R6.64+0x19] ;  /* 0x00001906061a7981 */ /* 0x000f62000c1e9100 */
[----:B------:R-:W-:-:S04]  /*0d80*/  PRMT R11, R11, 0x7732, RZ ;  /* 0x000077320b0b7816 */ /* 0x000fc800000000ff */
[----:B0-----:R-:W-:Y:S02]  /*0d90*/  LOP3.LUT R5, R11, 0xff, RZ, 0xc0, !PT ;  /* 0x000000ff0b057812 */ /* 0x001fe400078ec0ff */
[----:B------:R-:W-:-:S04]  /*0da0*/  PRMT R27, R27, 0x8880, RZ ;  /* 0x000088801b1b7816 */ /* 0x000fc800000000ff */
[----:B------:R-:W-:-:S04]  /*0db0*/  ISETP.GT.AND P0, PT, R27, -0x1, PT ;  /* 0xffffffff1b00780c */ /* 0x000fc80003f04270 */
[----:B------:R-:W-:Y:S02]  /*0dc0*/  SEL R27, R22, 0x1, !P0 ;  /* 0x00000001161b7807 */ /* 0x000fe40004000000 */
[----:B---3--:R-:W-:-:S05]  /*0dd0*/  PRMT R4, R29, 0x8880, RZ ;  /* 0x000088801d047816 */ /* 0x008fca00000000ff */
[----:B------:R-:W-:Y:S01]  /*0de0*/  IMAD R5, R4, R5, RZ ;  /* 0x0000000504057224 */ /* 0x000fe200078e02ff */
[----:B------:R-:W-:Y:S02]  /*0df0*/  SHF.R.U32.HI R4, RZ, 0x8, R11 ;  /* 0x00000008ff047819 */ /* 0x000fe4000001160b */
[----:B----4-:R-:W-:-:S05]  /*0e00*/  PRMT R28, R28, 0x8880, RZ ;  /* 0x000088801c1c7816 */ /* 0x010fca00000000ff */
[----:B------:R-:W-:Y:S01]  /*0e10*/  IMAD.MOV.U32 R11, RZ, RZ, R28 ;  /* 0x000000ffff0b7224 */ /* 0x000fe200078e001c */
[----:B------:R-:W-:Y:S02]  /*0e20*/  LOP3.LUT R28, R4, 0xffff, RZ, 0xc0, !PT ;  /* 0x0000ffff041c7812 */ /* 0x000fe400078ec0ff */
[----:B------:R-:W-:-:S03]  /*0e30*/  SEL R4, R22, 0x1, P1 ;  /* 0x0000000116047807 */ /* 0x000fc60000800000 */
[----:B------:R-:W-:Y:S02]  /*0e40*/  IMAD R11, R11, R28, RZ ;  /* 0x0000001c0b0b7224 */ /* 0x000fe400078e02ff */
[----:B------:R-:W-:Y:S01]  /*0e50*/  IMAD R4, R5, R4, R34 ;  /* 0x0000000405047224 */ /* 0x000fe200078e0222 */
[----:B--2---:R-:W-:-:S03]  /*0e60*/  PRMT R30, R30, 0x8880, RZ ;  /* 0x000088801e1e7816 */ /* 0x004fc600000000ff */
[----:B------:R-:W-:Y:S01]  /*0e70*/  IMAD R4, R11, R27, R4 ;  /* 0x0000001b0b047224 */ /* 0x000fe200078e0204 */
[----:B-----5:R-:W-:Y:S02]  /*0e80*/  LOP3.LUT R5, R16, 0xffff, RZ, 0xc0, !PT ;  /* 0x0000ffff10057812 */ /* 0x020fe400078ec0ff */
[----:B------:R-:W-:Y:S01]  /*0e90*/  LOP3.LUT R27, R14, 0x1, RZ, 0xc0, !PT ;  /* 0x000000010e1b7812 */ /* 0x000fe200078ec0ff */
[----:B------:R-:W-:Y:S01]  /*0ea0*/  IMAD.MOV.U32 R11, RZ, RZ, R30 ;  /* 0x000000ffff0b7224 */ /* 0x000fe200078e001e */
[----:B------:R-:W-:Y:S02]  /*0eb0*/  LOP3.LUT R28, R5, 0xff, RZ, 0xc0, !PT ;  /* 0x000000ff051c7812 */ /* 0x000fe400078ec0ff */
[----:B------:R-:W-:Y:S02]  /*0ec0*/  ISETP.NE.U32.AND P0, PT, R27, 0x1, PT ;  /* 0x000000011b00780c */ /* 0x000fe40003f05070 */
[----:B------:R-:W-:Y:S01]  /*0ed0*/  SHF.R.U32.HI R5, RZ, 0x8, R5 ;  /* 0x00000008ff057819 */ /* 0x000fe20000011605 */
[----:B------:R-:W-:Y:S01]  /*0ee0*/  IMAD R11, R11, R28, RZ ;  /* 0x0000001c0b0b7224 */ /* 0x000fe200078e02ff */
[----:B------:R-:W-:-:S02]  /*0ef0*/  SEL R27, R22, 0x1, !P0 ;  /* 0x00000001161b7807 */ /* 0x000fc40004000000 */
[----:B------:R-:W-:Y:S02]  /*0f00*/  PRMT R29, R33, 0x8880, RZ ;  /* 0x00008880211d7816 */ /* 0x000fe400000000ff */
[----:B------:R-:W-:Y:S01]  /*0f10*/  SHF.R.U32.HI R33, RZ, 0x5, R24 ;  /* 0x00000005ff217819 */ /* 0x000fe20000011618 */
[----:B------:R-:W-:Y:S01]  /*0f20*/  IMAD R28, R11, R27, R4 ;  /* 0x0000001b0b1c7224 */ /* 0x000fe200078e0204 */
[----:B------:R-:W-:Y:S01]  /*0f30*/  R2P PR, R14, 0x3e ;  /* 0x0000003e0e007804 */ /* 0x000fe20000000000 */
[----:B------:R-:W2:Y:S01]  /*0f40*/  LDG.E.U8.CONSTANT R27, desc[UR6][R6.64+0x1a] ;  /* 0x00001a06061b7981 */ /* 0x000ea2000c1e9100 */
[----:B------:R-:W-:Y:S02]  /*0f50*/  LOP3.LUT R30, R5, 0xffff, RZ, 0xc0, !PT ;  /* 0x0000ffff051e7812 */ /* 0x000fe400078ec0ff */
[----:B------:R-:W-:Y:S02]  /*0f60*/  LOP3.LUT R11, R33, 0x7f, RZ, 0xc0, !PT ;  /* 0x0000007f210b7812 */ /* 0x000fe400078ec0ff */
[----:B------:R-:W-:Y:S01]  /*0f70*/  SEL R5, R22, 0x1, P1 ;  /* 0x0000000116057807 */ /* 0x000fe20000800000 */
[----:B------:R-:W-:Y:S01]  /*0f80*/  IMAD R29, R29, R30, RZ ;  /* 0x0000001e1d1d7224 */ /* 0x000fe200078e02ff */
[----:B------:R-:W-:-:S02]  /*0f90*/  IADD3 R4, P0, R11, UR10, RZ ;  /* 0x0000000a0b047c10 */ /* 0x000fc4000ff1e0ff */
[----:B------:R-:W-:Y:S02]  /*0fa0*/  PRMT R30, R16, 0x7732, RZ ;  /* 0x00007732101e7816 */ /* 0x000fe400000000ff */
[----:B------:R-:W3:Y:S01]  /*0fb0*/  LDG.E.U8.CONSTANT R16, desc[UR6][R6.64+0x1b] ;  /* 0x00001b0606107981 */ /* 0x000ee2000c1e9100 */
[----:B------:R-:W-:Y:S02]  /*0fc0*/  IMAD R28, R29, R5, R28 ;  /* 0x000000051d1c7224 */ /* 0x000fe400078e021c */
[----:B------:R-:W-:Y:S01]  /*0fd0*/  IMAD.X R5, RZ, RZ, UR11, P0 ;  /* 0x0000000bff057e24 */ /* 0x000fe200080e06ff */
[----:B------:R-:W-:Y:S01]  /*0fe0*/  PRMT R29, R31, 0x8880, RZ ;  /* 0x000088801f1d7816 */ /* 0x000fe200000000ff */
[----:B------:R-:W-:Y:S01]  /*0ff0*/  IMAD.WIDE.U32 R12, R35, 0x8, R12 ;  /* 0x00000008230c7825 */ /* 0x000fe200078e000c */
[----:B------:R-:W-:Y:S02]  /*1000*/  LOP3.LUT R34, R30, 0xff, RZ, 0xc0, !PT ;  /* 0x000000ff1e227812 */ /* 0x000fe400078ec0ff */
[----:B------:R0:W4:Y:S01]  /*1010*/  LDG.E.U8.CONSTANT R4, desc[UR6][R4.64] ;  /* 0x0000000604047981 */ /* 0x000122000c1e9100 */
[----:B------:R-:W-:-:S02]  /*1020*/  SHF.R.U32.HI R30, RZ, 0x8, R30 ;  /* 0x00000008ff1e7819 */ /* 0x000fc4000001161e */
[----:B------:R-:W-:Y:S01]  /*1030*/  IMAD R31, R29, R34, RZ ;  /* 0x000000221d1f7224 */ /* 0x000fe200078e02ff */
[----:B------:R-:W5:Y:S01]  /*1040*/  LDG.E.64.CONSTANT R12, desc[UR6][R12.64] ;  /* 0x000000060c0c7981 */ /* 0x000f62000c1e9b00 */
[----:B------:R-:W-:Y:S02]  /*1050*/  PRMT R32, R32, 0x8880, RZ ;  /* 0x0000888020207816 */ /* 0x000fe400000000ff */
[----:B0-----:R-:W-:Y:S01]  /*1060*/  SEL R5, R22, 0x1, P2 ;  /* 0x0000000116057807 */ /* 0x001fe20001000000 */
[----:B------:R-:W5:Y:S01]  /*1070*/  LDG.E.U8.CONSTANT R29, desc[UR6][R6.64+0x1c] ;  /* 0x00001c06061d7981 */ /* 0x000f62000c1e9100 */
[----:B------:R-:W-:-:S03]  /*1080*/  LOP3.LUT R33, R30, 0xffff, RZ, 0xc0, !PT ;  /* 0x0000ffff1e217812 */ /* 0x000fc600078ec0ff */
[----:B------:R-:W-:Y:S02]  /*1090*/  IMAD R28, R31, R5, R28 ;  /* 0x000000051f1c7224 */ /* 0x000fe400078e021c */
[----:B------:R-:W5:Y:S01]  /*10a0*/  LDG.E.U8.CONSTANT R5, desc[UR6][R6.64+0x1d] ;  /* 0x00001d0606057981 */ /* 0x000f62000c1e9100 */
[----:B------:R-:W-:Y:S01]  /*10b0*/  SEL R30, R22, 0x1, P3 ;  /* 0x00000001161e7807 */ /* 0x000fe20001800000 */
[----:B------:R-:W-:Y:S01]  /*10c0*/  IMAD R33, R32, R33, RZ ;  /* 0x0000002120217224 */ /* 0x000fe200078e02ff */
[----:B------:R-:W-:Y:S02]  /*10d0*/  LOP3.LUT R31, R17, 0xffff, RZ, 0xc0, !PT ;  /* 0x0000ffff111f7812 */ /* 0x000fe400078ec0ff */
[----:B------:R-:W-:Y:S01]  /*10e0*/  PRMT R15, R15, 0x8880, RZ ;  /* 0x000088800f0f7816 */ /* 0x000fe200000000ff */
[----:B------:R-:W-:Y:S01]  /*10f0*/  IMAD R33, R33, R30, R28 ;  /* 0x0000001e21217224 */ /* 0x000fe200078e021c */
[----:B------:R-:W-:Y:S01]  /*1100*/  LOP3.LUT R28, R31, 0xff, RZ, 0xc0, !PT ;  /* 0x000000ff1f1c7812 */ /* 0x000fe200078ec0ff */
[----:B------:R-:W5:Y:S04]  /*1110*/  LDG.E.U8.CONSTANT R30, desc[UR6][R6.64+0x1e] ;  /* 0x00001e06061e7981 */ /* 0x000f68000c1e9100 */
[----:B------:R-:W-:-:S02]  /*1120*/  IMAD R28, R15, R28, RZ ;  /* 0x0000001c0f1c7224 */ /* 0x000fc400078e02ff */
[----:B------:R-:W5:Y:S01]  /*1130*/  LDG.E.U8.CONSTANT R15, desc[UR6][R6.64+0x1f] ;  /* 0x00001f06060f7981 */ /* 0x000f62000c1e9100 */
[----:B------:R-:W-:Y:S02]  /*1140*/  SEL R32, R22, 0x1, P4 ;  /* 0x0000000116207807 */ /* 0x000fe40002000000 */
[----:B------:R-:W-:-:S03]  /*1150*/  SHF.R.U32.HI R31, RZ, 0x8, R31 ;  /* 0x00000008ff1f7819 */ /* 0x000fc6000001161f */
[----:B------:R-:W-:Y:S01]  /*1160*/  IMAD R33, R28, R32, R33 ;  /* 0x000000201c217224 */ /* 0x000fe200078e0221 */
[----:B------:R-:W-:Y:S01]  /*1170*/  PRMT R32, R26, 0x8880, RZ ;  /* 0x000088801a207816 */ /* 0x000fe200000000ff */
[----:B------:R-:W5:Y:S01]  /*1180*/  LDG.E.U8.CONSTANT R28, desc[UR6][R6.64+0x20] ;  /* 0x00002006061c7981 */ /* 0x000f62000c1e9100 */
[----:B------:R-:W-:-:S03]  /*1190*/  LOP3.LUT R31, R31, 0xffff, RZ, 0xc0, !PT ;  /* 0x0000ffff1f1f7812 */ /* 0x000fc600078ec0ff */
[----:B------:R-:W5:Y:S01]  /*11a0*/  LDG.E.U8.CONSTANT R26, desc[UR6][R6.64+0x21] ;  /* 0x00002106061a7981 */ /* 0x000f62000c1e9100 */
[C---:B------:R-:W-:Y:S01]  /*11b0*/  IADD3 RZ, P0, R21.reuse, R18, RZ ;  /* 0x0000001215ff7210 */ /* 0x040fe20007f1e0ff */
[----:B------:R-:W-:Y:S01]  /*11c0*/  IMAD R32, R32, R31, RZ ;  /* 0x0000001f20207224 */ /* 0x000fe200078e02ff */
[----:B------:R-:W-:Y:S02]  /*11d0*/  SHF.R.S32.HI R34, RZ, 0x1f, R18 ;  /* 0x0000001fff227819 */ /* 0x000fe40000011412 */
[----:B------:R-:W-:Y:S02]  /*11e0*/  SEL R31, R22, 0x1, P5 ;  /* 0x00000001161f7807 */ /* 0x000fe40002800000 */
[----:B------:R-:W-:-:S03]  /*11f0*/  LEA.HI.X.SX32 R34, R21, R34, 0x1, P0 ;  /* 0x0000002215227211 */ /* 0x000fc600000f0eff */
[----:B------:R-:W-:Y:S02]  /*1200*/  IMAD R33, R32, R31, R33 ;  /* 0x0000001f20217224 */ /* 0x000fe400078e0221 */
[----:B------:R-:W5:Y:S01]  /*1210*/  LDG.E.U8.CONSTANT R32, desc[UR6][R6.64+0x22] ;  /* 0x0000220606207981 */ /* 0x000f62000c1e9100 */
[----:B------:R-:W-:-:S03]  /*1220*/  IMAD R35, R34, 0x42, RZ ;  /* 0x0000004222237824 */ /* 0x000fc600078e02ff */
[----:B------:R-:W5:Y:S01]  /*1230*/  LDG.E.U8.CONSTANT R31, desc[UR6][R6.64+0x23] ;  /* 0x00002306061f7981 */ /* 0x000f62000c1e9100 */
[----:B------:R-:W-:-:S03]  /*1240*/  IMAD.IADD R9, R9, 0x1, R35 ;  /* 0x0000000109097824 */ /* 0x000fc600078e0223 */
[----:B------:R0:W5:Y:S04]  /*1250*/  LDG.E.U16.CONSTANT R34, desc[UR6][R6.64] ;  /* 0x0000000606227981 */ /* 0x000168000c1e9500 */
[----:B------:R1:W5:Y:S01]  /*1260*/  LDG.E.U16.CONSTANT R8, desc[UR6][R8.64] ;  /* 0x0000000608087981 */ /* 0x000362000c1e9500 */
[----:B------:R-:W-:Y:S02]  /*1270*/  PRMT R17, R17, 0x7732, RZ ;  /* 0x0000773211117816 */ /* 0x000fe400000000ff */
[----:B------:R-:W-:Y:S02]  /*1280*/  PRMT R14, R14, 0x8880, RZ ;  /* 0x000088800e0e7816 */ /* 0x000fe400000000ff */
[----:B------:R-:W-:-:S04]  /*1290*/  ISETP.GE.U32.AND P0, PT, R10, 0x40, PT ;  /* 0x000000400a00780c */ /* 0x000fc80003f06070 */
[----:B0-----:R-:W-:Y:S01]  /*12a0*/  SEL R6, R22, 0x1, P0 ;  /* 0x0000000116067807 */ /* 0x001fe20000000000 */
[----:B------:R-:W-:Y:S01]  /*12b0*/  VIADD R25, R25, 0x4 ;  /* 0x0000000419197836 */ /* 0x000fe20000000000 */
[----:B------:R-:W-:-:S04]  /*12c0*/  SHF.R.U32.HI R24, RZ, 0xc, R24 ;  /* 0x0000000cff187819 */ /* 0x000fc80000011618 */
[----:B------:R-:W-:Y:S01]  /*12d0*/  I2FP.F32.U32 R24, R24 ;  /* 0x0000001800187245 */ /* 0x000fe20000201000 */
[----:B------:R-:W-:Y:S02]  /*12e0*/  VIADD R23, R23, 0x20 ;  /* 0x0000002017177836 */ /* 0x000fe40000000000 */
[----:B------:R-:W-:Y:S01]  /*12f0*/  VIADD R18, R18, 0x4 ;  /* 0x0000000412127836 */ /* 0x000fe20000000000 */
[----:B--2---:R-:W-:Y:S01]  /*1300*/  PRMT R35, R27, 0x8880, RZ ;  /* 0x000088801b237816 */ /* 0x004fe200000000ff */
[----:B------:R-:W-:-:S05]  /*1310*/  IMAD.MOV.U32 R27, RZ, RZ, R17 ;  /* 0x000000ffff1b7224 */ /* 0x000fca00078e0011 */
[----:B-1----:R-:W-:Y:S01]  /*1320*/  SHF.R.U32.HI R9, RZ, 0x8, R27 ;  /* 0x00000008ff097819 */ /* 0x002fe2000001161b */
[----:B------:R-:W-:Y:S01]  /*1330*/  IMAD.MOV.U32 R10, RZ, RZ, R35 ;  /* 0x000000ffff0a7224 */ /* 0x000fe200078e0023 */
[----:B------:R-:W-:Y:S02]  /*1340*/  LOP3.LUT R17, R27, 0xff, RZ, 0xc0, !PT ;  /* 0x000000ff1b117812 */ /* 0x000fe400078ec0ff */
[----:B---3--:R-:W-:Y:S01]  /*1350*/  PRMT R7, R16, 0x8880, RZ ;  /* 0x0000888010077816 */ /* 0x008fe200000000ff */
[----:B------:R-:W-:Y:S01]  /*1360*/  IMAD.MOV.U32 R16, RZ, RZ, R14 ;  /* 0x000000ffff107224 */ /* 0x000fe200078e000e */
[----:B------:R-:W-:Y:S01]  /*1370*/  LOP3.LUT R14, R9, 0xffff, RZ, 0xc0, !PT ;  /* 0x0000ffff090e7812 */ /* 0x000fe200078ec0ff */
[----:B------:R-:W-:-:S03]  /*1380*/  IMAD R10, R10, R17, RZ ;  /* 0x000000110a0a7224 */ /* 0x000fc600078e02ff */
[----:B------:R-:W-:Y:S01]  /*1390*/  ISETP.GT.AND P0, PT, R16, -0x1, PT ;  /* 0xffffffff1000780c */ /* 0x000fe20003f04270 */
[----:B------:R-:W-:Y:S01]  /*13a0*/  IMAD R7, R7, R14, RZ ;  /* 0x0000000e07077224 */ /* 0x000fe200078e02ff */
[----:B----4-:R-:W-:Y:S01]  /*13b0*/  LOP3.LUT R16, R4, 0x1, RZ, 0xc0, !PT ;  /* 0x0000000104107812 */ /* 0x010fe200078ec0ff */
[----:B------:R-:W-:Y:S01]  /*13c0*/  IMAD R6, R10, R6, R33 ;  /* 0x000000060a067224 */ /* 0x000fe200078e0221 */
[----:B------:R-:W-:Y:S02]  /*13d0*/  SEL R9, R22, 0x1, !P0 ;  /* 0x0000000116097807 */ /* 0x000fe40004000000 */
[----:B-----5:R-:W-:Y:S02]  /*13e0*/  LOP3.LUT R14, R12, 0xffff, RZ, 0xc0, !PT ;  /* 0x0000ffff0c0e7812 */ /* 0x020fe400078ec0ff */
[----:B------:R-:W-:Y:S01]  /*13f0*/  ISETP.NE.U32.AND P0, PT, R16, 0x1, PT ;  /* 0x000000011000780c */ /* 0x000fe20003f05070 */
[----:B------:R-:W-:Y:S01]  /*1400*/  IMAD R6, R7, R9, R6 ;  /* 0x0000000907067224 */ /* 0x000fe200078e0206 */
[----:B------:R-:W-:-:S02]  /*1410*/  LOP3.LUT R17, R14, 0xff, RZ, 0xc0, !PT ;  /* 0x000000ff0e117812 */ /* 0x000fc400078ec0ff */
[----:B------:R-:W-:Y:S02]  /*1420*/  PRMT R10, R29, 0x8880, RZ ;  /* 0x000088801d0a7816 */ /* 0x000fe400000000ff */
[----:B------:R-:W-:Y:S02]  /*1430*/  R2P PR, R4, 0x3e ;  /* 0x0000003e04007804 */ /* 0x000fe40000000000 */
[----:B------:R-:W-:Y:S02]  /*1440*/  PRMT R9, R5, 0x8880, RZ ;  /* 0x0000888005097816 */ /* 0x000fe400000000ff */
[----:B------:R-:W-:Y:S01]  /*1450*/  SHF.R.U32.HI R5, RZ, 0x8, R14 ;  /* 0x00000008ff057819 */ /* 0x000fe2000001160e */
[----:B------:R-:W-:Y:S01]  /*1460*/  IMAD R17, R10, R17, RZ ;  /* 0x000000110a117224 */ /* 0x000fe200078e02ff */
[----:B------:R-:W-:Y:S02]  /*1470*/  SEL R7, R22, 0x1, !P0 ;  /* 0x0000000116077807 */ /* 0x000fe40004000000 */
[----:B------:R-:W-:-:S02]  /*1480*/  LOP3.LUT R10, R5, 0xffff, RZ, 0xc0, !PT ;  /* 0x0000ffff050a7812 */ /* 0x000fc400078ec0ff */
[----:B------:R-:W-:Y:S01]  /*1490*/  PRMT R12, R12, 0x7732, RZ ;  /* 0x000077320c0c7816 */ /* 0x000fe200000000ff */
[----:B------:R-:W-:Y:S01]  /*14a0*/  IMAD R6, R17, R7, R6 ;  /* 0x0000000711067224 */ /* 0x000fe200078e0206 */
[----:B------:R-:W-:Y:S01]  /*14b0*/  SEL R5, R22, 0x1, P1 ;  /* 0x0000000116057807 */ /* 0x000fe20000800000 */
[----:B------:R-:W-:Y:S01]  /*14c0*/  IMAD R9, R9, R10, RZ ;  /* 0x0000000a09097224 */ /* 0x000fe200078e02ff */
[----:B------:R-:W-:Y:S02]  /*14d0*/  PRMT R7, R30, 0x8880, RZ ;  /* 0x000088801e077816 */ /* 0x000fe400000000ff */
[----:B------:R-:W-:Y:S01]  /*14e0*/  LOP3.LUT R10, R12, 0xff, RZ, 0xc0, !PT ;  /* 0x000000ff0c0a7812 */ /* 0x000fe200078ec0ff */
[----:B------:R-:W-:Y:S01]  /*14f0*/  IMAD R6, R9, R5, R6 ;  /* 0x0000000509067224 */ /* 0x000fe200078e0206 */
[----:B------:R-:W-:Y:S02]  /*1500*/  PRMT R15, R15, 0x8880, RZ ;  /* 0x000088800f0f7816 */ /* 0x000fe400000000ff */
[----:B------:R-:W-:Y:S01]  /*1510*/  SHF.R.U32.HI R5, RZ, 0x8, R12 ;  /* 0x00000008ff057819 */ /* 0x000fe2000001160c */
[----:B------:R-:W-:Y:S01]  /*1520*/  IMAD R7, R7, R10, RZ ;  /* 0x0000000a07077224 */ /* 0x000fe200078e02ff */
[----:B------:R-:W-:Y:S01]  /*1530*/  SEL R9, R22, 0x1, P2 ;  /* 0x0000000116097807 */ /* 0x000fe20001000000 */
[----:B------:R-:W-:Y:S01]  /*1540*/  IMAD.MOV.U32 R10, RZ, RZ, R15 ;  /* 0x000000ffff0a7224 */ /* 0x000fe200078e000f */
[----:B------:R-:W-:-:S03]  /*1550*/  LOP3.LUT R5, R5, 0xffff, RZ, 0xc0, !PT ;  /* 0x0000ffff05057812 */ /* 0x000fc600078ec0ff */
[----:B------:R-:W-:Y:S01]  /*1560*/  IMAD R6, R7, R9, R6 ;  /* 0x0000000907067224 */ /* 0x000fe200078e0206 */
[----:B------:R-:W-:Y:S01]  /*1570*/  SEL R7, R22, 0x1, P3 ;  /* 0x0000000116077807 */ /* 0x000fe20001800000 */
[----:B------:R-:W-:Y:S01]  /*1580*/  IMAD R5, R10, R5, RZ ;  /* 0x000000050a057224 */ /* 0x000fe200078e02ff */
[----:B------:R-:W-:Y:S02]  /*1590*/  LOP3.LUT R12, R13, 0xffff, RZ, 0xc0, !PT ;  /* 0x0000ffff0d0c7812 */ /* 0x000fe400078ec0ff */
[----:B------:R-:W-:Y:S01]  /*15a0*/  PRMT R9, R28, 0x8880, RZ ;  /* 0x000088801c097816 */ /* 0x000fe200000000ff */
[----:B------:R-:W-:Y:S01]  /*15b0*/  IMAD R6, R5, R7, R6 ;  /* 0x0000000705067224 */ /* 0x000fe200078e0206 */
[----:B------:R-:W-:Y:S02]  /*15c0*/  LOP3.LUT R10, R12, 0xff, RZ, 0xc0, !PT ;  /* 0x000000ff0c0a7812 */ /* 0x000fe400078ec0ff */
[----:B------:R-:W-:Y:S02]  /*15d0*/  PRMT R26, R26, 0x8880, RZ ;  /* 0x000088801a1a7816 */ /* 0x000fe400000000ff */
[----:B------:R-:W-:Y:S01]  /*15e0*/  SHF.R.U32.HI R5, RZ, 0x8, R12 ;  /* 0x00000008ff057819 */ /* 0x000fe2000001160c */
[----:B------:R-:W-:Y:S01]  /*15f0*/  IMAD R9, R9, R10, RZ ;  /* 0x0000000a09097224 */ /* 0x000fe200078e02ff */
[----:B------:R-:W-:Y:S01]  /*1600*/  SEL R7, R22, 0x1, P4 ;  /* 0x0000000116077807 */ /* 0x000fe20002000000 */
[----:B------:R-:W-:Y:S01]  /*1610*/  IMAD.MOV.U32 R10, RZ, RZ, R26 ;  /* 0x000000ffff0a7224 */ /* 0x000fe200078e001a */
[----:B------:R-:W-:-:S02]  /*1620*/  LOP3.LUT R5, R5, 0xffff, RZ, 0xc0, !PT ;  /* 0x0000ffff05057812 */ /* 0x000fc400078ec0ff */
[----:B------:R-:W-:Y:S01]  /*1630*/  PRMT R12, R4, 0x8880, RZ ;  /* 0x00008880040c7816 */ /* 0x000fe200000000ff */
[----:B------:R-:W-:Y:S01]  /*1640*/  IMAD R6, R9, R7, R6 ;  /* 0x0000000709067224 */ /* 0x000fe200078e0206 */
[----:B------:R-:W-:Y:S01]  /*1650*/  SEL R4, R22, 0x1, P5 ;  /* 0x0000000116047807 */ /* 0x000fe20002800000 */
[----:B------:R-:W-:Y:S01]  /*1660*/  IMAD R5, R10, R5, RZ ;  /* 0x000000050a057224 */ /* 0x000fe200078e02ff */
[----:B------:R-:W-:Y:S02]  /*1670*/  PRMT R9, R13, 0x7732, RZ ;  /* 0x000077320d097816 */ /* 0x000fe400000000ff */
[----:B------:R-:W-:Y:S01]  /*1680*/  PRMT R7, R32, 0x8880, RZ ;  /* 0x0000888020077816 */ /* 0x000fe200000000ff */
[----:B------:R-:W-:Y:S01]  /*1690*/  IMAD R5, R5, R4, R6 ;  /* 0x0000000405057224 */ /* 0x000fe200078e0206 */
[----:B------:R-:W-:Y:S02]  /*16a0*/  LOP3.LUT R10, R9, 0xff, RZ, 0xc0, !PT ;  /* 0x000000ff090a7812 */ /* 0x000fe400078ec0ff */
[----:B------:R-:W-:-:S02]  /*16b0*/  ISETP.GE.U32.AND P1, PT, R11, 0x40, PT ;  /* 0x000000400b00780c */ /* 0x000fc40003f26070 */
[----:B------:R-:W-:Y:S02]  /*16c0*/  PRMT R31, R31, 0x8880, RZ ;  /* 0x000088801f1f7816 */ /* 0x000fe400000000ff */
[----:B------:R-:W-:Y:S01]  /*16d0*/  SHF.R.U32.HI R4, RZ, 0x8, R9 ;  /* 0x00000008ff047819 */ /* 0x000fe20000011609 */
[----:B------:R-:W-:Y:S01]  /*16e0*/  IMAD R10, R7, R10, RZ ;  /* 0x0000000a070a7224 */ /* 0x000fe200078e02ff */
[----:B------:R-:W-:Y:S01]  /*16f0*/  ISETP.GT.AND P0, PT, R12, -0x1, PT ;  /* 0xffffffff0c00780c */ /* 0x000fe20003f04270 */
[----:B------:R-:W-:Y:S01]  /*1700*/  IMAD.MOV.U32 R7, RZ, RZ, R31 ;  /* 0x000000ffff077224 */ /* 0x000fe200078e001f */
[----:B------:R-:W-:Y:S02]  /*1710*/  SEL R6, R22, 0x1, P1 ;  /* 0x0000000116067807 */ /* 0x000fe40000800000 */
[----:B------:R-:W-:Y:S02]  /*1720*/  LOP3.LUT R4, R4, 0xffff, RZ, 0xc0, !PT ;  /* 0x0000ffff04047812 */ /* 0x000fe400078ec0ff */
[----:B------:R-:W-:Y:S01]  /*1730*/  SEL R22, R22, 0x1, !P0 ;  /* 0x0000000116167807 */ /* 0x000fe20004000000 */
[----:B------:R-:W-:Y:S01]  /*1740*/  IMAD R5, R10, R6, R5 ;  /* 0x000000060a057224 */ /* 0x000fe200078e0205 */
[----:B------:R-:W-:Y:S01]  /*1750*/  ISETP.GE.U32.AND P0, PT, R25, UR4, PT ;  /* 0x0000000419007c0c */ /* 0x000fe2000bf06070 */
[----:B------:R-:W-:-:S02]  /*1760*/  IMAD R4, R7, R4, RZ ;  /* 0x0000000407047224 */ /* 0x000fc400078e02ff */
[----:B------:R-:W-:Y:S01]  /*1770*/  FADD.FTZ R7, R24, 0.5 ;  /* 0x3f00000018077421 */ /* 0x000fe20000010000 */
[----:B------:R-:W-:Y:S02]  /*1780*/  HADD2.F32 R8, -RZ, R8.H0_H0 ;  /* 0x20000008ff087230 */ /* 0x000fe40000004100 */
[----:B------:R-:W-:Y:S02]  /*1790*/  IMAD R4, R4, R22, R5 ;  /* 0x0000001604047224 */ /* 0x000fe400078e0205 */
[----:B------:R-:W-:Y:S02]  /*17a0*/  HADD2.F32 R34, -RZ, R34.H0_H0 ;  /* 0x20000022ff227230 */ /* 0x000fe40000004100 */
[----:B------:R-:W-:Y:S01]  /*17b0*/  FMUL.FTZ R7, R8, R7 ;  /* 0x0000000708077220 */ /* 0x000fe20000410000 */
[----:B------:R-:W-:-:S03]  /*17c0*/  I2FP.F32.S32 R4, R4 ;  /* 0x0000000400047245 */ /* 0x000fc60000201400 */
[----:B------:R-:W-:-:S04]  /*17d0*/  FMUL.FTZ.D4 R7, R7, R34 ;  /* 0x0000002207077220 */ /* 0x000fc80000210000 */
[----:B------:R-:W-:Y:S01]  /*17e0*/  FFMA.FTZ R20, R7, R4, R20 ;  /* 0x0000000407147223 */ /* 0x000fe20000010014 */
[----:B------:R-:W-:Y:S06]  /*17f0*/  @!P0 BRA `(.L_x_34) ;  /* 0xffffffe800d48947 */ /* 0x000fec000383ffff */
.L_x_33:
[----:B------:R-:W-:Y:S05]  /*1800*/  BSYNC B0 ;  /* 0x0000000000007941 */ /* 0x000fea0003800000 */
.L_x_32:
        /* <DEDUP_REMOVED lines=13> */
[----:B------:R-:W-:Y:S01]  /*18e0*/  ULDC UR4, c[0x0][0x238] ;  /* 0x00008e0000047ab9 */ /* 0x000fe20000000800 */
[----:B01----:R-:W-:Y:S01]  /*18f0*/  FADD.FTZ R4, R4, R7 ;  /* 0x0000000704047221 */ /* 0x003fe20000010000 */
[----:B------:R-:W-:-:S04]  /*1900*/  IMAD R19, R19, UR4, R0 ;  /* 0x0000000413137c24 */ /* 0x000fc8000f8e0200 */
[----:B------:R-:W-:Y:S01]  /*1910*/  F2FP.BF16.F32.PACK_AB R4, RZ, R4 ;  /* 0x00000004ff04723e */ /* 0x000fe200000010ff */
[----:B--2---:R-:W-:-:S05]  /*1920*/  IMAD.WIDE.U32 R2, R19, 0x2, R2 ;  /* 0x0000000213027825 */ /* 0x004fca00078e0002 */
[----:B------:R-:W-:Y:S01]  /*1930*/  STG.E.U16 desc[UR6][R2.64], R4 ;  /* 0x0000000402007986 */ /* 0x000fe2000c101506 */
[----:B------:R-:W-:Y:S05]  /*1940*/  EXIT ;  /* 0x000000000000794d */ /* 0x000fea0003800000 */
.L_x_35:
        /* <DEDUP_REMOVED lines=11> */
.L_x_1210:


//--------------------- .text._Z9moe_vec_qIN3c108BFloat16ELi256ELi32E10block_q6_KLi1EXadL_ZN45_INTERNAL_8d5cb472_14_gguf_kernel_cu_cd24131917vec_dot_q6_K_q8_1EPKvPK10block_q8_1RKiEEEvS5_S5_PT_PS9_iiii --------------------------
	.section	.text._Z9moe_vec_qIN3c108BFloat16ELi256ELi32E10block_q6_KLi1EXadL_ZN45_INTERNAL_8d5cb472_14_gguf_kernel_cu_cd24131917vec_dot_q6_K_q8_1EPKvPK10block_q8_1RKiEEEvS5_S5_PT_PS9_iiii,"ax",@progbits
	.align	128
.text._Z9moe_vec_qIN3c108BFloat16ELi256ELi32E10block_q6_KLi1EXadL_ZN45_INTERNAL_8d5cb472_14_gguf_kernel_cu_cd24131917vec_dot_q6_K_q8_1EPKvPK10block_q8_1RKiEEEvS5_S5_PT_PS9_iiii:
        .type           _Z9moe_vec_qIN3c108BFloat16ELi256ELi32E10block_q6_KLi1EXadL_ZN45_INTERNAL_8d5cb472_14_gguf_kernel_cu_cd24131917vec_dot_q6_K_q8_1EPKvPK10block_q8_1RKiEEEvS5_S5_PT_PS9_iiii,@function
        .size           _Z9moe_vec_qIN3c108BFloat16ELi256ELi32E10block_q6_KLi1EXadL_ZN45_INTERNAL_8d5cb472_14_gguf_kernel_cu_cd24131917vec_dot_q6_K_q8_1EPKvPK10block_q8_1RKiEEEvS5_S5_PT_PS9_iiii,(.L_x_1211 - _Z9moe_vec_qIN3c108BFloat16ELi256ELi32E10block_q6_KLi1EXadL_ZN45_INTERNAL_8d5cb472_14_gguf_kernel_cu_cd24131917vec_dot_q6_K_q8_1EPKvPK10block_q8_1RKiEEEvS5_S5_PT_PS9_iiii)
        .other          _Z9moe_vec_qIN3c108BFloat16ELi256ELi32E10block_q6_KLi1EXadL_ZN45_INTERNAL_8d5cb472_14_gguf_kernel_cu_cd24131917vec_dot_q6_K_q8_1EPKvPK10block_q8_1RKiEEEvS5_S5_PT_PS9_iiii,@"STO_CUDA_ENTRY STV_DEFAULT"
_Z9moe_vec_qIN3c108BFloat16ELi256ELi32E10block_q6_KLi1EXadL_ZN45_INTERNAL_8d5cb472_14_gguf_kernel_cu_cd24131917vec_dot_q6_K_q8_1EPKvPK10block_q8_1RKiEEEvS5_S5_PT_PS9_iiii:
        /* <DEDUP_REMOVED lines=8> */
[----:B------:R-:W0:Y:S01]  /*0080*/  S2R R17, SR_CTAID.Z ;  /* 0x0000000000117919 */ /* 0x000e220000002700 */
[----:B------:R-:W0:Y:S01]  /*0090*/  LDC.64 R2, c[0x0][0x228] ;  /* 0x00008a00ff027b82 */ /* 0x000e220000000a00 */
[----:B------:R-:W-:Y:S01]  /*00a0*/  ULDC.64 UR8, c[0x0][0x208] ;  /* 0x0000820000087ab9 */ /* 0x000fe20000000a00 */
[----:B------:R-:W-:Y:S01]  /*00b0*/  ULDC UR6, c[0x0][0x234] ;  /* 0x00008d0000067ab9 */ /* 0x000fe20000000800 */
[----:B0-----:R-:W-:-:S06]  /*00c0*/  IMAD.WIDE.U32 R2, R17, 0x4, R2 ;  /* 0x0000000411027825 */ /* 0x001fcc00078e0002 */
[----:B------:R-:W2:Y:S01]  /*00d0*/  LDG.E R2, desc[UR8][R2.64] ;  /* 0x0000000802027981 */ /* 0x000ea2000c1e1900 */
[----:B------:R-:W-:Y:S01]  /*00e0*/  USHF.R.S32.HI UR4, URZ, 0x1f, UR6 ;  /* 0x0000001f3f047899 */ /* 0x000fe20008011406 */
[----:B------:R-:W-:Y:S01]  /*00f0*/  BSSY B0, `(.L_x_36) ;  /* 0x0000106000007945 */ /* 0x000fe20003800000 */
[----:B------:R-:W-:Y:S01]  /*0100*/  IMAD.MOV.U32 R24, RZ, RZ, RZ ;  /* 0x000000ffff187224 */ /* 0x000fe200078e00ff */
[----:B------:R-:W0:Y:S01]  /*0110*/  S2R R0, SR_TID.X ;  /* 0x0000000000007919 */ /* 0x000e220000002100 */
[----:B------:R-:W-:-:S04]  /*0120*/  ULEA.HI UR4, UR4, UR6, URZ, 0x8 ;  /* 0x0000000604047291 */ /* 0x000fc8000f8f403f */
[----:B------:R-:W-:-:S04]  /*0130*/  USHF.R.S32.HI UR4, URZ, 0x8, UR4 ;  /* 0x000000083f047899 */ /* 0x000fc80008011404 */
[----:B------:R-:W-:Y:S01]  /*0140*/  UIMAD UR5, UR4, UR5, URZ ;  /* 0x00000005040572a4 */ /* 0x000fe2000f8e023f */
[----:B0-----:R-:W-:-:S04]  /*0150*/  SHF.R.U32.HI R14, RZ, 0x5, R0 ;  /* 0x00000005ff0e7819 */ /* 0x001fc80000011600 */
[----:B------:R-:W-:Y:S01]  /*0160*/  ISETP.LT.U32.AND P0, PT, R14, UR4, PT ;  /* 0x000000040e007c0c */ /* 0x000fe2000bf01070 */
[----:B--2---:R-:W-:-:S12]  /*0170*/  IMAD R18, R2, UR5, RZ ;  /* 0x0000000502127c24 */ /* 0x004fd8000f8e02ff */
[----:B------:R-:W-:Y:S05]  /*0180*/  @!P0 BRA `(.L_x_37) ;  /* 0x0000000c00f08947 */ /* 0x000fea0003800000 */
[----:B------:R-:W-:Y:S01]  /*0190*/  ULDC UR5, c[0x0][0x230] ;  /* 0x00008c0000057ab9 */ /* 0x000fe20000000800 */
[----:B------:R-:W-:Y:S01]  /*01a0*/  IADD3 R7, -R14, UR4, RZ ;  /* 0x000000040e077c10 */ /* 0x000fe2000fffe1ff */
[----:B------:R-:W0:Y:S01]  /*01b0*/  I2F.U32.RP R4, UR5 ;  /* 0x0000000500047d06 */ /* 0x000e220008209000 */
[----:B------:R-:W-:Y:S01]  /*01c0*/  ISETP.NE.U32.AND P2, PT, RZ, UR5, PT ;  /* 0x00000005ff007c0c */ /* 0x000fe2000bf45070 */
[----:B------:R-:W-:Y:S01]  /*01d0*/  BSSY B1, `(.L_x_38) ;  /* 0x0000074000017945 */ /* 0x000fe20003800000 */
[----:B------:R-:W-:Y:S02]  /*01e0*/  LOP3.LUT R7, R7, 0x1, RZ, 0xc0, !PT ;  /* 0x0000000107077812 */ /* 0x000fe400078ec0ff */
[----:B------:R-:W-:-:S03]  /*01f0*/  SHF.R.S32.HI R10, RZ, 0x1f, R18 ;  /* 0x0000001fff0a7819 */ /* 0x000fc60000011412 */
[----:B0-----:R-:W0:Y:S02]  /*0200*/  MUFU.RCP R4, R4 ;  /* 0x0000000400047308 */ /* 0x001e240000001000 */
[----:B0-----:R-:W-:Y:S01]  /*0210*/  VIADD R2, R4, 0xffffffe ;  /* 0x0ffffffe04027836 */ /* 0x001fe20000000000 */
[----:B------:R-:W-:-:S05]  /*0220*/  SHF.R.U32.HI R4, RZ, 0x1, R0 ;  /* 0x00000001ff047819 */ /* 0x000fca0000011600 */
[----:B------:R0:W1:Y:S02]  /*0230*/  F2I.FTZ.U32.TRUNC.NTZ R3, R2 ;  /* 0x0000000200037305 */ /* 0x000064000021f000 */
[----:B0-----:R-:W-:Y:S02]  /*0240*/  IMAD.MOV.U32 R2, RZ, RZ, RZ ;  /* 0x000000ffff027224 */ /* 0x001fe400078e00ff */
[----:B-1----:R-:W-:-:S04]  /*0250*/  IMAD.MOV R5, RZ, RZ, -R3 ;  /* 0x000000ffff057224 */ /* 0x002fc800078e0a03 */
[----:B------:R-:W-:-:S04]  /*0260*/  IMAD R5, R5, UR5, RZ ;  /* 0x0000000505057c24 */ /* 0x000fc8000f8e02ff */
[----:B------:R-:W-:Y:S01]  /*0270*/  IMAD.HI.U32 R6, R3, R5, R2 ;  /* 0x0000000503067227 */ /* 0x000fe200078e0002 */
[----:B------:R-:W-:Y:S02]  /*0280*/  LOP3.LUT R5, R4, 0x8, RZ, 0xc0, !PT ;  /* 0x0000000804057812 */ /* 0x000fe400078ec0ff */
[----:B------:R-:W-:-:S03]  /*0290*/  SHF.R.U32.HI R4, RZ, 0x4, R0 ;  /* 0x00000004ff047819 */ /* 0x000fc60000011600 */
[----:B------:R-:W-:Y:S01]  /*02a0*/  IMAD.HI.U32 R6, R6, R17, RZ ;  /* 0x0000001106067227 */ /* 0x000fe200078e00ff */
[----:B------:R-:W-:-:S03]  /*02b0*/  LOP3.LUT R4, R4, 0x1, RZ, 0xc0, !PT ;  /* 0x0000000104047812 */ /* 0x000fc600078ec0ff */
[----:B------:R-:W-:-:S04]  /*02c0*/  IMAD.MOV R8, RZ, RZ, -R6 ;  /* 0x000000ffff087224 */ /* 0x000fc800078e0a06 */
[----:B------:R-:W-:Y:S01]  /*02d0*/  IMAD R3, R8, UR5, R17 ;  /* 0x0000000508037c24 */ /* 0x000fe2000f8e0211 */
[----:B------:R-:W-:-:S04]  /*02e0*/  LOP3.LUT R8, R0, 0xc, RZ, 0xc0, !PT ;  /* 0x0000000c00087812 */ /* 0x000fc800078ec0ff */
[----:B------:R-:W-:Y:S02]  /*02f0*/  ISETP.GE.U32.AND P0, PT, R3, UR5, PT ;  /* 0x0000000503007c0c */ /* 0x000fe4000bf06070 */
[----:B------:R-:W-:-:S05]  /*0300*/  LEA.HI R8, R8, R5, RZ, 0x1e ;  /* 0x0000000508087211 */ /* 0x000fca00078ff0ff */
[----:B------:R-:W-:-:S06]  /*0310*/  VIADD R21, R8, 0xc0 ;  /* 0x000000c008157836 */ /* 0x000fcc0000000000 */
[----:B------:R-:W-:Y:S02]  /*0320*/  @P0 VIADD R3, R3, -UR5 ;  /* 0x8000000503030c36 */ /* 0x000fe40008000000 */
[----:B------:R-:W-:Y:S01]  /*0330*/  @P0 VIADD R6, R6, 0x1 ;  /* 0x0000000106060836 */ /* 0x000fe20000000000 */
[----:B------:R-:W-:Y:S01]  /*0340*/  ISETP.NE.U32.AND P0, PT, R7, 0x1, PT ;  /* 0x000000010700780c */ /* 0x000fe20003f05070 */
[----:B------:R-:W-:Y:S01]  /*0350*/  IMAD.SHL.U32 R7, R4, 0x8, RZ ;  /* 0x0000000804077824 */ /* 0x000fe200078e00ff */
[----:B------:R-:W-:Y:S02]  /*0360*/  ISETP.GE.U32.AND P1, PT, R3, UR5, PT ;  /* 0x0000000503007c0c */ /* 0x000fe4000bf26070 */
[----:B------:R-:W0:Y:S02]  /*0370*/  LDC.64 R2, c[0x0][0x218] ;  /* 0x00008600ff027b82 */ /* 0x000e240000000a00 */
[----:B------:R-:W-:Y:S01]  /*0380*/  LOP3.LUT R4, R7, 0xfffffff8, R0, 0xe2, !PT ;  /* 0xfffffff807047812 */ /* 0x000fe200078ee200 */
[----:B------:R-:W-:-:S04]  /*0390*/  IMAD R7, R16, UR4, RZ ;  /* 0x0000000410077c24 */ /* 0x000fc8000f8e02ff */
[----:B------:R-:W-:-:S04]  /*03a0*/  IMAD.SHL.U32 R4, R4, 0x4, RZ ;  /* 0x0000000404047824 */ /* 0x000fc800078e00ff */
[----:B------:R-:W-:Y:S01]  /*03b0*/  @P1 VIADD R6, R6, 0x1 ;  /* 0x0000000106061836 */ /* 0x000fe20000000000 */
[----:B------:R-:W-:Y:S01]  /*03c0*/  @!P2 LOP3.LUT R6, RZ, UR5, RZ, 0x33, !PT ;  /* 0x00000005ff06ac12 */ /* 0x000fe2000f8e33ff */
[----:B------:R-:W-:Y:S01]  /*03d0*/  ULDC UR5, c[0x0][0x23c] ;  /* 0x00008f0000057ab9 */ /* 0x000fe20000000800 */
[----:B------:R-:W-:-:S03]  /*03e0*/  LOP3.LUT R23, R4, 0x80, RZ, 0xfc, !PT ;  /* 0x0000008004177812 */ /* 0x000fc600078efcff */
[----:B------:R-:W-:Y:S01]  /*03f0*/  IMAD R5, R6, UR5, RZ ;  /* 0x0000000506057c24 */ /* 0x000fe2000f8e02ff */
[----:B------:R-:W-:-:S04]  /*0400*/  SHF.R.U32.HI R6, RZ, 0x2, R0 ;  /* 0x00000002ff067819 */ /* 0x000fc80000011600 */
[----:B------:R-:W-:Y:S01]  /*0410*/  LOP3.LUT R6, R6, 0x4, RZ, 0xc0, !PT ;  /* 0x0000000406067812 */ /* 0x000fe200078ec0ff */
[----:B0-----:R-:W-:Y:S01]  /*0420*/  IMAD.WIDE.U32 R2, R5, 0x4, R2 ;  /* 0x0000000405027825 */ /* 0x001fe200078e0002 */
[----:B------:R-:W-:-:S03]  /*0430*/  LOP3.LUT R5, R0, 0x8, RZ, 0xc0, !PT ;  /* 0x0000000800057812 */ /* 0x000fc600078ec0ff */
[----:B------:R-:W-:Y:S01]  /*0440*/  IMAD.SHL.U32 R0, R0, 0x4, RZ ;  /* 0x0000000400007824 */ /* 0x000fe200078e00ff */
[----:B------:R-:W-:Y:S02]  /*0450*/  LEA.HI R19, R5, R6, RZ, 0x1d ;  /* 0x0000000605137211 */ /* 0x000fe400078fe8ff */
[----:B------:R-:W-:Y:S02]  /*0460*/  SHF.R.U32.HI R20, RZ, 0x2, R5 ;  /* 0x00000002ff147819 */ /* 0x000fe40000011605 */
[C---:B------:R-:W-:Y:S02]  /*0470*/  LOP3.LUT R13, R0.reuse, 0x7c, RZ, 0xc0, !PT ;  /* 0x0000007c000d7812 */ /* 0x040fe400078ec0ff */
[----:B------:R-:W-:Y:S01]  /*0480*/  LOP3.LUT R11, R0, 0x1c, RZ, 0xc0, !PT ;  /* 0x0000001c000b7812 */ /* 0x000fe200078ec0ff */
[----:B------:R-:W-:Y:S06]  /*0490*/  @P0 BRA `(.L_x_39) ;  /* 0x0000000400140947 */ /* 0x000fec0003800000 */
[----:B------:R-:W0:Y:S01]  /*04a0*/  LDC.64 R4, c[0x0][0x210] ;  /* 0x00008400ff047b82 */ /* 0x000e220000000a00 */
[----:B------:R-:W-:-:S05]  /*04b0*/  IMAD.IADD R7, R14, 0x1, R7 ;  /* 0x000000010e077824 */ /* 0x000fca00078e0207 */
[----:B------:R-:W-:-:S04]  /*04c0*/  IADD3 R9, P0, R18, R7, RZ ;  /* 0x0000000712097210 */ /* 0x000fc80007f1e0ff */
[----:B------:R-:W-:-:S05]  /*04d0*/  LEA.HI.X.SX32 R10, R7, R10, 0x1, P0 ;  /* 0x0000000a070a7211 */ /* 0x000fca00000f0eff */
[----:B------:R-:W-:Y:S02]  /*04e0*/  IMAD R7, R10, 0xd2, RZ ;  /* 0x000000d20a077824 */ /* 0x000fe400078e02ff */
[----:B0-----:R-:W-:-:S04]  /*04f0*/  IMAD.WIDE.U32 R4, R9, 0xd2, R4 ;  /* 0x000000d209047825 */ /* 0x001fc800078e0004 */
[----:B------:R-:W-:Y:S01]  /*0500*/  IMAD.IADD R5, R5, 0x1, R7 ;  /* 0x0000000105057824 */ /* 0x000fe200078e0207 */
[----:B------:R-:W-:-:S05]  /*0510*/  IADD3 R24, P0, R23, R4, RZ ;  /* 0x0000000417187210 */ /* 0x000fca0007f1e0ff */
[----:B------:R-:W-:Y:S01]  /*0520*/  IMAD.X R25, RZ, RZ, R5, P0 ;  /* 0x000000ffff197224 */ /* 0x000fe200000e0605 */
[----:B------:R-:W-:-:S04]  /*0530*/  IADD3 R12, P0, R13, R4, RZ ;  /* 0x000000040d0c7210 */ /* 0x000fc80007f1e0ff */
[----:B------:R-:W2:Y:S04]  /*0540*/  LDG.E.U16.CONSTANT R0, desc[UR8][R24.64] ;  /* 0x0000000818007981 */ /* 0x000ea8000c1e9500 */
[----:B------:R-:W2:Y:S01]  /*0550*/  LDG.E.U16.CONSTANT R15, desc[UR8][R24.64+0x2] ;  /* 0x00000208180f7981 */ /* 0x000ea2000c1e9500 */
[----:B------:R-:W-:-:S05]  /*0560*/  IMAD.X R13, RZ, RZ, R5, P0 ;  /* 0x000000ffff0d7224 */ /* 0x000fca00000e0605 */
[----:B------:R-:W3:Y:S04]  /*0570*/  LDG.E.U16.CONSTANT R22, desc[UR8][R12.64] ;  /* 0x000000080c167981 */ /* 0x000ee8000c1e9500 */
[----:B------:R-:W3:Y:S01]  /*0580*/  LDG.E.U16.CONSTANT R27, desc[UR8][R12.64+0x2] ;  /* 0x000002080c1b7981 */ /* 0x000ee2000c1e9500 */
[----:B------:R-:W-:Y:S01]  /*0590*/  IMAD R7, R14, 0x8, R19 ;  /* 0x000000080e077824 */ /* 0x000fe200078e0213 */
[----:B------:R-:W-:Y:S02]  /*05a0*/  IADD3 R8, P1, R21, R4, RZ ;  /* 0x0000000415087210 */ /* 0x000fe40007f3e0ff */
[----:B------:R0:W4:Y:S01]  /*05b0*/  LDG.E.U16.CONSTANT R4, desc[UR8][R4.64+0xd0] ;  /* 0x0000d00804047981 */ /* 0x000122000c1e9500 */
[----:B------:R-:W-:-:S04]  /*05c0*/  IMAD.WIDE.U32 R6, R7, 0x24, R2 ;  /* 0x0000002407067825 */ /* 0x000fc800078e0002 */
[----:B------:R-:W-:Y:S01]  /*05d0*/  IMAD.X R9, RZ, RZ, R5, P1 ;  /* 0x000000ffff097224 */ /* 0x000fe200008e0605 */
[----:B------:R-:W-:Y:S01]  /*05e0*/  IADD3 R10, P0, R11, R6, RZ ;  /* 0x000000060b0a7210 */ /* 0x000fe20007f1e0ff */
[----:B------:R-:W5:Y:S04]  /*05f0*/  LDG.E.U16.CONSTANT R12, desc[UR8][R6.64] ;  /* 0x00000008060c7981 */ /* 0x000f68000c1e9500 */
[----:B------:R-:W-:Y:S01]  /*0600*/  IMAD.X R11, RZ, RZ, R7, P0 ;  /* 0x000000ffff0b7224 */ /* 0x000fe200000e0607 */
[----:B------:R-:W4:Y:S04]  /*0610*/  LDG.E.U8.CONSTANT R26, desc[UR8][R8.64] ;  /* 0x00000008081a7981 */ /* 0x000f28000c1e9100 */
[----:B------:R-:W5:Y:S04]  /*0620*/  LDG.E.CONSTANT R24, desc[UR8][R10.64+0x4] ;  /* 0x000004080a187981 */ /* 0x000f68000c1e9900 */
[----:B------:R1:W5:Y:S04]  /*0630*/  LDG.E.U8.CONSTANT R25, desc[UR8][R8.64+0x4] ;  /* 0x0000040808197981 */ /* 0x000368000c1e9100 */
[----:B------:R-:W5:Y:S04]  /*0640*/  LDG.E.CONSTANT R28, desc[UR8][R10.64+0x4c] ;  /* 0x00004c080a1c7981 */ /* 0x000f68000c1e9900 */
[----:B------:R1:W5:Y:S01]  /*0650*/  LDG.E.U16.CONSTANT R13, desc[UR8][R6.64+0x48] ;  /* 0x00004808060d7981 */ /* 0x000362000c1e9500 */
[----:B--2---:R-:W-:-:S04]  /*0660*/  PRMT R15, R0, 0x5410, R15 ;  /* 0x00005410000f7816 */ /* 0x004fc8000000000f */
[----:B------:R-:W-:-:S05]  /*0670*/  SHF.R.S32.HI R15, RZ, R20, R15 ;  /* 0x00000014ff0f7219 */ /* 0x000fca000001140f */
[----:B------:R-:W-:Y:S01]  /*0680*/  IMAD.SHL.U32 R0, R15, 0x10, RZ ;  /* 0x000000100f007824 */ /* 0x000fe200078e00ff */
[----:B---3--:R-:W-:-:S04]  /*0690*/  PRMT R22, R22, 0x5410, R27 ;  /* 0x0000541016167816 */ /* 0x008fc8000000001b */
[----:B------:R-:W-:Y:S02]  /*06a0*/  LOP3.LUT R29, R0, 0x30303030, RZ, 0xc0, !PT ;  /* 0x30303030001d7812 */ /* 0x000fe400078ec0ff */
[--C-:B------:R-:W-:Y:S02]  /*06b0*/  SHF.R.U32.HI R0, RZ, 0x4, R22.reuse ;  /* 0x00000004ff007819 */ /* 0x100fe40000011616 */
[----:B------:R-:W-:Y:S02]  /*06c0*/  LOP3.LUT R15, R15, 0x30303030, RZ, 0xc0, !PT ;  /* 0x303030300f0f7812 */ /* 0x000fe400078ec0ff */
[----:B------:R-:W-:Y:S02]  /*06d0*/  LOP3.LUT R29, R29, 0xf0f0f0f, R22, 0xf8, !PT ;  /* 0x0f0f0f0f1d1d7812 */ /* 0x000fe400078ef816 */
[----:B------:R-:W-:Y:S02]  /*06e0*/  LOP3.LUT R15, R15, 0xf0f0f0f, R0, 0xf8, !PT ;  /* 0x0f0f0f0f0f0f7812 */ /* 0x000fe400078ef800 */
[----:B------:R-:W-:-:S02]  /*06f0*/  LOP3.LUT R0, R29, 0x80808080, RZ, 0xfc, !PT ;  /* 0x808080801d007812 */ /* 0x000fc400078efcff */
[----:B0-----:R-:W-:-:S03]  /*0700*/  LOP3.LUT R5, R15, 0x80808080, RZ, 0xfc, !PT ;  /* 0x808080800f057812 */ /* 0x001fc600078efcff */
[----:B------:R-:W-:Y:S02]  /*0710*/  VIADD R0, R0, 0xdfdfdfe0 ;  /* 0xdfdfdfe000007836 */ /* 0x000fe40000000000 */
[----:B-1----:R-:W-:-:S03]  /*0720*/  VIADD R8, R5, 0xdfdfdfe0 ;  /* 0xdfdfdfe005087836 */ /* 0x002fc60000000000 */
[----:B------:R-:W-:Y:S02]  /*0730*/  LOP3.LUT R5, R29, 0x20202020, R0, 0x18, !PT ;  /* 0x202020201d057812 */ /* 0x000fe400078e1800 */
[----:B------:R-:W-:Y:S02]  /*0740*/  LOP3.LUT R7, R15, 0x20202020, R8, 0x18, !PT ;  /* 0x202020200f077812 */ /* 0x000fe400078e1808 */
[----:B------:R-:W-:Y:S02]  /*0750*/  PRMT R5, R5, 0xba98, RZ ;  /* 0x0000ba9805057816 */ /* 0x000fe400000000ff */
[----:B------:R-:W-:Y:S02]  /*0760*/  PRMT R6, R29, 0xba98, RZ ;  /* 0x0000ba981d067816 */ /* 0x000fe400000000ff */
[----:B------:R-:W-:Y:S02]  /*0770*/  PRMT R7, R7, 0xba98, RZ ;  /* 0x0000ba9807077816 */ /* 0x000fe400000000ff */
[----:B------:R-:W-:-:S02]  /*0780*/  LOP3.LUT R0, R5, 0x80808080, R0, 0x6, !PT ;  /* 0x8080808005007812 */ /* 0x000fc400078e0600 */
[----:B------:R-:W-:Y:S02]  /*0790*/  PRMT R10, R15, 0xba98, RZ ;  /* 0x0000ba980f0a7816 */ /* 0x000fe400000000ff */
[----:B------:R-:W-:Y:S02]  /*07a0*/  LOP3.LUT R5, R5, 0x7f7f7f7f, R6, 0x60, !PT ;  /* 0x7f7f7f7f05057812 */ /* 0x000fe400078e6006 */
[C---:B------:R-:W-:Y:S02]  /*07b0*/  LOP3.LUT R8, R7.reuse, 0x80808080, R8, 0x6, !PT ;  /* 0x8080808007087812 */ /* 0x040fe400078e0608 */
[----:B------:R-:W-:Y:S02]  /*07c0*/  LOP3.LUT R7, R7, 0x7f7f7f7f, R10, 0x60, !PT ;  /* 0x7f7f7f7f07077812 */ /* 0x000fe400078e600a */
[----:B------:R-:W-:Y:S02]  /*07d0*/  LOP3.LUT R5, R5, R0, RZ, 0xfc, !PT ;  /* 0x0000000005057212 */ /* 0x000fe400078efcff */
[----:B----4-:R-:W-:-:S02]  /*07e0*/  PRMT R0, R26, 0x8880, RZ ;  /* 0x000088801a007816 */ /* 0x010fc400000000ff */
[----:B------:R-:W-:Y:S01]  /*07f0*/  LOP3.LUT R7, R7, R8, RZ, 0xfc, !PT ;  /* 0x0000000807077212 */ /* 0x000fe200078efcff */
[----:B-----5:R-:W-:Y:S01]  /*0800*/  IDP.4A.S8.S8 R5, R5, R24, RZ ;  /* 0x0000001805057226 */ /* 0x020fe200000006ff */
[----:B------:R-:W-:-:S03]  /*0810*/  PRMT R6, R25, 0x8880, RZ ;  /* 0x0000888019067816 */ /* 0x000fc600000000ff */
[----:B------:R-:W-:Y:S02]  /*0820*/  IDP.4A.S8.S8 R7, R7, R28, RZ ;  /* 0x0000001c07077226 */ /* 0x000fe400000006ff */
[----:B------:R-:W-:Y:S02]  /*0830*/  IMAD R5, R0, R5, RZ ;  /* 0x0000000500057224 */ /* 0x000fe400078e02ff */
[----:B------:R-:W-:Y:S02]  /*0840*/  IMAD R6, R6, R7, RZ ;  /* 0x0000000706067224 */ /* 0x000fe400078e02ff */
[----:B------:R-:W-:Y:S01]  /*0850*/  HADD2.F32 R0, -RZ, R12.H0_H0 ;  /* 0x2000000cff007230 */ /* 0x000fe20000004100 */
[----:B------:R-:W-:Y:S01]  /*0860*/  I2FP.F32.S32 R5, R5 ;  /* 0x0000000500057245 */ /* 0x000fe20000201400 */
[----:B------:R-:W-:Y:S01]  /*0870*/  HADD2.F32 R13, -RZ, R13.H0_H0 ;  /* 0x2000000dff0d7230 */ /* 0x000fe20000004100 */
[----:B------:R-:W-:-:S03]  /*0880*/  I2FP.F32.S32 R7, R6 ;  /* 0x0000000600077245 */ /* 0x000fc60000201400 */
[----:B------:R-:W-:Y:S01]  /*0890*/  FFMA.FTZ R6, R0, R5, RZ ;  /* 0x0000000500067223 */ /* 0x000fe200000100ff */
[----:B------:R-:W-:-:S03]  /*08a0*/  HADD2.F32 R0, -RZ, R4.H0_H0 ;  /* 0x20000004ff007230 */ /* 0x000fc60000004100 */
[----:B------:R-:W-:Y:S01]  /*08b0*/  FFMA.FTZ R7, R13, R7, R6 ;  /* 0x000000070d077223 */ /* 0x000fe20000010006 */
[----:B------:R-:W-:-:S03]  /*08c0*/  VIADD R22, R14, 0x1 ;  /* 0x000000010e167836 */ /* 0x000fc60000000000 */
[----:B------:R-:W-:Y:S01]  /*08d0*/  FFMA.FTZ R24, R0, R7, RZ ;  /* 0x0000000700187223 */ /* 0x000fe200000100ff */
[----:B------:R-:W-:Y:S06]  /*08e0*/  BRA `(.L_x_40) ;  /* 0x0000000000087947 */ /* 0x000fec0003800000 */
.L_x_39:
[----:B------:R-:W-:Y:S02]  /*08f0*/  IMAD.MOV.U32 R24, RZ, RZ, RZ ;  /* 0x000000ffff187224 */ /* 0x000fe400078e00ff */
[----:B------:R-:W-:-:S07]  /*0900*/  IMAD.MOV.U32 R22, RZ, RZ, R14 ;  /* 0x000000ffff167224 */ /* 0x000fce00078e000e */
.L_x_40:
[----:B------:R-:W-:Y:S05]  /*0910*/  BSYNC B1 ;  /* 0x0000000000017941 */ /* 0x000fea0003800000 */
.L_x_38:
[----:B------:R-:W-:-:S05]  /*0920*/  VIADD R0, R14, 0x1 ;  /* 0x000000010e007836 */ /* 0x000fca0000000000 */
[----:B------:R-:W-:-:S13]  /*0930*/  ISETP.NE.AND P0, PT, R0, UR4, PT ;  /* 0x0000000400007c0c */ /* 0x000fda000bf05270 */
[----:B------:R-:W-:Y:S05]  /*0940*/  @!P0 BRA `(.L_x_37) ;  /* 0x0000000800008947 */ /* 0x000fea0003800000 */
.L_x_41:
[----:B------:R-:W0:Y:S01]  /*0950*/  S2R R8, SR_TID.X ;  /* 0x0000000000087919 */ /* 0x000e220000002100 */
[----:B------:R-:W1:Y:S01]  /*0960*/  LDC.64 R14, c[0x0][0x210] ;  /* 0x00008400ff0e7b82 */ /* 0x000e620000000a00 */
[----:B------:R-:W-:Y:S01]  /*0970*/  IMAD R5, R16, UR4, RZ ;  /* 0x0000000410057c24 */ /* 0x000fe2000f8e02ff */
[----:B------:R-:W-:-:S03]  /*0980*/  SHF.R.S32.HI R0, RZ, 0x1f, R18 ;  /* 0x0000001fff007819 */ /* 0x000fc60000011412 */
[----:B------:R-:W-:-:S05]  /*0990*/  IMAD.IADD R5, R5, 0x1, R22 ;  /* 0x0000000105057824 */ /* 0x000fca00078e0216 */
[----:B------:R-:W-:-:S04]  /*09a0*/  IADD3 R7, P0, R18, R5, RZ ;  /* 0x0000000512077210 */ /* 0x000fc80007f1e0ff */
[----:B------:R-:W-:-:S05]  /*09b0*/  LEA.HI.X.SX32 R5, R5, R0, 0x1, P0 ;  /* 0x0000000005057211 */ /* 0x000fca00000f0eff */
[----:B------:R-:W-:Y:S02]  /*09c0*/  IMAD R5, R5, 0xd2, RZ ;  /* 0x000000d205057824 */ /* 0x000fe400078e02ff */
[----:B-1----:R-:W-:-:S04]  /*09d0*/  IMAD.WIDE.U32 R14, R7, 0xd2, R14 ;  /* 0x000000d2070e7825 */ /* 0x002fc800078e000e */
[----:B------:R-:W-:Y:S01]  /*09e0*/  IMAD.IADD R15, R15, 0x1, R5 ;  /* 0x000000010f0f7824 */ /* 0x000fe200078e0205 */
[----:B------:R-:W-:Y:S01]  /*09f0*/  IADD3 R4, P1, R23, R14, RZ ;  /* 0x0000000e17047210 */ /* 0x000fe20007f3e0ff */
[----:B0-----:R-:W-:-:S04]  /*0a00*/  IMAD.SHL.U32 R8, R8, 0x4, RZ ;  /* 0x0000000408087824 */ /* 0x001fc800078e00ff */
[----:B------:R-:W-:Y:S01]  /*0a10*/  IMAD.X R5, RZ, RZ, R15, P1 ;  /* 0x000000ffff057224 */ /* 0x000fe200008e060f */
[----:B------:R-:W-:-:S04]  /*0a20*/  LOP3.LUT R7, R8, 0x7c, RZ, 0xc0, !PT ;  /* 0x0000007c08077812 */ /* 0x000fc800078ec0ff */
[----:B------:R-:W2:Y:S01]  /*0a30*/  LDG.E.U16.CONSTANT R10, desc[UR8][R4.64] ;  /* 0x00000008040a7981 */ /* 0x000ea2000c1e9500 */
[----:B------:R-:W-:-:S03]  /*0a40*/  IADD3 R6, P0, R7, R14, RZ ;  /* 0x0000000e07067210 */ /* 0x000fc60007f1e0ff */
[----:B------:R-:W2:Y:S02]  /*0a50*/  LDG.E.U16.CONSTANT R11, desc[UR8][R4.64+0x2] ;  /* 0x00000208040b7981 */ /* 0x000ea4000c1e9500 */
[----:B------:R-:W-:-:S05]  /*0a60*/  IMAD.X R7, RZ, RZ, R15, P0 ;  /* 0x000000ffff077224 */ /* 0x000fca00000e060f */
[----:B------:R-:W3:Y:S04]  /*0a70*/  LDG.E.U16.CONSTANT R0, desc[UR8][R6.64] ;  /* 0x0000000806007981 */ /* 0x000ee8000c1e9500 */
[----:B------:R-:W3:Y:S01]  /*0a80*/  LDG.E.U16.CONSTANT R9, desc[UR8][R6.64+0x2] ;  /* 0x0000020806097981 */ /* 0x000ee2000c1e9500 */
[----:B--2---:R-:W-:-:S04]  /*0a90*/  PRMT R11, R10, 0x5410, R11 ;  /* 0x000054100a0b7816 */ /* 0x004fc8000000000b */
[----:B------:R-:W-:Y:S02]  /*0aa0*/  SHF.R.S32.HI R11, RZ, R20, R11 ;  /* 0x00000014ff0b7219 */ /* 0x000fe4000001140b */
[----:B---3--:R-:W-:Y:S02]  /*0ab0*/  PRMT R10, R0, 0x5410, R9 ;  /* 0x00005410000a7816 */ /* 0x008fe40000000009 */
[C---:B------:R-:W-:Y:S02]  /*0ac0*/  LOP3.LUT R9, R11.reuse, 0x30303030, RZ, 0xc0, !PT ;  /* 0x303030300b097812 */ /* 0x040fe400078ec0ff */
[----:B------:R-:W-:Y:S01]  /*0ad0*/  SHF.R.U32.HI R0, RZ, 0x4, R10 ;  /* 0x00000004ff007819 */ /* 0x000fe2000001160a */
[----:B------:R-:W-:-:S03]  /*0ae0*/  IMAD.SHL.U32 R11, R11, 0x10, RZ ;  /* 0x000000100b0b7824 */ /* 0x000fc600078e00ff */
[----:B------:R-:W-:Y:S02]  /*0af0*/  LOP3.LUT R0, R9, 0xf0f0f0f, R0, 0xf8, !PT ;  /* 0x0f0f0f0f09007812 */ /* 0x000fe400078ef800 */
[----:B------:R-:W-:Y:S02]  /*0b00*/  LOP3.LUT R11, R11, 0x30303030, RZ, 0xc0, !PT ;  /* 0x303030300b0b7812 */ /* 0x000fe400078ec0ff */
[----:B------:R-:W-:Y:S02]  /*0b10*/  LOP3.LUT R9, R0, 0x80808080, RZ, 0xfc, !PT ;  /* 0x8080808000097812 */ /* 0x000fe400078efcff */
[----:B------:R-:W-:-:S03]  /*0b20*/  LOP3.LUT R10, R11, 0xf0f0f0f, R10, 0xf8, !PT ;  /* 0x0f0f0f0f0b0a7812 */ /* 0x000fc600078ef80a */
[----:B------:R-:W-:Y:S01]  /*0b30*/  VIADD R9, R9, 0xdfdfdfe0 ;  /* 0xdfdfdfe009097836 */ /* 0x000fe20000000000 */
[----:B------:R-:W-:-:S04]  /*0b40*/  LOP3.LUT R27, R10, 0x80808080, RZ, 0xfc, !PT ;  /* 0x808080800a1b7812 */ /* 0x000fc800078efcff */
[C---:B------:R-:W-:Y:S01]  /*0b50*/  LOP3.LUT R11, R0.reuse, 0x20202020, R9, 0x18, !PT ;  /* 0x20202020000b7812 */ /* 0x040fe200078e1809 */
[----:B------:R-:W-:Y:S01]  /*0b60*/  VIADD R27, R27, 0xdfdfdfe0 ;  /* 0xdfdfdfe01b1b7836 */ /* 0x000fe20000000000 */
[----:B------:R-:W-:Y:S02]  /*0b70*/  PRMT R25, R0, 0xba98, RZ ;  /* 0x0000ba9800197816 */ /* 0x000fe400000000ff */
[----:B------:R-:W-:-:S04]  /*0b80*/  PRMT R12, R11, 0xba98, RZ ;  /* 0x0000ba980b0c7816 */ /* 0x000fc800000000ff */
[----:B------:R-:W-:Y:S01]  /*0b90*/  LOP3.LUT R0, R12, 0x80808080, R9, 0x6, !PT ;  /* 0x808080800c007812 */ /* 0x000fe200078e0609 */
[----:B------:R-:W-:Y:S01]  /*0ba0*/  IMAD R9, R22, 0x8, R19 ;  /* 0x0000000816097824 */ /* 0x000fe200078e0213 */
[----:B------:R-:W-:Y:S02]  /*0bb0*/  LOP3.LUT R25, R12, 0x7f7f7f7f, R25, 0x60, !PT ;  /* 0x7f7f7f7f0c197812 */ /* 0x000fe400078e6019 */
[----:B------:R-:W-:Y:S02]  /*0bc0*/  LOP3.LUT R12, R10, 0x20202020, R27, 0x18, !PT ;  /* 0x202020200a0c7812 */ /* 0x000fe400078e181b */
[----:B------:R-:W-:Y:S01]  /*0bd0*/  LOP3.LUT R11, R8, 0x1c, RZ, 0xc0, !PT ;  /* 0x0000001c080b7812 */ /* 0x000fe200078ec0ff */
[----:B------:R-:W-:Y:S01]  /*0be0*/  IMAD.WIDE R8, R9, 0x24, R2 ;  /* 0x0000002409087825 */ /* 0x000fe200078e0202 */
[----:B------:R-:W-:Y:S02]  /*0bf0*/  PRMT R26, R10, 0xba98, RZ ;  /* 0x0000ba980a1a7816 */ /* 0x000fe400000000ff */
[----:B------:R-:W-:-:S02]  /*0c00*/  PRMT R12, R12, 0xba98, RZ ;  /* 0x0000ba980c0c7816 */ /* 0x000fc400000000ff */
[----:B------:R-:W-:Y:S02]  /*0c10*/  IADD3 R10, P0, R11, R8, RZ ;  /* 0x000000080b0a7210 */ /* 0x000fe40007f1e0ff */
[C---:B------:R-:W-:Y:S02]  /*0c20*/  LOP3.LUT R27, R12.reuse, 0x80808080, R27, 0x6, !PT ;  /* 0x808080800c1b7812 */ /* 0x040fe400078e061b */
[----:B------:R-:W-:Y:S02]  /*0c30*/  LOP3.LUT R26, R12, 0x7f7f7f7f, R26, 0x60, !PT ;  /* 0x7f7f7f7f0c1a7812 */ /* 0x000fe400078e601a */
[----:B------:R-:W-:Y:S01]  /*0c40*/  IADD3 R12, P1, R21, R14, RZ ;  /* 0x0000000e150c7210 */ /* 0x000fe20007f3e0ff */
[----:B------:R-:W-:-:S04]  /*0c50*/  IMAD.X R11, RZ, RZ, R9, P0 ;  /* 0x000000ffff0b7224 */ /* 0x000fc800000e0609 */
[----:B------:R-:W-:Y:S01]  /*0c60*/  IMAD.X R13, RZ, RZ, R15, P1 ;  /* 0x000000ffff0d7224 */ /* 0x000fe200008e060f */
[----:B------:R-:W2:Y:S04]  /*0c70*/  LDG.E.CONSTANT R29, desc[UR8][R10.64+0x4] ;  /* 0x000004080a1d7981 */ /* 0x000ea8000c1e9900 */
[----:B------:R-:W3:Y:S01]  /*0c80*/  LDG.E.U8.CONSTANT R28, desc[UR8][R12.64] ;  /* 0x000000080c1c7981 */ /* 0x000ee2000c1e9100 */
[----:B------:R-:W-:-:S03]  /*0c90*/  LOP3.LUT R26, R26, R27, RZ, 0xfc, !PT ;  /* 0x0000001b1a1a7212 */ /* 0x000fc600078efcff */
[----:B------:R-:W4:Y:S01]  /*0ca0*/  LDG.E.U8.CONSTANT R27, desc[UR8][R12.64+0x4] ;  /* 0x000004080c1b7981 */ /* 0x000f22000c1e9100 */
[----:B------:R-:W-:-:S03]  /*0cb0*/  LOP3.LUT R25, R25, R0, RZ, 0xfc, !PT ;  /* 0x0000000019197212 */ /* 0x000fc600078efcff */
[----:B------:R-:W5:Y:S01]  /*0cc0*/  LDG.E.U16.CONSTANT R0, desc[UR8][R8.64] ;  /* 0x0000000808007981 */ /* 0x000f62000c1e9500 */
[----:B--2---:R-:W-:Y:S01]  /*0cd0*/  IDP.4A.S8.S8 R26, R26, R29, RZ ;  /* 0x0000001d1a1a7226 */ /* 0x004fe200000006ff */
[----:B---3--:R-:W-:Y:S02]  /*0ce0*/  PRMT R29, R28, 0x8880, RZ ;  /* 0x000088801c1d7816 */ /* 0x008fe400000000ff */
[----:B------:R-:W2:Y:S03]  /*0cf0*/  LDG.E.CONSTANT R28, desc[UR8][R10.64+0x4c] ;  /* 0x00004c080a1c7981 */ /* 0x000ea6000c1e9900 */
[----:B------:R-:W-:Y:S02]  /*0d00*/  IMAD R29, R29, R26, RZ ;  /* 0x0000001a1d1d7224 */ /* 0x000fe400078e02ff */
[----:B------:R-:W3:Y:S01]  /*0d10*/  LDG.E.U16.CONSTANT R26, desc[UR8][R8.64+0x48] ;  /* 0x00004808081a7981 */ /* 0x000ee2000c1e9500 */
[----:B-----5:R-:W-:-:S02]  /*0d20*/  HADD2.F32 R0, -RZ, R0.H0_H0 ;  /* 0x20000000ff007230 */ /* 0x020fc40000004100 */
[----:B------:R-:W-:-:S05]  /*0d30*/  I2FP.F32.S32 R29, R29 ;  /* 0x0000001d001d7245 */ /* 0x000fca0000201400 */
[----:B------:R-:W-:Y:S02]  /*0d40*/  FFMA.FTZ R0, R0, R29, RZ ;  /* 0x0000001d00007223 */ /* 0x000fe400000100ff */
[----:B------:R-:W5:Y:S01]  /*0d50*/  LDG.E.U16.CONSTANT R29, desc[UR8][R6.64+0xd4] ;  /* 0x0000d408061d7981 */ /* 0x000f62000c1e9500 */
[----:B--2---:R-:W-:Y:S01]  /*0d60*/  IDP.4A.S8.S8 R28, R25, R28, RZ ;  /* 0x0000001c191c7226 */ /* 0x004fe200000006ff */
[----:B----4-:R-:W-:Y:S02]  /*0d70*/  PRMT R25, R27, 0x8880, RZ ;  /* 0x000088801b197816 */ /* 0x010fe400000000ff */
[----:B------:R-:W2:Y:S03]  /*0d80*/  LDG.E.U16.CONSTANT R27, desc[UR8][R4.64+0xd4] ;  /* 0x0000d408041b7981 */ /* 0x000ea6000c1e9500 */
[----:B------:R-:W-:Y:S02]  /*0d90*/  IMAD R28, R25, R28, RZ ;  /* 0x0000001c191c7224 */ /* 0x000fe400078e02ff */
[----:B---3--:R-:W-:-:S02]  /*0da0*/  HADD2.F32 R25, -RZ, R26.H0_H0 ;  /* 0x2000001aff197230 */ /* 0x008fc40000004100 */
[----:B------:R-:W5:Y:S01]  /*0db0*/  LDG.E.U16.CONSTANT R26, desc[UR8][R6.64+0xd2] ;  /* 0x0000d208061a7981 */ /* 0x000f62000c1e9500 */
[----:B------:R-:W-:-:S05]  /*0dc0*/  I2FP.F32.S32 R28, R28 ;  /* 0x0000001c001c7245 */ /* 0x000fca0000201400 */
[----:B------:R-:W-:Y:S02]  /*0dd0*/  FFMA.FTZ R25, R25, R28, R0 ;  /* 0x0000001c19197223 */ /* 0x000fe40000010000 */
[----:B------:R-:W2:Y:S04]  /*0de0*/  LDG.E.U16.CONSTANT R0, desc[UR8][R4.64+0xd2] ;  /* 0x0000d20804007981 */ /* 0x000ea8000c1e9500 */
[----:B------:R-:W3:Y:S04]  /*0df0*/  LDG.E.U8.CONSTANT R28, desc[UR8][R12.64+0xd2] ;  /* 0x0000d2080c1c7981 */ /* 0x000ee8000c1e9100 */
[----:B------:R-:W4:Y:S04]  /*0e00*/  LDG.E.U16.CONSTANT R6, desc[UR8][R14.64+0xd0] ;  /* 0x0000d0080e067981 */ /* 0x000f28000c1e9500 */
[----:B------:R-:W4:Y:S04]  /*0e10*/  LDG.E.CONSTANT R4, desc[UR8][R10.64+0x124] ;  /* 0x000124080a047981 */ /* 0x000f28000c1e9900 */
[----:B------:R-:W4:Y:S04]  /*0e20*/  LDG.E.U8.CONSTANT R12, desc[UR8][R12.64+0xd6] ;  /* 0x0000d6080c0c7981 */ /* 0x000f28000c1e9100 */
[----:B------:R-:W4:Y:S04]  /*0e30*/  LDG.E.U16.CONSTANT R5, desc[UR8][R8.64+0x120] ;  /* 0x0001200808057981 */ /* 0x000f28000c1e9500 */
[----:B------:R-:W4:Y:S04]  /*0e40*/  LDG.E.CONSTANT R10, desc[UR8][R10.64+0x16c] ;  /* 0x00016c080a0a7981 */ /* 0x000f28000c1e9900 */
[----:B------:R-:W4:Y:S04]  /*0e50*/  LDG.E.U16.CONSTANT R14, desc[UR8][R14.64+0x1a2] ;  /* 0x0001a2080e0e7981 */ /* 0x000f28000c1e9500 */
[----:B------:R0:W4:Y:S01]  /*0e60*/  LDG.E.U16.CONSTANT R8, desc[UR8][R8.64+0x168] ;  /* 0x0001680808087981 */ /* 0x000122000c1e9500 */
[----:B------:R-:W-:-:S05]  /*0e70*/  VIADD R22, R22, 0x2 ;  /* 0x0000000216167836 */ /* 0x000fca0000000000 */
[----:B------:R-:W-:Y:S02]  /*0e80*/  ISETP.GE.U32.AND P0, PT, R22, UR4, PT ;  /* 0x0000000416007c0c */ /* 0x000fe4000bf06070 */
[----:B--2---:R-:W-:-:S04]  /*0e90*/  PRMT R27, R0, 0x5410, R27 ;  /* 0x00005410001b7816 */ /* 0x004fc8000000001b */
[----:B------:R-:W-:-:S05]  /*0ea0*/  SHF.R.S32.HI R27, RZ, R20, R27 ;  /* 0x00000014ff1b7219 */ /* 0x000fca000001141b */
[----:B------:R-:W-:Y:S01]  /*0eb0*/  IMAD.SHL.U32 R0, R27, 0x10, RZ ;  /* 0x000000101b007824 */ /* 0x000fe200078e00ff */
[----:B-----5:R-:W-:-:S04]  /*0ec0*/  PRMT R26, R26, 0x5410, R29 ;  /* 0x000054101a1a7816 */ /* 0x020fc8000000001d */
[----:B------:R-:W-:-:S04]  /*0ed0*/  LOP3.LUT R7, R0, 0x30303030, RZ, 0xc0, !PT ;  /* 0x3030303000077812 */ /* 0x000fc800078ec0ff */
[----:B------:R-:W-:-:S04]  /*0ee0*/  LOP3.LUT R0, R7, 0xf0f0f0f, R26, 0xf8, !PT ;  /* 0x0f0f0f0f07007812 */ /* 0x000fc800078ef81a */
[----:B------:R-:W-:Y:S02]  /*0ef0*/  LOP3.LUT R7, R0, 0x80808080, RZ, 0xfc, !PT ;  /* 0x8080808000077812 */ /* 0x000fe400078efcff */
[----:B------:R-:W-:Y:S02]  /*0f00*/  SHF.R.U32.HI R26, RZ, 0x4, R26 ;  /* 0x00000004ff1a7819 */ /* 0x000fe4000001161a */
[----:B0-----:R-:W-:Y:S01]  /*0f10*/  LOP3.LUT R9, R27, 0x30303030, RZ, 0xc0, !PT ;  /* 0x303030301b097812 */ /* 0x001fe200078ec0ff */
[----:B------:R-:W-:-:S03]  /*0f20*/  VIADD R7, R7, 0xdfdfdfe0 ;  /* 0xdfdfdfe007077836 */ /* 0x000fc60000000000 */
[----:B------:R-:W-:Y:S02]  /*0f30*/  LOP3.LUT R9, R9, 0xf0f0f0f, R26, 0xf8, !PT ;  /* 0x0f0f0f0f09097812 */ /* 0x000fe400078ef81a */
[C-C-:B------:R-:W-:Y:S02]  /*0f40*/  LOP3.LUT R11, R0.reuse, 0x20202020, R7.reuse, 0x18, !PT ;  /* 0x20202020000b7812 */ /* 0x140fe400078e1807 */
[----:B------:R-:W-:Y:S02]  /*0f50*/  LOP3.LUT R13, R9, 0x80808080, RZ, 0xfc, !PT ;  /* 0x80808080090d7812 */ /* 0x000fe400078efcff */
[----:B------:R-:W-:Y:S02]  /*0f60*/  PRMT R26, R11, 0xba98, RZ ;  /* 0x0000ba980b1a7816 */ /* 0x000fe400000000ff */
[----:B------:R-:W-:Y:S01]  /*0f70*/  PRMT R11, R0, 0xba98, RZ ;  /* 0x0000ba98000b7816 */ /* 0x000fe200000000ff */
[----:B------:R-:W-:Y:S01]  /*0f80*/  VIADD R0, R13, 0xdfdfdfe0 ;  /* 0xdfdfdfe00d007836 */ /* 0x000fe20000000000 */
[----:B------:R-:W-:-:S02]  /*0f90*/  LOP3.LUT R7, R26, 0x80808080, R7, 0x6, !PT ;  /* 0x808080801a077812 */ /* 0x000fc400078e0607 */
[----:B------:R-:W-:Y:S02]  /*0fa0*/  LOP3.LUT R26, R26, 0x7f7f7f7f, R11, 0x60, !PT ;  /* 0x7f7f7f7f1a1a7812 */ /* 0x000fe400078e600b */
[C-C-:B------:R-:W-:Y:S02]  /*0fb0*/  LOP3.LUT R11, R9.reuse, 0x20202020, R0.reuse, 0x18, !PT ;  /* 0x20202020090b7812 */ /* 0x140fe400078e1800 */
[----:B------:R-:W-:Y:S02]  /*0fc0*/  PRMT R9, R9, 0xba98, RZ ;  /* 0x0000ba9809097816 */ /* 0x000fe400000000ff */
[----:B------:R-:W-:Y:S02]  /*0fd0*/  PRMT R11, R11, 0xba98, RZ ;  /* 0x0000ba980b0b7816 */ /* 0x000fe400000000ff */
[----:B------:R-:W-:Y:S02]  /*0fe0*/  LOP3.LUT R7, R26, R7, RZ, 0xfc, !PT ;  /* 0x000000071a077212 */ /* 0x000fe400078efcff */
[----:B------:R-:W-:-:S02]  /*0ff0*/  LOP3.LUT R0, R11, 0x80808080, R0, 0x6, !PT ;  /* 0x808080800b007812 */ /* 0x000fc400078e0600 */
[----:B------:R-:W-:Y:S02]  /*1000*/  LOP3.LUT R9, R11, 0x7f7f7f7f, R9, 0x60, !PT ;  /* 0x7f7f7f7f0b097812 */ /* 0x000fe400078e6009 */
[----:B---3--:R-:W-:Y:S01]  /*1010*/  PRMT R28, R28, 0x8880, RZ ;  /* 0x000088801c1c7816 */ /* 0x008fe200000000ff */
[----:B----4-:R-:W-:Y:S01]  /*1020*/  IDP.4A.S8.S8 R7, R7, R4, RZ ;  /* 0x0000000407077226 */ /* 0x010fe200000006ff */
[----:B------:R-:W-:Y:S02]  /*1030*/  LOP3.LUT R9, R9, R0, RZ, 0xfc, !PT ;  /* 0x0000000009097212 */ /* 0x000fe400078efcff */
[----:B------:R-:W-:Y:S01]  /*1040*/  PRMT R12, R12, 0x8880, RZ ;  /* 0x000088800c0c7816 */ /* 0x000fe200000000ff */
[----:B------:R-:W-:Y:S02]  /*1050*/  IMAD.MOV.U32 R0, RZ, RZ, R28 ;  /* 0x000000ffff007224 */ /* 0x000fe400078e001c */
[----:B------:R-:W-:Y:S02]  /*1060*/  IDP.4A.S8.S8 R9, R9, R10, RZ ;  /* 0x0000000a09097226 */ /* 0x000fe400000006ff */
[----:B------:R-:W-:-:S02]  /*1070*/  IMAD.MOV.U32 R4, RZ, RZ, R12 ;  /* 0x000000ffff047224 */ /* 0x000fc400078e000c */
[----:B------:R-:W-:Y:S02]  /*1080*/  IMAD R7, R0, R7, RZ ;  /* 0x0000000700077224 */ /* 0x000fe400078e02ff */
[----:B------:R-:W-:Y:S02]  /*1090*/  IMAD R4, R4, R9, RZ ;  /* 0x0000000904047224 */ /* 0x000fe400078e02ff */
[----:B------:R-:W-:Y:S01]  /*10a0*/  HADD2.F32 R0, -RZ, R5.H0_H0 ;  /* 0x20000005ff007230 */ /* 0x000fe20000004100 */
[----:B------:R-:W-:Y:S01]  /*10b0*/  I2FP.F32.S32 R7, R7 ;  /* 0x0000000700077245 */ /* 0x000fe20000201400 */
[----:B------:R-:W-:Y:S01]  /*10c0*/  HADD2.F32 R5, -RZ, R6.H0_H0 ;  /* 0x20000006ff057230 */ /* 0x000fe20000004100 */
[----:B------:R-:W-:Y:S01]  /*10d0*/  I2FP.F32.S32 R4, R4 ;  /* 0x0000000400047245 */ /* 0x000fe20000201400 */
[----:B------:R-:W-:Y:S02]  /*10e0*/  HADD2.F32 R8, -RZ, R8.H0_H0 ;  /* 0x20000008ff087230 */ /* 0x000fe40000004100 */
[----:B------:R-:W-:Y:S01]  /*10f0*/  FFMA.FTZ R7, R0, R7, RZ ;  /* 0x0000000700077223 */ /* 0x000fe200000100ff */
[----:B------:R-:W-:-:S02]  /*1100*/  HADD2.F32 R14, -RZ, R14.H0_H0 ;  /* 0x2000000eff0e7230 */ /* 0x000fc40000004100 */
[----:B------:R-:W-:Y:S01]  /*1110*/  FFMA.FTZ R5, R5, R25, R24 ;  /* 0x0000001905057223 */ /* 0x000fe20000010018 */
[----:B------:R-:W-:-:S04]  /*1120*/  FFMA.FTZ R4, R8, R4, R7 ;  /* 0x0000000408047223 */ /* 0x000fc80000010007 */
[----:B------:R-:W-:Y:S01]  /*1130*/  FFMA.FTZ R24, R14, R4, R5 ;  /* 0x000000040e187223 */ /* 0x000fe20000010005 */
[----:B------:R-:W-:Y:S06]  /*1140*/  @!P0 BRA `(.L_x_41) ;  /* 0xfffffff800008947 */ /* 0x000fec000383ffff */
.L_x_37:
[----:B------:R-:W-:Y:S05]  /*1150*/  BSYNC B0 ;  /* 0x0000000000007941 */ /* 0x000fea0003800000 */
.L_x_36:
        /* <DEDUP_REMOVED lines=14> */
[----:B-1----:R-:W-:Y:S01]  /*1240*/  FADD.FTZ R0, R4, R7 ;  /* 0x0000000704007221 */ /* 0x002fe20000010000 */
[----:B------:R-:W-:-:S04]  /*1250*/  IMAD R17, R17, UR4, R16 ;  /* 0x0000000411117c24 */ /* 0x000fc8000f8e0210 */
[----:B------:R-:W-:Y:S01]  /*1260*/  F2FP.BF16.F32.PACK_AB R0, RZ, R0 ;  /* 0x00000000ff00723e */ /* 0x000fe200000010ff */
[----:B--2---:R-:W-:-:S05]  /*1270*/  IMAD.WIDE.U32 R2, R17, 0x2, R2 ;  /* 0x0000000211027825 */ /* 0x004fca00078e0002 */
[----:B------:R-:W-:Y:S01]  /*1280*/  STG.E.U16 desc[UR8][R2.64], R0 ;  /* 0x0000000002007986 */ /* 0x000fe2000c101508 */
[----:B------:R-:W-:Y:S05]  /*1290*/  EXIT ;  /* 0x000000000000794d */ /* 0x000fea0003800000 */
.L_x_42:
        /* <DEDUP_REMOVED lines=14> */
.L_x_1211:


//--------------------- .text._Z9moe_vec_qIN3c108BFloat16ELi256ELi32E10block_q5_KLi2EXadL_ZN45_INTERNAL_8d5cb472_14_gguf_kernel_cu_cd24131917vec_dot_q5_K_q8_1EPKvPK10block_q8_1RKiEEEvS5_S5_PT_PS9_iiii --------------------------
	.section	.text._Z9moe_vec_qIN3c108BFloat16ELi256ELi32E10block_q5_KLi2EXadL_ZN45_INTERNAL_8d5cb472_14_gguf_kernel_cu_cd24131917vec_dot_q5_K_q8_1EPKvPK10block_q8_1RKiEEEvS5_S5_PT_PS9_iiii,"ax",@progbits
	.align	128
.text._Z9moe_vec_qIN3c108BFloat16ELi256ELi32E10block_q5_KLi2EXadL_ZN45_INTERNAL_8d5cb472_14_gguf_kernel_cu_cd24131917vec_dot_q5_K_q8_1EPKvPK10block_q8_1RKiEEEvS5_S5_PT_PS9_iiii:
        .type           _Z9moe_vec_qIN3c108BFloat16ELi256ELi32E10block_q5_KLi2EXadL_ZN45_INTERNAL_8d5cb472_14_gguf_kernel_cu_cd24131917vec_dot_q5_K_q8_1EPKvPK10block_q8_1RKiEEEvS5_S5_PT_PS9_iiii,@function
        .size           _Z9moe_vec_qIN3c108BFloat16ELi256ELi32E10block_q5_KLi2EXadL_ZN45_INTERNAL_8d5cb472_14_gguf_kernel_cu_cd24131917vec_dot_q5_K_q8_1EPKvPK10block_q8_1RKiEEEvS5_S5_PT_PS9_iiii,(.L_x_1212 - _Z9moe_vec_qIN3c108BFloat16ELi256ELi32E10block_q5_KLi2EXadL_ZN45_INTERNAL_8d5cb472_14_gguf_kernel_cu_cd24131917vec_dot_q5_K_q8_1EPKvPK10block_q8_1RKiEEEvS5_S5_PT_PS9_iiii)
        .other          _Z9moe_vec_qIN3c108BFloat16ELi256ELi32E10block_q5_KLi2EXadL_ZN45_INTERNAL_8d5cb472_14_gguf_kernel_cu_cd24131917vec_dot_q5_K_q8_1EPKvPK10block_q8_1RKiEEEvS5_S5_PT_PS9_iiii,@"STO_CUDA_ENTRY STV_DEFAULT"
_Z9moe_vec_qIN3c108BFloat16ELi256ELi32E10block_q5_KLi2EXadL_ZN45_INTERNAL_8d5cb472_14_gguf_kernel_cu_cd24131917vec_dot_q5_K_q8_1EPKvPK10block_q8_1RKiEEEvS5_S5_PT_PS9_iiii:
        /* <DEDUP_REMOVED lines=26> */
[----:B------:R-:W-:Y:S02]  /*01a0*/  IMAD.MOV.U32 R16, RZ, RZ, RZ ;  /* 0x000000ffff107224 */ /* 0x000fe400078e00ff */
[----:B------:R-:W-:-:S04]  /*01b0*/  IMAD R14, R12, UR4, R23 ;  /* 0x000000040c0e7c24 */ /* 0x000fc8000f8e0217 */
[----:B-1----:R-:W1:Y:S02]  /*01c0*/  MUFU.RCP R0, R0 ;  /* 0x0000000000007308 */ /* 0x002e640000001000 */
[----:B-1----:R-:W-:Y:S01]  /*01d0*/  VIADD R4, R0, 0xffffffe ;  /* 0x0ffffffe00047836 */ /* 0x002fe20000000000 */
[----:B------:R-:W-:-:S05]  /*01e0*/  LOP3.LUT R0, R7, 0xf, RZ, 0xc0, !PT ;  /* 0x0000000f07007812 */ /* 0x000fca00078ec0ff */
[----:B------:R1:W3:Y:S02]  /*01f0*/  F2I.FTZ.U32.TRUNC.NTZ R5, R4 ;  /* 0x0000000400057305 */ /* 0x0002e4000021f000 */
[----:B-1----:R-:W-:Y:S01]  /*0200*/  HFMA2.MMA R4, -RZ, RZ, 0, 0 ;  /* 0x00000000ff047435 */ /* 0x002fe200000001ff */
[----:B---3--:R-:W-:-:S04]  /*0210*/  IMAD.MOV R9, RZ, RZ, -R5 ;  /* 0x000000ffff097224 */ /* 0x008fc800078e0a05 */
[----:B------:R-:W-:-:S05]  /*0220*/  IMAD R9, R9, UR5, RZ ;  /* 0x0000000509097c24 */ /* 0x000fca000f8e02ff */
[----:B------:R-:W-:Y:S02]  /*0230*/  IMAD.HI.U32 R6, R5, R9, R4 ;  /* 0x0000000905067227 */ /* 0x000fe400078e0004 */
[----:B------:R-:W1:Y:S04]  /*0240*/  LDC.64 R4, c[0x0][0x218] ;  /* 0x00008600ff047b82 */ /* 0x000e680000000a00 */
[----:B------:R-:W-:-:S04]  /*0250*/  IMAD.HI.U32 R6, R6, R13, RZ ;  /* 0x0000000d06067227 */ /* 0x000fc800078e00ff */
[----:B0-----:R-:W-:-:S04]  /*0260*/  IMAD.MOV R2, RZ, RZ, -R6 ;  /* 0x000000ffff027224 */ /* 0x001fc800078e0a06 */
[----:B------:R-:W-:-:S05]  /*0270*/  IMAD R2, R2, UR5, R13 ;  /* 0x0000000502027c24 */ /* 0x000fca000f8e020d */
[----:B------:R-:W-:-:S13]  /*0280*/  ISETP.GE.U32.AND P0, PT, R2, UR5, PT ;  /* 0x0000000502007c0c */ /* 0x000fda000bf06070 */
[----:B------:R-:W-:Y:S02]  /*0290*/  @P0 VIADD R2, R2, -UR5 ;  /* 0x8000000502020c36 */ /* 0x000fe40008000000 */
[----:B------:R-:W-:Y:S01]  /*02a0*/  @P0 VIADD R6, R6, 0x1 ;  /* 0x0000000106060836 */ /* 0x000fe20000000000 */
[----:B------:R-:W-:Y:S02]  /*02b0*/  ISETP.GE.U32.AND P0, PT, R0, 0x8, PT ;  /* 0x000000080000780c */ /* 0x000fe40003f06070 */
[----:B------:R-:W-:Y:S01]  /*02c0*/  ISETP.GE.U32.AND P1, PT, R2, UR5, PT ;  /* 0x0000000502007c0c */ /* 0x000fe2000bf26070 */
[----:B------:R-:W-:Y:S01]  /*02d0*/  IMAD.SHL.U32 R2, R7, 0x4, RZ ;  /* 0x0000000407027824 */ /* 0x000fe200078e00ff */
[----:B------:R-:W-:-:S04]  /*02e0*/  SHF.R.U32.HI R0, RZ, 0x2, R0 ;  /* 0x00000002ff007819 */ /* 0x000fc80000011600 */
[----:B------:R-:W-:Y:S01]  /*02f0*/  LOP3.LUT R19, R2, 0xc, RZ, 0xc0, !PT ;  /* 0x0000000c02137812 */ /* 0x000fe200078ec0ff */
[----:B------:R-:W-:-:S03]  /*0300*/  IMAD.SHL.U32 R2, R0, 0x2, RZ ;  /* 0x0000000200027824 */ /* 0x000fc600078e00ff */
[----:B------:R-:W-:Y:S01]  /*0310*/  LEA R17, R0, R19, 0x5 ;  /* 0x0000001300117211 */ /* 0x000fe200078e28ff */
[----:B------:R-:W-:Y:S01]  /*0320*/  IMAD R21, R23, 0x8, R2 ;  /* 0x0000000817157824 */ /* 0x000fe200078e0202 */
[----:B------:R-:W-:Y:S02]  /*0330*/  LOP3.LUT R19, R19, 0x10, RZ, 0xfc, !PT ;  /* 0x0000001013137812 */ /* 0x000fe400078efcff */
[----:B------:R-:W-:Y:S02]  /*0340*/  @P1 IADD3 R6, R6, 0x1, RZ ;  /* 0x0000000106061810 */ /* 0x000fe40007ffe0ff */
[----:B------:R-:W-:Y:S01]  /*0350*/  @!P2 LOP3.LUT R6, RZ, UR5, RZ, 0x33, !PT ;  /* 0x00000005ff06ac12 */ /* 0x000fe2000f8e33ff */
[----:B------:R-:W-:-:S04]  /*0360*/  ULDC UR5, c[0x0][0x23c] ;  /* 0x00008f0000057ab9 */ /* 0x000fc80000000800 */
[----:B------:R-:W-:Y:S01]  /*0370*/  IMAD R3, R6, UR5, RZ ;  /* 0x0000000506037c24 */ /* 0x000fe2000f8e02ff */
[----:B------:R-:W-:-:S03]  /*0380*/  UIMAD UR5, UR4, UR8, URZ ;  /* 0x00000008040572a4 */ /* 0x000fc6000f8e023f */
[----:B-1----:R-:W-:-:S04]  /*0390*/  IMAD.WIDE.U32 R4, R3, 0x4, R4 ;  /* 0x0000000403047825 */ /* 0x002fc800078e0004 */
[----:B--2---:R-:W-:-:S07]  /*03a0*/  IMAD R15, R15, UR5, RZ ;  /* 0x000000050f0f7c24 */ /* 0x004fce000f8e02ff */
.L_x_45:
[----:B------:R-:W0:Y:S01]  /*03b0*/  LDC.64 R6, c[0x0][0x210] ;  /* 0x00008400ff067b82 */ /* 0x000e220000000a00 */
[----:B------:R-:W1:Y:S01]  /*03c0*/  S2R R22, SR_TID.X ;  /* 0x0000000000167919 */ /* 0x000e620000002100 */
[----:B------:R-:W-:Y:S02]  /*03d0*/  IADD3 R3, P1, R15, R14, RZ ;  /* 0x0000000e0f037210 */ /* 0x000fe40007f3e0ff */
[----:B------:R-:W-:-:S04]  /*03e0*/  SHF.R.S32.HI R0, RZ, 0x1f, R14 ;  /* 0x0000001fff007819 */ /* 0x000fc8000001140e */
[----:B------:R-:W-:Y:S01]  /*03f0*/  LEA.HI.X.SX32 R0, R15, R0, 0x1, P1 ;  /* 0x000000000f007211 */ /* 0x000fe200008f0eff */
[----:B0-----:R-:W-:-:S04]  /*0400*/  IMAD.WIDE.U32 R6, R3, 0xb0, R6 ;  /* 0x000000b003067825 */ /* 0x001fc800078e0006 */
[----:B------:R-:W-:Y:S01]  /*0410*/  IMAD R3, R0, 0xb0, RZ ;  /* 0x000000b000037824 */ /* 0x000fe200078e02ff */
[-C--:B------:R-:W-:Y:S02]  /*0420*/  IADD3 R24, P2, R19, R6.reuse, RZ ;  /* 0x0000000613187210 */ /* 0x080fe40007f5e0ff */
[----:B------:R-:W-:Y:S01]  /*0430*/  IADD3 R10, P1, R17, R6, RZ ;  /* 0x00000006110a7210 */ /* 0x000fe20007f3e0ff */
[----:B------:R-:W-:-:S04]  /*0440*/  IMAD.IADD R7, R7, 0x1, R3 ;  /* 0x0000000107077824 */ /* 0x000fc800078e0203 */
[----:B------:R-:W-:Y:S01]  /*0450*/  IMAD.X R25, RZ, RZ, R7, P2 ;  /* 0x000000ffff197224 */ /* 0x000fe200010e0607 */
[----:B------:R-:W-:Y:S01]  /*0460*/  IADD3.X R11, RZ, R7, RZ, P1, !PT ;  /* 0x00000007ff0b7210 */ /* 0x000fe20000ffe4ff */
[----:B-1----:R-:W-:-:S03]  /*0470*/  IMAD.SHL.U32 R9, R22, 0x4, RZ ;  /* 0x0000000416097824 */ /* 0x002fc600078e00ff */
[----:B------:R-:W2:Y:S04]  /*0480*/  LDG.E.CONSTANT R20, desc[UR6][R24.64] ;  /* 0x0000000618147981 */ /* 0x000ea8000c1e9900 */
[----:B------:R-:W3:Y:S01]  /*0490*/  LDG.E.CONSTANT R26, desc[UR6][R10.64+0x30] ;  /* 0x000030060a1a7981 */ /* 0x000ee2000c1e9900 */
[----:B------:R-:W-:Y:S01]  /*04a0*/  IMAD.WIDE R2, R21, 0x24, R4 ;  /* 0x0000002415027825 */ /* 0x000fe200078e0204 */
[----:B------:R-:W-:Y:S02]  /*04b0*/  LOP3.LUT R9, R9, 0xc, RZ, 0xe2, !PT ;  /* 0x0000000c09097812 */ /* 0x000fe400078ee2ff */
[----:B------:R-:W4:Y:S02]  /*04c0*/  LDG.E.CONSTANT R29, desc[UR6][R24.64+0x10] ;  /* 0x00001006181d7981 */ /* 0x000f24000c1e9900 */
[----:B------:R-:W-:-:S02]  /*04d0*/  IADD3 R8, P1, R2, R9, RZ ;  /* 0x0000000902087210 */ /* 0x000fc40007f3e0ff */
[----:B------:R3:W5:Y:S03]  /*04e0*/  LDG.E.CONSTANT R28, desc[UR6][R10.64+0x40] ;  /* 0x000040060a1c7981 */ /* 0x000766000c1e9900 */
[----:B------:R-:W-:-:S05]  /*04f0*/  IMAD.X R9, RZ, RZ, R3, P1 ;  /* 0x000000ffff097224 */ /* 0x000fca00008e0603 */
[----:B------:R-:W5:Y:S04]  /*0500*/  LDG.E.CONSTANT R0, desc[UR6][R8.64+0x14] ;  /* 0x0000140608007981 */ /* 0x000f68000c1e9900 */
[----:B------:R-:W5:Y:S01]  /*0510*/  LDG.E.CONSTANT R18, desc[UR6][R8.64+0x4] ;  /* 0x0000040608127981 */ /* 0x000f62000c1e9900 */
[----:B------:R-:W-:-:S04]  /*0520*/  LOP3.LUT R27, R22, 0xf, RZ, 0xc0, !PT ;  /* 0x0000000f161b7812 */ /* 0x000fc800078ec0ff */
[----:B------:R-:W-:-:S05]  /*0530*/  SHF.R.U32.HI R27, RZ, 0x2, R27 ;  /* 0x00000002ff1b7819 */ /* 0x000fca000001161b */
[----:B------:R-:W-:Y:S01]  /*0540*/  IMAD.SHL.U32 R22, R27, 0x2, RZ ;  /* 0x000000021b167824 */ /* 0x000fe200078e00ff */
[----:B------:R-:W-:-:S04]  /*0550*/  UMOV UR5, 0x1010101 ;  /* 0x0101010100057882 */ /* 0x000fc80000000000 */
[-C--:B--2---:R-:W-:Y:S02]  /*0560*/  SHF.R.S32.HI R20, RZ, R22.reuse, R20 ;  /* 0x00000016ff147219 */ /* 0x084fe40000011414 */
[----:B---3--:R-:W-:Y:S02]  /*0570*/  LOP3.LUT R10, R26, 0xf0f0f0f, RZ, 0xc0, !PT ;  /* 0x0f0f0f0f1a0a7812 */ /* 0x008fe400078ec0ff */
[----:B------:R-:W-:Y:S02]  /*0580*/  SHF.R.U32.HI R26, RZ, 0x4, R26 ;  /* 0x00000004ff1a7819 */ /* 0x000fe4000001161a */
[C---:B------:R-:W-:Y:S01]  /*0590*/  SHF.L.U32 R11, R20.reuse, 0x4, RZ ;  /* 0x00000004140b7819 */ /* 0x040fe200000006ff */
[----:B------:R-:W-:Y:S01]  /*05a0*/  IMAD.SHL.U32 R20, R20, 0x8, RZ ;  /* 0x0000000814147824 */ /* 0x000fe200078e00ff */
[----:B----4-:R-:W-:Y:S02]  /*05b0*/  SHF.R.S32.HI R29, RZ, R22, R29 ;  /* 0x00000016ff1d7219 */ /* 0x010fe4000001141d */
[----:B------:R-:W-:-:S02]  /*05c0*/  LOP3.LUT R25, R26, 0xf0f0f0f, RZ, 0xc0, !PT ;  /* 0x0f0f0f0f1a197812 */ /* 0x000fc400078ec0ff */
[----:B------:R-:W-:Y:S01]  /*05d0*/  LOP3.LUT R11, R10, 0x10101010, R11, 0xf8, !PT ;  /* 0x101010100a0b7812 */ /* 0x000fe200078ef80b */
[----:B------:R-:W-:Y:S01]  /*05e0*/  IMAD.SHL.U32 R10, R29, 0x10, RZ ;  /* 0x000000101d0a7824 */ /* 0x000fe200078e00ff */
[----:B------:R-:W-:Y:S02]  /*05f0*/  LOP3.LUT R25, R25, 0x10101010, R20, 0xf8, !PT ;  /* 0x1010101019197812 */ /* 0x000fe400078ef814 */
[----:B-----5:R-:W-:-:S04]  /*0600*/  LOP3.LUT R20, R28, 0xf0f0f0f, RZ, 0xc0, !PT ;  /* 0x0f0f0f0f1c147812 */ /* 0x020fc800078ec0ff */
[----:B------:R-:W-:Y:S02]  /*0610*/  LOP3.LUT R10, R20, 0x10101010, R10, 0xf8, !PT ;  /* 0x10101010140a7812 */ /* 0x000fe400078ef80a */
[----:B------:R-:W-:Y:S01]  /*0620*/  SHF.R.U32.HI R28, RZ, 0x4, R28 ;  /* 0x00000004ff1c7819 */ /* 0x000fe2000001161c */
[----:B------:R-:W2:Y:S02]  /*0630*/  LDG.E.CONSTANT R20, desc[UR6][R8.64+0x28] ;  /* 0x0000280608147981 */ /* 0x000ea4000c1e9900 */
[----:B------:R-:W-:-:S04]  /*0640*/  IDP.4A.S8.S8 R10, R10, R0, RZ ;  /* 0x000000000a0a7226 */ /* 0x000fc800000006ff */
[----:B------:R-:W-:Y:S01]  /*0650*/  IDP.4A.S8.S8 R24, R11, R18, R10 ;  /* 0x000000120b187226 */ /* 0x000fe2000000060a */
[----:B------:R-:W-:Y:S01]  /*0660*/  LEA R10, P1, R27, R6, 0x1 ;  /* 0x000000061b0a7211 */ /* 0x000fe200078208ff */
[----:B------:R-:W-:Y:S01]  /*0670*/  IDP.4A.S8.S8 R27, R0, UR5, RZ ;  /* 0x00000005001b7c26 */ /* 0x000fe200080006ff */
[----:B------:R-:W-:Y:S01]  /*0680*/  SHF.L.U32 R29, R29, 0x3, RZ ;  /* 0x000000031d1d7819 */ /* 0x000fe200000006ff */
[----:B------:R-:W3:Y:S02]  /*0690*/  LDG.E.CONSTANT R6, desc[UR6][R6.64] ;  /* 0x0000000606067981 */ /* 0x000ee4000c1e9900 */
[----:B------:R-:W-:Y:S02]  /*06a0*/  IMAD.X R11, RZ, RZ, R7, P1 ;  /* 0x000000ffff0b7224 */ /* 0x000fe400008e0607 */
[----:B------:R-:W-:-:S03]  /*06b0*/  IDP.4A.S8.S8 R18, R18, UR5, R27 ;  /* 0x0000000512127c26 */ /* 0x000fc6000800061b */
[----:B------:R-:W4:Y:S04]  /*06c0*/  @P0 LDG.E.U16.CONSTANT R27, desc[UR6][R10.64] ;  /* 0x000000060a1b0981 */ /* 0x000f28000c1e9500 */
[----:B------:R-:W5:Y:S04]  /*06d0*/  LDG.E.U16.CONSTANT R0, desc[UR6][R10.64+0x8] ;  /* 0x000008060a007981 */ /* 0x000f68000c1e9500 */
[----:B------:R-:W2:Y:S01]  /*06e0*/  LDG.E.U16.CONSTANT R26, desc[UR6][R10.64+0x4] ;  /* 0x000004060a1a7981 */ /* 0x000ea2000c1e9500 */
[----:B------:R-:W-:-:S04]  /*06f0*/  LOP3.LUT R22, R28, 0xf0f0f0f, RZ, 0xc0, !PT ;  /* 0x0f0f0f0f1c167812 */ /* 0x000fc800078ec0ff */
[----:B------:R-:W-:Y:S02]  /*0700*/  LOP3.LUT R22, R22, 0x10101010, R29, 0xf8, !PT ;  /* 0x1010101016167812 */ /* 0x000fe400078ef81d */
[----:B------:R5:W3:Y:S01]  /*0710*/  LDG.E.CONSTANT R29, desc[UR6][R8.64+0x38] ;  /* 0x00003806081d7981 */ /* 0x000ae2000c1e9900 */
[----:B----4-:R-:W-:Y:S02]  /*0720*/  @P0 LOP3.LUT R27, R27, 0xc0c0, RZ, 0xc0, !PT ;  /* 0x0000c0c01b1b0812 */ /* 0x010fe400078ec0ff */
[----:B-----5:R-:W-:Y:S02]  /*0730*/  @P0 LOP3.LUT R8, R0, 0xf0f, RZ, 0xc0, !PT ;  /* 0x00000f0f00080812 */ /* 0x020fe400078ec0ff */
[----:B------:R-:W-:Y:S02]  /*0740*/  @P0 SHF.R.U32.HI R9, RZ, 0x4, R0 ;  /* 0x00000004ff090819 */ /* 0x000fe40000011600 */
[----:B------:R-:W-:Y:S02]  /*0750*/  @P0 LEA.HI R8, R27, R8, RZ, 0x1e ;  /* 0x000000081b080211 */ /* 0x000fe400078ff0ff */
[----:B--2---:R-:W-:-:S02]  /*0760*/  @!P0 LOP3.LUT R8, R26, 0x3f3f, RZ, 0xc0, !PT ;  /* 0x00003f3f1a088812 */ /* 0x004fc400078ec0ff */
[----:B------:R-:W-:Y:S02]  /*0770*/  @P0 LOP3.LUT R26, R26, 0xc0c0, RZ, 0xc0, !PT ;  /* 0x0000c0c01a1a0812 */ /* 0x000fe400078ec0ff */
[----:B------:R-:W-:-:S04]  /*0780*/  @P0 LOP3.LUT R9, R9, 0xf0f, RZ, 0xc0, !PT ;  /* 0x00000f0f09090812 */ /* 0x000fc800078ec0ff */
[----:B------:R-:W-:Y:S02]  /*0790*/  @P0 LEA.HI R27, R26, R9, RZ, 0x1e ;  /* 0x000000091a1b0211 */ /* 0x000fe400078ff0ff */
[----:B------:R-:W2:Y:S04]  /*07a0*/  LDG.E.U16.CONSTANT R26, desc[UR6][R2.64] ;  /* 0x00000006021a7981 */ /* 0x000ea8000c1e9500 */
[----:B------:R0:W4:Y:S01]  /*07b0*/  LDG.E.U16.CONSTANT R9, desc[UR6][R2.64+0x24] ;  /* 0x0000240602097981 */ /* 0x000122000c1e9500 */
[----:B------:R-:W-:Y:S02]  /*07c0*/  @!P0 LOP3.LUT R27, R0, 0x3f3f, RZ, 0xc0, !PT ;  /* 0x00003f3f001b8812 */ /* 0x000fe400078ec0ff */
[----:B------:R-:W-:Y:S02]  /*07d0*/  LOP3.LUT R8, R8, 0xffff, RZ, 0xc0, !PT ;  /* 0x0000ffff08087812 */ /* 0x000fe400078ec0ff */
[----:B------:R-:W-:Y:S01]  /*07e0*/  LOP3.LUT R27, R27, 0xffff, RZ, 0xc0, !PT ;  /* 0x0000ffff1b1b7812 */ /* 0x000fe200078ec0ff */
[----:B---3--:R-:W-:Y:S01]  /*07f0*/  IDP.4A.S8.S8 R22, R22, R29, RZ ;  /* 0x0000001d16167226 */ /* 0x008fe200000006ff */
[----:B------:R-:W-:-:S02]  /*0800*/  SHF.R.U32.HI R0, RZ, 0x8, R8 ;  /* 0x00000008ff007819 */ /* 0x000fc40000011608 */
[----:B------:R-:W-:Y:S01]  /*0810*/  SHF.R.U32.HI R10, RZ, 0x8, R27 ;  /* 0x00000008ff0a7819 */ /* 0x000fe2000001161b */
[----:B------:R-:W-:Y:S01]  /*0820*/  IDP.4A.S8.S8 R29, R29, UR5, RZ ;  /* 0x000000051d1d7c26 */ /* 0x000fe200080006ff */
[----:B------:R-:W-:Y:S01]  /*0830*/  LOP3.LUT R27, R27, 0xff, RZ, 0xc0, !PT ;  /* 0x000000ff1b1b7812 */ /* 0x000fe200078ec0ff */
[----:B------:R-:W-:Y:S01]  /*0840*/  IDP.4A.S8.S8 R25, R25, R20, R22 ;  /* 0x0000001419197226 */ /* 0x000fe20000000616 */
[----:B0-----:R-:W-:Y:S01]  /*0850*/  LOP3.LUT R3, R8, 0xff, RZ, 0xc0, !PT ;  /* 0x000000ff08037812 */ /* 0x001fe200078ec0ff */
[----:B------:R-:W-:Y:S01]  /*0860*/  IDP.4A.S8.S8 R29, R20, UR5, R29 ;  /* 0x00000005141d7c26 */ /* 0x000fe2000800061d */
[----:B------:R-:W-:Y:S01]  /*0870*/  LOP3.LUT R0, R0, 0xffff, RZ, 0xc0, !PT ;  /* 0x0000ffff00007812 */ /* 0x000fe200078ec0ff */
[----:B------:R-:W-:Y:S01]  /*0880*/  IMAD R18, R18, R27, RZ ;  /* 0x0000001b12127224 */ /* 0x000fe200078e02ff */
[----:B------:R-:W-:Y:S01]  /*0890*/  LOP3.LUT R10, R10, 0xffff, RZ, 0xc0, !PT ;  /* 0x0000ffff0a0a7812 */ /* 0x000fe200078ec0ff */
[----:B------:R-:W-:Y:S02]  /*08a0*/  IMAD R3, R24, R3, RZ ;  /* 0x0000000318037224 */ /* 0x000fe400078e02ff */
[----:B------:R-:W-:Y:S01]  /*08b0*/  IMAD R25, R25, R0, RZ ;  /* 0x0000000019197224 */ /* 0x000fe200078e02ff */
[----:B------:R-:W-:Y:S01]  /*08c0*/  I2FP.F32.S32 R7, R18 ;  /* 0x0000001200077245 */ /* 0x000fe20000201400 */
[----:B------:R-:W-:-:S02]  /*08d0*/  IMAD R10, R29, R10, RZ ;  /* 0x0000000a1d0a7224 */ /* 0x000fc400078e02ff */
[----:B------:R-:W-:Y:S01]  /*08e0*/  VIADD R23, R23, 0x2 ;  /* 0x0000000217177836 */ /* 0x000fe20000000000 */
[----:B------:R-:W-:Y:S02]  /*08f0*/  I2FP.F32.S32 R3, R3 ;  /* 0x0000000300037245 */ /* 0x000fe40000201400 */
[----:B------:R-:W-:Y:S02]  /*0900*/  I2FP.F32.S32 R10, R10 ;  /* 0x0000000a000a7245 */ /* 0x000fe40000201400 */
[----:B------:R-:W-:Y:S02]  /*0910*/  ISETP.GE.U32.AND P1, PT, R23, UR4, PT ;  /* 0x0000000417007c0c */ /* 0x000fe4000bf26070 */
[----:B------:R-:W-:Y:S01]  /*0920*/  I2FP.F32.S32 R25, R25 ;  /* 0x0000001900197245 */ /* 0x000fe20000201400 */
[----:B------:R-:W-:Y:S01]  /*0930*/  VIADD R14, R14, 0x2 ;  /* 0x000000020e0e7836 */ /* 0x000fe20000000000 */
[----:B------:R-:W-:Y:S01]  /*0940*/  IADD3 R21, R21, 0x10, RZ ;  /* 0x0000001015157810 */ /* 0x000fe20007ffe0ff */
[----:B--2---:R-:W-:-:S02]  /*0950*/  HADD2.F32 R0, -RZ, R26.H0_H0 ;  /* 0x2000001aff007230 */ /* 0x004fc40000004100 */
[----:B----4-:R-:W-:-:S03]  /*0960*/  HADD2.F32 R9, -RZ, R9.H0_H0 ;  /* 0x20000009ff097230 */ /* 0x010fc60000004100 */
[C---:B------:R-:W-:Y:S01]  /*0970*/  FFMA.FTZ R2, R0.reuse, R7, RZ ;  /* 0x0000000700027223 */ /* 0x040fe200000100ff */
[--C-:B------:R-:W-:Y:S02]  /*0980*/  HADD2.F32 R7, -RZ, R6.reuse.H1_H1 ;  /* 0x30000006ff077230 */ /* 0x100fe40000004100 */
[----:B------:R-:W-:Y:S01]  /*0990*/  FFMA.FTZ R0, R0, R3, RZ ;  /* 0x0000000300007223 */ /* 0x000fe200000100ff */
[C---:B------:R-:W-:Y:S01]  /*09a0*/  FFMA.FTZ R2, R9.reuse, R10, R2 ;  /* 0x0000000a09027223 */ /* 0x040fe20000010002 */
[----:B------:R-:W-:Y:S02]  /*09b0*/  HADD2.F32 R3, -RZ, R6.H0_H0 ;  /* 0x20000006ff037230 */ /* 0x000fe40000004100 */
[----:B------:R-:W-:Y:S01]  /*09c0*/  FFMA.FTZ R0, R9, R25, R0 ;  /* 0x0000001909007223 */ /* 0x000fe20000010000 */
[----:B------:R-:W-:-:S04]  /*09d0*/  FMUL.FTZ R7, R2, R7 ;  /* 0x0000000702077220 */ /* 0x000fc80000410000 */
[----:B------:R-:W-:-:S04]  /*09e0*/  FFMA.FTZ R3, R0, R3, -R7 ;  /* 0x0000000300037223 */ /* 0x000fc80000010807 */
[----:B------:R-:W-:Y:S01]  /*09f0*/  FADD.FTZ R16, R3, R16 ;  /* 0x0000001003107221 */ /* 0x000fe20000010000 */
[----:B------:R-:W-:Y:S06]  /*0a00*/  @!P1 BRA `(.L_x_45) ;  /* 0xfffffff800689947 */ /* 0x000fec000383ffff */
.L_x_44:
[----:B------:R-:W-:Y:S05]  /*0a10*/  BSYNC B0 ;  /* 0x0000000000007941 */ /* 0x000fea0003800000 */
.L_x_43:
        /* <DEDUP_REMOVED lines=20> */
.L_x_46:
        /* <DEDUP_REMOVED lines=10> */
.L_x_1212:


//--------------------- .text._Z9moe_vec_qIN3c108BFloat16ELi256ELi32E10block_q4_KLi2EXadL_ZN45_INTERNAL_8d5cb472_14_gguf_kernel_cu_cd24131917vec_dot_q4_K_q8_1EPKvPK10block_q8_1RKiEEEvS5_S5_PT_PS9_iiii --------------------------
	.section	.text._Z9moe_vec_qIN3c108BFloat16ELi256ELi32E10block_q4_KLi2EXadL_ZN45_INTERNAL_8d5cb472_14_gguf_kernel_cu_cd24131917vec_dot_q4_K_q8_1EPKvPK10block_q8_1RKiEEEvS5_S5_PT_PS9_iiii,"ax",@progbits
	.align	128
.text._Z9moe_vec_qIN3c108BFloat16ELi256ELi32E10block_q4_KLi2EXadL_ZN45_INTERNAL_8d5cb472_14_gguf_kernel_cu_cd24131917vec_dot_q4_K_q8_1EPKvPK10block_q8_1RKiEEEvS5_S5_PT_PS9_iiii:
        .type           _Z9moe_vec_qIN3c108BFloat16ELi256ELi32E10block_q4_KLi2EXadL_ZN45_INTERNAL_8d5cb472_14_gguf_kernel_cu_cd24131917vec_dot_q4_K_q8_1EPKvPK10block_q8_1RKiEEEvS5_S5_PT_PS9_iiii,@function
        .size           _Z9moe_vec_qIN3c108BFloat16ELi256ELi32E10block_q4_KLi2EXadL_ZN45_INTERNAL_8d5cb472_14_gguf_kernel_cu_cd24131917vec_dot_q4_K_q8_1EPKvPK10block_q8_1RKiEEEvS5_S5_PT_PS9_iiii,(.L_x_1213 - _Z9moe_vec_qIN3c108BFloat16ELi256ELi32E10block_q4_KLi2EXadL_ZN45_INTERNAL_8d5cb472_14_gguf_kernel_cu_cd24131917vec_dot_q4_K_q8_1EPKvPK10block_q8_1RKiEEEvS5_S5_PT_PS9_iiii)
        .other          _Z9moe_vec_qIN3c108BFloat16ELi256ELi32E10block_q4_KLi2EXadL_ZN45_INTERNAL_8d5cb472_14_gguf_kernel_cu_cd24131917vec_dot_q4_K_q8_1EPKvPK10block_q8_1RKiEEEvS5_S5_PT_PS9_iiii,@"STO_CUDA_ENTRY STV_DEFAULT"
_Z9moe_vec_qIN3c108BFloat16ELi256ELi32E10block_q4_KLi2EXadL_ZN45_INTERNAL_8d5cb472_14_gguf_kernel_cu_cd24131917vec_dot_q4_K_q8_1EPKvPK10block_q8_1RKiEEEvS5_S5_PT_PS9_iiii:
        /* <DEDUP_REMOVED lines=26> */
[C---:B------:R-:W-:Y:S01]  /*01a0*/  IMAD.SHL.U32 R17, R22.reuse, 0x4, RZ ;  /* 0x0000000416117824 */ /* 0x040fe200078e00ff */
[----:B------:R-:W-:Y:S01]  /*01b0*/  LOP3.LUT R15, R22, 0xf, RZ, 0xc0, !PT ;  /* 0x0000000f160f7812 */ /* 0x000fe200078ec0ff */
[----:B------:R-:W-:Y:S01]  /*01c0*/  HFMA2.MMA R16, -RZ, RZ, 0, 0 ;  /* 0x00000000ff107435 */ /* 0x000fe200000001ff */
[----:B------:R-:W-:Y:S02]  /*01d0*/  IMAD R14, R12, UR4, R18 ;  /* 0x000000040c0e7c24 */ /* 0x000fe4000f8e0212 */
[----:B------:R-:W-:Y:S01]  /*01e0*/  LOP3.LUT R17, R17, 0xc, RZ, 0xe2, !PT ;  /* 0x0000000c11117812 */ /* 0x000fe200078ee2ff */
[----:B-1----:R-:W1:Y:S02]  /*01f0*/  MUFU.RCP R0, R0 ;  /* 0x0000000000007308 */ /* 0x002e640000001000 */
[----:B-1----:R-:W-:Y:S01]  /*0200*/  VIADD R4, R0, 0xffffffe ;  /* 0x0ffffffe00047836 */ /* 0x002fe20000000000 */
[----:B------:R-:W-:-:S05]  /*0210*/  SHF.L.U32 R0, R22, 0x2, RZ ;  /* 0x0000000216007819 */ /* 0x000fca00000006ff */
[----:B------:R1:W3:Y:S01]  /*0220*/  F2I.FTZ.U32.TRUNC.NTZ R5, R4 ;  /* 0x0000000400057305 */ /* 0x0002e2000021f000 */
[----:B------:R-:W-:Y:S01]  /*0230*/  LOP3.LUT R0, R0, 0xc, RZ, 0xc0, !PT ;  /* 0x0000000c00007812 */ /* 0x000fe200078ec0ff */
[----:B-1----:R-:W-:Y:S01]  /*0240*/  IMAD.MOV.U32 R4, RZ, RZ, RZ ;  /* 0x000000ffff047224 */ /* 0x002fe200078e00ff */
[----:B---3--:R-:W-:-:S05]  /*0250*/  IADD3 R7, RZ, -R5, RZ ;  /* 0x80000005ff077210 */ /* 0x008fca0007ffe0ff */
[----:B------:R-:W-:-:S04]  /*0260*/  IMAD R7, R7, UR5, RZ ;  /* 0x0000000507077c24 */ /* 0x000fc8000f8e02ff */
[----:B------:R-:W-:Y:S02]  /*0270*/  IMAD.HI.U32 R6, R5, R7, R4 ;  /* 0x0000000705067227 */ /* 0x000fe400078e0004 */
[----:B------:R-:W1:Y:S04]  /*0280*/  LDC.64 R4, c[0x0][0x218] ;  /* 0x00008600ff047b82 */ /* 0x000e680000000a00 */
[----:B------:R-:W-:-:S04]  /*0290*/  IMAD.HI.U32 R6, R6, R13, RZ ;  /* 0x0000000d06067227 */ /* 0x000fc800078e00ff */
[----:B0-----:R-:W-:-:S04]  /*02a0*/  IMAD.MOV R2, RZ, RZ, -R6 ;  /* 0x000000ffff027224 */ /* 0x001fc800078e0a06 */
[----:B------:R-:W-:-:S05]  /*02b0*/  IMAD R2, R2, UR5, R13 ;  /* 0x0000000502027c24 */ /* 0x000fca000f8e020d */
[----:B------:R-:W-:-:S13]  /*02c0*/  ISETP.GE.U32.AND P0, PT, R2, UR5, PT ;  /* 0x0000000502007c0c */ /* 0x000fda000bf06070 */
[----:B------:R-:W-:Y:S01]  /*02d0*/  @P0 IADD3 R2, R2, -UR5, RZ ;  /* 0x8000000502020c10 */ /* 0x000fe2000fffe0ff */
[----:B------:R-:W-:Y:S01]  /*02e0*/  @P0 VIADD R6, R6, 0x1 ;  /* 0x0000000106060836 */ /* 0x000fe20000000000 */
[----:B------:R-:W-:Y:S02]  /*02f0*/  ISETP.GE.U32.AND P0, PT, R15, 0x8, PT ;  /* 0x000000080f00780c */ /* 0x000fe40003f06070 */
[----:B------:R-:W-:Y:S02]  /*0300*/  ISETP.GE.U32.AND P1, PT, R2, UR5, PT ;  /* 0x0000000502007c0c */ /* 0x000fe4000bf26070 */
[----:B------:R-:W-:-:S04]  /*0310*/  SHF.R.U32.HI R15, RZ, 0x2, R15 ;  /* 0x00000002ff0f7819 */ /* 0x000fc8000001160f */
[----:B------:R-:W-:Y:S01]  /*0320*/  LEA R21, R15, R0, 0x5 ;  /* 0x000000000f157211 */ /* 0x000fe200078e28ff */
[----:B------:R-:W-:-:S04]  /*0330*/  IMAD R23, R18, 0x4, R15 ;  /* 0x0000000412177824 */ /* 0x000fc800078e020f */
[----:B------:R-:W-:Y:S02]  /*0340*/  IMAD.SHL.U32 R23, R23, 0x2, RZ ;  /* 0x0000000217177824 */ /* 0x000fe400078e00ff */
[----:B------:R-:W-:Y:S01]  /*0350*/  @P1 VIADD R6, R6, 0x1 ;  /* 0x0000000106061836 */ /* 0x000fe20000000000 */
[----:B------:R-:W-:Y:S01]  /*0360*/  @!P2 LOP3.LUT R6, RZ, UR5, RZ, 0x33, !PT ;  /* 0x00000005ff06ac12 */ /* 0x000fe2000f8e33ff */
[----:B------:R-:W-:-:S04]  /*0370*/  ULDC UR5, c[0x0][0x23c] ;  /* 0x00008f0000057ab9 */ /* 0x000fc80000000800 */
[----:B------:R-:W-:Y:S01]  /*0380*/  IMAD R3, R6, UR5, RZ ;  /* 0x0000000506037c24 */ /* 0x000fe2000f8e02ff */
[----:B------:R-:W-:-:S03]  /*0390*/  UIMAD UR5, UR4, UR8, URZ ;  /* 0x00000008040572a4 */ /* 0x000fc6000f8e023f */
[----:B-1----:R-:W-:-:S04]  /*03a0*/  IMAD.WIDE.U32 R4, R3, 0x4, R4 ;  /* 0x0000000403047825 */ /* 0x002fc800078e0004 */
[----:B--2---:R-:W-:-:S07]  /*03b0*/  IMAD R19, R19, UR5, RZ ;  /* 0x0000000513137c24 */ /* 0x004fce000f8e02ff */
.L_x_49:
[----:B------:R-:W0:Y:S01]  /*03c0*/  LDC.64 R6, c[0x0][0x210] ;  /* 0x00008400ff067b82 */ /* 0x000e220000000a00 */
[----:B------:R-:W-:Y:S02]  /*03d0*/  IADD3 R3, P1, R19, R14, RZ ;  /* 0x0000000e13037210 */ /* 0x000fe40007f3e0ff */
[----:B------:R-:W-:-:S04]  /*03e0*/  SHF.R.S32.HI R0, RZ, 0x1f, R14 ;  /* 0x0000001fff007819 */ /* 0x000fc8000001140e */
[----:B------:R-:W-:-:S05]  /*03f0*/  LEA.HI.X.SX32 R0, R19, R0, 0x1, P1 ;  /* 0x0000000013007211 */ /* 0x000fca00008f0eff */
[----:B------:R-:W-:Y:S02]  /*0400*/  IMAD R9, R0, 0x90, RZ ;  /* 0x0000009000097824 */ /* 0x000fe400078e02ff */
[----:B0-----:R-:W-:-:S04]  /*0410*/  IMAD.WIDE.U32 R6, R3, 0x90, R6 ;  /* 0x0000009003067825 */ /* 0x001fc800078e0006 */
[----:B------:R-:W-:Y:S01]  /*0420*/  IMAD.WIDE R2, R23, 0x24, R4 ;  /* 0x0000002417027825 */ /* 0x000fe200078e0204 */
[----:B------:R-:W-:Y:S02]  /*0430*/  IADD3 R8, P1, R21, R6, RZ ;  /* 0x0000000615087210 */ /* 0x000fe40007f3e0ff */
[----:B------:R-:W-:Y:S02]  /*0440*/  IADD3 R7, R7, R9, RZ ;  /* 0x0000000907077210 */ /* 0x000fe40007ffe0ff */
[----:B------:R-:W-:-:S03]  /*0450*/  IADD3 R10, P2, R2, R17, RZ ;  /* 0x00000011020a7210 */ /* 0x000fc60007f5e0ff */
[----:B------:R-:W-:Y:S01]  /*0460*/  IMAD.X R9, RZ, RZ, R7, P1 ;  /* 0x000000ffff097224 */ /* 0x000fe200008e0607 */
[----:B------:R-:W-:-:S04]  /*0470*/  IADD3.X R11, RZ, R3, RZ, P2, !PT ;  /* 0x00000003ff0b7210 */ /* 0x000fc800017fe4ff */
[----:B------:R-:W2:Y:S04]  /*0480*/  LDG.E.CONSTANT R0, desc[UR6][R8.64+0x10] ;  /* 0x0000100608007981 */ /* 0x000ea8000c1e9900 */
[----:B------:R-:W3:Y:S04]  /*0490*/  LDG.E.CONSTANT R25, desc[UR6][R8.64+0x20] ;  /* 0x0000200608197981 */ /* 0x000ee8000c1e9900 */
[----:B------:R-:W4:Y:S04]  /*04a0*/  LDG.E.CONSTANT R26, desc[UR6][R10.64+0x4] ;  /* 0x000004060a1a7981 */ /* 0x000f28000c1e9900 */
[----:B------:R-:W5:Y:S01]  /*04b0*/  LDG.E.CONSTANT R27, desc[UR6][R10.64+0x14] ;  /* 0x000014060a1b7981 */ /* 0x000f62000c1e9900 */
[----:B--2---:R-:W-:-:S02]  /*04c0*/  LOP3.LUT R29, R0, 0xf0f0f0f, RZ, 0xc0, !PT ;  /* 0x0f0f0f0f001d7812 */ /* 0x004fc400078ec0ff */
[----:B---3--:R-:W-:-:S03]  /*04d0*/  LOP3.LUT R24, R25, 0xf0f0f0f, RZ, 0xc0, !PT ;  /* 0x0f0f0f0f19187812 */ /* 0x008fc600078ec0ff */
[----:B----4-:R-:W-:Y:S02]  /*04e0*/  IDP.4A.S8.S8 R20, R29, R26, RZ ;  /* 0x0000001a1d147226 */ /* 0x010fe400000006ff */
[----:B------:R-:W2:Y:S02]  /*04f0*/  LDG.E.CONSTANT R29, desc[UR6][R10.64+0x38] ;  /* 0x000038060a1d7981 */ /* 0x000ea4000c1e9900 */
[----:B-----5:R-:W-:Y:S02]  /*0500*/  IDP.4A.S8.S8 R20, R24, R27, R20 ;  /* 0x0000001b18147226 */ /* 0x020fe40000000614 */
[----:B------:R0:W3:Y:S01]  /*0510*/  LDG.E.CONSTANT R24, desc[UR6][R10.64+0x28] ;  /* 0x000028060a187981 */ /* 0x0000e2000c1e9900 */
[----:B------:R-:W-:Y:S02]  /*0520*/  LEA R8, P1, R15, R6, 0x1 ;  /* 0x000000060f087211 */ /* 0x000fe400078208ff */
[----:B------:R-:W-:Y:S01]  /*0530*/  SHF.R.U32.HI R0, RZ, 0x4, R0 ;  /* 0x00000004ff007819 */ /* 0x000fe20000011600 */
[----:B------:R-:W-:Y:S01]  /*0540*/  UMOV UR5, 0x1010101 ;  /* 0x0101010100057882 */ /* 0x000fe20000000000 */
[----:B------:R-:W-:Y:S01]  /*0550*/  SHF.R.U32.HI R25, RZ, 0x4, R25 ;  /* 0x00000004ff197819 */ /* 0x000fe20000011619 */
[----:B------:R-:W-:Y:S01]  /*0560*/  IMAD.X R9, RZ, RZ, R7, P1 ;  /* 0x000000ffff097224 */ /* 0x000fe200008e0607 */
[----:B------:R-:W-:Y:S01]  /*0570*/  LOP3.LUT R0, R0, 0xf0f0f0f, RZ, 0xc0, !PT ;  /* 0x0f0f0f0f00007812 */ /* 0x000fe200078ec0ff */
[----:B------:R-:W-:Y:S01]  /*0580*/  IDP.4A.S8.S8 R26, R26, UR5, RZ ;  /* 0x000000051a1a7c26 */ /* 0x000fe200080006ff */
[----:B------:R-:W4:Y:S01]  /*0590*/  LDG.E.CONSTANT R6, desc[UR6][R6.64] ;  /* 0x0000000606067981 */ /* 0x000f22000c1e9900 */
[----:B0-----:R-:W-:-:S03]  /*05a0*/  LOP3.LUT R10, R25, 0xf0f0f0f, RZ, 0xc0, !PT ;  /* 0x0f0f0f0f190a7812 */ /* 0x001fc600078ec0ff */
[----:B------:R-:W5:Y:S01]  /*05b0*/  LDG.E.U16.CONSTANT R28, desc[UR6][R8.64+0x8] ;  /* 0x00000806081c7981 */ /* 0x000f62000c1e9500 */
[----:B------:R-:W-:-:S03]  /*05c0*/  IDP.4A.S8.S8 R27, R27, UR5, R26 ;  /* 0x000000051b1b7c26 */ /* 0x000fc6000800061a */
[----:B------:R-:W4:Y:S04]  /*05d0*/  @P0 LDG.E.U16.CONSTANT R26, desc[UR6][R8.64] ;  /* 0x00000006081a0981 */ /* 0x000f28000c1e9500 */
[----:B------:R-:W4:Y:S01]  /*05e0*/  LDG.E.U16.CONSTANT R11, desc[UR6][R2.64+0x24] ;  /* 0x00002406020b7981 */ /* 0x000f22000c1e9500 */
[----:B---3--:R-:W-:-:S04]  /*05f0*/  IDP.4A.S8.S8 R0, R0, R24, RZ ;  /* 0x0000001800007226 */ /* 0x008fc800000006ff */
[----:B--2---:R-:W-:Y:S02]  /*0600*/  IDP.4A.S8.S8 R0, R10, R29, R0 ;  /* 0x0000001d0a007226 */ /* 0x004fe40000000600 */
[----:B------:R5:W2:Y:S01]  /*0610*/  LDG.E.U16.CONSTANT R10, desc[UR6][R8.64+0x4] ;  /* 0x00000406080a7981 */ /* 0x000aa2000c1e9500 */
[----:B------:R-:W-:-:S04]  /*0620*/  IDP.4A.S8.S8 R24, R24, UR5, RZ ;  /* 0x0000000518187c26 */ /* 0x000fc800080006ff */
[----:B------:R-:W-:Y:S02]  /*0630*/  IDP.4A.S8.S8 R29, R29, UR5, R24 ;  /* 0x000000051d1d7c26 */ /* 0x000fe40008000618 */
[----:B------:R0:W3:Y:S01]  /*0640*/  LDG.E.U16.CONSTANT R24, desc[UR6][R2.64] ;  /* 0x0000000602187981 */ /* 0x0000e2000c1e9500 */
[----:B-----5:R-:W-:Y:S02]  /*0650*/  @P0 SHF.R.U32.HI R8, RZ, 0x4, R28 ;  /* 0x00000004ff080819 */ /* 0x020fe4000001161c */
[----:B----4-:R-:W-:Y:S02]  /*0660*/  @P0 LOP3.LUT R26, R26, 0xc0c0, RZ, 0xc0, !PT ;  /* 0x0000c0c01a1a0812 */ /* 0x010fe400078ec0ff */
[----:B------:R-:W-:Y:S02]  /*0670*/  @P0 LOP3.LUT R25, R28, 0xf0f, RZ, 0xc0, !PT ;  /* 0x00000f0f1c190812 */ /* 0x000fe400078ec0ff */
[----:B------:R-:W-:Y:S02]  /*0680*/  @P0 LOP3.LUT R8, R8, 0xf0f, RZ, 0xc0, !PT ;  /* 0x00000f0f08080812 */ /* 0x000fe400078ec0ff */
[----:B------:R-:W-:-:S02]  /*0690*/  @P0 LEA.HI R25, R26, R25, RZ, 0x1e ;  /* 0x000000191a190211 */ /* 0x000fc400078ff0ff */
[----:B------:R-:W-:Y:S01]  /*06a0*/  IADD3 R18, R18, 0x2, RZ ;  /* 0x0000000212127810 */ /* 0x000fe20007ffe0ff */
[----:B------:R-:W-:-:S03]  /*06b0*/  HADD2.F32 R11, -RZ, R11.H0_H0 ;  /* 0x2000000bff0b7230 */ /* 0x000fc60000004100 */
[----:B------:R-:W-:Y:S01]  /*06c0*/  ISETP.GE.U32.AND P1, PT, R18, UR4, PT ;  /* 0x0000000412007c0c */ /* 0x000fe2000bf26070 */
[----:B------:R-:W-:Y:S01]  /*06d0*/  VIADD R23, R23, 0x10 ;  /* 0x0000001017177836 */ /* 0x000fe20000000000 */
[----:B------:R-:W-:Y:S02]  /*06e0*/  IADD3 R14, R14, 0x2, RZ ;  /* 0x000000020e0e7810 */ /* 0x000fe40007ffe0ff */
[C---:B--2---:R-:W-:Y:S02]  /*06f0*/  @P0 LOP3.LUT R9, R10.reuse, 0xc0c0, RZ, 0xc0, !PT ;  /* 0x0000c0c00a090812 */ /* 0x044fe400078ec0ff */
[----:B------:R-:W-:Y:S02]  /*0700*/  @!P0 LOP3.LUT R25, R10, 0x3f3f, RZ, 0xc0, !PT ;  /* 0x00003f3f0a198812 */ /* 0x000fe400078ec0ff */
[----:B------:R-:W-:Y:S02]  /*0710*/  @P0 LEA.HI R8, R9, R8, RZ, 0x1e ;  /* 0x0000000809080211 */ /* 0x000fe400078ff0ff */
[----:B------:R-:W-:-:S02]  /*0720*/  @!P0 LOP3.LUT R8, R28, 0x3f3f, RZ, 0xc0, !PT ;  /* 0x00003f3f1c088812 */ /* 0x000fc400078ec0ff */
[----:B------:R-:W-:Y:S02]  /*0730*/  LOP3.LUT R25, R25, 0xffff, RZ, 0xc0, !PT ;  /* 0x0000ffff19197812 */ /* 0x000fe400078ec0ff */
[----:B------:R-:W-:Y:S02]  /*0740*/  LOP3.LUT R8, R8, 0xffff, RZ, 0xc0, !PT ;  /* 0x0000ffff08087812 */ /* 0x000fe400078ec0ff */
[----:B------:R-:W-:Y:S02]  /*0750*/  LOP3.LUT R26, R25, 0xff, RZ, 0xc0, !PT ;  /* 0x000000ff191a7812 */ /* 0x000fe400078ec0ff */
[----:B0-----:R-:W-:Y:S02]  /*0760*/  SHF.R.U32.HI R2, RZ, 0x8, R8 ;  /* 0x00000008ff027819 */ /* 0x001fe40000011608 */
[----:B------:R-:W-:Y:S02]  /*0770*/  SHF.R.U32.HI R25, RZ, 0x8, R25 ;  /* 0x00000008ff197819 */ /* 0x000fe40000011619 */
[----:B------:R-:W-:-:S02]  /*0780*/  LOP3.LUT R8, R8, 0xff, RZ, 0xc0, !PT ;  /* 0x000000ff08087812 */ /* 0x000fc400078ec0ff */
[----:B------:R-:W-:Y:S02]  /*0790*/  LOP3.LUT R25, R25, 0xffff, RZ, 0xc0, !PT ;  /* 0x0000ffff19197812 */ /* 0x000fe400078ec0ff */
[----:B------:R-:W-:Y:S01]  /*07a0*/  LOP3.LUT R2, R2, 0xffff, RZ, 0xc0, !PT ;  /* 0x0000ffff02027812 */ /* 0x000fe200078ec0ff */
[----:B------:R-:W-:Y:S02]  /*07b0*/  IMAD R8, R27, R8, RZ ;  /* 0x000000081b087224 */ /* 0x000fe400078e02ff */
[----:B------:R-:W-:Y:S02]  /*07c0*/  IMAD R20, R20, R26, RZ ;  /* 0x0000001a14147224 */ /* 0x000fe400078e02ff */
[----:B------:R-:W-:Y:S01]  /*07d0*/  IMAD R25, R0, R25, RZ ;  /* 0x0000001900197224 */ /* 0x000fe200078e02ff */
[----:B------:R-:W-:Y:S01]  /*07e0*/  I2FP.F32.S32 R7, R8 ;  /* 0x0000000800077245 */ /* 0x000fe20000201400 */
[----:B------:R-:W-:Y:S02]  /*07f0*/  IMAD R2, R29, R2, RZ ;  /* 0x000000021d027224 */ /* 0x000fe400078e02ff */
[----:B---3--:R-:W-:Y:S01]  /*0800*/  HADD2.F32 R0, -RZ, R24.H0_H0 ;  /* 0x20000018ff007230 */ /* 0x008fe20000004100 */
[----:B------:R-:W-:-:S02]  /*0810*/  I2FP.F32.S32 R3, R20 ;  /* 0x0000001400037245 */ /* 0x000fc40000201400 */
[----:B------:R-:W-:Y:S02]  /*0820*/  I2FP.F32.S32 R8, R2 ;  /* 0x0000000200087245 */ /* 0x000fe40000201400 */
[C---:B------:R-:W-:Y:S01]  /*0830*/  FFMA.FTZ R2, R0.reuse, R7, RZ ;  /* 0x0000000700027223 */ /* 0x040fe200000100ff */
[----:B------:R-:W-:Y:S01]  /*0840*/  I2FP.F32.S32 R25, R25 ;  /* 0x0000001900197245 */ /* 0x000fe20000201400 */
        /* <DEDUP_REMOVED lines=9> */
.L_x_48:
[----:B------:R-:W-:Y:S05]  /*08e0*/  BSYNC B0 ;  /* 0x0000000000007941 */ /* 0x000fea0003800000 */
.L_x_47:
        /* <DEDUP_REMOVED lines=19> */
.L_x_50:
        /* <DEDUP_REMOVED lines=14> */
.L_x_1213:


//--------------------- .text._Z9moe_vec_qIN3c108BFloat16ELi256ELi16E10block_q3_KLi1EXadL_ZN45_INTERNAL_8d5cb472_14_gguf_kernel_cu_cd24131917vec_dot_q3_K_q8_1EPKvPK10block_q8_1RKiEEEvS5_S5_PT_PS9_iiii --------------------------
	.section	.text._Z9moe_vec_qIN3c108BFloat16ELi256ELi16E10block_q3_KLi1EXadL_ZN45_INTERNAL_8d5cb472_14_gguf_kernel_cu_cd24131917vec_dot_q3_K_q8_1EPKvPK10block_q8_1RKiEEEvS5_S5_PT_PS9_iiii,"ax",@progbits
	.align	128
.text._Z9moe_vec_qIN3c108BFloat16ELi256ELi16E10block_q3_KLi1EXadL_ZN45_INTERNAL_8d5cb472_14_gguf_kernel_cu_cd24131917vec_dot_q3_K_q8_1EPKvPK10block_q8_1RKiEEEvS5_S5_PT_PS9_iiii:
        .type           _Z9moe_vec_qIN3c108BFloat16ELi256ELi16E10block_q3_KLi1EXadL_ZN45_INTERNAL_8d5cb472_14_gguf_kernel_cu_cd24131917vec_dot_q3_K_q8_1EPKvPK10block_q8_1RKiEEEvS5_S5_PT_PS9_iiii,@function
        .size           _Z9moe_vec_qIN3c108BFloat16ELi256ELi16E10block_q3_KLi1EXadL_ZN45_INTERNAL_8d5cb472_14_gguf_kernel_cu_cd24131917vec_dot_q3_K_q8_1EPKvPK10block_q8_1RKiEEEvS5_S5_PT_PS9_iiii,(.L_x_1214 - _Z9moe_vec_qIN3c108BFloat16ELi256ELi16E10block_q3_KLi1EXadL_ZN45_INTERNAL_8d5cb472_14_gguf_kernel_cu_cd24131917vec_dot_q3_K_q8_1EPKvPK10block_q8_1RKiEEEvS5_S5_PT_PS9_iiii)
        .other          _Z9moe_vec_qIN3c108BFloat16ELi256ELi16E10block_q3_KLi1EXadL_ZN45_INTERNAL_8d5cb472_14_gguf_kernel_cu_cd24131917vec_dot_q3_K_q8_1EPKvPK10block_q8_1RKiEEEvS5_S5_PT_PS9_iiii,@"STO_CUDA_ENTRY STV_DEFAULT"
_Z9moe_vec_qIN3c108BFloat16ELi256ELi16E10block_q3_KLi1EXadL_ZN45_INTERNAL_8d5cb472_14_gguf_kernel_cu_cd24131917vec_dot_q3_K_q8_1EPKvPK10block_q8_1RKiEEEvS5_S5_PT_PS9_iiii:
        /* <DEDUP_REMOVED lines=21> */
[----:B------:R-:W-:-:S07]  /*0150*/  ULDC UR5, c[0x0][0x230] ;  /* 0x00008c0000057ab9 */ /* 0x000fce0000000800 */
[----:B------:R-:W1:Y:S01]  /*0160*/  LDC.64 R20, c[0x0][0x218] ;  /* 0x00008600ff147b82 */ /* 0x000e620000000a00 */
[----:B0-----:R-:W-:-:S06]  /*0170*/  IMAD.WIDE.U32 R12, R3, 0x4, R12 ;  /* 0x00000004030c7825 */ /* 0x001fcc00078e000c */
[----:B------:R0:W2:Y:S01]  /*0180*/  LDG.E R12, desc[UR6][R12.64] ;  /* 0x000000060c0c7981 */ /* 0x0000a2000c1e1900 */
[----:B------:R-:W3:Y:S01]  /*0190*/  I2F.U32.RP R2, UR5 ;  /* 0x0000000500027d06 */ /* 0x000ee20008209000 */
[----:B------:R-:W-:Y:S01]  /*01a0*/  ISETP.NE.U32.AND P2, PT, RZ, UR5, PT ;  /* 0x00000005ff007c0c */ /* 0x000fe2000bf45070 */
[----:B------:R-:W-:-:S06]  /*01b0*/  IMAD.MOV.U32 R32, RZ, RZ, RZ ;  /* 0x000000ffff207224 */ /* 0x000fcc00078e00ff */
[----:B---3--:R-:W3:Y:S02]  /*01c0*/  MUFU.RCP R2, R2 ;  /* 0x0000000200027308 */ /* 0x008ee40000001000 */
[----:B---3--:R-:W-:Y:S01]  /*01d0*/  VIADD R4, R2, 0xffffffe ;  /* 0x0ffffffe02047836 */ /* 0x008fe20000000000 */
[----:B------:R-:W-:-:S05]  /*01e0*/  LOP3.LUT R2, R8, 0xf, RZ, 0xc0, !PT ;  /* 0x0000000f08027812 */ /* 0x000fca00078ec0ff */
[----:B------:R3:W4:Y:S02]  /*01f0*/  F2I.FTZ.U32.TRUNC.NTZ R5, R4 ;  /* 0x0000000400057305 */ /* 0x000724000021f000 */
[----:B---3--:R-:W-:Y:S02]  /*0200*/  IMAD.MOV.U32 R4, RZ, RZ, RZ ;  /* 0x000000ffff047224 */ /* 0x008fe400078e00ff */
[----:B----4-:R-:W-:-:S04]  /*0210*/  IMAD.MOV R7, RZ, RZ, -R5 ;  /* 0x000000ffff077224 */ /* 0x010fc800078e0a05 */
[----:B------:R-:W-:-:S04]  /*0220*/  IMAD R7, R7, UR5, RZ ;  /* 0x0000000507077c24 */ /* 0x000fc8000f8e02ff */
[----:B------:R-:W-:Y:S01]  /*0230*/  IMAD.HI.U32 R6, R5, R7, R4 ;  /* 0x0000000705067227 */ /* 0x000fe200078e0004 */
[----:B------:R-:W-:-:S05]  /*0240*/  LOP3.LUT R5, R8, 0x7, RZ, 0xc0, !PT ;  /* 0x0000000708057812 */ /* 0x000fca00078ec0ff */
[----:B------:R-:W-:-:S04]  /*0250*/  IMAD.HI.U32 R24, R6, R3, RZ ;  /* 0x0000000306187227 */ /* 0x000fc800078e00ff */
[----:B------:R-:W-:Y:S02]  /*0260*/  IMAD.MOV R6, RZ, RZ, -R24 ;  /* 0x000000ffff067224 */ /* 0x000fe400078e0a18 */
[----:B------:R-:W-:Y:S01]  /*0270*/  IMAD.IADD R2, R2, 0x1, -R5 ;  /* 0x0000000102027824 */ /* 0x000fe200078e0a05 */
[----:B------:R-:W-:Y:S01]  /*0280*/  LOP3.LUT R5, R8, 0x4, RZ, 0xc0, !PT ;  /* 0x0000000408057812 */ /* 0x000fe200078ec0ff */
[----:B------:R-:W-:-:S03]  /*0290*/  IMAD R7, R6, UR5, R3 ;  /* 0x0000000506077c24 */ /* 0x000fc6000f8e0203 */
[----:B------:R-:W-:Y:S02]  /*02a0*/  LEA.HI R6, R5, R2, RZ, 0x1e ;  /* 0x0000000205067211 */ /* 0x000fe400078ff0ff */
[----:B------:R-:W-:Y:S02]  /*02b0*/  ISETP.GE.U32.AND P0, PT, R7, UR5, PT ;  /* 0x0000000507007c0c */ /* 0x000fe4000bf06070 */
[----:B------:R-:W-:Y:S01]  /*02c0*/  SHF.R.S32.HI R5, RZ, 0x1f, R6 ;  /* 0x0000001fff057819 */ /* 0x000fe20000011406 */
[C---:B------:R-:W-:Y:S02]  /*02d0*/  VIADD R8, R6.reuse, 0x2 ;  /* 0x0000000206087836 */ /* 0x040fe40000000000 */
[C---:B------:R-:W-:Y:S01]  /*02e0*/  VIADD R10, R6.reuse, 0x4 ;  /* 0x00000004060a7836 */ /* 0x040fe20000000000 */
[CC--:B------:R-:W-:Y:S01]  /*02f0*/  LEA.HI R14, R5.reuse, R6.reuse, RZ, 0x3 ;  /* 0x00000006050e7211 */ /* 0x0c0fe200078f18ff */
[----:B------:R-:W-:Y:S01]  /*0300*/  VIADD R16, R6, 0x6 ;  /* 0x0000000606107836 */ /* 0x000fe20000000000 */
[----:B------:R-:W-:-:S02]  /*0310*/  LEA.HI R15, R5, R6, RZ, 0x2 ;  /* 0x00000006050f7211 */ /* 0x000fc400078f10ff */
[----:B------:R-:W-:Y:S02]  /*0320*/  SHF.R.S32.HI R9, RZ, 0x1f, R8 ;  /* 0x0000001fff097819 */ /* 0x000fe40000011408 */
[----:B------:R-:W-:Y:S01]  /*0330*/  LOP3.LUT R5, R14, 0xfffffff8, RZ, 0xc0, !PT ;  /* 0xfffffff80e057812 */ /* 0x000fe200078ec0ff */
[----:B------:R-:W-:Y:S01]  /*0340*/  @P0 VIADD R7, R7, -UR5 ;  /* 0x8000000507070c36 */ /* 0x000fe20008000000 */
[CC--:B0-----:R-:W-:Y:S01]  /*0350*/  LEA.HI R13, R9.reuse, R8.reuse, RZ, 0x3 ;  /* 0x00000008090d7211 */ /* 0x0c1fe200078f18ff */
[----:B------:R-:W-:Y:S01]  /*0360*/  @P0 VIADD R24, R24, 0x1 ;  /* 0x0000000118180836 */ /* 0x000fe20000000000 */
[----:B------:R-:W-:Y:S02]  /*0370*/  LEA.HI R2, R9, R8, RZ, 0x2 ;  /* 0x0000000809027211 */ /* 0x000fe400078f10ff */
[----:B------:R-:W-:Y:S02]  /*0380*/  ISETP.GE.U32.AND P1, PT, R7, UR5, PT ;  /* 0x0000000507007c0c */ /* 0x000fe4000bf26070 */
[----:B------:R-:W-:-:S02]  /*0390*/  LOP3.LUT R7, R15, 0xfffffffc, RZ, 0xc0, !PT ;  /* 0xfffffffc0f077812 */ /* 0x000fc400078ec0ff */
[C---:B------:R-:W-:Y:S02]  /*03a0*/  IADD3 R4, R6.reuse, 0x60, -R5 ;  /* 0x0000006006047810 */ /* 0x040fe40007ffe805 */
[----:B------:R-:W-:Y:S02]  /*03b0*/  SHF.R.S32.HI R11, RZ, 0x1f, R10 ;  /* 0x0000001fff0b7819 */ /* 0x000fe4000001140a */
[----:B------:R-:W-:Y:S02]  /*03c0*/  IADD3 R5, R6, 0x68, -R7 ;  /* 0x0000006806057810 */ /* 0x000fe40007ffe807 */
[----:B------:R-:W-:Y:S02]  /*03d0*/  LOP3.LUT R7, R13, 0xfffffff8, RZ, 0xc0, !PT ;  /* 0xfffffff80d077812 */ /* 0x000fe400078ec0ff */
[----:B------:R-:W-:Y:S01]  /*03e0*/  LOP3.LUT R9, R2, 0xfffffffc, RZ, 0xc0, !PT ;  /* 0xfffffffc02097812 */ /* 0x000fe200078ec0ff */
[----:B------:R-:W-:Y:S01]  /*03f0*/  @P1 VIADD R24, R24, 0x1 ;  /* 0x0000000118181836 */ /* 0x000fe20000000000 */
[----:B------:R-:W-:-:S02]  /*0400*/  LEA.HI R17, R11, R10, RZ, 0x3 ;  /* 0x0000000a0b117211 */ /* 0x000fc400078f18ff */
[----:B------:R-:W-:Y:S02]  /*0410*/  LEA.HI R18, R11, R10, RZ, 0x2 ;  /* 0x0000000a0b127211 */ /* 0x000fe400078f10ff */
[C---:B------:R-:W-:Y:S02]  /*0420*/  IADD3 R6, R8.reuse, 0x60, -R7 ;  /* 0x0000006008067810 */ /* 0x040fe40007ffe807 */
[----:B------:R-:W-:Y:S02]  /*0430*/  SHF.R.S32.HI R19, RZ, 0x1f, R16 ;  /* 0x0000001fff137819 */ /* 0x000fe40000011410 */
[----:B------:R-:W-:Y:S02]  /*0440*/  IADD3 R7, R8, 0x68, -R9 ;  /* 0x0000006808077810 */ /* 0x000fe40007ffe809 */
[----:B------:R-:W-:Y:S02]  /*0450*/  LOP3.LUT R9, R17, 0xfffffff8, RZ, 0xc0, !PT ;  /* 0xfffffff811097812 */ /* 0x000fe400078ec0ff */
[----:B------:R-:W-:-:S02]  /*0460*/  LOP3.LUT R11, R18, 0xfffffffc, RZ, 0xc0, !PT ;  /* 0xfffffffc120b7812 */ /* 0x000fc400078ec0ff */
[CC--:B------:R-:W-:Y:S02]  /*0470*/  LEA.HI R22, R19.reuse, R16.reuse, RZ, 0x3 ;  /* 0x0000001013167211 */ /* 0x0c0fe400078f18ff */
[----:B------:R-:W-:Y:S02]  /*0480*/  LEA.HI R23, R19, R16, RZ, 0x2 ;  /* 0x0000001013177211 */ /* 0x000fe400078f10ff */
[C---:B------:R-:W-:Y:S02]  /*0490*/  IADD3 R8, R10.reuse, 0x60, -R9 ;  /* 0x000000600a087810 */ /* 0x040fe40007ffe809 */
[----:B------:R-:W-:Y:S02]  /*04a0*/  IADD3 R9, R10, 0x68, -R11 ;  /* 0x000000680a097810 */ /* 0x000fe40007ffe80b */
[----:B------:R-:W-:Y:S02]  /*04b0*/  LOP3.LUT R11, R22, 0xfffffff8, RZ, 0xc0, !PT ;  /* 0xfffffff8160b7812 */ /* 0x000fe400078ec0ff */
[----:B------:R-:W-:Y:S01]  /*04c0*/  @!P2 LOP3.LUT R24, RZ, UR5, RZ, 0x33, !PT ;  /* 0x00000005ff18ac12 */ /* 0x000fe2000f8e33ff */
[----:B------:R-:W-:Y:S01]  /*04d0*/  ULDC UR5, c[0x0][0x23c] ;  /* 0x00008f0000057ab9 */ /* 0x000fe20000000800 */
[----:B------:R-:W-:-:S02]  /*04e0*/  LOP3.LUT R19, R23, 0xfffffffc, RZ, 0xc0, !PT ;  /* 0xfffffffc17137812 */ /* 0x000fc400078ec0ff */
[----:B------:R-:W-:Y:S01]  /*04f0*/  IADD3 R10, R16, 0x60, -R11 ;  /* 0x00000060100a7810 */ /* 0x000fe20007ffe80b */
[----:B------:R-:W-:Y:S01]  /*0500*/  IMAD R25, R24, UR5, RZ ;  /* 0x0000000518197c24 */ /* 0x000fe2000f8e02ff */
[----:B------:R-:W-:Y:S01]  /*0510*/  SHF.R.S32.HI R14, RZ, 0x3, R14 ;  /* 0x00000003ff0e7819 */ /* 0x000fe2000001140e */
[----:B------:R-:W-:Y:S01]  /*0520*/  UIMAD UR5, UR4, UR8, URZ ;  /* 0x00000008040572a4 */ /* 0x000fe2000f8e023f */
[----:B------:R-:W-:Y:S01]  /*0530*/  IADD3 R11, R16, 0x68, -R19 ;  /* 0x00000068100b7810 */ /* 0x000fe20007ffe813 */
[----:B-1----:R-:W-:Y:S01]  /*0540*/  IMAD.WIDE.U32 R20, R25, 0x4, R20 ;  /* 0x0000000419147825 */ /* 0x002fe200078e0014 */
[----:B------:R-:W-:Y:S02]  /*0550*/  SHF.R.S32.HI R15, RZ, 0x2, R15 ;  /* 0x00000002ff0f7819 */ /* 0x000fe4000001140f */
[----:B------:R-:W-:Y:S01]  /*0560*/  SHF.R.S32.HI R16, RZ, 0x3, R13 ;  /* 0x00000003ff107819 */ /* 0x000fe2000001140d */
[----:B------:R-:W-:Y:S01]  /*0570*/  IMAD.SHL.U32 R13, R14, 0x4, RZ ;  /* 0x000000040e0d7824 */ /* 0x000fe200078e00ff */
        /* <DEDUP_REMOVED lines=9> */
[----:B------:R-:W-:-:S02]  /*0610*/  IMAD.SHL.U32 R18, R18, 0x2, RZ ;  /* 0x0000000212127824 */ /* 0x000fc400078e00ff */
[----:B------:R-:W-:Y:S02]  /*0620*/  IMAD.SHL.U32 R19, R19, 0x4, RZ ;  /* 0x0000000413137824 */ /* 0x000fe400078e00ff */
[----:B------:R-:W-:Y:S02]  /*0630*/  IMAD.SHL.U32 R2, R23, 0x2, RZ ;  /* 0x0000000217027824 */ /* 0x000fe400078e00ff */
[----:B--2---:R-:W-:-:S07]  /*0640*/  IMAD R12, R12, UR5, RZ ;  /* 0x000000050c0c7c24 */ /* 0x004fce000f8e02ff */
.L_x_53:
[----:B------:R-:W0:Y:S01]  /*0650*/  S2R R24, SR_TID.X ;  /* 0x0000000000187919 */ /* 0x000e220000002100 */
[----:B------:R-:W1:Y:S01]  /*0660*/  LDC.64 R22, c[0x0][0x210] ;  /* 0x00008400ff167b82 */ /* 0x000e620000000a00 */
[----:B------:R-:W-:-:S04]  /*0670*/  IMAD R26, R0, UR4, RZ ;  /* 0x00000004001a7c24 */ /* 0x000fc8000f8e02ff */
[----:B------:R-:W-:-:S05]  /*0680*/  IMAD.IADD R25, R26, 0x1, R33 ;  /* 0x000000011a197824 */ /* 0x000fca00078e0221 */
[----:B------:R-:W-:Y:S02]  /*0690*/  SHF.R.S32.HI R27, RZ, 0x1f, R25 ;  /* 0x0000001fff1b7819 */ /* 0x000fe40000011419 */
[----:B------:R-:W-:-:S04]  /*06a0*/  IADD3 R25, P0, R12, R25, RZ ;  /* 0x000000190c197210 */ /* 0x000fc80007f1e0ff */
[----:B------:R-:W-:-:S05]  /*06b0*/  LEA.HI.X.SX32 R27, R12, R27, 0x1, P0 ;  /* 0x0000001b0c1b7211 */ /* 0x000fca00000f0eff */
[----:B------:R-:W-:Y:S02]  /*06c0*/  IMAD R27, R27, 0x6e, RZ ;  /* 0x0000006e1b1b7824 */ /* 0x000fe400078e02ff */
[----:B-1----:R-:W-:-:S04]  /*06d0*/  IMAD.WIDE.U32 R22, R25, 0x6e, R22 ;  /* 0x0000006e19167825 */ /* 0x002fc800078e0016 */
[----:B------:R-:W-:Y:S02]  /*06e0*/  IMAD.IADD R27, R23, 0x1, R27 ;  /* 0x00000001171b7824 */ /* 0x000fe400078e021b */
[----:B0-----:R-:W-:-:S05]  /*06f0*/  IMAD.SHL.U32 R26, R24, 0x4, RZ ;  /* 0x00000004181a7824 */ /* 0x001fca00078e00ff */
[----:B------:R-:W-:-:S04]  /*0700*/  LOP3.LUT R29, R26, 0x1c, RZ, 0xc0, !PT ;  /* 0x0000001c1a1d7812 */ /* 0x000fc800078ec0ff */
[----:B------:R-:W-:-:S05]  /*0710*/  IADD3 R42, P0, R29, R22, RZ ;  /* 0x000000161d2a7210 */ /* 0x000fca0007f1e0ff */
[----:B------:R-:W-:-:S05]  /*0720*/  IMAD.X R43, RZ, RZ, R27, P0 ;  /* 0x000000ffff2b7224 */ /* 0x000fca00000e061b */
[----:B------:R-:W2:Y:S04]  /*0730*/  LDG.E.U16.CONSTANT R25, desc[UR6][R42.64] ;  /* 0x000000062a197981 */ /* 0x000ea8000c1e9500 */
[----:B------:R-:W2:Y:S01]  /*0740*/  LDG.E.U16.CONSTANT R34, desc[UR6][R42.64+0x2] ;  /* 0x000002062a227981 */ /* 0x000ea2000c1e9500 */
[CC--:B------:R-:W-:Y:S02]  /*0750*/  IADD3 R36, P1, R4.reuse, R22.reuse, RZ ;  /* 0x0000001604247210 */ /* 0x0c0fe40007f3e0ff */
[----:B------:R-:W-:Y:S02]  /*0760*/  IADD3 R44, P0, R5, R22, RZ ;  /* 0x00000016052c7210 */ /* 0x000fe40007f1e0ff */
[----:B------:R-:W-:Y:S02]  /*0770*/  LEA.HI.X.SX32 R37, R4, R27, 0x1, P1 ;  /* 0x0000001b04257211 */ /* 0x000fe400008f0eff */
[----:B------:R-:W-:-:S02]  /*0780*/  LOP3.LUT R31, R26, 0x3c, RZ, 0xc0, !PT ;  /* 0x0000003c1a1f7812 */ /* 0x000fc400078ec0ff */
[-C--:B------:R-:W-:Y:S01]  /*0790*/  IADD3 R40, P1, R7, R22.reuse, RZ ;  /* 0x0000001607287210 */ /* 0x080fe20007f3e0ff */
[----:B------:R-:W3:Y:S01]  /*07a0*/  LDG.E.U8.CONSTANT R36, desc[UR6][R36.64] ;  /* 0x0000000624247981 */ /* 0x000ee2000c1e9100 */
[CC--:B------:R-:W-:Y:S02]  /*07b0*/  IADD3 R38, P2, R6.reuse, R22.reuse, RZ ;  /* 0x0000001606267210 */ /* 0x0c0fe40007f5e0ff */
[-C--:B------:R-:W-:Y:S02]  /*07c0*/  LEA.HI.X.SX32 R45, R5, R27.reuse, 0x1, P0 ;  /* 0x0000001b052d7211 */ /* 0x080fe400000f0eff */
[----:B------:R-:W-:Y:S02]  /*07d0*/  IADD3 R30, P0, R31, R22, RZ ;  /* 0x000000161f1e7210 */ /* 0x000fe40007f1e0ff */
[-C--:B------:R-:W-:Y:S01]  /*07e0*/  LEA.HI.X.SX32 R41, R7, R27.reuse, 0x1, P1 ;  /* 0x0000001b07297211 */ /* 0x080fe200008f0eff */
[----:B------:R0:W4:Y:S01]  /*07f0*/  LDG.E.U8.CONSTANT R35, desc[UR6][R44.64] ;  /* 0x000000062c237981 */ /* 0x000122000c1e9100 */
[----:B------:R-:W-:Y:S01]  /*0800*/  LEA.HI.X.SX32 R39, R6, R27, 0x1, P2 ;  /* 0x0000001b06277211 */ /* 0x000fe200010f0eff */
[----:B------:R-:W-:-:S02]  /*0810*/  IMAD.X R31, RZ, RZ, R27, P0 ;  /* 0x000000ffff1f7224 */ /* 0x000fc400000e061b */
[----:B------:R-:W5:Y:S04]  /*0820*/  LDG.E.U8.CONSTANT R37, desc[UR6][R40.64] ;  /* 0x0000000628257981 */ /* 0x000f68000c1e9100 */
[----:B------:R-:W5:Y:S04]  /*0830*/  LDG.E.U8.CONSTANT R38, desc[UR6][R38.64] ;  /* 0x0000000626267981 */ /* 0x000f68000c1e9100 */
[----:B------:R-:W5:Y:S04]  /*0840*/  LDG.E.U16.CONSTANT R40, desc[UR6][R30.64+0x20] ;  /* 0x000020061e287981 */ /* 0x000f68000c1e9500 */
[----:B------:R-:W5:Y:S01]  /*0850*/  LDG.E.U16.CONSTANT R39, desc[UR6][R30.64+0x22] ;  /* 0x000022061e277981 */ /* 0x000f62000c1e9500 */
[----:B0-----:R-:W-:-:S02]  /*0860*/  IADD3 R44, P1, R9, R22, RZ ;  /* 0x00000016092c7210 */ /* 0x001fc40007f3e0ff */
[C---:B------:R-:W-:Y:S02]  /*0870*/  IADD3 R42, P0, R8.reuse, R22, RZ ;  /* 0x00000016082a7210 */ /* 0x040fe40007f1e0ff */
[-C--:B------:R-:W-:Y:S02]  /*0880*/  LEA.HI.X.SX32 R45, R9, R27.reuse, 0x1, P1 ;  /* 0x0000001b092d7211 */ /* 0x080fe400008f0eff */
[----:B------:R-:W-:-:S03]  /*0890*/  LEA.HI.X.SX32 R43, R8, R27, 0x1, P0 ;  /* 0x0000001b082b7211 */ /* 0x000fc600000f0eff */
[----:B------:R0:W5:Y:S04]  /*08a0*/  LDG.E.U8.CONSTANT R41, desc[UR6][R44.64] ;  /* 0x000000062c297981 */ /* 0x000168000c1e9100 */
[----:B------:R-:W5:Y:S01]  /*08b0*/  LDG.E.U8.CONSTANT R42, desc[UR6][R42.64] ;  /* 0x000000062a2a7981 */ /* 0x000f62000c1e9100 */
[----:B------:R-:W-:-:S04]  /*08c0*/  LOP3.LUT R24, R24, 0xf, RZ, 0xc0, !PT ;  /* 0x0000000f18187812 */ /* 0x000fc800078ec0ff */
[----:B------:R-:W-:-:S04]  /*08d0*/  SHF.R.U32.HI R24, RZ, 0x1, R24 ;  /* 0x00000001ff187819 */ /* 0x000fc80000011618 */
[----:B0-----:R-:W-:Y:S01]  /*08e0*/  LOP3.LUT R44, R24, 0x4, RZ, 0xc0, !PT ;  /* 0x00000004182c7812 */ /* 0x001fe200078ec0ff */
[----:B------:R-:W-:Y:S01]  /*08f0*/  IMAD.MOV.U32 R26, RZ, RZ, R22 ;  /* 0x000000ffff1a7224 */ /* 0x000fe200078e0016 */
[----:B------:R-:W-:-:S03]  /*0900*/  IADD3 R30, P0, R10, R22, RZ ;  /* 0x000000160a1e7210 */ /* 0x000fc60007f1e0ff */
[----:B------:R-:W-:Y:S01]  /*0910*/  IMAD R23, R33, 0x8, R44 ;  /* 0x0000000821177824 */ /* 0x000fe200078e022c */
[----:B------:R-:W-:Y:S01]  /*0920*/  IADD3 R28, P1, R11, R22, RZ ;  /* 0x000000160b1c7210 */ /* 0x000fe20007f3e0ff */
[----:B------:R-:W5:Y:S02]  /*0930*/  LDG.E.U16.CONSTANT R26, desc[UR6][R26.64+0x6c] ;  /* 0x00006c061a1a7981 */ /* 0x000f64000c1e9500 */
[----:B------:R-:W-:Y:S01]  /*0940*/  IMAD.WIDE R22, R23, 0x24, R20 ;  /* 0x0000002417167825 */ /* 0x000fe200078e0214 */
[----:B------:R-:W-:Y:S02]  /*0950*/  LEA.HI.X.SX32 R31, R10, R27, 0x1, P0 ;  /* 0x0000001b0a1f7211 */ /* 0x000fe400000f0eff */
[----:B------:R-:W-:-:S03]  /*0960*/  IADD3 R24, P0, R29, R22, RZ ;  /* 0x000000161d187210 */ /* 0x000fc60007f1e0ff */
[----:B------:R2:W5:Y:S01]  /*0970*/  LDG.E.U8.CONSTANT R30, desc[UR6][R30.64] ;  /* 0x000000061e1e7981 */ /* 0x000562000c1e9100 */
[----:B------:R-:W-:-:S03]  /*0980*/  LEA.HI.X.SX32 R29, R11, R27, 0x1, P1 ;  /* 0x0000001b0b1d7211 */ /* 0x000fc600008f0eff */
[----:B------:R-:W5:Y:S04]  /*0990*/  LDG.E.U16.CONSTANT R45, desc[UR6][R22.64+0x6c] ;  /* 0x00006c06162d7981 */ /* 0x000f68000c1e9500 */
[----:B------:R0:W5:Y:S01]  /*09a0*/  LDG.E.U8.CONSTANT R29, desc[UR6][R28.64] ;  /* 0x000000061c1d7981 */ /* 0x000162000c1e9100 */
[----:B--2---:R-:W-:Y:S01]  /*09b0*/  PRMT R31, R25, 0x5410, R34 ;  /* 0x00005410191f7816 */ /* 0x004fe20000000022 */
[----:B------:R-:W-:-:S05]  /*09c0*/  IMAD.X R25, RZ, RZ, R23, P0 ;  /* 0x000000ffff197224 */ /* 0x000fca00000e0617 */
[----:B------:R-:W2:Y:S01]  /*09d0*/  LDG.E.CONSTANT R34, desc[UR6][R24.64+0x4] ;  /* 0x0000040618227981 */ /* 0x000ea2000c1e9900 */
[----:B------:R-:W-:Y:S02]  /*09e0*/  LOP3.LUT R27, RZ, R31, RZ, 0x33, !PT ;  /* 0x0000001fff1b7212 */ /* 0x000fe400078e33ff */
[----:B---3--:R-:W-:Y:S02]  /*09f0*/  SHF.R.U32.HI R36, RZ, R13, R36 ;  /* 0x0000000dff247219 */ /* 0x008fe40000011624 */
[----:B------:R-:W-:Y:S02]  /*0a00*/  SHF.R.S32.HI R44, RZ, R44, R27 ;  /* 0x0000002cff2c7219 */ /* 0x000fe4000001141b */
[----:B------:R-:W-:Y:S02]  /*0a10*/  LOP3.LUT R27, R36, 0xf, RZ, 0xc0, !PT ;  /* 0x0000000f241b7812 */ /* 0x000fe400078ec0ff */
[----:B----4-:R-:W-:Y:S02]  /*0a20*/  SHF.R.U32.HI R35, RZ, R14, R35 ;  /* 0x0000000eff237219 */ /* 0x010fe40000011623 */
[----:B-----5:R-:W-:-:S03]  /*0a30*/  SHF.R.U32.HI R37, RZ, R16, R37 ;  /* 0x00000010ff257219 */ /* 0x020fc60000011625 */
[----:B------:R-:W-:Y:S01]  /*0a40*/  IMAD.SHL.U32 R36, R35, 0x10, RZ ;  /* 0x0000001023247824 */ /* 0x000fe200078e00ff */
[----:B------:R-:W-:Y:S01]  /*0a50*/  SHF.R.U32.HI R38, RZ, R15, R38 ;  /* 0x0000000fff267219 */ /* 0x000fe20000011626 */
[----:B------:R-:W-:Y:S02]  /*0a60*/  IMAD.SHL.U32 R37, R37, 0x10, RZ ;  /* 0x0000001025257824 */ /* 0x000fe400078e00ff */
[----:B------:R-:W-:Y:S01]  /*0a70*/  IMAD.SHL.U32 R35, R44, 0x4, RZ ;  /* 0x000000042c237824 */ /* 0x000fe200078e00ff */
[----:B------:R-:W-:Y:S02]  /*0a80*/  LOP3.LUT R38, R38, 0xf, RZ, 0xc0, !PT ;  /* 0x0000000f26267812 */ /* 0x000fe400078ec0ff */
[----:B------:R-:W-:Y:S02]  /*0a90*/  PRMT R39, R40, 0x5410, R39 ;  /* 0x0000541028277816 */ /* 0x000fe40000000027 */
[----:B0-----:R-:W-:Y:S02]  /*0aa0*/  LOP3.LUT R28, R37, 0x30, R38, 0xe2, !PT ;  /* 0x00000030251c7812 */ /* 0x001fe400078ee226 */
[----:B------:R-:W-:-:S02]  /*0ab0*/  LOP3.LUT R31, R39, 0x3030303, RZ, 0xc0, !PT ;  /* 0x03030303271f7812 */ /* 0x000fc400078ec0ff */
[----:B------:R-:W-:Y:S02]  /*0ac0*/  LOP3.LUT R38, R35, 0x4040404, RZ, 0xc0, !PT ;  /* 0x0404040423267812 */ /* 0x000fe400078ec0ff */
[----:B------:R-:W-:Y:S02]  /*0ad0*/  LOP3.LUT R35, R31, 0x80808080, RZ, 0xfc, !PT ;  /* 0x808080801f237812 */ /* 0x000fe400078efcff */
[----:B------:R-:W-:-:S03]  /*0ae0*/  LOP3.LUT R27, R36, 0x30, R27, 0xe2, !PT ;  /* 0x00000030241b7812 */ /* 0x000fc600078ee21b */
[----:B------:R-:W-:Y:S01]  /*0af0*/  IMAD.IADD R36, R35, 0x1, -R38 ;  /* 0x0000000123247824 */ /* 0x000fe200078e0a26 */
[----:B------:R-:W-:Y:S02]  /*0b00*/  SHF.R.U32.HI R41, RZ, R18, R41 ;  /* 0x00000012ff297219 */ /* 0x000fe40000011629 */
[--C-:B------:R-:W-:Y:S02]  /*0b10*/  LOP3.LUT R40, R38, 0x3030303, R39.reuse, 0xf8, !PT ;  /* 0x0303030326287812 */ /* 0x100fe400078ef827 */
[--C-:B------:R-:W-:Y:S02]  /*0b20*/  LOP3.LUT R37, R36, 0x3030303, R39.reuse, 0x78, !PT ;  /* 0x0303030324257812 */ /* 0x100fe400078e7827 */
[----:B------:R-:W-:Y:S02]  /*0b30*/  SHF.R.U32.HI R38, RZ, 0x2, R39 ;  /* 0x00000002ff267819 */ /* 0x000fe40000011627 */
[----:B------:R-:W-:Y:S01]  /*0b40*/  SHF.R.U32.HI R42, RZ, R17, R42 ;  /* 0x00000011ff2a7219 */ /* 0x000fe2000001162a */
[----:B------:R-:W-:Y:S01]  /*0b50*/  IMAD.SHL.U32 R41, R41, 0x10, RZ ;  /* 0x0000001029297824 */ /* 0x000fe200078e00ff */
[----:B------:R-:W-:-:S02]  /*0b60*/  LOP3.LUT R40, R37, R40, RZ, 0xc0, !PT ;  /* 0x0000002825287212 */ /* 0x000fc400078ec0ff */
[----:B------:R-:W-:Y:S01]  /*0b70*/  LOP3.LUT R37, R38, 0x3030303, RZ, 0xc0, !PT ;  /* 0x0303030326257812 */ /* 0x000fe200078ec0ff */
[----:B------:R-:W-:Y:S01]  /*0b80*/  IMAD.SHL.U32 R38, R44, 0x2, RZ ;  /* 0x000000022c267824 */ /* 0x000fe200078e00ff */
[----:B------:R-:W-:-:S04]  /*0b90*/  LOP3.LUT R42, R42, 0xf, RZ, 0xc0, !PT ;  /* 0x0000000f2a2a7812 */ /* 0x000fc800078ec0ff */
[----:B------:R-:W-:Y:S02]  /*0ba0*/  LOP3.LUT R35, R41, 0x30, R42, 0xe2, !PT ;  /* 0x0000003029237812 */ /* 0x000fe400078ee22a */
[----:B------:R-:W-:Y:S02]  /*0bb0*/  LOP3.LUT R38, R38, 0x4040404, RZ, 0xc0, !PT ;  /* 0x0404040426267812 */ /* 0x000fe400078ec0ff */
[----:B------:R-:W-:-:S05]  /*0bc0*/  LOP3.LUT R41, R37, 0x80808080, RZ, 0xfc, !PT ;  /* 0x8080808025297812 */ /* 0x000fca00078efcff */
[----:B------:R-:W-:-:S05]  /*0bd0*/  IMAD.IADD R41, R41, 0x1, -R38 ;  /* 0x0000000129297824 */ /* 0x000fca00078e0a26 */
[----:B------:R-:W-:-:S04]  /*0be0*/  LOP3.LUT R38, R37, R38, R41, 0x58, !PT ;  /* 0x0000002625267212 */ /* 0x000fc800078e5829 */
[----:B------:R-:W-:-:S04]  /*0bf0*/  PRMT R42, R38, 0xba98, RZ ;  /* 0x0000ba98262a7816 */ /* 0x000fc800000000ff */
[----:B------:R-:W-:Y:S02]  /*0c00*/  LOP3.LUT R38, R42, 0x80808080, R41, 0x6, !PT ;  /* 0x808080802a267812 */ /* 0x000fe400078e0629 */
[----:B------:R-:W-:Y:S02]  /*0c10*/  PRMT R41, R40, 0xba98, RZ ;  /* 0x0000ba9828297816 */ /* 0x000fe400000000ff */
[----:B------:R-:W-:Y:S02]  /*0c20*/  PRMT R40, R31, 0xba98, RZ ;  /* 0x0000ba981f287816 */ /* 0x000fe400000000ff */
[----:B------:R-:W-:Y:S02]  /*0c30*/  PRMT R37, R37, 0xba98, RZ ;  /* 0x0000ba9825257816 */ /* 0x000fe400000000ff */
[C---:B------:R-:W-:Y:S02]  /*0c40*/  LOP3.LUT R36, R41.reuse, 0x80808080, R36, 0x6, !PT ;  /* 0x8080808029247812 */ /* 0x040fe400078e0624 */
[----:B------:R-:W-:-:S02]  /*0c50*/  LOP3.LUT R31, R41, 0x7f7f7f7f, R40, 0x60, !PT ;  /* 0x7f7f7f7f291f7812 */ /* 0x000fc400078e6028 */
[----:B------:R-:W-:Y:S02]  /*0c60*/  SHF.R.U32.HI R41, RZ, 0x4, R39 ;  /* 0x00000004ff297819 */ /* 0x000fe40000011627 */
[----:B------:R-:W-:Y:S02]  /*0c70*/  LOP3.LUT R37, R42, 0x7f7f7f7f, R37, 0x60, !PT ;  /* 0x7f7f7f7f2a257812 */ /* 0x000fe400078e6025 */
[----:B------:R-:W-:Y:S02]  /*0c80*/  LOP3.LUT R41, R41, 0x3030303, RZ, 0xc0, !PT ;  /* 0x0303030329297812 */ /* 0x000fe400078ec0ff */
[----:B------:R-:W-:Y:S02]  /*0c90*/  LOP3.LUT R37, R37, R38, RZ, 0xfc, !PT ;  /* 0x0000002625257212 */ /* 0x000fe400078efcff */
[----:B------:R-:W-:Y:S02]  /*0ca0*/  LOP3.LUT R43, R41, 0x80808080, RZ, 0xfc, !PT ;  /* 0x80808080292b7812 */ /* 0x000fe400078efcff */
[----:B------:R-:W-:-:S02]  /*0cb0*/  LOP3.LUT R38, R44, 0x4040404, RZ, 0xc0, !PT ;  /* 0x040404042c267812 */ /* 0x000fc400078ec0ff */
[----:B------:R-:W-:-:S03]  /*0cc0*/  LOP3.LUT R40, R41, 0x4040404, R44, 0xf8, !PT ;  /* 0x0404040429287812 */ /* 0x000fc600078ef82c */
[----:B------:R-:W-:-:S05]  /*0cd0*/  IMAD.IADD R38, R43, 0x1, -R38 ;  /* 0x000000012b267824 */ /* 0x000fca00078e0a26 */
[----:B------:R-:W-:-:S04]  /*0ce0*/  LOP3.LUT R40, R40, R38, R41, 0x60, !PT ;  /* 0x0000002628287212 */ /* 0x000fc800078e6029 */
[----:B------:R-:W-:Y:S02]  /*0cf0*/  PRMT R43, R40, 0xba98, RZ ;  /* 0x0000ba98282b7816 */ /* 0x000fe400000000ff */
[----:B------:R-:W-:Y:S02]  /*0d00*/  PRMT R40, R41, 0xba98, RZ ;  /* 0x0000ba9829287816 */ /* 0x000fe400000000ff */
[C---:B------:R-:W-:Y:S02]  /*0d10*/  LOP3.LUT R42, R43.reuse, 0x80808080, R38, 0x6, !PT ;  /* 0x808080802b2a7812 */ /* 0x040fe400078e0626 */
[----:B------:R-:W-:Y:S01]  /*0d20*/  LOP3.LUT R41, R43, 0x7f7f7f7f, R40, 0x60, !PT ;  /* 0x7f7f7f7f2b297812 */ /* 0x000fe200078e6028 */
[----:B------:R-:W3:Y:S01]  /*0d30*/  LDG.E.CONSTANT R38, desc[UR6][R24.64+0x70] ;  /* 0x0000700618267981 */ /* 0x000ee2000c1e9900 */
[----:B------:R-:W-:-:S03]  /*0d40*/  LOP3.LUT R43, R31, R36, RZ, 0xfc, !PT ;  /* 0x000000241f2b7212 */ /* 0x000fc600078efcff */
[----:B------:R-:W4:Y:S01]  /*0d50*/  LDG.E.CONSTANT R36, desc[UR6][R24.64+0x28] ;  /* 0x0000280618247981 */ /* 0x000f22000c1e9900 */
[----:B------:R-:W-:-:S03]  /*0d60*/  LOP3.LUT R42, R41, R42, RZ, 0xfc, !PT ;  /* 0x0000002a292a7212 */ /* 0x000fc600078efcff */
[----:B------:R0:W5:Y:S04]  /*0d70*/  LDG.E.CONSTANT R31, desc[UR6][R24.64+0x4c] ;  /* 0x00004c06181f7981 */ /* 0x000168000c1e9900 */
[----:B------:R-:W3:Y:S04]  /*0d80*/  LDG.E.U16.CONSTANT R41, desc[UR6][R22.64] ;  /* 0x0000000616297981 */ /* 0x000ee8000c1e9500 */
[----:B------:R-:W3:Y:S01]  /*0d90*/  LDG.E.U16.CONSTANT R40, desc[UR6][R22.64+0x24] ;  /* 0x0000240616287981 */ /* 0x000ee2000c1e9500 */
[----:B--2---:R-:W-:-:S03]  /*0da0*/  IDP.4A.S8.S8 R43, R43, R34, RZ ;  /* 0x000000222b2b7226 */ /* 0x004fc600000006ff */
[----:B------:R1:W2:Y:S01]  /*0db0*/  LDG.E.U16.CONSTANT R34, desc[UR6][R22.64+0x48] ;  /* 0x0000480616227981 */ /* 0x0002a2000c1e9500 */
[----:B------:R-:W-:Y:S02]  /*0dc0*/  SHF.R.U32.HI R39, RZ, 0x6, R39 ;  /* 0x00000006ff277819 */ /* 0x000fe40000011627 */
[----:B------:R-:W-:Y:S02]  /*0dd0*/  SHF.R.U32.HI R44, RZ, 0x1, R44 ;  /* 0x00000001ff2c7819 */ /* 0x000fe4000001162c */
[----:B------:R-:W-:Y:S02]  /*0de0*/  LOP3.LUT R39, R39, 0x3030303, RZ, 0xc0, !PT ;  /* 0x0303030327277812 */ /* 0x000fe400078ec0ff */
[----:B------:R-:W-:Y:S02]  /*0df0*/  LOP3.LUT R44, R44, 0x4040404, RZ, 0xc0, !PT ;  /* 0x040404042c2c7812 */ /* 0x000fe400078ec0ff */
[----:B0-----:R-:W-:Y:S02]  /*0e00*/  LOP3.LUT R25, R39, 0x80808080, RZ, 0xfc, !PT ;  /* 0x8080808027197812 */ /* 0x001fe400078efcff */
[----:B------:R-:W-:-:S03]  /*0e10*/  SHF.R.U32.HI R29, RZ, R2, R29 ;  /* 0x00000002ff1d7219 */ /* 0x000fc6000001161d */
[----:B------:R-:W-:Y:S01]  /*0e20*/  IMAD.IADD R24, R25, 0x1, -R44 ;  /* 0x0000000119187824 */ /* 0x000fe200078e0a2c */
[----:B------:R-:W-:Y:S01]  /*0e30*/  SHF.R.U32.HI R30, RZ, R19, R30 ;  /* 0x00000013ff1e7219 */ /* 0x000fe2000001161e */
[----:B------:R-:W-:-:S03]  /*0e40*/  IMAD.SHL.U32 R29, R29, 0x10, RZ ;  /* 0x000000101d1d7824 */ /* 0x000fc600078e00ff */
[----:B------:R-:W-:Y:S02]  /*0e50*/  LOP3.LUT R44, R39, R44, R24, 0x58, !PT ;  /* 0x0000002c272c7212 */ /* 0x000fe400078e5818 */
[----:B------:R-:W-:Y:S02]  /*0e60*/  LOP3.LUT R30, R30, 0xf, RZ, 0xc0, !PT ;  /* 0x0000000f1e1e7812 */ /* 0x000fe400078ec0ff */
[----:B------:R-:W-:Y:S02]  /*0e70*/  PRMT R25, R44, 0xba98, RZ ;  /* 0x0000ba982c197816 */ /* 0x000fe400000000ff */
[----:B-1----:R-:W-:Y:S02]  /*0e80*/  LOP3.LUT R23, R29, 0x30, R30, 0xe2, !PT ;  /* 0x000000301d177812 */ /* 0x002fe400078ee21e */
[----:B------:R-:W-:Y:S02]  /*0e90*/  PRMT R30, R39, 0xba98, RZ ;  /* 0x0000ba98271e7816 */ /* 0x000fe400000000ff */
[----:B------:R-:W-:Y:S01]  /*0ea0*/  LOP3.LUT R22, R25, 0x80808080, R24, 0x6, !PT ;  /* 0x8080808019167812 */ /* 0x000fe200078e0618 */
[----:B------:R-:W-:Y:S01]  /*0eb0*/  VIADD R24, R27, 0xffffffe0 ;  /* 0xffffffe01b187836 */ /* 0x000fe20000000000 */
[----:B------:R-:W-:Y:S01]  /*0ec0*/  LOP3.LUT R25, R25, 0x7f7f7f7f, R30, 0x60, !PT ;  /* 0x7f7f7f7f19197812 */ /* 0x000fe200078e601e */
[----:B------:R-:W-:-:S02]  /*0ed0*/  VIADD R28, R28, 0xffffffe0 ;  /* 0xffffffe01c1c7836 */ /* 0x000fc40000000000 */
[----:B------:R-:W-:Y:S01]  /*0ee0*/  IMAD R24, R24, R43, RZ ;  /* 0x0000002b18187224 */ /* 0x000fe200078e02ff */
[----:B------:R-:W-:Y:S01]  /*0ef0*/  LOP3.LUT R27, R25, R22, RZ, 0xfc, !PT ;  /* 0x00000016191b7212 */ /* 0x000fe200078efcff */
[----:B------:R-:W-:Y:S02]  /*0f00*/  VIADD R35, R35, 0xffffffe0 ;  /* 0xffffffe023237836 */ /* 0x000fe40000000000 */
[----:B------:R-:W-:Y:S01]  /*0f10*/  VIADD R33, R33, 0x2 ;  /* 0x0000000221217836 */ /* 0x000fe20000000000 */
[----:B------:R-:W-:Y:S01]  /*0f20*/  I2FP.F32.S32 R25, R24 ;  /* 0x0000001800197245 */ /* 0x000fe20000201400 */
[----:B------:R-:W-:-:S03]  /*0f30*/  VIADD R23, R23, 0xffffffe0 ;  /* 0xffffffe017177836 */ /* 0x000fc60000000000 */
[----:B------:R-:W-:Y:S01]  /*0f40*/  ISETP.GE.U32.AND P0, PT, R33, UR4, PT ;  /* 0x0000000421007c0c */ /* 0x000fe2000bf06070 */
[----:B------:R-:W-:Y:S02]  /*0f50*/  HADD2.F32 R45, -RZ, R45.H0_H0 ;  /* 0x2000002dff2d7230 */ /* 0x000fe40000004100 */
[----:B----4-:R-:W-:Y:S02]  /*0f60*/  IDP.4A.S8.S8 R37, R37, R36, RZ ;  /* 0x0000002425257226 */ /* 0x010fe400000006ff */
[----:B-----5:R-:W-:Y:S02]  /*0f70*/  IDP.4A.S8.S8 R42, R42, R31, RZ ;  /* 0x0000001f2a2a7226 */ /* 0x020fe400000006ff */
[----:B------:R-:W-:Y:S02]  /*0f80*/  IMAD R28, R28, R37, RZ ;  /* 0x000000251c1c7224 */ /* 0x000fe400078e02ff */
[----:B---3--:R-:W-:Y:S02]  /*0f90*/  HADD2.F32 R22, -RZ, R41.H0_H0 ;  /* 0x20000029ff167230 */ /* 0x008fe40000004100 */
[----:B------:R-:W-:Y:S01]  /*0fa0*/  IMAD R35, R35, R42, RZ ;  /* 0x0000002a23237224 */ /* 0x000fe200078e02ff */
[----:B------:R-:W-:Y:S01]  /*0fb0*/  I2FP.F32.S32 R28, R28 ;  /* 0x0000001c001c7245 */ /* 0x000fe20000201400 */
[----:B------:R-:W-:-:S02]  /*0fc0*/  IDP.4A.S8.S8 R38, R27, R38, RZ ;  /* 0x000000261b267226 */ /* 0x000fc400000006ff */
[----:B------:R-:W-:Y:S01]  /*0fd0*/  FFMA.FTZ R25, R22, R25, RZ ;  /* 0x0000001916197223 */ /* 0x000fe200000100ff */
[----:B------:R-:W-:Y:S01]  /*0fe0*/  HADD2.F32 R40, -RZ, R40.H0_H0 ;  /* 0x20000028ff287230 */ /* 0x000fe20000004100 */
[----:B------:R-:W-:Y:S01]  /*0ff0*/  I2FP.F32.S32 R35, R35 ;  /* 0x0000002300237245 */ /* 0x000fe20000201400 */
[----:B------:R-:W-:-:S03]  /*1000*/  IMAD R23, R23, R38, RZ ;  /* 0x0000002617177224 */ /* 0x000fc600078e02ff */
[----:B------:R-:W-:Y:S02]  /*1010*/  FFMA.FTZ R25, R40, R28, R25 ;  /* 0x0000001c28197223 */ /* 0x000fe40000010019 */
[----:B------:R-:W-:Y:S01]  /*1020*/  I2FP.F32.S32 R22, R23 ;  /* 0x0000001700167245 */ /* 0x000fe20000201400 */
[----:B------:R-:W-:Y:S02]  /*1030*/  HADD2.F32 R23, -RZ, R26.H0_H0 ;  /* 0x2000001aff177230 */ /* 0x000fe40000004100 */
[----:B--2---:R-:W-:-:S05]  /*1040*/  HADD2.F32 R34, -RZ, R34.H0_H0 ;  /* 0x20000022ff227230 */ /* 0x004fca0000004100 */
[----:B------:R-:W-:-:S04]  /*1050*/  FFMA.FTZ R34, R34, R35, R25 ;  /* 0x0000002322227223 */ /* 0x000fc80000010019 */
[----:B------:R-:W-:-:S04]  /*1060*/  FFMA.FTZ R22, R45, R22, R34 ;  /* 0x000000162d167223 */ /* 0x000fc80000010022 */
[----:B------:R-:W-:Y:S01]  /*1070*/  FFMA.FTZ R32, R23, R22, R32 ;  /* 0x0000001617207223 */ /* 0x000fe20000010020 */
[----:B------:R-:W-:Y:S06]  /*1080*/  @!P0 BRA `(.L_x_53) ;  /* 0xfffffff400708947 */ /* 0x000fec000383ffff */
.L_x_52:
[----:B------:R-:W-:Y:S05]  /*1090*/  BSYNC B0 ;  /* 0x0000000000007941 */ /* 0x000fea0003800000 */
.L_x_51:
        /* <DEDUP_REMOVED lines=21> */
.L_x_54:
        /* <DEDUP_REMOVED lines=9> */
.L_x_1214:


//--------------------- .text._Z9moe_vec_qIN3c108BFloat16ELi256ELi16E10block_q2_KLi1EXadL_ZN45_INTERNAL_8d5cb472_14_gguf_kernel_cu_cd24131917vec_dot_q2_K_q8_1EPKvPK10block_q8_1RKiEEEvS5_S5_PT_PS9_iiii --------------------------
	.section	.text._Z9moe_vec_qIN3c108BFloat16ELi256ELi16E10block_q2_KLi1EXadL_ZN45_INTERNAL_8d5cb472_14_gguf_kernel_cu_cd24131917vec_dot_q2_K_q8_1EPKvPK10block_q8_1RKiEEEvS5_S5_PT_PS9_iiii,"ax",@progbits
	.align	128
.text._Z9moe_vec_qIN3c108BFloat16ELi256ELi16E10block_q2_KLi1EXadL_ZN45_INTERNAL_8d5cb472_14_gguf_kernel_cu_cd24131917vec_dot_q2_K_q8_1EPKvPK10block_q8_1RKiEEEvS5_S5_PT_PS9_iiii:
        .type           _Z9moe_vec_qIN3c108BFloat16ELi256ELi16E10block_q2_KLi1EXadL_ZN45_INTERNAL_8d5cb472_14_gguf_kernel_cu_cd24131917vec_dot_q2_K_q8_1EPKvPK10block_q8_1RKiEEEvS5_S5_PT_PS9_iiii,@function
        .size           _Z9moe_vec_qIN3c108BFloat16ELi256ELi16E10block_q2_KLi1EXadL_ZN45_INTERNAL_8d5cb472_14_gguf_kernel_cu_cd24131917vec_dot_q2_K_q8_1EPKvPK10block_q8_1RKiEEEvS5_S5_PT_PS9_iiii,(.L_x_1215 - _Z9moe_vec_qIN3c108BFloat16ELi256ELi16E10block_q2_KLi1EXadL_ZN45_INTERNAL_8d5cb472_14_gguf_kernel_cu_cd24131917vec_dot_q2_K_q8_1EPKvPK10block_q8_1RKiEEEvS5_S5_PT_PS9_iiii)
        .other          _Z9moe_vec_qIN3c108BFloat16ELi256ELi16E10block_q2_KLi1EXadL_ZN45_INTERNAL_8d5cb472_14_gguf_kernel_cu_cd24131917vec_dot_q2_K_q8_1EPKvPK10block_q8_1RKiEEEvS5_S5_PT_PS9_iiii,@"STO_CUDA_ENTRY STV_DEFAULT"
_Z9moe_vec_qIN3c108BFloat16ELi256ELi16E10block_q2_KLi1EXadL_ZN45_INTERNAL_8d5cb472_14_gguf_kernel_cu_cd24131917vec_dot_q2_K_q8_1EPKvPK10block_q8_1RKiEEEvS5_S5_PT_PS9_iiii:
        /* <DEDUP_REMOVED lines=24> */
[----:B------:R0:W2:Y:S01]  /*0180*/  LDG.E R7, desc[UR6][R4.64] ;  /* 0x0000000604077981 */ /* 0x0000a2000c1e1900 */
[----:B------:R-:W3:Y:S01]  /*0190*/  I2F.U32.RP R6, UR5 ;  /* 0x0000000500067d06 */ /* 0x000ee20008209000 */
[----:B------:R-:W-:Y:S02]  /*01a0*/  ISETP.NE.U32.AND P2, PT, RZ, UR5, PT ;  /* 0x00000005ff007c0c */ /* 0x000fe4000bf45070 */
[----:B0-----:R-:W-:-:S05]  /*01b0*/  LOP3.LUT R5, R2, 0x7, RZ, 0xc0, !PT ;  /* 0x0000000702057812 */ /* 0x001fca00078ec0ff */
[----:B---3--:R-:W0:Y:S02]  /*01c0*/  MUFU.RCP R6, R6 ;  /* 0x0000000600067308 */ /* 0x008e240000001000 */
[----:B0-----:R-:W-:Y:S01]  /*01d0*/  VIADD R10, R6, 0xffffffe ;  /* 0x0ffffffe060a7836 */ /* 0x001fe20000000000 */
[----:B------:R-:W-:-:S05]  /*01e0*/  LOP3.LUT R6, R2, 0x4, RZ, 0xc0, !PT ;  /* 0x0000000402067812 */ /* 0x000fca00078ec0ff */
[----:B------:R0:W3:Y:S02]  /*01f0*/  F2I.FTZ.U32.TRUNC.NTZ R11, R10 ;  /* 0x0000000a000b7305 */ /* 0x0000e4000021f000 */
[----:B0-----:R-:W-:Y:S01]  /*0200*/  IMAD.MOV.U32 R10, RZ, RZ, RZ ;  /* 0x000000ffff0a7224 */ /* 0x001fe200078e00ff */
[----:B---3--:R-:W-:-:S05]  /*0210*/  IADD3 R13, RZ, -R11, RZ ;  /* 0x8000000bff0d7210 */ /* 0x008fca0007ffe0ff */
[----:B------:R-:W-:-:S04]  /*0220*/  IMAD R13, R13, UR5, RZ ;  /* 0x000000050d0d7c24 */ /* 0x000fc8000f8e02ff */
[----:B------:R-:W-:-:S06]  /*0230*/  IMAD.HI.U32 R8, R11, R13, R10 ;  /* 0x0000000d0b087227 */ /* 0x000fcc00078e000a */
[----:B------:R-:W-:-:S04]  /*0240*/  IMAD.HI.U32 R8, R8, R3, RZ ;  /* 0x0000000308087227 */ /* 0x000fc800078e00ff */
[----:B------:R-:W-:-:S04]  /*0250*/  IMAD.MOV R4, RZ, RZ, -R8 ;  /* 0x000000ffff047224 */ /* 0x000fc800078e0a08 */
[----:B------:R-:W-:-:S05]  /*0260*/  IMAD R4, R4, UR5, R3 ;  /* 0x0000000504047c24 */ /* 0x000fca000f8e0203 */
[----:B------:R-:W-:-:S13]  /*0270*/  ISETP.GE.U32.AND P0, PT, R4, UR5, PT ;  /* 0x0000000504007c0c */ /* 0x000fda000bf06070 */
[----:B------:R-:W-:Y:S01]  /*0280*/  @P0 IADD3 R4, R4, -UR5, RZ ;  /* 0x8000000504040c10 */ /* 0x000fe2000fffe0ff */
[----:B------:R-:W-:-:S03]  /*0290*/  @P0 VIADD R8, R8, 0x1 ;  /* 0x0000000108080836 */ /* 0x000fc60000000000 */
[----:B------:R-:W-:Y:S02]  /*02a0*/  ISETP.GE.U32.AND P1, PT, R4, UR5, PT ;  /* 0x0000000504007c0c */ /* 0x000fe4000bf26070 */
[----:B------:R-:W-:-:S05]  /*02b0*/  LOP3.LUT R4, R2, 0xf, RZ, 0xc0, !PT ;  /* 0x0000000f02047812 */ /* 0x000fca00078ec0ff */
[----:B------:R-:W-:Y:S01]  /*02c0*/  IMAD.IADD R5, R4, 0x1, -R5 ;  /* 0x0000000104057824 */ /* 0x000fe200078e0a05 */
[----:B------:R-:W-:-:S04]  /*02d0*/  SHF.R.U32.HI R4, RZ, 0x1, R4 ;  /* 0x00000001ff047819 */ /* 0x000fc80000011604 */
[----:B------:R-:W-:Y:S01]  /*02e0*/  LEA.HI R5, R6, R5, RZ, 0x1e ;  /* 0x0000000506057211 */ /* 0x000fe200078ff0ff */
[----:B------:R-:W-:Y:S01]  /*02f0*/  HFMA2.MMA R6, -RZ, RZ, 0, 0 ;  /* 0x00000000ff067435 */ /* 0x000fe200000001ff */
[----:B------:R-:W-:Y:S02]  /*0300*/  @P1 IADD3 R8, R8, 0x1, RZ ;  /* 0x0000000108081810 */ /* 0x000fe40007ffe0ff */
[----:B------:R-:W-:Y:S01]  /*0310*/  @!P2 LOP3.LUT R8, RZ, UR5, RZ, 0x33, !PT ;  /* 0x00000005ff08ac12 */ /* 0x000fe2000f8e33ff */
[----:B------:R-:W-:-:S04]  /*0320*/  ULDC UR5, c[0x0][0x23c] ;  /* 0x00008f0000057ab9 */ /* 0x000fc80000000800 */
[----:B------:R-:W-:Y:S01]  /*0330*/  IMAD R11, R8, UR5, RZ ;  /* 0x00000005080b7c24 */ /* 0x000fe2000f8e02ff */
[----:B------:R-:W-:Y:S01]  /*0340*/  UIMAD UR5, UR4, UR8, URZ ;  /* 0x00000008040572a4 */ /* 0x000fe2000f8e023f */
[----:B------:R-:W-:Y:S01]  /*0350*/  LOP3.LUT R8, R4, 0x4, RZ, 0xc0, !PT ;  /* 0x0000000404087812 */ /* 0x000fe200078ec0ff */
[----:B------:R-:W-:Y:S02]  /*0360*/  IMAD R4, R0, UR4, R9 ;  /* 0x0000000400047c24 */ /* 0x000fe4000f8e0209 */
[----:B-1----:R-:W-:-:S04]  /*0370*/  IMAD.WIDE.U32 R14, R11, 0x4, R14 ;  /* 0x000000040b0e7825 */ /* 0x002fc800078e000e */
[----:B------:R-:W-:Y:S02]  /*0380*/  IMAD R8, R9, 0x8, R8 ;  /* 0x0000000809087824 */ /* 0x000fe400078e0208 */
[----:B--2---:R-:W-:-:S07]  /*0390*/  IMAD R7, R7, UR5, RZ ;  /* 0x0000000507077c24 */ /* 0x004fce000f8e02ff */
.L_x_57:
[----:B------:R-:W0:Y:S01]  /*03a0*/  LDC.64 R12, c[0x0][0x210] ;  /* 0x00008400ff0c7b82 */ /* 0x000e220000000a00 */
[C---:B------:R-:W-:Y:S01]  /*03b0*/  IADD3 R11, P0, R7.reuse, R4, RZ ;  /* 0x00000004070b7210 */ /* 0x040fe20007f1e0ff */
[----:B------:R-:W-:Y:S01]  /*03c0*/  IMAD.WIDE R18, R8, 0x24, R14 ;  /* 0x0000002408127825 */ /* 0x000fe200078e020e */
[----:B------:R-:W-:Y:S02]  /*03d0*/  SHF.R.S32.HI R10, RZ, 0x1f, R4 ;  /* 0x0000001fff0a7819 */ /* 0x000fe40000011404 */
[----:B------:R-:W-:Y:S02]  /*03e0*/  SHF.L.U32 R16, R2, 0x2, RZ ;  /* 0x0000000202107819 */ /* 0x000fe400000006ff */
[----:B------:R-:W-:Y:S01]  /*03f0*/  LEA.HI.X.SX32 R10, R7, R10, 0x1, P0 ;  /* 0x0000000a070a7211 */ /* 0x000fe200000f0eff */
[----:B------:R-:W2:Y:S01]  /*0400*/  LDG.E.U16.CONSTANT R22, desc[UR6][R18.64] ;  /* 0x0000000612167981 */ /* 0x000ea2000c1e9500 */
[C---:B------:R-:W-:Y:S02]  /*0410*/  LOP3.LUT R21, R16.reuse, 0x3c, RZ, 0xc0, !PT ;  /* 0x0000003c10157812 */ /* 0x040fe400078ec0ff */
[----:B------:R-:W-:Y:S01]  /*0420*/  LOP3.LUT R17, R16, 0x1c, RZ, 0xc0, !PT ;  /* 0x0000001c10117812 */ /* 0x000fe200078ec0ff */
[----:B------:R-:W3:Y:S01]  /*0430*/  LDG.E.U16.CONSTANT R25, desc[UR6][R18.64+0x24] ;  /* 0x0000240612197981 */ /* 0x000ee2000c1e9500 */
[----:B0-----:R-:W-:-:S04]  /*0440*/  IMAD.WIDE.U32 R12, R11, 0x54, R12 ;  /* 0x000000540b0c7825 */ /* 0x001fc800078e000c */
[----:B------:R-:W-:Y:S01]  /*0450*/  IMAD R11, R10, 0x54, RZ ;  /* 0x000000540a0b7824 */ /* 0x000fe200078e02ff */
[-C--:B------:R-:W-:Y:S02]  /*0460*/  IADD3 R28, P1, R5, R12.reuse, RZ ;  /* 0x0000000c051c7210 */ /* 0x080fe40007f3e0ff */
[----:B------:R-:W-:Y:S01]  /*0470*/  IADD3 R20, P0, R21, R12, RZ ;  /* 0x0000000c15147210 */ /* 0x000fe20007f1e0ff */
[----:B------:R-:W-:-:S05]  /*0480*/  IMAD.IADD R13, R13, 0x1, R11 ;  /* 0x000000010d0d7824 */ /* 0x000fca00078e020b */
[-C--:B------:R-:W-:Y:S01]  /*0490*/  LEA.HI.X.SX32 R29, R5, R13.reuse, 0x1, P1 ;  /* 0x0000000d051d7211 */ /* 0x080fe200008f0eff */
[----:B------:R0:W4:Y:S01]  /*04a0*/  LDG.E.CONSTANT R12, desc[UR6][R12.64+0x50] ;  /* 0x000050060c0c7981 */ /* 0x000122000c1e9900 */
[----:B------:R-:W-:Y:S02]  /*04b0*/  IADD3 R16, P1, R17, R18, RZ ;  /* 0x0000001211107210 */ /* 0x000fe40007f3e0ff */
[----:B------:R-:W-:Y:S01]  /*04c0*/  IADD3.X R21, RZ, R13, RZ, P0, !PT ;  /* 0x0000000dff157210 */ /* 0x000fe200007fe4ff */
[----:B------:R-:W0:Y:S02]  /*04d0*/  LDG.E.U8.CONSTANT R10, desc[UR6][R28.64] ;  /* 0x000000061c0a7981 */ /* 0x000e24000c1e9100 */
[----:B------:R-:W-:Y:S02]  /*04e0*/  IMAD.X R17, RZ, RZ, R19, P1 ;  /* 0x000000ffff117224 */ /* 0x000fe400008e0613 */
[----:B------:R-:W5:Y:S04]  /*04f0*/  LDG.E.CONSTANT R11, desc[UR6][R20.64+0x10] ;  /* 0x00001006140b7981 */ /* 0x000f68000c1e9900 */
[----:B------:R-:W2:Y:S04]  /*0500*/  LDG.E.U8.CONSTANT R23, desc[UR6][R28.64+0x4] ;  /* 0x000004061c177981 */ /* 0x000ea8000c1e9100 */
[----:B------:R-:W3:Y:S04]  /*0510*/  LDG.E.CONSTANT R24, desc[UR6][R16.64+0x28] ;  /* 0x0000280610187981 */ /* 0x000ee8000c1e9900 */
[----:B------:R-:W4:Y:S04]  /*0520*/  LDG.E.CONSTANT R20, desc[UR6][R16.64+0x4] ;  /* 0x0000040610147981 */ /* 0x000f28000c1e9900 */
[----:B------:R-:W2:Y:S04]  /*0530*/  LDG.E.U8.CONSTANT R21, desc[UR6][R28.64+0x2] ;  /* 0x000002061c157981 */ /* 0x000ea8000c1e9100 */
[----:B------:R1:W3:Y:S04]  /*0540*/  LDG.E.U8.CONSTANT R26, desc[UR6][R28.64+0x6] ;  /* 0x000006061c1a7981 */ /* 0x0002e8000c1e9100 */
[----:B------:R-:W3:Y:S04]  /*0550*/  LDG.E.CONSTANT R27, desc[UR6][R16.64+0x4c] ;  /* 0x00004c06101b7981 */ /* 0x000ee8000c1e9900 */
[----:B------:R-:W3:Y:S04]  /*0560*/  LDG.E.U16.CONSTANT R28, desc[UR6][R18.64+0x48] ;  /* 0x00004806121c7981 */ /* 0x000ee8000c1e9500 */
[----:B------:R5:W3:Y:S04]  /*0570*/  LDG.E.CONSTANT R16, desc[UR6][R16.64+0x70] ;  /* 0x0000700610107981 */ /* 0x000ae8000c1e9900 */
[----:B------:R2:W3:Y:S01]  /*0580*/  LDG.E.U16.CONSTANT R18, desc[UR6][R18.64+0x6c] ;  /* 0x00006c0612127981 */ /* 0x0004e2000c1e9500 */
[----:B------:R-:W-:-:S04]  /*0590*/  IADD3 R9, R9, 0x2, RZ ;  /* 0x0000000209097810 */ /* 0x000fc80007ffe0ff */
[----:B------:R-:W-:Y:S01]  /*05a0*/  ISETP.GE.U32.AND P0, PT, R9, UR4, PT ;  /* 0x0000000409007c0c */ /* 0x000fe2000bf06070 */
[----:B------:R-:W-:Y:S01]  /*05b0*/  VIADD R8, R8, 0x10 ;  /* 0x0000001008087836 */ /* 0x000fe20000000000 */
[----:B------:R-:W-:Y:S02]  /*05c0*/  IADD3 R4, R4, 0x2, RZ ;  /* 0x0000000204047810 */ /* 0x000fe40007ffe0ff */
[----:B0-----:R-:W-:-:S04]  /*05d0*/  LOP3.LUT R13, R10, 0xf0, RZ, 0xc0, !PT ;  /* 0x000000f00a0d7812 */ /* 0x001fc800078ec0ff */
[----:B-1----:R-:W-:Y:S02]  /*05e0*/  SHF.R.U32.HI R29, RZ, 0x4, R13 ;  /* 0x00000004ff1d7819 */ /* 0x002fe4000001160d */
[----:B-----5:R-:W-:Y:S02]  /*05f0*/  LOP3.LUT R13, R11, 0x3030303, RZ, 0xc0, !PT ;  /* 0x030303030b0d7812 */ /* 0x020fe400078ec0ff */
[----:B------:R-:W-:Y:S02]  /*0600*/  LEA R17, R29, R29, 0x8 ;  /* 0x0000001d1d117211 */ /* 0x000fe400078e40ff */
[----:B------:R-:W-:Y:S01]  /*0610*/  LOP3.LUT R10, R10, 0xf, RZ, 0xc0, !PT ;  /* 0x0000000f0a0a7812 */ /* 0x000fe200078ec0ff */
[----:B----4-:R-:W-:Y:S02]  /*0620*/  IDP.4A.S8.S8 R29, R13, R20, RZ ;  /* 0x000000140d1d7226 */ /* 0x010fe400000006ff */
[----:B------:R-:W-:Y:S01]  /*0630*/  IMAD R13, R17, 0x10000, R17 ;  /* 0x00010000110d7824 */ /* 0x000fe200078e0211 */
[----:B--2---:R-:W-:Y:S01]  /*0640*/  LOP3.LUT R17, R21, 0xf0, RZ, 0xc0, !PT ;  /* 0x000000f015117812 */ /* 0x004fe200078ec0ff */
[----:B------:R-:W-:Y:S01]  /*0650*/  IMAD R10, R29, R10, RZ ;  /* 0x0000000a1d0a7224 */ /* 0x000fe200078e02ff */
[----:B------:R-:W-:-:S02]  /*0660*/  SHF.R.U32.HI R19, RZ, 0x2, R11 ;  /* 0x00000002ff137819 */ /* 0x000fc4000001160b */
[----:B------:R-:W-:Y:S01]  /*0670*/  SHF.R.U32.HI R17, RZ, 0x4, R17 ;  /* 0x00000004ff117819 */ /* 0x000fe20000011611 */
[----:B------:R-:W-:Y:S01]  /*0680*/  IDP.4A.S8.S8 R20, R13, R20, RZ ;  /* 0x000000140d147226 */ /* 0x000fe200000006ff */
[----:B------:R-:W-:Y:S02]  /*0690*/  LOP3.LUT R19, R19, 0x3030303, RZ, 0xc0, !PT ;  /* 0x0303030313137812 */ /* 0x000fe400078ec0ff */
[----:B------:R-:W-:Y:S02]  /*06a0*/  LEA R17, R17, R17, 0x8 ;  /* 0x0000001111117211 */ /* 0x000fe400078e40ff */
[----:B------:R-:W-:Y:S02]  /*06b0*/  I2FP.F32.S32 R29, R10 ;  /* 0x0000000a001d7245 */ /* 0x000fe40000201400 */
[----:B------:R-:W-:Y:S01]  /*06c0*/  LOP3.LUT R10, R23, 0xf0, RZ, 0xc0, !PT ;  /* 0x000000f0170a7812 */ /* 0x000fe200078ec0ff */
[----:B------:R-:W-:Y:S01]  /*06d0*/  IMAD R17, R17, 0x10000, R17 ;  /* 0x0001000011117824 */ /* 0x000fe200078e0211 */
[----:B------:R-:W-:Y:S01]  /*06e0*/  I2FP.F32.S32 R13, R20 ;  /* 0x00000014000d7245 */ /* 0x000fe20000201400 */
[----:B---3--:R-:W-:Y:S01]  /*06f0*/  IDP.4A.S8.S8 R20, R19, R24, RZ ;  /* 0x0000001813147226 */ /* 0x008fe200000006ff */
[----:B------:R-:W-:-:S02]  /*0700*/  SHF.R.U32.HI R19, RZ, 0x4, R11 ;  /* 0x00000004ff137819 */ /* 0x000fc4000001160b */
[----:B------:R-:W-:Y:S01]  /*0710*/  SHF.R.U32.HI R10, RZ, 0x4, R10 ;  /* 0x00000004ff0a7819 */ /* 0x000fe2000001160a */
[----:B------:R-:W-:Y:S01]  /*0720*/  IDP.4A.S8.S8 R17, R17, R24, RZ ;  /* 0x0000001811117226 */ /* 0x000fe200000006ff */
[----:B------:R-:W-:Y:S02]  /*0730*/  LOP3.LUT R24, R19, 0x3030303, RZ, 0xc0, !PT ;  /* 0x0303030313187812 */ /* 0x000fe400078ec0ff */
[----:B------:R-:W-:Y:S02]  /*0740*/  LEA R19, R10, R10, 0x8 ;  /* 0x0000000a0a137211 */ /* 0x000fe400078e40ff */
[----:B------:R-:W-:Y:S02]  /*0750*/  LOP3.LUT R10, R26, 0xf0, RZ, 0xc0, !PT ;  /* 0x000000f01a0a7812 */ /* 0x000fe400078ec0ff */
[----:B------:R-:W-:Y:S02]  /*0760*/  LOP3.LUT R21, R21, 0xf, RZ, 0xc0, !PT ;  /* 0x0000000f15157812 */ /* 0x000fe400078ec0ff */
[----:B------:R-:W-:Y:S01]  /*0770*/  SHF.R.U32.HI R10, RZ, 0x4, R10 ;  /* 0x00000004ff0a7819 */ /* 0x000fe2000001160a */
[----:B------:R-:W-:Y:S01]  /*0780*/  HADD2.F32 R22, -RZ, R22.H0_H0 ;  /* 0x20000016ff167230 */ /* 0x000fe20000004100 */
[----:B------:R-:W-:Y:S01]  /*0790*/  LOP3.LUT R23, R23, 0xf, RZ, 0xc0, !PT ;  /* 0x0000000f17177812 */ /* 0x000fe200078ec0ff */
[----:B------:R-:W-:Y:S01]  /*07a0*/  IMAD R20, R20, R21, RZ ;  /* 0x0000001514147224 */ /* 0x000fe200078e02ff */
[----:B------:R-:W-:Y:S01]  /*07b0*/  SHF.R.U32.HI R11, RZ, 0x6, R11 ;  /* 0x00000006ff0b7819 */ /* 0x000fe2000001160b */
[----:B------:R-:W-:Y:S01]  /*07c0*/  IDP.4A.S8.S8 R21, R24, R27, RZ ;  /* 0x0000001b18157226 */ /* 0x000fe200000006ff */
[----:B------:R-:W-:Y:S01]  /*07d0*/  LEA R10, R10, R10, 0x8 ;  /* 0x0000000a0a0a7211 */ /* 0x000fe200078e40ff */
[----:B------:R-:W-:-:S02]  /*07e0*/  IMAD R24, R19, 0x10000, R19 ;  /* 0x0001000013187824 */ /* 0x000fc400078e0213 */
[C---:B------:R-:W-:Y:S01]  /*07f0*/  FFMA.FTZ R29, R22.reuse, R29, RZ ;  /* 0x0000001d161d7223 */ /* 0x040fe200000100ff */
[----:B------:R-:W-:Y:S01]  /*0800*/  FFMA.FTZ R13, R22, R13, RZ ;  /* 0x0000000d160d7223 */ /* 0x000fe200000100ff */
[----:B------:R-:W-:Y:S01]  /*0810*/  IMAD R21, R21, R23, RZ ;  /* 0x0000001715157224 */ /* 0x000fe200078e02ff */
[----:B------:R-:W-:Y:S01]  /*0820*/  LOP3.LUT R19, R11, 0x3030303, RZ, 0xc0, !PT ;  /* 0x030303030b137812 */ /* 0x000fe200078ec0ff */
[----:B------:R-:W-:Y:S01]  /*0830*/  HADD2.F32 R22, -RZ, R25.H0_H0 ;  /* 0x20000019ff167230 */ /* 0x000fe20000004100 */
[----:B------:R-:W-:Y:S01]  /*0840*/  I2FP.F32.S32 R20, R20 ;  /* 0x0000001400147245 */ /* 0x000fe20000201400 */
[----:B------:R-:W-:Y:S01]  /*0850*/  IDP.4A.S8.S8 R24, R24, R27, RZ ;  /* 0x0000001b18187226 */ /* 0x000fe200000006ff */
[----:B------:R-:W-:Y:S01]  /*0860*/  I2FP.F32.S32 R17, R17 ;  /* 0x0000001100117245 */ /* 0x000fe20000201400 */
[----:B------:R-:W-:Y:S01]  /*0870*/  IMAD R23, R10, 0x10000, R10 ;  /* 0x000100000a177824 */ /* 0x000fe200078e020a */
[----:B------:R-:W-:Y:S01]  /*0880*/  LOP3.LUT R26, R26, 0xf, RZ, 0xc0, !PT ;  /* 0x0000000f1a1a7812 */ /* 0x000fe200078ec0ff */
[----:B------:R-:W-:-:S02]  /*0890*/  IDP.4A.S8.S8 R19, R19, R16, RZ ;  /* 0x0000001013137226 */ /* 0x000fc400000006ff */
[C---:B------:R-:W-:Y:S01]  /*08a0*/  FFMA.FTZ R20, R22.reuse, R20, R29 ;  /* 0x0000001416147223 */ /* 0x040fe2000001001d */
[----:B------:R-:W-:Y:S01]  /*08b0*/  IDP.4A.S8.S8 R23, R23, R16, RZ ;  /* 0x0000001017177226 */ /* 0x000fe200000006ff */
[----:B------:R-:W-:Y:S01]  /*08c0*/  I2FP.F32.S32 R24, R24 ;  /* 0x0000001800187245 */ /* 0x000fe20000201400 */
[----:B------:R-:W-:Y:S02]  /*08d0*/  HADD2.F32 R11, -RZ, R28.H0_H0 ;  /* 0x2000001cff0b7230 */ /* 0x000fe40000004100 */
[----:B------:R-:W-:Y:S01]  /*08e0*/  FFMA.FTZ R22, R22, R17, R13 ;  /* 0x0000001116167223 */ /* 0x000fe2000001000d */
[----:B------:R-:W-:Y:S01]  /*08f0*/  IMAD R19, R19, R26, RZ ;  /* 0x0000001a13137224 */ /* 0x000fe200078e02ff */
[----:B------:R-:W-:Y:S01]  /*0900*/  I2FP.F32.S32 R21, R21 ;  /* 0x0000001500157245 */ /* 0x000fe20000201400 */
[----:B------:R-:W-:Y:S01]  /*0910*/  HADD2.F32 R18, -RZ, R18.H0_H0 ;  /* 0x20000012ff127230 */ /* 0x000fe20000004100 */
[----:B------:R-:W-:Y:S01]  /*0920*/  I2FP.F32.S32 R23, R23 ;  /* 0x0000001700177245 */ /* 0x000fe20000201400 */
[----:B------:R-:W-:Y:S01]  /*0930*/  FFMA.FTZ R13, R11, R24, R22 ;  /* 0x000000180b0d7223 */ /* 0x000fe20000010016 */
[----:B------:R-:W-:Y:S01]  /*0940*/  I2FP.F32.S32 R10, R19 ;  /* 0x00000013000a7245 */ /* 0x000fe20000201400 */
[----:B------:R-:W-:-:S02]  /*0950*/  HADD2.F32 R16, -RZ, R12.H1_H1 ;  /* 0x3000000cff107230 */ /* 0x000fc40000004100 */
[----:B------:R-:W-:Y:S01]  /*0960*/  FFMA.FTZ R21, R11, R21, R20 ;  /* 0x000000150b157223 */ /* 0x000fe20000010014 */
[C---:B------:R-:W-:Y:S01]  /*0970*/  FFMA.FTZ R13, R18.reuse, R23, R13 ;  /* 0x00000017120d7223 */ /* 0x040fe2000001000d */
[----:B------:R-:W-:Y:S02]  /*0980*/  HADD2.F32 R11, -RZ, R12.H0_H0 ;  /* 0x2000000cff0b7230 */ /* 0x000fe40000004100 */
[----:B------:R-:W-:Y:S01]  /*0990*/  FFMA.FTZ R10, R18, R10, R21 ;  /* 0x0000000a120a7223 */ /* 0x000fe20000010015 */
[----:B------:R-:W-:-:S04]  /*09a0*/  FMUL.FTZ R13, R13, R16 ;  /* 0x000000100d0d7220 */ /* 0x000fc80000410000 */
[----:B------:R-:W-:-:S04]  /*09b0*/  FFMA.FTZ R11, R10, R11, -R13 ;  /* 0x0000000b0a0b7223 */ /* 0x000fc8000001080d */
[----:B------:R-:W-:Y:S01]  /*09c0*/  FADD.FTZ R6, R11, R6 ;  /* 0x000000060b067221 */ /* 0x000fe20000010000 */
[----:B------:R-:W-:Y:S06]  /*09d0*/  @!P0 BRA `(.L_x_57) ;  /* 0xfffffff800708947 */ /* 0x000fec000383ffff */
.L_x_56:
[----:B------:R-:W-:Y:S05]  /*09e0*/  BSYNC B0 ;  /* 0x0000000000007941 */ /* 0x000fea0003800000 */
.L_x_55:
        /* <DEDUP_REMOVED lines=20> */
.L_x_58:
        /* <DEDUP_REMOVED lines=13> */
.L_x_1215:


//--------------------- .text._Z9moe_vec_qIN3c108BFloat16ELi32ELi8E10block_q8_0Li2EXadL_ZN45_INTERNAL_8d5cb472_14_gguf_kernel_cu_cd24131917vec_dot_q8_0_q8_1EPKvPK10block_q8_1RKiEEEvS5_S5_PT_PS9_iiii --------------------------
	.section	.text._Z9moe_vec_qIN3c108BFloat16ELi32ELi8E10block_q8_0Li2EXadL_ZN45_INTERNAL_8d5cb472_14_gguf_kernel_cu_cd24131917vec_dot_q8_0_q8_1EPKvPK10block_q8_1RKiEEEvS5_S5_PT_PS9_iiii,"ax",@progbits
	.align	128
.text._Z9moe_vec_qIN3c108BFloat16ELi32ELi8E10block_q8_0Li2EXadL_ZN45_INTERNAL_8d5cb472_14_gguf_kernel_cu_cd24131917vec_dot_q8_0_q8_1EPKvPK10block_q8_1RKiEEEvS5_S5_PT_PS9_iiii:
        .type           _Z9moe_vec_qIN3c108BFloat16ELi32ELi8E10block_q8_0Li2EXadL_ZN45_INTERNAL_8d5cb472_14_gguf_kernel_cu_cd24131917vec_dot_q8_0_q8_1EPKvPK10block_q8_1RKiEEEvS5_S5_PT_PS9_iiii,@function
        .size           _Z9moe_vec_qIN3c108BFloat16ELi32ELi8E10block_q8_0Li2EXadL_ZN45_INTERNAL_8d5cb472_14_gguf_kernel_cu_cd24131917vec_dot_q8_0_q8_1EPKvPK10block_q8_1RKiEEEvS5_S5_PT_PS9_iiii,(.L_x_1216 - _Z9moe_vec_qIN3c108BFloat16ELi32ELi8E10block_q8_0Li2EXadL_ZN45_INTERNAL_8d5cb472_14_gguf_kernel_cu_cd24131917vec_dot_q8_0_q8_1EPKvPK10block_q8_1RKiEEEvS5_S5_PT_PS9_iiii)
        .other          _Z9moe_vec_qIN3c108BFloat16ELi32ELi8E10block_q8_0Li2EXadL_ZN45_INTERNAL_8d5cb472_14_gguf_kernel_cu_cd24131917vec_dot_q8_0_q8_1EPKvPK10block_q8_1RKiEEEvS5_S5_PT_PS9_iiii,@"STO_CUDA_ENTRY STV_DEFAULT"
_Z9moe_vec_qIN3c108BFloat16ELi32ELi8E10block_q8_0Li2EXadL_ZN45_INTERNAL_8d5cb472_14_gguf_kernel_cu_cd24131917vec_dot_q8_0_q8_1EPKvPK10block_q8_1RKiEEEvS5_S5_PT_PS9_iiii:
        /* <DEDUP_REMOVED lines=9> */
[----:B------:R-:W1:Y:S01]  /*0090*/  LDC R5, c[0x0][0x234] ;  /* 0x00008d00ff057b82 */ /* 0x000e620000000800 */
[----:B------:R-:W-:Y:S01]  /*00a0*/  ULDC.64 UR4, c[0x0][0x208] ;  /* 0x0000820000047ab9 */ /* 0x000fe20000000a00 */
[----:B------:R-:W-:Y:S01]  /*00b0*/  BSSY B0, `(.L_x_59) ;  /* 0x000012d000007945 */ /* 0x000fe20003800000 */
[----:B------:R-:W2:Y:S01]  /*00c0*/  S2R R3, SR_CTAID.Z ;  /* 0x0000000000037919 */ /* 0x000ea20000002700 */
[----:B------:R-:W-:Y:S01]  /*00d0*/  HFMA2.MMA R11, -RZ, RZ, 0, 0 ;  /* 0x00000000ff0b7435 */ /* 0x000fe200000001ff */
[----:B-1----:R-:W-:-:S04]  /*00e0*/  SHF.R.S32.HI R4, RZ, 0x1f, R5 ;  /* 0x0000001fff047819 */ /* 0x002fc80000011405 */
[----:B------:R-:W-:Y:S02]  /*00f0*/  LEA.HI R4, R4, R5, RZ, 0x5 ;  /* 0x0000000504047211 */ /* 0x000fe400078f28ff */
[----:B0-----:R-:W-:Y:S02]  /*0100*/  SHF.R.U32.HI R10, RZ, 0x2, R2 ;  /* 0x00000002ff0a7819 */ /* 0x001fe40000011602 */
[----:B------:R-:W-:-:S04]  /*0110*/  SHF.R.S32.HI R5, RZ, 0x5, R4 ;  /* 0x00000005ff057819 */ /* 0x000fc80000011404 */
[----:B------:R-:W-:-:S13]  /*0120*/  ISETP.GE.U32.AND P0, PT, R10, R5, PT ;  /* 0x000000050a00720c */ /* 0x000fda0003f06070 */
[----:B--2---:R-:W-:Y:S05]  /*0130*/  @P0 BRA `(.L_x_60) ;  /* 0x0000001000900947 */ /* 0x004fea0003800000 */
[----:B------:R-:W0:Y:S01]  /*0140*/  LDC.64 R6, c[0x0][0x228] ;  /* 0x00008a00ff067b82 */ /* 0x000e220000000a00 */
[----:B------:R-:W-:Y:S01]  /*0150*/  ULDC UR7, c[0x0][0x230] ;  /* 0x00008c0000077ab9 */ /* 0x000fe20000000800 */
[----:B0-----:R-:W-:-:S06]  /*0160*/  IMAD.WIDE.U32 R6, R3, 0x4, R6 ;  /* 0x0000000403067825 */ /* 0x001fcc00078e0006 */
[----:B------:R0:W2:Y:S01]  /*0170*/  LDG.E R7, desc[UR4][R6.64] ;  /* 0x0000000406077981 */ /* 0x0000a2000c1e1900 */
[----:B------:R-:W1:Y:S01]  /*0180*/  I2F.U32.RP R4, UR7 ;  /* 0x0000000700047d06 */ /* 0x000e620008209000 */
[----:B------:R-:W-:Y:S01]  /*0190*/  ISETP.NE.U32.AND P2, PT, RZ, UR7, PT ;  /* 0x00000007ff007c0c */ /* 0x000fe2000bf45070 */
[----:B------:R-:W-:Y:S06]  /*01a0*/  BSSY B1, `(.L_x_61) ;  /* 0x000003e000017945 */ /* 0x000fec0003800000 */
[----:B-1----:R-:W1:Y:S02]  /*01b0*/  MUFU.RCP R4, R4 ;  /* 0x0000000400047308 */ /* 0x002e640000001000 */
[----:B-1----:R-:W-:-:S02]  /*01c0*/  VIADD R8, R4, 0xffffffe ;  /* 0x0ffffffe04087836 */ /* 0x002fc40000000000 */
[----:B------:R-:W-:-:S04]  /*01d0*/  IMAD R4, R5, UR6, RZ ;  /* 0x0000000605047c24 */ /* 0x000fc8000f8e02ff */
[----:B------:R1:W3:Y:S02]  /*01e0*/  F2I.FTZ.U32.TRUNC.NTZ R9, R8 ;  /* 0x0000000800097305 */ /* 0x0002e4000021f000 */
[----:B-1----:R-:W-:Y:S01]  /*01f0*/  IMAD.MOV.U32 R8, RZ, RZ, RZ ;  /* 0x000000ffff087224 */ /* 0x002fe200078e00ff */
[----:B---3--:R-:W-:-:S05]  /*0200*/  IADD3 R11, RZ, -R9, RZ ;  /* 0x80000009ff0b7210 */ /* 0x008fca0007ffe0ff */
[----:B------:R-:W-:-:S04]  /*0210*/  IMAD R11, R11, UR7, RZ ;  /* 0x000000070b0b7c24 */ /* 0x000fc8000f8e02ff */
[----:B------:R-:W-:Y:S01]  /*0220*/  IMAD.HI.U32 R12, R9, R11, R8 ;  /* 0x0000000b090c7227 */ /* 0x000fe200078e0008 */
[----:B------:R-:W-:-:S03]  /*0230*/  SHF.L.U32 R8, R2, 0x3, RZ ;  /* 0x0000000302087819 */ /* 0x000fc600000006ff */
[----:B------:R-:W-:Y:S01]  /*0240*/  IMAD.MOV.U32 R11, RZ, RZ, RZ ;  /* 0x000000ffff0b7224 */ /* 0x000fe200078e00ff */
[----:B------:R-:W-:Y:S01]  /*0250*/  LOP3.LUT R8, R8, 0x18, RZ, 0xc0, !PT ;  /* 0x0000001808087812 */ /* 0x000fe200078ec0ff */
[----:B0-----:R-:W-:-:S05]  /*0260*/  IMAD.HI.U32 R6, R12, R3, RZ ;  /* 0x000000030c067227 */ /* 0x001fca00078e00ff */
[----:B------:R-:W-:-:S05]  /*0270*/  IADD3 R12, -R6, RZ, RZ ;  /* 0x000000ff060c7210 */ /* 0x000fca0007ffe1ff */
[----:B------:R-:W-:Y:S02]  /*0280*/  IMAD R9, R12, UR7, R3 ;  /* 0x000000070c097c24 */ /* 0x000fe4000f8e0203 */
[----:B------:R-:W0:Y:S03]  /*0290*/  LDC.64 R12, c[0x0][0x218] ;  /* 0x00008600ff0c7b82 */ /* 0x000e260000000a00 */
[----:B------:R-:W-:-:S13]  /*02a0*/  ISETP.GE.U32.AND P0, PT, R9, UR7, PT ;  /* 0x0000000709007c0c */ /* 0x000fda000bf06070 */
[----:B------:R-:W-:Y:S01]  /*02b0*/  @P0 VIADD R9, R9, -UR7 ;  /* 0x8000000709090c36 */ /* 0x000fe20008000000 */
[----:B------:R-:W-:Y:S02]  /*02c0*/  @P0 IADD3 R6, R6, 0x1, RZ ;  /* 0x0000000106060810 */ /* 0x000fe40007ffe0ff */
[----:B------:R-:W-:Y:S02]  /*02d0*/  PLOP3.LUT P0, PT, PT, PT, PT, 0x80, 0x0 ;  /* 0x000000000000781c */ /* 0x000fe40003f0f070 */
[----:B------:R-:W-:-:S13]  /*02e0*/  ISETP.GE.U32.AND P1, PT, R9, UR7, PT ;  /* 0x0000000709007c0c */ /* 0x000fda000bf26070 */
[----:B------:R-:W-:Y:S01]  /*02f0*/  @P1 VIADD R6, R6, 0x1 ;  /* 0x0000000106061836 */ /* 0x000fe20000000000 */
[----:B------:R-:W-:Y:S02]  /*0300*/  ISETP.GE.U32.AND P1, PT, R10, R5, PT ;  /* 0x000000050a00720c */ /* 0x000fe40003f26070 */
[----:B------:R-:W-:Y:S01]  /*0310*/  @!P2 LOP3.LUT R6, RZ, UR7, RZ, 0x33, !PT ;  /* 0x00000007ff06ac12 */ /* 0x000fe2000f8e33ff */
[----:B------:R-:W-:-:S04]  /*0320*/  ULDC UR7, c[0x0][0x23c] ;  /* 0x00008f0000077ab9 */ /* 0x000fc80000000800 */
[----:B------:R-:W-:-:S04]  /*0330*/  IMAD R9, R6, UR7, RZ ;  /* 0x0000000706097c24 */ /* 0x000fc8000f8e02ff */
[----:B0-----:R-:W-:-:S04]  /*0340*/  IMAD.WIDE.U32 R12, R9, 0x4, R12 ;  /* 0x00000004090c7825 */ /* 0x001fc800078e000c */
[----:B--2---:R-:W-:Y:S02]  /*0350*/  IMAD R7, R7, R4, RZ ;  /* 0x0000000407077224 */ /* 0x004fe400078e02ff */
[----:B------:R-:W-:-:S03]  /*0360*/  IMAD R4, R0, R5, R10 ;  /* 0x0000000500047224 */ /* 0x000fc600078e020a */
[----:B------:R-:W-:Y:S01]  /*0370*/  SHF.R.S32.HI R9, RZ, 0x1f, R7 ;  /* 0x0000001fff097819 */ /* 0x000fe20000011407 */
[----:B------:R-:W-:Y:S06]  /*0380*/  @!P1 BRA `(.L_x_62) ;  /* 0x00000000007c9947 */ /* 0x000fec0003800000 */
[----:B------:R-:W0:Y:S01]  /*0390*/  LDC.64 R18, c[0x0][0x210] ;  /* 0x00008400ff127b82 */ /* 0x000e220000000a00 */
[----:B------:R-:W-:Y:S01]  /*03a0*/  IADD3 R15, P0, R4, R7, RZ ;  /* 0x00000007040f7210 */ /* 0x000fe20007f1e0ff */
[----:B------:R-:W-:-:S03]  /*03b0*/  IMAD.WIDE R20, R10, 0x24, R12 ;  /* 0x000000240a147825 */ /* 0x000fc600078e020c */
[----:B------:R-:W-:Y:S02]  /*03c0*/  LEA.HI.X.SX32 R6, R4, R9, 0x1, P0 ;  /* 0x0000000904067211 */ /* 0x000fe400000f0eff */
[----:B------:R-:W-:Y:S02]  /*03d0*/  IADD3 R14, P1, R8, R20, RZ ;  /* 0x00000014080e7210 */ /* 0x000fe40007f3e0ff */
[----:B------:R-:W2:Y:S01]  /*03e0*/  LDG.E.U16.CONSTANT R20, desc[UR4][R20.64] ;  /* 0x0000000414147981 */ /* 0x000ea2000c1e9500 */
[----:B0-----:R-:W-:-:S04]  /*03f0*/  IMAD.WIDE.U32 R18, R15, 0x22, R18 ;  /* 0x000000220f127825 */ /* 0x001fc800078e0012 */
[----:B------:R-:W-:Y:S01]  /*0400*/  IMAD R15, R6, 0x22, RZ ;  /* 0x00000022060f7824 */ /* 0x000fe200078e02ff */
[----:B------:R-:W-:-:S04]  /*0410*/  IADD3 R16, P0, R8, R18, RZ ;  /* 0x0000001208107210 */ /* 0x000fc80007f1e0ff */
[----:B------:R-:W-:Y:S01]  /*0420*/  IADD3 R19, R19, R15, RZ ;  /* 0x0000000f13137210 */ /* 0x000fe20007ffe0ff */
[----:B------:R-:W-:-:S03]  /*0430*/  IMAD.X R15, RZ, RZ, R21, P1 ;  /* 0x000000ffff0f7224 */ /* 0x000fc600008e0615 */
[----:B------:R-:W-:Y:S01]  /*0440*/  IADD3.X R17, RZ, R19, RZ, P0, !PT ;  /* 0x00000013ff117210 */ /* 0x000fe200007fe4ff */
[----:B------:R-:W3:Y:S04]  /*0450*/  LDG.E.U16.CONSTANT R18, desc[UR4][R18.64] ;  /* 0x0000000412127981 */ /* 0x000ee8000c1e9500 */
[----:B------:R-:W4:Y:S04]  /*0460*/  LDG.E.U16.CONSTANT R22, desc[UR4][R16.64+0x2] ;  /* 0x0000020410167981 */ /* 0x000f28000c1e9500 */
[----:B------:R-:W4:Y:S04]  /*0470*/  LDG.E.U16.CONSTANT R23, desc[UR4][R16.64+0x4] ;  /* 0x0000040410177981 */ /* 0x000f28000c1e9500 */
[----:B------:R-:W5:Y:S04]  /*0480*/  LDG.E.U16.CONSTANT R6, desc[UR4][R16.64+0x6] ;  /* 0x0000060410067981 */ /* 0x000f68000c1e9500 */
[----:B------:R-:W5:Y:S04]  /*0490*/  LDG.E.U16.CONSTANT R27, desc[UR4][R16.64+0x8] ;  /* 0x00000804101b7981 */ /* 0x000f68000c1e9500 */
[----:B------:R-:W3:Y:S04]  /*04a0*/  LDG.E.CONSTANT R25, desc[UR4][R14.64+0x4] ;  /* 0x000004040e197981 */ /* 0x000ee8000c1e9900 */
[----:B------:R-:W3:Y:S01]  /*04b0*/  LDG.E.CONSTANT R29, desc[UR4][R14.64+0x8] ;  /* 0x000008040e1d7981 */ /* 0x000ee2000c1e9900 */
[----:B------:R-:W-:Y:S01]  /*04c0*/  PLOP3.LUT P0, PT, PT, PT, PT, 0x8, 0x0 ;  /* 0x000000000000781c */ /* 0x000fe20003f0e170 */
[----:B------:R-:W-:Y:S01]  /*04d0*/  VIADD R10, R10, 0x8 ;  /* 0x000000080a0a7836 */ /* 0x000fe20000000000 */
[----:B------:R-:W-:Y:S01]  /*04e0*/  IADD3 R4, R4, 0x8, RZ ;  /* 0x0000000804047810 */ /* 0x000fe20007ffe0ff */
[----:B--2---:R-:W-:Y:S01]  /*04f0*/  HADD2.F32 R21, -RZ, R20.H0_H0 ;  /* 0x20000014ff157230 */ /* 0x004fe20000004100 */
[----:B----4-:R-:W-:-:S02]  /*0500*/  PRMT R22, R22, 0x5410, R23 ;  /* 0x0000541016167816 */ /* 0x010fc40000000017 */
[----:B-----5:R-:W-:-:S03]  /*0510*/  PRMT R6, R6, 0x5410, R27 ;  /* 0x0000541006067816 */ /* 0x020fc6000000001b */
[----:B---3--:R-:W-:-:S04]  /*0520*/  IDP.4A.S8.S8 R22, R22, R25, RZ ;  /* 0x0000001916167226 */ /* 0x008fc800000006ff */
[----:B------:R-:W-:Y:S02]  /*0530*/  IDP.4A.S8.S8 R22, R6, R29, R22 ;  /* 0x0000001d06167226 */ /* 0x000fe40000000616 */
[----:B------:R-:W-:-:S03]  /*0540*/  HADD2.F32 R6, -RZ, R18.H0_H0 ;  /* 0x20000012ff067230 */ /* 0x000fc60000004100 */
[----:B------:R-:W-:Y:S02]  /*0550*/  I2FP.F32.S32 R22, R22 ;  /* 0x0000001600167245 */ /* 0x000fe40000201400 */
[----:B------:R-:W-:-:S04]  /*0560*/  FMUL.FTZ R6, R6, R21 ;  /* 0x0000001506067220 */ /* 0x000fc80000410000 */
[----:B------:R-:W-:-:S07]  /*0570*/  FFMA.FTZ R11, R6, R22, R11 ;  /* 0x00000016060b7223 */ /* 0x000fce000001000b */
.L_x_62:
[----:B------:R-:W-:Y:S05]  /*0580*/  BSYNC B1 ;  /* 0x0000000000017941 */ /* 0x000fea0003800000 */
.L_x_61:
[C---:B------:R-:W-:Y:S01]  /*0590*/  IMAD.IADD R6, R5.reuse, 0x1, -R10 ;  /* 0x0000000105067824 */ /* 0x040fe200078e0a0a */
[----:B------:R-:W-:Y:S01]  /*05a0*/  ISETP.GT.U32.AND P1, PT, R5, R10, PT ;  /* 0x0000000a0500720c */ /* 0x000fe20003f24070 */
[----:B------:R-:W-:Y:S03]  /*05b0*/  BSSY B1, `(.L_x_63) ;  /* 0x000007c000017945 */ /* 0x000fe60003800000 */
[----:B------:R-:W-:-:S13]  /*05c0*/  ISETP.LE.U32.OR P1, PT, R6, 0x18, !P1 ;  /* 0x000000180600780c */ /* 0x000fda0004f23470 */
[----:B------:R-:W-:Y:S05]  /*05d0*/  @P1 BRA `(.L_x_64) ;  /* 0x0000000400e41947 */ /* 0x000fea0003800000 */
[----:B------:R-:W-:Y:S02]  /*05e0*/  PLOP3.LUT P0, PT, PT, PT, PT, 0x8, 0x0 ;  /* 0x000000000000781c */ /* 0x000fe40003f0e170 */
[----:B------:R-:W-:-:S11]  /*05f0*/  IADD3 R23, R5, -0x18, RZ ;  /* 0xffffffe805177810 */ /* 0x000fd60007ffe0ff */
.L_x_65:
[----:B------:R-:W0:Y:S01]  /*0600*/  LDC.64 R14, c[0x0][0x210] ;  /* 0x00008400ff0e7b82 */ /* 0x000e220000000a00 */
[----:B------:R-:W-:Y:S01]  /*0610*/  IADD3 R19, P1, R7, R4, RZ ;  /* 0x0000000407137210 */ /* 0x000fe20007f3e0ff */
[----:B------:R-:W-:-:S03]  /*0620*/  IMAD.WIDE R26, R10, 0x24, R12 ;  /* 0x000000240a1a7825 */ /* 0x000fc600078e020c */
[----:B------:R-:W-:Y:S02]  /*0630*/  LEA.HI.X.SX32 R6, R4, R9, 0x1, P1 ;  /* 0x0000000904067211 */ /* 0x000fe400008f0eff */
[----:B------:R-:W-:Y:S01]  /*0640*/  IADD3 R28, P2, R8, R26, RZ ;  /* 0x0000001a081c7210 */ /* 0x000fe20007f5e0ff */
[----:B------:R1:W2:Y:S02]  /*0650*/  LDG.E.U16.CONSTANT R22, desc[UR4][R26.64] ;  /* 0x000000041a167981 */ /* 0x0002a4000c1e9500 */
[----:B------:R-:W-:Y:S02]  /*0660*/  IMAD R17, R6, 0x22, RZ ;  /* 0x0000002206117824 */ /* 0x000fe400078e02ff */
[----:B------:R-:W-:-:S05]  /*0670*/  IMAD.X R29, RZ, RZ, R27, P2 ;  /* 0x000000ffff1d7224 */ /* 0x000fca00010e061b */
[----:B------:R-:W3:Y:S04]  /*0680*/  LDG.E.CONSTANT R25, desc[UR4][R28.64+0x4] ;  /* 0x000004041c197981 */ /* 0x000ee8000c1e9900 */
[----:B------:R-:W4:Y:S01]  /*0690*/  LDG.E.CONSTANT R24, desc[UR4][R28.64+0x8] ;  /* 0x000008041c187981 */ /* 0x000f22000c1e9900 */
[----:B0-----:R-:W-:-:S04]  /*06a0*/  IMAD.WIDE.U32 R18, R19, 0x22, R14 ;  /* 0x0000002213127825 */ /* 0x001fc800078e000e */
[----:B------:R-:W-:Y:S01]  /*06b0*/  IMAD.IADD R19, R19, 0x1, R17 ;  /* 0x0000000113137824 */ /* 0x000fe200078e0211 */
[----:B------:R-:W-:-:S04]  /*06c0*/  IADD3 R20, P1, R8, R18, RZ ;  /* 0x0000001208147210 */ /* 0x000fc80007f3e0ff */
[----:B------:R-:W-:Y:S01]  /*06d0*/  IADD3.X R21, RZ, R19, RZ, P1, !PT ;  /* 0x00000013ff157210 */ /* 0x000fe20000ffe4ff */
[----:B------:R0:W5:Y:S04]  /*06e0*/  LDG.E.U16.CONSTANT R18, desc[UR4][R18.64] ;  /* 0x0000000412127981 */ /* 0x000168000c1e9500 */
[----:B------:R-:W2:Y:S04]  /*06f0*/  LDG.E.U16.CONSTANT R16, desc[UR4][R20.64+0x2] ;  /* 0x0000020414107981 */ /* 0x000ea8000c1e9500 */
[----:B------:R-:W2:Y:S04]  /*0700*/  LDG.E.U16.CONSTANT R17, desc[UR4][R20.64+0x4] ;  /* 0x0000040414117981 */ /* 0x000ea8000c1e9500 */
[----:B------:R-:W4:Y:S04]  /*0710*/  LDG.E.U16.CONSTANT R6, desc[UR4][R20.64+0x6] ;  /* 0x0000060414067981 */ /* 0x000f28000c1e9500 */
[----:B------:R2:W4:Y:S01]  /*0720*/  LDG.E.U16.CONSTANT R27, desc[UR4][R20.64+0x8] ;  /* 0x00000804141b7981 */ /* 0x000522000c1e9500 */
[----:B-1----:R-:W-:-:S04]  /*0730*/  IADD3 R26, R4, 0x8, RZ ;  /* 0x00000008041a7810 */ /* 0x002fc80007ffe0ff */
[----:B0-----:R-:W-:-:S04]  /*0740*/  IADD3 R19, P1, R7, R26, RZ ;  /* 0x0000001a07137210 */ /* 0x001fc80007f3e0ff */
[----:B------:R-:W-:-:S05]  /*0750*/  LEA.HI.X.SX32 R26, R26, R9, 0x1, P1 ;  /* 0x000000091a1a7211 */ /* 0x000fca00008f0eff */
[----:B------:R-:W-:Y:S01]  /*0760*/  IMAD R26, R26, 0x22, RZ ;  /* 0x000000221a1a7824 */ /* 0x000fe200078e02ff */
[----:B--2---:R-:W-:Y:S01]  /*0770*/  PRMT R20, R16, 0x5410, R17 ;  /* 0x0000541010147816 */ /* 0x004fe20000000011 */
[----:B------:R-:W-:-:S04]  /*0780*/  IMAD.WIDE.U32 R16, R19, 0x22, R14 ;  /* 0x0000002213107825 */ /* 0x000fc800078e000e */
[----:B---3--:R-:W-:Y:S01]  /*0790*/  IDP.4A.S8.S8 R25, R20, R25, RZ ;  /* 0x0000001914197226 */ /* 0x008fe200000006ff */
[----:B------:R-:W-:Y:S01]  /*07a0*/  IADD3 R20, P1, R8, R16, RZ ;  /* 0x0000001008147210 */ /* 0x000fe20007f3e0ff */
[----:B------:R-:W-:Y:S01]  /*07b0*/  IMAD.IADD R17, R17, 0x1, R26 ;  /* 0x0000000111117824 */ /* 0x000fe200078e021a */
[----:B----4-:R-:W-:-:S04]  /*07c0*/  PRMT R27, R6, 0x5410, R27 ;  /* 0x00005410061b7816 */ /* 0x010fc8000000001b */
[----:B------:R-:W-:Y:S01]  /*07d0*/  IADD3.X R21, RZ, R17, RZ, P1, !PT ;  /* 0x00000011ff157210 */ /* 0x000fe20000ffe4ff */
[----:B------:R-:W-:-:S04]  /*07e0*/  IDP.4A.S8.S8 R24, R27, R24, R25 ;  /* 0x000000181b187226 */ /* 0x000fc80000000619 */
[----:B------:R-:W2:Y:S04]  /*07f0*/  LDG.E.U16.CONSTANT R6, desc[UR4][R20.64+0x2] ;  /* 0x0000020414067981 */ /* 0x000ea8000c1e9500 */
[----:B------:R-:W2:Y:S01]  /*0800*/  LDG.E.U16.CONSTANT R25, desc[UR4][R20.64+0x4] ;  /* 0x0000040414197981 */ /* 0x000ea2000c1e9500 */
[----:B------:R-:W-:Y:S02]  /*0810*/  HADD2.F32 R19, -RZ, R22.H0_H0 ;  /* 0x20000016ff137230 */ /* 0x000fe40000004100 */
[----:B-----5:R-:W-:Y:S01]  /*0820*/  HADD2.F32 R18, -RZ, R18.H0_H0 ;  /* 0x20000012ff127230 */ /* 0x020fe20000004100 */
[----:B------:R-:W3:Y:S04]  /*0830*/  LDG.E.U16.CONSTANT R22, desc[UR4][R20.64+0x6] ;  /* 0x0000060414167981 */ /* 0x000ee8000c1e9500 */
[----:B------:R-:W-:Y:S01]  /*0840*/  FMUL.FTZ R26, R18, R19 ;  /* 0x00000013121a7220 */ /* 0x000fe20000410000 */
[----:B------:R-:W-:Y:S01]  /*0850*/  VIADD R19, R10, 0x8 ;  /* 0x000000080a137836 */ /* 0x000fe20000000000 */
[----:B------:R0:W3:Y:S03]  /*0860*/  LDG.E.U16.CONSTANT R27, desc[UR4][R20.64+0x8] ;  /* 0x00000804141b7981 */ /* 0x0000e6000c1e9500 */
[----:B------:R-:W-:-:S03]  /*0870*/  IMAD.WIDE R18, R19, 0x24, R12 ;  /* 0x0000002413127825 */ /* 0x000fc600078e020c */
[----:B------:R-:W-:-:S04]  /*0880*/  IADD3 R28, P1, R8, R18, RZ ;  /* 0x00000012081c7210 */ /* 0x000fc80007f3e0ff */
[----:B------:R-:W-:Y:S02]  /*0890*/  IADD3.X R29, RZ, R19, RZ, P1, !PT ;  /* 0x00000013ff1d7210 */ /* 0x000fe40000ffe4ff */
[----:B------:R-:W-:Y:S02]  /*08a0*/  I2FP.F32.S32 R24, R24 ;  /* 0x0000001800187245 */ /* 0x000fe40000201400 */
[----:B--2---:R-:W-:Y:S01]  /*08b0*/  PRMT R25, R6, 0x5410, R25 ;  /* 0x0000541006197816 */ /* 0x004fe20000000019 */
[----:B0-----:R-:W-:Y:S01]  /*08c0*/  VIADD R20, R4, 0x10 ;  /* 0x0000001004147836 */ /* 0x001fe20000000000 */
[----:B------:R-:W2:Y:S01]  /*08d0*/  LDG.E.CONSTANT R6, desc[UR4][R28.64+0x4] ;  /* 0x000004041c067981 */ /* 0x000ea2000c1e9900 */
[----:B------:R-:W-:-:S03]  /*08e0*/  FFMA.FTZ R11, R26, R24, R11 ;  /* 0x000000181a0b7223 */ /* 0x000fc6000001000b */
[----:B------:R-:W4:Y:S01]  /*08f0*/  LDG.E.CONSTANT R24, desc[UR4][R28.64+0x8] ;  /* 0x000008041c187981 */ /* 0x000f22000c1e9900 */
[----:B---3--:R-:W-:-:S03]  /*0900*/  PRMT R21, R22, 0x5410, R27 ;  /* 0x0000541016157816 */ /* 0x008fc6000000001b */
[----:B------:R-:W3:Y:S01]  /*0910*/  LDG.E.U16.CONSTANT R19, desc[UR4][R18.64] ;  /* 0x0000000412137981 */ /* 0x000ee2000c1e9500 */
[----:B------:R-:W-:-:S03]  /*0920*/  IADD3 R27, P1, R7, R20, RZ ;  /* 0x00000014071b7210 */ /* 0x000fc60007f3e0ff */
[----:B------:R0:W5:Y:S01]  /*0930*/  LDG.E.U16.CONSTANT R22, desc[UR4][R16.64] ;  /* 0x0000000410167981 */ /* 0x000162000c1e9500 */
[----:B------:R-:W-:Y:S01]  /*0940*/  LEA.HI.X.SX32 R20, R20, R9, 0x1, P1 ;  /* 0x0000000914147211 */ /* 0x000fe200008f0eff */
[----:B------:R-:W-:-:S04]  /*0950*/  IMAD.WIDE.U32 R26, R27, 0x22, R14 ;  /* 0x000000221b1a7825 */ /* 0x000fc800078e000e */
[----:B--2---:R-:W-:Y:S02]  /*0960*/  IDP.4A.S8.S8 R6, R25, R6, RZ ;  /* 0x0000000619067226 */ /* 0x004fe400000006ff */
[----:B------:R-:W-:Y:S01]  /*0970*/  IMAD R25, R20, 0x22, RZ ;  /* 0x0000002214197824 */ /* 0x000fe200078e02ff */
[----:B------:R-:W-:-:S04]  /*0980*/  IADD3 R20, P1, R8, R26, RZ ;  /* 0x0000001a08147210 */ /* 0x000fc80007f3e0ff */
[----:B------:R-:W-:Y:S01]  /*0990*/  IADD3 R27, R27, R25, RZ ;  /* 0x000000191b1b7210 */ /* 0x000fe20007ffe0ff */
[----:B----4-:R-:W-:-:S04]  /*09a0*/  IDP.4A.S8.S8 R6, R21, R24, R6 ;  /* 0x0000001815067226 */ /* 0x010fc80000000606 */
[----:B------:R-:W-:Y:S01]  /*09b0*/  IMAD.X R21, RZ, RZ, R27, P1 ;  /* 0x000000ffff157224 */ /* 0x000fe200008e061b */
[----:B------:R-:W-:Y:S01]  /*09c0*/  IADD3 R25, R10, 0x10, RZ ;  /* 0x000000100a197810 */ /* 0x000fe20007ffe0ff */
[----:B------:R-:W2:Y:S04]  /*09d0*/  LDG.E.U16.CONSTANT R26, desc[UR4][R26.64] ;  /* 0x000000041a1a7981 */ /* 0x000ea8000c1e9500 */
[----:B------:R-:W0:Y:S04]  /*09e0*/  LDG.E.U16.CONSTANT R24, desc[UR4][R20.64+0x2] ;  /* 0x0000020414187981 */ /* 0x000e28000c1e9500 */
[----:B------:R-:W0:Y:S04]  /*09f0*/  LDG.E.U16.CONSTANT R18, desc[UR4][R20.64+0x4] ;  /* 0x0000040414127981 */ /* 0x000e28000c1e9500 */
[----:B------:R-:W4:Y:S04]  /*0a00*/  LDG.E.U16.CONSTANT R28, desc[UR4][R20.64+0x6] ;  /* 0x00000604141c7981 */ /* 0x000f28000c1e9500 */
[----:B------:R-:W4:Y:S01]  /*0a10*/  LDG.E.U16.CONSTANT R29, desc[UR4][R20.64+0x8] ;  /* 0x00000804141d7981 */ /* 0x000f22000c1e9500 */
[----:B0-----:R-:W-:Y:S01]  /*0a20*/  PRMT R16, R24, 0x5410, R18 ;  /* 0x0000541018107816 */ /* 0x001fe20000000012 */
[----:B------:R-:W-:Y:S01]  /*0a30*/  IMAD.WIDE R24, R25, 0x24, R12 ;  /* 0x0000002419187825 */ /* 0x000fe200078e020c */
[----:B----4-:R-:W-:-:S02]  /*0a40*/  PRMT R17, R28, 0x5410, R29 ;  /* 0x000054101c117816 */ /* 0x010fc4000000001d */
[----:B------:R-:W-:-:S03]  /*0a50*/  IADD3 R28, P1, R8, R24, RZ ;  /* 0x00000018081c7210 */ /* 0x000fc60007f3e0ff */
[----:B------:R-:W4:Y:S01]  /*0a60*/  LDG.E.U16.CONSTANT R24, desc[UR4][R24.64] ;  /* 0x0000000418187981 */ /* 0x000f22000c1e9500 */
[----:B------:R-:W-:-:S05]  /*0a70*/  IADD3.X R29, RZ, R25, RZ, P1, !PT ;  /* 0x00000019ff1d7210 */ /* 0x000fca0000ffe4ff */
[----:B------:R-:W3:Y:S04]  /*0a80*/  LDG.E.CONSTANT R18, desc[UR4][R28.64+0x4] ;  /* 0x000004041c127981 */ /* 0x000ee8000c1e9900 */
[----:B------:R5:W2:Y:S02]  /*0a90*/  LDG.E.CONSTANT R28, desc[UR4][R28.64+0x8] ;  /* 0x000008041c1c7981 */ /* 0x000aa4000c1e9900 */
[----:B-----5:R-:W-:Y:S02]  /*0aa0*/  HADD2.F32 R29, -RZ, R22.H0_H0 ;  /* 0x20000016ff1d7230 */ /* 0x020fe40000004100 */
[----:B---3--:R-:W-:Y:S02]  /*0ab0*/  IDP.4A.S8.S8 R18, R16, R18, RZ ;  /* 0x0000001210127226 */ /* 0x008fe400000006ff */
[----:B------:R-:W-:-:S02]  /*0ac0*/  VIADD R16, R4, 0x18 ;  /* 0x0000001804107836 */ /* 0x000fc40000000000 */
[----:B--2---:R-:W-:-:S03]  /*0ad0*/  IDP.4A.S8.S8 R25, R17, R28, R18 ;  /* 0x0000001c11197226 */ /* 0x004fc60000000612 */
[----:B------:R-:W-:-:S04]  /*0ae0*/  IADD3 R17, P1, R7, R16, RZ ;  /* 0x0000001007117210 */ /* 0x000fc80007f3e0ff */
[----:B------:R-:W-:Y:S01]  /*0af0*/  LEA.HI.X.SX32 R16, R16, R9, 0x1, P1 ;  /* 0x0000000910107211 */ /* 0x000fe200008f0eff */
[----:B------:R-:W-:-:S04]  /*0b00*/  IMAD.WIDE.U32 R14, R17, 0x22, R14 ;  /* 0x00000022110e7825 */ /* 0x000fc800078e000e */
[----:B------:R-:W-:Y:S01]  /*0b10*/  IMAD R21, R16, 0x22, RZ ;  /* 0x0000002210157824 */ /* 0x000fe200078e02ff */
[----:B------:R-:W-:Y:S01]  /*0b20*/  IADD3 R18, P1, R8, R14, RZ ;  /* 0x0000000e08127210 */ /* 0x000fe20007f3e0ff */
[----:B------:R-:W-:-:S03]  /*0b30*/  HADD2.F32 R28, -RZ, R19.H0_H0 ;  /* 0x20000013ff1c7230 */ /* 0x000fc60000004100 */
[----:B------:R-:W-:-:S04]  /*0b40*/  IADD3 R15, R15, R21, RZ ;  /* 0x000000150f0f7210 */ /* 0x000fc80007ffe0ff */
[----:B------:R-:W-:Y:S01]  /*0b50*/  IADD3.X R19, RZ, R15, RZ, P1, !PT ;  /* 0x0000000fff137210 */ /* 0x000fe20000ffe4ff */
[----:B------:R-:W2:Y:S01]  /*0b60*/  LDG.E.U16.CONSTANT R14, desc[UR4][R14.64] ;  /* 0x000000040e0e7981 */ /* 0x000ea2000c1e9500 */
[----:B------:R-:W-:-:S03]  /*0b70*/  FMUL.FTZ R28, R29, R28 ;  /* 0x0000001c1d1c7220 */ /* 0x000fc60000410000 */
[----:B------:R-:W3:Y:S04]  /*0b80*/  LDG.E.U16.CONSTANT R29, desc[UR4][R18.64+0x2] ;  /* 0x00000204121d7981 */ /* 0x000ee8000c1e9500 */
[----:B------:R-:W3:Y:S01]  /*0b90*/  LDG.E.U16.CONSTANT R15, desc[UR4][R18.64+0x4] ;  /* 0x00000404120f7981 */ /* 0x000ee2000c1e9500 */
[----:B------:R-:W-:-:S05]  /*0ba0*/  IADD3 R17, R10, 0x18, RZ ;  /* 0x000000180a117810 */ /* 0x000fca0007ffe0ff */
[----:B------:R-:W-:-:S03]  /*0bb0*/  IMAD.WIDE R16, R17, 0x24, R12 ;  /* 0x0000002411107825 */ /* 0x000fc600078e020c */
[----:B------:R-:W-:-:S03]  /*0bc0*/  IADD3 R20, P2, R8, R16, RZ ;  /* 0x0000001008147210 */ /* 0x000fc60007f5e0ff */
[----:B------:R3:W5:Y:S02]  /*0bd0*/  LDG.E.U16.CONSTANT R16, desc[UR4][R16.64] ;  /* 0x0000000410107981 */ /* 0x000764000c1e9500 */
[----:B------:R-:W-:-:S05]  /*0be0*/  IMAD.X R21, RZ, RZ, R17, P2 ;  /* 0x000000ffff157224 */ /* 0x000fca00010e0611 */
[----:B------:R-:W5:Y:S04]  /*0bf0*/  LDG.E.CONSTANT R22, desc[UR4][R20.64+0x4] ;  /* 0x0000040414167981 */ /* 0x000f68000c1e9900 */
[----:B------:R-:W5:Y:S01]  /*0c00*/  LDG.E.CONSTANT R27, desc[UR4][R20.64+0x8] ;  /* 0x00000804141b7981 */ /* 0x000f62000c1e9900 */
[----:B---3--:R-:W-:-:S03]  /*0c10*/  PRMT R17, R29, 0x5410, R15 ;  /* 0x000054101d117816 */ /* 0x008fc6000000000f */
[----:B------:R-:W3:Y:S04]  /*0c20*/  LDG.E.U16.CONSTANT R15, desc[UR4][R18.64+0x6] ;  /* 0x00000604120f7981 */ /* 0x000ee8000c1e9500 */
[----:B------:R-:W3:Y:S01]  /*0c30*/  LDG.E.U16.CONSTANT R29, desc[UR4][R18.64+0x8] ;  /* 0x00000804121d7981 */ /* 0x000ee2000c1e9500 */
[----:B------:R-:W-:Y:S01]  /*0c40*/  IADD3 R10, R10, 0x20, RZ ;  /* 0x000000200a0a7810 */ /* 0x000fe20007ffe0ff */
[----:B----4-:R-:W-:Y:S01]  /*0c50*/  HADD2.F32 R24, -RZ, R24.H0_H0 ;  /* 0x20000018ff187230 */ /* 0x010fe20000004100 */
[----:B------:R-:W-:Y:S02]  /*0c60*/  I2FP.F32.S32 R6, R6 ;  /* 0x0000000600067245 */ /* 0x000fe40000201400 */
[----:B------:R-:W-:Y:S01]  /*0c70*/  ISETP.GE.U32.AND P1, PT, R10, R23, PT ;  /* 0x000000170a00720c */ /* 0x000fe20003f26070 */
[----:B------:R-:W-:Y:S01]  /*0c80*/  HADD2.F32 R26, -RZ, R26.H0_H0 ;  /* 0x2000001aff1a7230 */ /* 0x000fe20000004100 */
[----:B------:R-:W-:Y:S01]  /*0c90*/  I2FP.F32.S32 R25, R25 ;  /* 0x0000001900197245 */ /* 0x000fe20000201400 */
[----:B------:R-:W-:Y:S01]  /*0ca0*/  FFMA.FTZ R6, R28, R6, R11 ;  /* 0x000000061c067223 */ /* 0x000fe2000001000b */
[----:B--2---:R-:W-:-:S02]  /*0cb0*/  HADD2.F32 R14, -RZ, R14.H0_H0 ;  /* 0x2000000eff0e7230 */ /* 0x004fc40000004100 */
[----:B-----5:R-:W-:Y:S02]  /*0cc0*/  IDP.4A.S8.S8 R17, R17, R22, RZ ;  /* 0x0000001611117226 */ /* 0x020fe400000006ff */
[----:B------:R-:W-:-:S04]  /*0cd0*/  FMUL.FTZ R11, R26, R24 ;  /* 0x000000181a0b7220 */ /* 0x000fc80000410000 */
[----:B------:R-:W-:Y:S01]  /*0ce0*/  FFMA.FTZ R11, R11, R25, R6 ;  /* 0x000000190b0b7223 */ /* 0x000fe20000010006 */
[----:B------:R-:W-:Y:S01]  /*0cf0*/  VIADD R4, R4, 0x20 ;  /* 0x0000002004047836 */ /* 0x000fe20000000000 */
[----:B---3--:R-:W-:Y:S01]  /*0d00*/  PRMT R18, R15, 0x5410, R29 ;  /* 0x000054100f127816 */ /* 0x008fe2000000001d */
[----:B------:R-:W-:-:S04]  /*0d10*/  HADD2.F32 R15, -RZ, R16.H0_H0 ;  /* 0x20000010ff0f7230 */ /* 0x000fc80000004100 */
[----:B------:R-:W-:Y:S02]  /*0d20*/  IDP.4A.S8.S8 R17, R18, R27, R17 ;  /* 0x0000001b12117226 */ /* 0x000fe40000000611 */
[----:B------:R-:W-:-:S03]  /*0d30*/  FMUL.FTZ R14, R14, R15 ;  /* 0x0000000f0e0e7220 */ /* 0x000fc60000410000 */
[----:B------:R-:W-:-:S05]  /*0d40*/  I2FP.F32.S32 R17, R17 ;  /* 0x0000001100117245 */ /* 0x000fca0000201400 */
[----:B------:R-:W-:Y:S01]  /*0d50*/  FFMA.FTZ R11, R14, R17, R11 ;  /* 0x000000110e0b7223 */ /* 0x000fe2000001000b */
[----:B------:R-:W-:Y:S06]  /*0d60*/  @!P1 BRA `(.L_x_65) ;  /* 0xfffffff800249947 */ /* 0x000fec000383ffff */
.L_x_64:
[----:B------:R-:W-:Y:S05]  /*0d70*/  BSYNC B1 ;  /* 0x0000000000017941 */ /* 0x000fea0003800000 */
.L_x_63:
[CC--:B------:R-:W-:Y:S01]  /*0d80*/  ISETP.GT.U32.AND P1, PT, R5.reuse, R10.reuse, PT ;  /* 0x0000000a0500720c */ /* 0x0c0fe20003f24070 */
[----:B------:R-:W-:Y:S01]  /*0d90*/  BSSY B1, `(.L_x_66) ;  /* 0x0000040000017945 */ /* 0x000fe20003800000 */
[----:B------:R-:W-:-:S04]  /*0da0*/  IADD3 R6, R5, -R10, RZ ;  /* 0x8000000a05067210 */ /* 0x000fc80007ffe0ff */
[----:B------:R-:W-:-:S13]  /*0db0*/  ISETP.LE.U32.OR P1, PT, R6, 0x8, !P1 ;  /* 0x000000080600780c */ /* 0x000fda0004f23470 */
[----:B------:R-:W-:Y:S05]  /*0dc0*/  @P1 BRA `(.L_x_67) ;  /* 0x0000000000f01947 */ /* 0x000fea0003800000 */
[----:B------:R-:W0:Y:S01]  /*0dd0*/  LDC.64 R14, c[0x0][0x210] ;  /* 0x00008400ff0e7b82 */ /* 0x000e220000000a00 */
[----:B------:R-:W-:-:S04]  /*0de0*/  IADD3 R19, P0, R4, R7, RZ ;  /* 0x0000000704137210 */ /* 0x000fc80007f1e0ff */
[----:B------:R-:W-:-:S05]  /*0df0*/  LEA.HI.X.SX32 R6, R4, R9, 0x1, P0 ;  /* 0x0000000904067211 */ /* 0x000fca00000f0eff */
[----:B------:R-:W-:Y:S02]  /*0e00*/  IMAD R17, R6, 0x22, RZ ;  /* 0x0000002206117824 */ /* 0x000fe400078e02ff */
[----:B0-----:R-:W-:-:S03]  /*0e10*/  IMAD.WIDE.U32 R18, R19, 0x22, R14 ;  /* 0x0000002213127825 */ /* 0x001fc600078e000e */
[----:B------:R-:W-:Y:S02]  /*0e20*/  IADD3 R26, P0, R8, R18, RZ ;  /* 0x00000012081a7210 */ /* 0x000fe40007f1e0ff */
[----:B------:R-:W-:-:S05]  /*0e30*/  IADD3 R19, R19, R17, RZ ;  /* 0x0000001113137210 */ /* 0x000fca0007ffe0ff */
[----:B------:R-:W-:Y:S01]  /*0e40*/  IMAD.X R27, RZ, RZ, R19, P0 ;  /* 0x000000ffff1b7224 */ /* 0x000fe200000e0613 */
[----:B------:R-:W2:Y:S01]  /*0e50*/  LDG.E.U16.CONSTANT R18, desc[UR4][R18.64] ;  /* 0x0000000412127981 */ /* 0x000ea2000c1e9500 */
[----:B------:R-:W-:-:S03]  /*0e60*/  IMAD.WIDE R28, R10, 0x24, R12 ;  /* 0x000000240a1c7825 */ /* 0x000fc600078e020c */
[----:B------:R-:W3:Y:S04]  /*0e70*/  LDG.E.U16.CONSTANT R23, desc[UR4][R26.64+0x2] ;  /* 0x000002041a177981 */ /* 0x000ee8000c1e9500 */
[----:B------:R-:W3:Y:S01]  /*0e80*/  LDG.E.U16.CONSTANT R22, desc[UR4][R26.64+0x4] ;  /* 0x000004041a167981 */ /* 0x000ee2000c1e9500 */
[----:B------:R-:W-:-:S03]  /*0e90*/  IADD3 R16, P0, R8, R28, RZ ;  /* 0x0000001c08107210 */ /* 0x000fc60007f1e0ff */
[----:B------:R-:W4:Y:S01]  /*0ea0*/  LDG.E.U16.CONSTANT R24, desc[UR4][R26.64+0x6] ;  /* 0x000006041a187981 */ /* 0x000f22000c1e9500 */
[----:B------:R-:W-:-:S03]  /*0eb0*/  IADD3.X R17, RZ, R29, RZ, P0, !PT ;  /* 0x0000001dff117210 */ /* 0x000fc600007fe4ff */
[----:B------:R0:W4:Y:S04]  /*0ec0*/  LDG.E.U16.CONSTANT R21, desc[UR4][R26.64+0x8] ;  /* 0x000008041a157981 */ /* 0x000128000c1e9500 */
[----:B------:R-:W5:Y:S04]  /*0ed0*/  LDG.E.CONSTANT R6, desc[UR4][R16.64+0x4] ;  /* 0x0000040410067981 */ /* 0x000f68000c1e9900 */
[----:B------:R1:W2:Y:S01]  /*0ee0*/  LDG.E.U16.CONSTANT R20, desc[UR4][R28.64] ;  /* 0x000000041c147981 */ /* 0x0002a2000c1e9500 */
[----:B0-----:R-:W-:-:S03]  /*0ef0*/  IADD3 R27, R10, 0x8, RZ ;  /* 0x000000080a1b7810 */ /* 0x001fc60007ffe0ff */
[----:B------:R0:W2:Y:S01]  /*0f00*/  LDG.E.CONSTANT R25, desc[UR4][R16.64+0x8] ;  /* 0x0000080410197981 */ /* 0x0000a2000c1e9900 */
[----:B-1----:R-:W-:-:S04]  /*0f10*/  IADD3 R28, R4, 0x8, RZ ;  /* 0x00000008041c7810 */ /* 0x002fc80007ffe0ff */
[----:B------:R-:W-:Y:S01]  /*0f20*/  IADD3 R29, P0, R7, R28, RZ ;  /* 0x0000001c071d7210 */ /* 0x000fe20007f1e0ff */
[----:B0-----:R-:W-:-:S03]  /*0f30*/  IMAD.WIDE R16, R27, 0x24, R12 ;  /* 0x000000241b107825 */ /* 0x001fc600078e020c */
[----:B------:R-:W-:Y:S01]  /*0f40*/  LEA.HI.X.SX32 R28, R28, R9, 0x1, P0 ;  /* 0x000000091c1c7211 */ /* 0x000fe200000f0eff */
[----:B------:R-:W-:-:S04]  /*0f50*/  IMAD.WIDE.U32 R14, R29, 0x22, R14 ;  /* 0x000000221d0e7825 */ /* 0x000fc800078e000e */
[----:B------:R-:W-:Y:S01]  /*0f60*/  IMAD R29, R28, 0x22, RZ ;  /* 0x000000221c1d7824 */ /* 0x000fe200078e02ff */
[----:B------:R-:W-:-:S03]  /*0f70*/  IADD3 R26, P0, R8, R14, RZ ;  /* 0x0000000e081a7210 */ /* 0x000fc60007f1e0ff */
[----:B------:R-:W-:-:S04]  /*0f80*/  IMAD.IADD R15, R15, 0x1, R29 ;  /* 0x000000010f0f7824 */ /* 0x000fc800078e021d */
[----:B------:R-:W-:Y:S01]  /*0f90*/  IMAD.X R27, RZ, RZ, R15, P0 ;  /* 0x000000ffff1b7224 */ /* 0x000fe200000e060f */
[----:B------:R-:W2:Y:S04]  /*0fa0*/  LDG.E.U16.CONSTANT R14, desc[UR4][R14.64] ;  /* 0x000000040e0e7981 */ /* 0x000ea8000c1e9500 */
[----:B------:R-:W2:Y:S01]  /*0fb0*/  LDG.E.U16.CONSTANT R15, desc[UR4][R26.64+0x8] ;  /* 0x000008041a0f7981 */ /* 0x000ea2000c1e9500 */
[----:B---3--:R-:W-:Y:S02]  /*0fc0*/  PRMT R19, R23, 0x5410, R22 ;  /* 0x0000541017137816 */ /* 0x008fe40000000016 */
[----:B------:R-:W-:Y:S02]  /*0fd0*/  IADD3 R22, P1, R8, R16, RZ ;  /* 0x0000001008167210 */ /* 0x000fe40007f3e0ff */
[----:B------:R-:W3:Y:S02]  /*0fe0*/  LDG.E.U16.CONSTANT R16, desc[UR4][R16.64] ;  /* 0x0000000410107981 */ /* 0x000ee4000c1e9500 */
[----:B------:R-:W-:-:S05]  /*0ff0*/  IADD3.X R23, RZ, R17, RZ, P1, !PT ;  /* 0x00000011ff177210 */ /* 0x000fca0000ffe4ff */
[----:B------:R-:W3:Y:S04]  /*1000*/  LDG.E.CONSTANT R28, desc[UR4][R22.64+0x4] ;  /* 0x00000404161c7981 */ /* 0x000ee8000c1e9900 */
[----:B------:R4:W3:Y:S01]  /*1010*/  LDG.E.CONSTANT R29, desc[UR4][R22.64+0x8] ;  /* 0x00000804161d7981 */ /* 0x0008e2000c1e9900 */
[----:B-----5:R-:W-:-:S03]  /*1020*/  IDP.4A.S8.S8 R19, R19, R6, RZ ;  /* 0x0000000613137226 */ /* 0x020fc600000006ff */
[----:B------:R-:W5:Y:S01]  /*1030*/  LDG.E.U16.CONSTANT R6, desc[UR4][R26.64+0x6] ;  /* 0x000006041a067981 */ /* 0x000f62000c1e9500 */
[----:B----4-:R-:W-:-:S03]  /*1040*/  PRMT R22, R24, 0x5410, R21 ;  /* 0x0000541018167816 */ /* 0x010fc60000000015 */
[----:B------:R-:W4:Y:S04]  /*1050*/  LDG.E.U16.CONSTANT R21, desc[UR4][R26.64+0x2] ;  /* 0x000002041a157981 */ /* 0x000f28000c1e9500 */
[----:B------:R-:W4:Y:S01]  /*1060*/  LDG.E.U16.CONSTANT R24, desc[UR4][R26.64+0x4] ;  /* 0x000004041a187981 */ /* 0x000f22000c1e9500 */
[----:B--2---:R-:W-:Y:S02]  /*1070*/  IDP.4A.S8.S8 R19, R22, R25, R19 ;  /* 0x0000001916137226 */ /* 0x004fe40000000613 */
[----:B------:R-:W-:Y:S02]  /*1080*/  HADD2.F32 R20, -RZ, R20.H0_H0 ;  /* 0x20000014ff147230 */ /* 0x000fe40000004100 */
[----:B------:R-:W-:Y:S01]  /*1090*/  HADD2.F32 R18, -RZ, R18.H0_H0 ;  /* 0x20000012ff127230 */ /* 0x000fe20000004100 */
[----:B------:R-:W-:-:S04]  /*10a0*/  I2FP.F32.S32 R19, R19 ;  /* 0x0000001300137245 */ /* 0x000fc80000201400 */
[----:B------:R-:W-:-:S04]  /*10b0*/  FMUL.FTZ R18, R18, R20 ;  /* 0x0000001412127220 */ /* 0x000fc80000410000 */
[----:B------:R-:W-:Y:S01]  /*10c0*/  FFMA.FTZ R19, R18, R19, R11 ;  /* 0x0000001312137223 */ /* 0x000fe2000001000b */
[----:B------:R-:W-:Y:S01]  /*10d0*/  HADD2.F32 R14, -RZ, R14.H0_H0 ;  /* 0x2000000eff0e7230 */ /* 0x000fe20000004100 */
[----:B------:R-:W-:Y:S02]  /*10e0*/  PLOP3.LUT P0, PT, PT, PT, PT, 0x8, 0x0 ;  /* 0x000000000000781c */ /* 0x000fe40003f0e170 */
[----:B------:R-:W-:Y:S02]  /*10f0*/  IADD3 R10, R10, 0x10, RZ ;  /* 0x000000100a0a7810 */ /* 0x000fe40007ffe0ff */
[----:B------:R-:W-:Y:S02]  /*1100*/  IADD3 R4, R4, 0x10, RZ ;  /* 0x0000001004047810 */ /* 0x000fe40007ffe0ff */
[----:B-----5:R-:W-:Y:S01]  /*1110*/  PRMT R6, R6, 0x5410, R15 ;  /* 0x0000541006067816 */ /* 0x020fe2000000000f */
[----:B---3--:R-:W-:Y:S01]  /*1120*/  HADD2.F32 R15, -RZ, R16.H0_H0 ;  /* 0x20000010ff0f7230 */ /* 0x008fe20000004100 */
[----:B----4-:R-:W-:-:S05]  /*1130*/  PRMT R21, R21, 0x5410, R24 ;  /* 0x0000541015157816 */ /* 0x010fca0000000018 */
[----:B------:R-:W-:-:S04]  /*1140*/  IDP.4A.S8.S8 R21, R21, R28, RZ ;  /* 0x0000001c15157226 */ /* 0x000fc800000006ff */
[----:B------:R-:W-:Y:S02]  /*1150*/  IDP.4A.S8.S8 R6, R6, R29, R21 ;  /* 0x0000001d06067226 */ /* 0x000fe40000000615 */
[----:B------:R-:W-:-:S03]  /*1160*/  FMUL.FTZ R14, R14, R15 ;  /* 0x0000000f0e0e7220 */ /* 0x000fc60000410000 */
[----:B------:R-:W-:-:S05]  /*1170*/  I2FP.F32.S32 R11, R6 ;  /* 0x00000006000b7245 */ /* 0x000fca0000201400 */
[----:B------:R-:W-:-:S07]  /*1180*/  FFMA.FTZ R11, R14, R11, R19 ;  /* 0x0000000b0e0b7223 */ /* 0x000fce0000010013 */
.L_x_67:
[----:B------:R-:W-:Y:S05]  /*1190*/  BSYNC B1 ;  /* 0x0000000000017941 */ /* 0x000fea0003800000 */
.L_x_66:
[----:B------:R-:W-:-:S13]  /*11a0*/  ISETP.LT.U32.OR P0, PT, R10, R5, P0 ;  /* 0x000000050a00720c */ /* 0x000fda0000701470 */
[----:B------:R-:W-:Y:S05]  /*11b0*/  @!P0 BRA `(.L_x_60) ;  /* 0x0000000000708947 */ /* 0x000fea0003800000 */
[----:B------:R-:W0:Y:S01]  /*11c0*/  LDC.64 R14, c[0x0][0x210] ;  /* 0x00008400ff0e7b82 */ /* 0x000e220000000a00 */
[----:B------:R-:W-:Y:S01]  /*11d0*/  IADD3 R7, P0, R7, R4, RZ ;  /* 0x0000000407077210 */ /* 0x000fe20007f1e0ff */
[----:B------:R-:W-:-:S03]  /*11e0*/  IMAD.WIDE R12, R10, 0x24, R12 ;  /* 0x000000240a0c7825 */ /* 0x000fc600078e020c */
[----:B------:R-:W-:-:S05]  /*11f0*/  LEA.HI.X.SX32 R4, R4, R9, 0x1, P0 ;  /* 0x0000000904047211 */ /* 0x000fca00000f0eff */
[----:B------:R-:W-:Y:S01]  /*1200*/  IMAD R5, R4, 0x22, RZ ;  /* 0x0000002204057824 */ /* 0x000fe200078e02ff */
[----:B------:R-:W-:Y:S02]  /*1210*/  IADD3 R4, P1, R8, R12, RZ ;  /* 0x0000000c08047210 */ /* 0x000fe40007f3e0ff */
[----:B------:R-:W2:Y:S01]  /*1220*/  LDG.E.U16.CONSTANT R12, desc[UR4][R12.64] ;  /* 0x000000040c0c7981 */ /* 0x000ea2000c1e9500 */
[----:B0-----:R-:W-:-:S04]  /*1230*/  IMAD.WIDE.U32 R6, R7, 0x22, R14 ;  /* 0x0000002207067825 */ /* 0x001fc800078e000e */
[----:B------:R-:W-:Y:S01]  /*1240*/  IMAD.IADD R7, R7, 0x1, R5 ;  /* 0x0000000107077824 */ /* 0x000fe200078e0205 */
[----:B------:R-:W-:Y:S02]  /*1250*/  IADD3 R8, P0, R8, R6, RZ ;  /* 0x0000000608087210 */ /* 0x000fe40007f1e0ff */
[----:B------:R-:W-:Y:S02]  /*1260*/  IADD3.X R5, RZ, R13, RZ, P1, !PT ;  /* 0x0000000dff057210 */ /* 0x000fe40000ffe4ff */
        /* <DEDUP_REMOVED lines=17> */
.L_x_60:
[----:B------:R-:W-:Y:S05]  /*1380*/  BSYNC B0 ;  /* 0x0000000000007941 */ /* 0x000fea0003800000 */
.L_x_59:
        /* <DEDUP_REMOVED lines=18> */
.L_x_68:
        /* <DEDUP_REMOVED lines=13> */
.L_x_1216:


//--------------------- .text._Z9moe_vec_qIN3c108BFloat16ELi32ELi4E10block_q5_1Li2EXadL_ZN45_INTERNAL_8d5cb472_14_gguf_kernel_cu_cd24131917vec_dot_q5_1_q8_1EPKvPK10block_q8_1RKiEEEvS5_S5_PT_PS9_iiii --------------------------
	.section	.text._Z9moe_vec_qIN3c108BFloat16ELi32ELi4E10block_q5_1Li2EXadL_ZN45_INTERNAL_8d5cb472_14_gguf_kernel_cu_cd24131917vec_dot_q5_1_q8_1EPKvPK10block_q8_1RKiEEEvS5_S5_PT_PS9_iiii,"ax",@progbits
	.align	128
.text._Z9moe_vec_qIN3c108BFloat16ELi32ELi4E10block_q5_1Li2EXadL_ZN45_INTERNAL_8d5cb472_14_gguf_kernel_cu_cd24131917vec_dot_q5_1_q8_1EPKvPK10block_q8_1RKiEEEvS5_S5_PT_PS9_iiii:
        .type           _Z9moe_vec_qIN3c108BFloat16ELi32ELi4E10block_q5_1Li2EXadL_ZN45_INTERNAL_8d5cb472_14_gguf_kernel_cu_cd24131917vec_dot_q5_1_q8_1EPKvPK10block_q8_1RKiEEEvS5_S5_PT_PS9_iiii,@function
        .size           _Z9moe_vec_qIN3c108BFloat16ELi32ELi4E10block_q5_1Li2EXadL_ZN45_INTERNAL_8d5cb472_14_gguf_kernel_cu_cd24131917vec_dot_q5_1_q8_1EPKvPK10block_q8_1RKiEEEvS5_S5_PT_PS9_iiii,(.L_x_1217 - _Z9moe_vec_qIN3c108BFloat16ELi32ELi4E10block_q5_1Li2EXadL_ZN45_INTERNAL_8d5cb472_14_gguf_kernel_cu_cd24131917vec_dot_q5_1_q8_1EPKvPK10block_q8_1RKiEEEvS5_S5_PT_PS9_iiii)
        .other          _Z9moe_vec_qIN3c108BFloat16ELi32ELi4E10block_q5_1Li2EXadL_ZN45_INTERNAL_8d5cb472_14_gguf_kernel_cu_cd24131917vec_dot_q5_1_q8_1EPKvPK10block_q8_1RKiEEEvS5_S5_PT_PS9_iiii,@"STO_CUDA_ENTRY STV_DEFAULT"
_Z9moe_vec_qIN3c108BFloat16ELi32ELi4E10block_q5_1Li2EXadL_ZN45_INTERNAL_8d5cb472_14_gguf_kernel_cu_cd24131917vec_dot_q5_1_q8_1EPKvPK10block_q8_1RKiEEEvS5_S5_PT_PS9_iiii:
        /* <DEDUP_REMOVED lines=25> */
[----:B------:R-:W-:Y:S01]  /*0190*/  ISETP.NE.U32.AND P2, PT, RZ, UR5, PT ;  /* 0x00000005ff007c0c */ /* 0x000fe2000bf45070 */
[----:B------:R-:W-:Y:S02]  /*01a0*/  IMAD.SHL.U32 R13, R23, 0x8, RZ ;  /* 0x00000008170d7824 */ /* 0x000fe400078e00ff */
[----:B------:R-:W-:Y:S02]  /*01b0*/  IMAD.MOV.U32 R12, RZ, RZ, RZ ;  /* 0x000000ffff0c7224 */ /* 0x000fe400078e00ff */
[----:B------:R-:W-:Y:S01]  /*01c0*/  IMAD R15, R0, UR4, R17 ;  /* 0x00000004000f7c24 */ /* 0x000fe2000f8e0211 */
[----:B------:R-:W-:-:S04]  /*01d0*/  LOP3.LUT R13, R13, 0x8, RZ, 0xc0, !PT ;  /* 0x000000080d0d7812 */ /* 0x000fc800078ec0ff */
[----:B------:R-:W-:Y:S01]  /*01e0*/  LOP3.LUT R14, R13, 0x4, RZ, 0xfc, !PT ;  /* 0x000000040d0e7812 */ /* 0x000fe200078efcff */
[----:B-1----:R-:W1:Y:S02]  /*01f0*/  MUFU.RCP R6, R6 ;  /* 0x0000000600067308 */ /* 0x002e640000001000 */
[----:B-1----:R-:W-:-:S06]  /*0200*/  VIADD R4, R6, 0xffffffe ;  /* 0x0ffffffe06047836 */ /* 0x002fcc0000000000 */
[----:B------:R1:W3:Y:S02]  /*0210*/  F2I.FTZ.U32.TRUNC.NTZ R5, R4 ;  /* 0x0000000400057305 */ /* 0x0002e4000021f000 */
[----:B-1----:R-:W-:Y:S01]  /*0220*/  HFMA2.MMA R4, -RZ, RZ, 0, 0 ;  /* 0x00000000ff047435 */ /* 0x002fe200000001ff */
[----:B---3--:R-:W-:-:S04]  /*0230*/  IMAD.MOV R7, RZ, RZ, -R5 ;  /* 0x000000ffff077224 */ /* 0x008fc800078e0a05 */
[----:B------:R-:W-:-:S05]  /*0240*/  IMAD R7, R7, UR5, RZ ;  /* 0x0000000507077c24 */ /* 0x000fca000f8e02ff */
[----:B------:R-:W-:Y:S02]  /*0250*/  IMAD.HI.U32 R8, R5, R7, R4 ;  /* 0x0000000705087227 */ /* 0x000fe400078e0004 */
[----:B------:R-:W1:Y:S04]  /*0260*/  LDC.64 R4, c[0x0][0x218] ;  /* 0x00008600ff047b82 */ /* 0x000e680000000a00 */
[----:B------:R-:W-:-:S04]  /*0270*/  IMAD.HI.U32 R8, R8, R11, RZ ;  /* 0x0000000b08087227 */ /* 0x000fc800078e00ff */
[----:B------:R-:W-:-:S04]  /*0280*/  IMAD.MOV R10, RZ, RZ, -R8 ;  /* 0x000000ffff0a7224 */ /* 0x000fc800078e0a08 */
[----:B0-----:R-:W-:-:S05]  /*0290*/  IMAD R3, R10, UR5, R11 ;  /* 0x000000050a037c24 */ /* 0x001fca000f8e020b */
[----:B------:R-:W-:-:S13]  /*02a0*/  ISETP.GE.U32.AND P0, PT, R3, UR5, PT ;  /* 0x0000000503007c0c */ /* 0x000fda000bf06070 */
[----:B------:R-:W-:Y:S02]  /*02b0*/  @P0 VIADD R3, R3, -UR5 ;  /* 0x8000000503030c36 */ /* 0x000fe40008000000 */
[----:B------:R-:W-:-:S03]  /*02c0*/  @P0 VIADD R8, R8, 0x1 ;  /* 0x0000000108080836 */ /* 0x000fc60000000000 */
[----:B------:R-:W-:-:S13]  /*02d0*/  ISETP.GE.U32.AND P1, PT, R3, UR5, PT ;  /* 0x0000000503007c0c */ /* 0x000fda000bf26070 */
[----:B------:R-:W-:Y:S02]  /*02e0*/  @P1 IADD3 R8, R8, 0x1, RZ ;  /* 0x0000000108081810 */ /* 0x000fe40007ffe0ff */
[----:B------:R-:W-:Y:S01]  /*02f0*/  @!P2 LOP3.LUT R8, RZ, UR5, RZ, 0x33, !PT ;  /* 0x00000005ff08ac12 */ /* 0x000fe2000f8e33ff */
[----:B------:R-:W-:-:S04]  /*0300*/  ULDC UR5, c[0x0][0x23c] ;  /* 0x00008f0000057ab9 */ /* 0x000fc80000000800 */
[----:B------:R-:W-:Y:S01]  /*0310*/  IMAD R3, R8, UR5, RZ ;  /* 0x0000000508037c24 */ /* 0x000fe2000f8e02ff */
[----:B------:R-:W-:-:S03]  /*0320*/  UIMAD UR5, UR4, UR8, URZ ;  /* 0x00000008040572a4 */ /* 0x000fc6000f8e023f */
[----:B-1----:R-:W-:-:S04]  /*0330*/  IMAD.WIDE.U32 R4, R3, 0x4, R4 ;  /* 0x0000000403047825 */ /* 0x002fc800078e0004 */
[----:B--2---:R-:W-:-:S07]  /*0340*/  IMAD R10, R2, UR5, RZ ;  /* 0x00000005020a7c24 */ /* 0x004fce000f8e02ff */
.L_x_71:
[----:B------:R-:W0:Y:S01]  /*0350*/  LDC.64 R6, c[0x0][0x210] ;  /* 0x00008400ff067b82 */ /* 0x000e220000000a00 */
[----:B------:R-:W-:Y:S02]  /*0360*/  IADD3 R9, P0, R10, R15, RZ ;  /* 0x0000000f0a097210 */ /* 0x000fe40007f1e0ff */
[----:B------:R-:W-:-:S04]  /*0370*/  SHF.R.S32.HI R3, RZ, 0x1f, R15 ;  /* 0x0000001fff037819 */ /* 0x000fc8000001140f */
[----:B------:R-:W-:-:S05]  /*0380*/  LEA.HI.X.SX32 R3, R10, R3, 0x1, P0 ;  /* 0x000000030a037211 */ /* 0x000fca00000f0eff */
[----:B------:R-:W-:Y:S02]  /*0390*/  IMAD R3, R3, 0x18, RZ ;  /* 0x0000001803037824 */ /* 0x000fe400078e02ff */
[----:B0-----:R-:W-:-:S04]  /*03a0*/  IMAD.WIDE.U32 R6, R9, 0x18, R6 ;  /* 0x0000001809067825 */ /* 0x001fc800078e0006 */
[----:B------:R-:W-:Y:S01]  /*03b0*/  IMAD.IADD R7, R7, 0x1, R3 ;  /* 0x0000000107077824 */ /* 0x000fe200078e0203 */
[----:B------:R-:W-:-:S04]  /*03c0*/  IADD3 R2, P0, R13, R6, RZ ;  /* 0x000000060d027210 */ /* 0x000fc80007f1e0ff */
[----:B------:R-:W2:Y:S01]  /*03d0*/  LDG.E.CONSTANT R18, desc[UR6][R6.64+0x4] ;  /* 0x0000040606127981 */ /* 0x000ea2000c1e9900 */
[----:B------:R-:W-:-:S05]  /*03e0*/  IADD3.X R3, RZ, R7, RZ, P0, !PT ;  /* 0x00000007ff037210 */ /* 0x000fca00007fe4ff */
[----:B------:R-:W3:Y:S04]  /*03f0*/  LDG.E.CONSTANT R21, desc[UR6][R2.64+0x8] ;  /* 0x0000080602157981 */ /* 0x000ee8000c1e9900 */
[----:B------:R0:W4:Y:S01]  /*0400*/  LDG.E.CONSTANT R20, desc[UR6][R2.64+0xc] ;  /* 0x00000c0602147981 */ /* 0x000122000c1e9900 */
[----:B------:R-:W-:-:S03]  /*0410*/  IMAD.WIDE R8, R17, 0x24, R4 ;  /* 0x0000002411087825 */ /* 0x000fc600078e0204 */
[----:B------:R-:W5:Y:S01]  /*0420*/  LDG.E.CONSTANT R7, desc[UR6][R6.64] ;  /* 0x0000000606077981 */ /* 0x000f62000c1e9900 */
[----:B0-----:R-:W-:-:S03]  /*0430*/  IADD3 R2, P0, R13, R8, RZ ;  /* 0x000000080d027210 */ /* 0x001fc60007f1e0ff */
[----:B------:R0:W5:Y:S01]  /*0440*/  LDG.E.CONSTANT R8, desc[UR6][R8.64] ;  /* 0x0000000608087981 */ /* 0x000162000c1e9900 */
[----:B------:R-:W-:Y:S02]  /*0450*/  IADD3.X R3, RZ, R9, RZ, P0, !PT ;  /* 0x00000009ff037210 */ /* 0x000fe400007fe4ff */
[--C-:B--2---:R-:W-:Y:S02]  /*0460*/  SHF.R.S32.HI R16, RZ, R13, R18.reuse ;  /* 0x0000000dff107219 */ /* 0x104fe40000011412 */
[----:B------:R-:W-:-:S03]  /*0470*/  SHF.R.S32.HI R18, RZ, R14, R18 ;  /* 0x0000000eff127219 */ /* 0x000fc60000011412 */
[----:B------:R-:W-:Y:S02]  /*0480*/  IMAD.SHL.U32 R19, R16, 0x10, RZ ;  /* 0x0000001010137824 */ /* 0x000fe400078e00ff */
[----:B------:R-:W-:-:S03]  /*0490*/  IMAD.SHL.U32 R26, R18, 0x10, RZ ;  /* 0x00000010121a7824 */ /* 0x000fc600078e00ff */
[----:B------:R-:W-:Y:S02]  /*04a0*/  LOP3.LUT R24, R19, 0x10, RZ, 0xc0, !PT ;  /* 0x0000001013187812 */ /* 0x000fe400078ec0ff */
[----:B------:R-:W-:Y:S02]  /*04b0*/  SHF.R.U32.HI R27, RZ, 0xc, R18 ;  /* 0x0000000cff1b7819 */ /* 0x000fe40000011612 */
[--C-:B---3--:R-:W-:Y:S02]  /*04c0*/  LOP3.LUT R19, R24, 0xf0f0f0f, R21.reuse, 0xf8, !PT ;  /* 0x0f0f0f0f18137812 */ /* 0x108fe400078ef815 */
[----:B------:R-:W-:Y:S02]  /*04d0*/  SHF.R.U32.HI R24, RZ, 0x4, R21 ;  /* 0x00000004ff187819 */ /* 0x000fe40000011615 */
[----:B------:R-:W-:Y:S02]  /*04e0*/  LOP3.LUT R21, R26, 0x10, RZ, 0xc0, !PT ;  /* 0x000000101a157812 */ /* 0x000fe400078ec0ff */
[----:B----4-:R-:W-:-:S02]  /*04f0*/  SHF.R.U32.HI R22, RZ, 0x4, R20 ;  /* 0x00000004ff167819 */ /* 0x010fc40000011614 */
[----:B------:R-:W-:Y:S02]  /*0500*/  LOP3.LUT R27, R27, 0x10, RZ, 0xc0, !PT ;  /* 0x000000101b1b7812 */ /* 0x000fe400078ec0ff */
[----:B------:R-:W-:Y:S02]  /*0510*/  SHF.R.U32.HI R25, RZ, 0xc, R16 ;  /* 0x0000000cff197819 */ /* 0x000fe40000011610 */
[----:B------:R-:W-:Y:S02]  /*0520*/  LOP3.LUT R21, R21, 0xf0f0f0f, R20, 0xf8, !PT ;  /* 0x0f0f0f0f15157812 */ /* 0x000fe400078ef814 */
[----:B------:R-:W-:Y:S01]  /*0530*/  LOP3.LUT R20, R27, 0xf0f0f0f, R22, 0xf8, !PT ;  /* 0x0f0f0f0f1b147812 */ /* 0x000fe200078ef816 */
[----:B------:R-:W-:Y:S01]  /*0540*/  IMAD.SHL.U32 R22, R16, 0x800, RZ ;  /* 0x0000080010167824 */ /* 0x000fe200078e00ff */
[----:B------:R-:W-:Y:S02]  /*0550*/  LOP3.LUT R25, R25, 0x10, RZ, 0xc0, !PT ;  /* 0x0000001019197812 */ /* 0x000fe400078ec0ff */
[----:B------:R-:W-:-:S02]  /*0560*/  SHF.R.U32.HI R27, RZ, 0x5, R16 ;  /* 0x00000005ff1b7819 */ /* 0x000fc40000011610 */
[----:B------:R-:W-:Y:S02]  /*0570*/  LOP3.LUT R24, R25, 0xf0f0f0f, R24, 0xf8, !PT ;  /* 0x0f0f0f0f19187812 */ /* 0x000fe400078ef818 */
[----:B------:R-:W-:Y:S01]  /*0580*/  LOP3.LUT R25, R19, 0x1000, R22, 0xf8, !PT ;  /* 0x0000100013197812 */ /* 0x000fe200078ef816 */
[----:B------:R-:W-:Y:S01]  /*0590*/  IMAD.SHL.U32 R26, R18, 0x800, RZ ;  /* 0x00000800121a7824 */ /* 0x000fe200078e00ff */
[----:B------:R-:W-:Y:S02]  /*05a0*/  SHF.R.U32.HI R19, RZ, 0x5, R18 ;  /* 0x00000005ff137819 */ /* 0x000fe40000011612 */
[----:B------:R-:W-:Y:S01]  /*05b0*/  LOP3.LUT R22, R24, 0x1000, R27, 0xf8, !PT ;  /* 0x0000100018167812 */ /* 0x000fe200078ef81b */
[----:B------:R-:W-:Y:S01]  /*05c0*/  IMAD.SHL.U32 R24, R16, 0x40000, RZ ;  /* 0x0004000010187824 */ /* 0x000fe200078e00ff */
[----:B------:R-:W-:Y:S01]  /*05d0*/  LOP3.LUT R19, R20, 0x1000, R19, 0xf8, !PT ;  /* 0x0000100014137812 */ /* 0x000fe200078ef813 */
[----:B0-----:R-:W-:Y:S01]  /*05e0*/  IMAD.SHL.U32 R9, R16, 0x4, RZ ;  /* 0x0000000410097824 */ /* 0x001fe200078e00ff */
[----:B------:R-:W2:Y:S01]  /*05f0*/  LDG.E.CONSTANT R20, desc[UR6][R2.64+0x4] ;  /* 0x0000040602147981 */ /* 0x000ea2000c1e9900 */
[----:B------:R-:W-:-:S02]  /*0600*/  LOP3.LUT R21, R21, 0x1000, R26, 0xf8, !PT ;  /* 0x0000100015157812 */ /* 0x000fc400078ef81a */
[----:B------:R-:W-:Y:S02]  /*0610*/  SHF.L.U32 R26, R18, 0x12, RZ ;  /* 0x00000012121a7819 */ /* 0x000fe400000006ff */
[----:B------:R-:W-:Y:S01]  /*0620*/  LOP3.LUT R24, R25, 0x100000, R24, 0xf8, !PT ;  /* 0x0010000019187812 */ /* 0x000fe200078ef818 */
[----:B------:R-:W-:Y:S01]  /*0630*/  IMAD.SHL.U32 R25, R16, 0x2000000, RZ ;  /* 0x0200000010197824 */ /* 0x000fe200078e00ff */
[----:B------:R-:W-:Y:S02]  /*0640*/  LOP3.LUT R9, R22, 0x100000, R9, 0xf8, !PT ;  /* 0x0010000016097812 */ /* 0x000fe400078ef809 */
[----:B------:R-:W-:Y:S02]  /*0650*/  LOP3.LUT R22, R21, 0x100000, R26, 0xf8, !PT ;  /* 0x0010000015167812 */ /* 0x000fe400078ef81a */
[----:B------:R-:W3:Y:S01]  /*0660*/  LDG.E.CONSTANT R21, desc[UR6][R2.64+0x14] ;  /* 0x0000140602157981 */ /* 0x000ee2000c1e9900 */
[----:B------:R-:W-:-:S03]  /*0670*/  LOP3.LUT R27, R24, 0x10000000, R25, 0xf8, !PT ;  /* 0x10000000181b7812 */ /* 0x000fc600078ef819 */
[----:B------:R-:W4:Y:S04]  /*0680*/  LDG.E.CONSTANT R24, desc[UR6][R2.64+0x8] ;  /* 0x0000080602187981 */ /* 0x000f28000c1e9900 */
[----:B------:R0:W4:Y:S01]  /*0690*/  LDG.E.CONSTANT R25, desc[UR6][R2.64+0x18] ;  /* 0x0000180602197981 */ /* 0x000122000c1e9900 */
[----:B------:R-:W-:-:S05]  /*06a0*/  IMAD.SHL.U32 R16, R16, 0x200, RZ ;  /* 0x0000020010107824 */ /* 0x000fca00078e00ff */
[----:B------:R-:W-:Y:S02]  /*06b0*/  LOP3.LUT R9, R9, 0x10000000, R16, 0xf8, !PT ;  /* 0x1000000009097812 */ /* 0x000fe400078ef810 */
[----:B------:R-:W-:-:S04]  /*06c0*/  SHF.L.U32 R16, R18, 0x2, RZ ;  /* 0x0000000212107819 */ /* 0x000fc800000006ff */
[----:B------:R-:W-:Y:S01]  /*06d0*/  LOP3.LUT R16, R19, 0x100000, R16, 0xf8, !PT ;  /* 0x0010000013107812 */ /* 0x000fe200078ef810 */
[----:B------:R-:W-:Y:S01]  /*06e0*/  IMAD.SHL.U32 R19, R18, 0x200, RZ ;  /* 0x0000020012137824 */ /* 0x000fe200078e00ff */
[----:B------:R-:W-:Y:S01]  /*06f0*/  IADD3 R17, R17, 0x10, RZ ;  /* 0x0000001011117810 */ /* 0x000fe20007ffe0ff */
[----:B-----5:R-:W-:-:S03]  /*0700*/  HMUL2 R7, R7, R8 ;  /* 0x0000000807077232 */ /* 0x020fc60000000000 */
[----:B------:R-:W-:Y:S02]  /*0710*/  LOP3.LUT R16, R16, 0x10000000, R19, 0xf8, !PT ;  /* 0x1000000010107812 */ /* 0x000fe400078ef813 */
[----:B------:R-:W-:Y:S01]  /*0720*/  ISETP.GE.U32.AND P0, PT, R17, UR4, PT ;  /* 0x0000000411007c0c */ /* 0x000fe2000bf06070 */
[--C-:B0-----:R-:W-:Y:S02]  /*0730*/  HADD2.F32 R2, -RZ, R7.reuse.H1_H1 ;  /* 0x30000007ff027230 */ /* 0x101fe40000004100 */
[----:B------:R-:W-:-:S03]  /*0740*/  HADD2.F32 R7, -RZ, R7.H0_H0 ;  /* 0x20000007ff077230 */ /* 0x000fc60000004100 */
[----:B------:R-:W-:Y:S01]  /*0750*/  FMUL.FTZ R2, R2, 0.5 ;  /* 0x3f00000002027820 */ /* 0x000fe20000410000 */
[----:B------:R-:W-:Y:S02]  /*0760*/  VIADD R15, R15, 0x10 ;  /* 0x000000100f0f7836 */ /* 0x000fe40000000000 */
[----:B--2---:R-:W-:Y:S02]  /*0770*/  IDP.4A.S8.S8 R20, R27, R20, RZ ;  /* 0x000000141b147226 */ /* 0x004fe400000006ff */
[----:B------:R-:W-:-:S05]  /*0780*/  IMAD.SHL.U32 R27, R18, 0x2000000, RZ ;  /* 0x02000000121b7824 */ /* 0x000fca00078e00ff */
[----:B------:R-:W-:Y:S01]  /*0790*/  LOP3.LUT R22, R22, 0x10000000, R27, 0xf8, !PT ;  /* 0x1000000016167812 */ /* 0x000fe200078ef81b */
[----:B---3--:R-:W-:-:S04]  /*07a0*/  IDP.4A.S8.S8 R9, R9, R21, R20 ;  /* 0x0000001509097226 */ /* 0x008fc80000000614 */
[----:B----4-:R-:W-:-:S04]  /*07b0*/  IDP.4A.S8.S8 R22, R22, R24, R9 ;  /* 0x0000001816167226 */ /* 0x010fc80000000609 */
[----:B------:R-:W-:-:S05]  /*07c0*/  IDP.4A.S8.S8 R16, R16, R25, R22 ;  /* 0x0000001910107226 */ /* 0x000fca0000000616 */
[----:B------:R-:W-:-:S05]  /*07d0*/  I2FP.F32.S32 R16, R16 ;  /* 0x0000001000107245 */ /* 0x000fca0000201400 */
[----:B------:R-:W-:-:S04]  /*07e0*/  FFMA.FTZ R7, R7, R16, R2 ;  /* 0x0000001007077223 */ /* 0x000fc80000010002 */
[----:B------:R-:W-:Y:S01]  /*07f0*/  FADD.FTZ R12, R7, R12 ;  /* 0x0000000c070c7221 */ /* 0x000fe20000010000 */
[----:B------:R-:W-:Y:S06]  /*0800*/  @!P0 BRA `(.L_x_71) ;  /* 0xfffffff800d08947 */ /* 0x000fec000383ffff */
.L_x_70:
[----:B------:R-:W-:Y:S05]  /*0810*/  BSYNC B0 ;  /* 0x0000000000007941 */ /* 0x000fea0003800000 */
.L_x_69:
        /* <DEDUP_REMOVED lines=18> */
.L_x_72:
        /* <DEDUP_REMOVED lines=12> */
.L_x_1217:


//--------------------- .text._Z9moe_vec_qIN3c108BFloat16ELi32ELi4E10block_q5_0Li2EXadL_ZN45_INTERNAL_8d5cb472_14_gguf_kernel_cu_cd24131917vec_dot_q5_0_q8_1EPKvPK10block_q8_1RKiEEEvS5_S5_PT_PS9_iiii --------------------------
	.section	.text._Z9moe_vec_qIN3c108BFloat16ELi32ELi4E10block_q5_0Li2EXadL_ZN45_INTERNAL_8d5cb472_14_gguf_kernel_cu_cd24131917vec_dot_q5_0_q8_1EPKvPK10block_q8_1RKiEEEvS5_S5_PT_PS9_iiii,"ax",@progbits
	.align	128
.text._Z9moe_vec_qIN3c108BFloat16ELi32ELi4E10block_q5_0Li2EXadL_ZN45_INTERNAL_8d5cb472_14_gguf_kernel_cu_cd24131917vec_dot_q5_0_q8_1EPKvPK10block_q8_1RKiEEEvS5_S5_PT_PS9_iiii:
        .type           _Z9moe_vec_qIN3c108BFloat16ELi32ELi4E10block_q5_0Li2EXadL_ZN45_INTERNAL_8d5cb472_14_gguf_kernel_cu_cd24131917vec_dot_q5_0_q8_1EPKvPK10block_q8_1RKiEEEvS5_S5_PT_PS9_iiii,@function
        .size           _Z9moe_vec_qIN3c108BFloat16ELi32ELi4E10block_q5_0Li2EXadL_ZN45_INTERNAL_8d5cb472_14_gguf_kernel_cu_cd24131917vec_dot_q5_0_q8_1EPKvPK10block_q8_1RKiEEEvS5_S5_PT_PS9_iiii,(.L_x_1218 - _Z9moe_vec_qIN3c108BFloat16ELi32ELi4E10block_q5_0Li2EXadL_ZN45_INTERNAL_8d5cb472_14_gguf_kernel_cu_cd24131917vec_dot_q5_0_q8_1EPKvPK10block_q8_1RKiEEEvS5_S5_PT_PS9_iiii)
        .other          _Z9moe_vec_qIN3c108BFloat16ELi32ELi4E10block_q5_0Li2EXadL_ZN45_INTERNAL_8d5cb472_14_gguf_kernel_cu_cd24131917vec_dot_q5_0_q8_1EPKvPK10block_q8_1RKiEEEvS5_S5_PT_PS9_iiii,@"STO_CUDA_ENTRY STV_DEFAULT"
_Z9moe_vec_qIN3c108BFloat16ELi32ELi4E10block_q5_0Li2EXadL_ZN45_INTERNAL_8d5cb472_14_gguf_kernel_cu_cd24131917vec_dot_q5_0_q8_1EPKvPK10block_q8_1RKiEEEvS5_S5_PT_PS9_iiii:
        /* <DEDUP_REMOVED lines=34> */
[----:B-1----:R-:W-:Y:S02]  /*0220*/  IMAD.MOV.U32 R4, RZ, RZ, RZ ;  /* 0x000000ffff047224 */ /* 0x002fe400078e00ff */
[----:B---3--:R-:W-:-:S04]  /*0230*/  IMAD.MOV R7, RZ, RZ, -R5 ;  /* 0x000000ffff077224 */ /* 0x008fc800078e0a05 */
[----:B------:R-:W-:-:S04]  /*0240*/  IMAD R7, R7, UR5, RZ ;  /* 0x0000000507077c24 */ /* 0x000fc8000f8e02ff */
[----:B------:R-:W-:Y:S02]  /*0250*/  IMAD.HI.U32 R8, R5, R7, R4 ;  /* 0x0000000705087227 */ /* 0x000fe400078e0004 */
[----:B------:R-:W1:Y:S04]  /*0260*/  LDC.64 R4, c[0x0][0x218] ;  /* 0x00008600ff047b82 */ /* 0x000e680000000a00 */
[----:B------:R-:W-:-:S04]  /*0270*/  IMAD.HI.U32 R8, R8, R15, RZ ;  /* 0x0000000f08087227 */ /* 0x000fc800078e00ff */
[----:B------:R-:W-:-:S04]  /*0280*/  IMAD.MOV R10, RZ, RZ, -R8 ;  /* 0x000000ffff0a7224 */ /* 0x000fc800078e0a08 */
[----:B0-----:R-:W-:-:S05]  /*0290*/  IMAD R3, R10, UR5, R15 ;  /* 0x000000050a037c24 */ /* 0x001fca000f8e020f */
        /* <DEDUP_REMOVED lines=8> */
[----:B------:R-:W-:-:S03]  /*0320*/  UIMAD UR5, UR4, UR8, URZ ;  /* 0x00000008040572a4 */ /* 0x000fc6000f8e023f */
[----:B-1----:R-:W-:-:S04]  /*0330*/  IMAD.WIDE.U32 R4, R3, 0x4, R4 ;  /* 0x0000000403047825 */ /* 0x002fc800078e0004 */
[----:B--2---:R-:W-:-:S07]  /*0340*/  IMAD R12, R2, UR5, RZ ;  /* 0x00000005020c7c24 */ /* 0x004fce000f8e02ff */
.L_x_75:
[----:B------:R-:W0:Y:S01]  /*0350*/  LDC.64 R2, c[0x0][0x210] ;  /* 0x00008400ff027b82 */ /* 0x000e220000000a00 */
[----:B------:R-:W-:Y:S02]  /*0360*/  IADD3 R9, P0, R12, R19, RZ ;  /* 0x000000130c097210 */ /* 0x000fe40007f1e0ff */
[----:B------:R-:W-:-:S04]  /*0370*/  SHF.R.S32.HI R7, RZ, 0x1f, R19 ;  /* 0x0000001fff077819 */ /* 0x000fc80000011413 */
[----:B------:R-:W-:-:S05]  /*0380*/  LEA.HI.X.SX32 R7, R12, R7, 0x1, P0 ;  /* 0x000000070c077211 */ /* 0x000fca00000f0eff */
[----:B------:R-:W-:Y:S02]  /*0390*/  IMAD R7, R7, 0x16, RZ ;  /* 0x0000001607077824 */ /* 0x000fe400078e02ff */
[----:B0-----:R-:W-:-:S05]  /*03a0*/  IMAD.WIDE.U32 R2, R9, 0x16, R2 ;  /* 0x0000001609027825 */ /* 0x001fca00078e0002 */
[----:B------:R-:W-:Y:S02]  /*03b0*/  IADD3 R3, R3, R7, RZ ;  /* 0x0000000703037210 */ /* 0x000fe40007ffe0ff */
[----:B------:R-:W-:-:S03]  /*03c0*/  IADD3 R10, P0, R17, R2, RZ ;  /* 0x00000002110a7210 */ /* 0x000fc60007f1e0ff */
[----:B------:R-:W2:Y:S04]  /*03d0*/  LDG.E.U16.CONSTANT R25, desc[UR6][R2.64+0x2] ;  /* 0x0000020602197981 */ /* 0x000ea8000c1e9500 */
[----:B------:R-:W2:Y:S01]  /*03e0*/  LDG.E.U16.CONSTANT R18, desc[UR6][R2.64+0x4] ;  /* 0x0000040602127981 */ /* 0x000ea2000c1e9500 */
[----:B------:R-:W-:-:S05]  /*03f0*/  IMAD.X R11, RZ, RZ, R3, P0 ;  /* 0x000000ffff0b7224 */ /* 0x000fca00000e0603 */
[----:B------:R-:W3:Y:S04]  /*0400*/  LDG.E.U16.CONSTANT R23, desc[UR6][R10.64+0x6] ;  /* 0x000006060a177981 */ /* 0x000ee8000c1e9500 */
[----:B------:R-:W3:Y:S04]  /*0410*/  LDG.E.U16.CONSTANT R20, desc[UR6][R10.64+0x8] ;  /* 0x000008060a147981 */ /* 0x000ee8000c1e9500 */
[----:B------:R-:W4:Y:S04]  /*0420*/  LDG.E.U16.CONSTANT R21, desc[UR6][R10.64+0xa] ;  /* 0x00000a060a157981 */ /* 0x000f28000c1e9500 */
[----:B------:R0:W4:Y:S01]  /*0430*/  LDG.E.U16.CONSTANT R22, desc[UR6][R10.64+0xc] ;  /* 0x00000c060a167981 */ /* 0x000122000c1e9500 */
[----:B------:R-:W-:-:S03]  /*0440*/  IMAD.WIDE R6, R13, 0x24, R4 ;  /* 0x000000240d067825 */ /* 0x000fc600078e0204 */
[----:B------:R-:W5:Y:S01]  /*0450*/  LDG.E.U16.CONSTANT R2, desc[UR6][R2.64] ;  /* 0x0000000602027981 */ /* 0x000f62000c1e9500 */
[----:B------:R-:W-:-:S03]  /*0460*/  IADD3 R8, P0, R17, R6, RZ ;  /* 0x0000000611087210 */ /* 0x000fc60007f1e0ff */
[----:B------:R1:W5:Y:S02]  /*0470*/  LDG.E.CONSTANT R6, desc[UR6][R6.64] ;  /* 0x0000000606067981 */ /* 0x000364000c1e9900 */
[----:B------:R-:W-:-:S05]  /*0480*/  IMAD.X R9, RZ, RZ, R7, P0 ;  /* 0x000000ffff097224 */ /* 0x000fca00000e0607 */
[----:B------:R-:W5:Y:S04]  /*0490*/  LDG.E.CONSTANT R26, desc[UR6][R8.64+0x4] ;  /* 0x00000406081a7981 */ /* 0x000f68000c1e9900 */
[----:B------:R-:W5:Y:S04]  /*04a0*/  LDG.E.CONSTANT R27, desc[UR6][R8.64+0x14] ;  /* 0x00001406081b7981 */ /* 0x000f68000c1e9900 */
[----:B------:R-:W5:Y:S04]  /*04b0*/  LDG.E.CONSTANT R24, desc[UR6][R8.64+0x8] ;  /* 0x0000080608187981 */ /* 0x000f68000c1e9900 */
[----:B------:R1:W5:Y:S01]  /*04c0*/  LDG.E.CONSTANT R28, desc[UR6][R8.64+0x18] ;  /* 0x00001806081c7981 */ /* 0x000362000c1e9900 */
[----:B------:R-:W-:-:S05]  /*04d0*/  VIADD R13, R13, 0x10 ;  /* 0x000000100d0d7836 */ /* 0x000fca0000000000 */
[----:B------:R-:W-:Y:S01]  /*04e0*/  ISETP.GE.U32.AND P0, PT, R13, UR4, PT ;  /* 0x000000040d007c0c */ /* 0x000fe2000bf06070 */
[----:B------:R-:W-:Y:S01]  /*04f0*/  VIADD R19, R19, 0x10 ;  /* 0x0000001013137836 */ /* 0x000fe20000000000 */
[----:B--2---:R-:W-:-:S04]  /*0500*/  PRMT R18, R25, 0x5410, R18 ;  /* 0x0000541019127816 */ /* 0x004fc80000000012 */
[----:B0-----:R-:W-:-:S05]  /*0510*/  SHF.R.S32.HI R10, RZ, R17, R18 ;  /* 0x00000011ff0a7219 */ /* 0x001fca0000011412 */
[----:B------:R-:W-:Y:S01]  /*0520*/  IMAD.SHL.U32 R11, R10, 0x10, RZ ;  /* 0x000000100a0b7824 */ /* 0x000fe200078e00ff */
[----:B---3--:R-:W-:-:S04]  /*0530*/  PRMT R20, R23, 0x5410, R20 ;  /* 0x0000541017147816 */ /* 0x008fc80000000014 */
[----:B------:R-:W-:Y:S02]  /*0540*/  LOP3.LUT R23, R11, 0x10, RZ, 0xc0, !PT ;  /* 0x000000100b177812 */ /* 0x000fe400078ec0ff */
[----:B------:R-:W-:Y:S02]  /*0550*/  SHF.R.S32.HI R11, RZ, R16, R18 ;  /* 0x00000010ff0b7219 */ /* 0x000fe40000011412 */
[----:B----4-:R-:W-:Y:S02]  /*0560*/  PRMT R21, R21, 0x5410, R22 ;  /* 0x0000541015157816 */ /* 0x010fe40000000016 */
[----:B------:R-:W-:Y:S01]  /*0570*/  SHF.R.U32.HI R22, RZ, 0xc, R10 ;  /* 0x0000000cff167819 */ /* 0x000fe2000001160a */
[----:B-1----:R-:W-:Y:S01]  /*0580*/  IMAD.SHL.U32 R7, R11, 0x10, RZ ;  /* 0x000000100b077824 */ /* 0x002fe200078e00ff */
[--C-:B------:R-:W-:Y:S02]  /*0590*/  LOP3.LUT R8, R23, 0xf0f0f0f, R20.reuse, 0xf8, !PT ;  /* 0x0f0f0f0f17087812 */ /* 0x100fe400078ef814 */
[----:B------:R-:W-:-:S02]  /*05a0*/  SHF.R.U32.HI R20, RZ, 0x4, R20 ;  /* 0x00000004ff147819 */ /* 0x000fc40000011614 */
[----:B------:R-:W-:Y:S02]  /*05b0*/  LOP3.LUT R3, R22, 0x10, RZ, 0xc0, !PT ;  /* 0x0000001016037812 */ /* 0x000fe400078ec0ff */
[----:B------:R-:W-:Y:S02]  /*05c0*/  SHF.R.U32.HI R9, RZ, 0xc, R11 ;  /* 0x0000000cff097819 */ /* 0x000fe4000001160b */
[----:B------:R-:W-:Y:S02]  /*05d0*/  LOP3.LUT R3, R3, 0xf0f0f0f, R20, 0xf8, !PT ;  /* 0x0f0f0f0f03037812 */ /* 0x000fe400078ef814 */
[----:B------:R-:W-:Y:S02]  /*05e0*/  LOP3.LUT R18, R7, 0x10, RZ, 0xc0, !PT ;  /* 0x0000001007127812 */ /* 0x000fe400078ec0ff */
[----:B------:R-:W-:Y:S02]  /*05f0*/  LOP3.LUT R20, R9, 0x10, RZ, 0xc0, !PT ;  /* 0x0000001009147812 */ /* 0x000fe400078ec0ff */
[----:B------:R-:W-:-:S02]  /*0600*/  SHF.R.U32.HI R9, RZ, 0x4, R21 ;  /* 0x00000004ff097819 */ /* 0x000fc40000011615 */
[----:B------:R-:W-:Y:S02]  /*0610*/  LOP3.LUT R7, R18, 0xf0f0f0f, R21, 0xf8, !PT ;  /* 0x0f0f0f0f12077812 */ /* 0x000fe400078ef815 */
[----:B------:R-:W-:Y:S02]  /*0620*/  LOP3.LUT R18, R20, 0xf0f0f0f, R9, 0xf8, !PT ;  /* 0x0f0f0f0f14127812 */ /* 0x000fe400078ef809 */
[----:B------:R-:W-:Y:S02]  /*0630*/  SHF.L.U32 R9, R10, 0xb, RZ ;  /* 0x0000000b0a097819 */ /* 0x000fe400000006ff */
[----:B------:R-:W-:Y:S02]  /*0640*/  SHF.R.U32.HI R20, RZ, 0x5, R10 ;  /* 0x00000005ff147819 */ /* 0x000fe4000001160a */
[----:B------:R-:W-:Y:S02]  /*0650*/  LOP3.LUT R8, R8, 0x1000, R9, 0xf8, !PT ;  /* 0x0000100008087812 */ /* 0x000fe400078ef809 */
[----:B------:R-:W-:-:S02]  /*0660*/  LOP3.LUT R9, R3, 0x1000, R20, 0xf8, !PT ;  /* 0x0000100003097812 */ /* 0x000fc400078ef814 */
[----:B------:R-:W-:Y:S01]  /*0670*/  SHF.R.U32.HI R3, RZ, 0x5, R11 ;  /* 0x00000005ff037819 */ /* 0x000fe2000001160b */
[----:B------:R-:W-:-:S03]  /*0680*/  IMAD.SHL.U32 R21, R10, 0x40000, RZ ;  /* 0x000400000a157824 */ /* 0x000fc600078e00ff */
[----:B------:R-:W-:Y:S01]  /*0690*/  LOP3.LUT R3, R18, 0x1000, R3, 0xf8, !PT ;  /* 0x0000100012037812 */ /* 0x000fe200078ef803 */
[----:B------:R-:W-:Y:S02]  /*06a0*/  IMAD.SHL.U32 R18, R10, 0x4, RZ ;  /* 0x000000040a127824 */ /* 0x000fe400078e00ff */
[----:B------:R-:W-:Y:S01]  /*06b0*/  IMAD.SHL.U32 R20, R11, 0x800, RZ ;  /* 0x000008000b147824 */ /* 0x000fe200078e00ff */
[----:B------:R-:W-:Y:S02]  /*06c0*/  LOP3.LUT R8, R8, 0x100000, R21, 0xf8, !PT ;  /* 0x0010000008087812 */ /* 0x000fe400078ef815 */
[----:B------:R-:W-:Y:S02]  /*06d0*/  LOP3.LUT R18, R9, 0x100000, R18, 0xf8, !PT ;  /* 0x0010000009127812 */ /* 0x000fe400078ef812 */
[----:B------:R-:W-:Y:S02]  /*06e0*/  SHF.L.U32 R9, R10, 0x19, RZ ;  /* 0x000000190a097819 */ /* 0x000fe400000006ff */
[----:B------:R-:W-:Y:S01]  /*06f0*/  LOP3.LUT R7, R7, 0x1000, R20, 0xf8, !PT ;  /* 0x0000100007077812 */ /* 0x000fe200078ef814 */
[----:B------:R-:W-:Y:S01]  /*0700*/  IMAD.SHL.U32 R20, R11, 0x40000, RZ ;  /* 0x000400000b147824 */ /* 0x000fe200078e00ff */
[----:B------:R-:W-:Y:S01]  /*0710*/  LOP3.LUT R9, R8, 0x10000000, R9, 0xf8, !PT ;  /* 0x1000000008097812 */ /* 0x000fe200078ef809 */
[----:B------:R-:W-:-:S02]  /*0720*/  IMAD.SHL.U32 R21, R10, 0x200, RZ ;  /* 0x000002000a157824 */ /* 0x000fc400078e00ff */
[----:B------:R-:W-:Y:S01]  /*0730*/  IMAD.SHL.U32 R8, R11, 0x2000000, RZ ;  /* 0x020000000b087824 */ /* 0x000fe200078e00ff */
[----:B------:R-:W-:Y:S01]  /*0740*/  LOP3.LUT R7, R7, 0x100000, R20, 0xf8, !PT ;  /* 0x0010000007077812 */ /* 0x000fe200078ef814 */
[----:B------:R-:W-:Y:S01]  /*0750*/  IMAD.SHL.U32 R10, R11, 0x4, RZ ;  /* 0x000000040b0a7824 */ /* 0x000fe200078e00ff */
[----:B------:R-:W-:Y:S01]  /*0760*/  LOP3.LUT R18, R18, 0x10000000, R21, 0xf8, !PT ;  /* 0x1000000012127812 */ /* 0x000fe200078ef815 */
[----:B-----5:R-:W-:Y:S01]  /*0770*/  IDP.4A.S8.S8 R26, R9, R26, RZ ;  /* 0x0000001a091a7226 */ /* 0x020fe200000006ff */
[----:B------:R-:W-:Y:S02]  /*0780*/  LOP3.LUT R7, R7, 0x10000000, R8, 0xf8, !PT ;  /* 0x1000000007077812 */ /* 0x000fe400078ef808 */
[----:B------:R-:W-:Y:S01]  /*0790*/  LOP3.LUT R3, R3, 0x100000, R10, 0xf8, !PT ;  /* 0x0010000003037812 */ /* 0x000fe200078ef80a */
[----:B------:R-:W-:Y:S01]  /*07a0*/  IDP.4A.S8.S8 R27, R18, R27, R26 ;  /* 0x0000001b121b7226 */ /* 0x000fe2000000061a */
[----:B------:R-:W-:-:S03]  /*07b0*/  SHF.L.U32 R8, R11, 0x9, RZ ;  /* 0x000000090b087819 */ /* 0x000fc600000006ff */
[----:B------:R-:W-:Y:S01]  /*07c0*/  IDP.4A.S8.S8 R7, R7, R24, R27 ;  /* 0x0000001807077226 */ /* 0x000fe2000000061b */
[----:B------:R-:W-:-:S05]  /*07d0*/  LOP3.LUT R3, R3, 0x10000000, R8, 0xf8, !PT ;  /* 0x1000000003037812 */ /* 0x000fca00078ef808 */
[----:B------:R-:W-:Y:S02]  /*07e0*/  IDP.4A.S8.S8 R3, R3, R28, R7 ;  /* 0x0000001c03037226 */ /* 0x000fe40000000607 */
[--C-:B------:R-:W-:Y:S02]  /*07f0*/  HADD2.F32 R7, -RZ, R6.reuse.H1_H1 ;  /* 0x30000006ff077230 */ /* 0x100fe40000004100 */
[----:B------:R-:W-:Y:S01]  /*0800*/  HADD2.F32 R6, -RZ, R6.H0_H0 ;  /* 0x20000006ff067230 */ /* 0x000fe20000004100 */
[----:B------:R-:W-:Y:S02]  /*0810*/  I2FP.F32.S32 R9, R3 ;  /* 0x0000000300097245 */ /* 0x000fe40000201400 */
[----:B------:R-:W-:Y:S01]  /*0820*/  FMUL.FTZ R7, R7, -8 ;  /* 0xc100000007077820 */ /* 0x000fe20000410000 */
[----:B------:R-:W-:-:S03]  /*0830*/  HADD2.F32 R3, -RZ, R2.H0_H0 ;  /* 0x20000002ff037230 */ /* 0x000fc60000004100 */
[----:B------:R-:W-:-:S04]  /*0840*/  FFMA.FTZ R6, R6, R9, R7 ;  /* 0x0000000906067223 */ /* 0x000fc80000010007 */
[----:B------:R-:W-:Y:S01]  /*0850*/  FFMA.FTZ R14, R3, R6, R14 ;  /* 0x00000006030e7223 */ /* 0x000fe2000001000e */
[----:B------:R-:W-:Y:S06]  /*0860*/  @!P0 BRA `(.L_x_75) ;  /* 0xfffffff800b88947 */ /* 0x000fec000383ffff */
.L_x_74:
[----:B------:R-:W-:Y:S05]  /*0870*/  BSYNC B0 ;  /* 0x0000000000007941 */ /* 0x000fea0003800000 */
.L_x_73:
        /* <DEDUP_REMOVED lines=18> */
.L_x_76:
        /* <DEDUP_REMOVED lines=14> */
.L_x_1218:


//--------------------- .text._Z9moe_vec_qIN3c108BFloat16ELi32ELi4E10block_q4_1Li2EXadL_ZN45_INTERNAL_8d5cb472_14_gguf_kernel_cu_cd24131917vec_dot_q4_1_q8_1EPKvPK10block_q8_1RKiEEEvS5_S5_PT_PS9_iiii --------------------------
	.section	.text._Z9moe_vec_qIN3c108BFloat16ELi32ELi4E10block_q4_1Li2EXadL_ZN45_INTERNAL_8d5cb472_14_gguf_kernel_cu_cd24131917vec_dot_q4_1_q8_1EPKvPK10block_q8_1RKiEEEvS5_S5_PT_PS9_iiii,"ax",@progbits
	.align	128
.text._Z9moe_vec_qIN3c108BFloat16ELi32ELi4E10block_q4_1Li2EXadL_ZN45_INTERNAL_8d5cb472_14_gguf_kernel_cu_cd24131917vec_dot_q4_1_q8_1EPKvPK10block_q8_1RKiEEEvS5_S5_PT_PS9_iiii:
        .type           _Z9moe_vec_qIN3c108BFloat16ELi32ELi4E10block_q4_1Li2EXadL_ZN45_INTERNAL_8d5cb472_14_gguf_kernel_cu_cd24131917vec_dot_q4_1_q8_1EPKvPK10block_q8_1RKiEEEvS5_S5_PT_PS9_iiii,@function
        .size           _Z9moe_vec_qIN3c108BFloat16ELi32ELi4E10block_q4_1Li2EXadL_ZN45_INTERNAL_8d5cb472_14_gguf_kernel_cu_cd24131917vec_dot_q4_1_q8_1EPKvPK10block_q8_1RKiEEEvS5_S5_PT_PS9_iiii,(.L_x_1219 - _Z9moe_vec_qIN3c108BFloat16ELi32ELi4E10block_q4_1Li2EXadL_ZN45_INTERNAL_8d5cb472_14_gguf_kernel_cu_cd24131917vec_dot_q4_1_q8_1EPKvPK10block_q8_1RKiEEEvS5_S5_PT_PS9_iiii)
        .other          _Z9moe_vec_qIN3c108BFloat16ELi32ELi4E10block_q4_1Li2EXadL_ZN45_INTERNAL_8d5cb472_14_gguf_kernel_cu_cd24131917vec_dot_q4_1_q8_1EPKvPK10block_q8_1RKiEEEvS5_S5_PT_PS9_iiii,@"STO_CUDA_ENTRY STV_DEFAULT"
_Z9moe_vec_qIN3c108BFloat16ELi32ELi4E10block_q4_1Li2EXadL_ZN45_INTERNAL_8d5cb472_14_gguf_kernel_cu_cd24131917vec_dot_q4_1_q8_1EPKvPK10block_q8_1RKiEEEvS5_S5_PT_PS9_iiii:
        /* <DEDUP_REMOVED lines=26> */
[----:B------:R-:W-:Y:S01]  /*01a0*/  BSSY B1, `(.L_x_79) ;  /* 0x0000047000017945 */ /* 0x000fe20003800000 */
[----:B------:R-:W-:-:S05]  /*01b0*/  MOV R23, RZ ;  /* 0x000000ff00177202 */ /* 0x000fca0000000f00 */
[----:B-1----:R-:W1:Y:S02]  /*01c0*/  MUFU.RCP R4, R4 ;  /* 0x0000000400047308 */ /* 0x002e640000001000 */
[----:B-1----:R-:W-:-:S06]  /*01d0*/  VIADD R8, R4, 0xffffffe ;  /* 0x0ffffffe04087836 */ /* 0x002fcc0000000000 */
[----:B------:R1:W3:Y:S02]  /*01e0*/  F2I.FTZ.U32.TRUNC.NTZ R9, R8 ;  /* 0x0000000800097305 */ /* 0x0002e4000021f000 */
[----:B-1----:R-:W-:Y:S01]  /*01f0*/  IMAD.MOV.U32 R8, RZ, RZ, RZ ;  /* 0x000000ffff087224 */ /* 0x002fe200078e00ff */
[----:B---3--:R-:W-:-:S05]  /*0200*/  IADD3 R11, RZ, -R9, RZ ;  /* 0x80000009ff0b7210 */ /* 0x008fca0007ffe0ff */
[----:B------:R-:W-:-:S04]  /*0210*/  IMAD R11, R11, UR7, RZ ;  /* 0x000000070b0b7c24 */ /* 0x000fc8000f8e02ff */
[----:B------:R-:W-:Y:S01]  /*0220*/  IMAD.HI.U32 R12, R9, R11, R8 ;  /* 0x0000000b090c7227 */ /* 0x000fe200078e0008 */
[----:B------:R-:W-:-:S03]  /*0230*/  MOV R8, R10 ;  /* 0x0000000a00087202 */ /* 0x000fc60000000f00 */
[----:B------:R-:W-:Y:S02]  /*0240*/  IMAD R11, R5, UR6, RZ ;  /* 0x00000006050b7c24 */ /* 0x000fe4000f8e02ff */
[----:B0-----:R-:W-:-:S04]  /*0250*/  IMAD.HI.U32 R7, R12, R3, RZ ;  /* 0x000000030c077227 */ /* 0x001fc800078e00ff */
[----:B------:R-:W-:Y:S01]  /*0260*/  IMAD R22, R0, R5, R8 ;  /* 0x0000000500167224 */ /* 0x000fe200078e0208 */
        /* <DEDUP_REMOVED lines=12> */
[----:B------:R-:W-:Y:S02]  /*0330*/  IMAD R9, R7, UR7, RZ ;  /* 0x0000000707097c24 */ /* 0x000fe4000f8e02ff */
[----:B------:R-:W-:Y:S02]  /*0340*/  IMAD.SHL.U32 R7, R2, 0x8, RZ ;  /* 0x0000000802077824 */ /* 0x000fe400078e00ff */
[----:B0-----:R-:W-:-:S03]  /*0350*/  IMAD.WIDE.U32 R12, R9, 0x4, R12 ;  /* 0x00000004090c7825 */ /* 0x001fc600078e000c */
[----:B------:R-:W-:Y:S01]  /*0360*/  LOP3.LUT R7, R7, 0x8, RZ, 0xc0, !PT ;  /* 0x0000000807077812 */ /* 0x000fe200078ec0ff */
[----:B--2---:R-:W-:-:S05]  /*0370*/  IMAD R6, R6, R11, RZ ;  /* 0x0000000b06067224 */ /* 0x004fca00078e02ff */
[----:B------:R-:W-:Y:S01]  /*0380*/  SHF.R.S32.HI R9, RZ, 0x1f, R6 ;  /* 0x0000001fff097819 */ /* 0x000fe20000011406 */
[----:B------:R-:W-:Y:S06]  /*0390*/  @!P1 BRA `(.L_x_80) ;  /* 0x00000000009c9947 */ /* 0x000fec0003800000 */
[----:B------:R-:W0:Y:S01]  /*03a0*/  LDC.64 R14, c[0x0][0x210] ;  /* 0x00008400ff0e7b82 */ /* 0x000e220000000a00 */
[----:B------:R-:W-:Y:S01]  /*03b0*/  IADD3 R11, P0, R22, R6, RZ ;  /* 0x00000006160b7210 */ /* 0x000fe20007f1e0ff */
[----:B------:R-:W-:-:S03]  /*03c0*/  IMAD.WIDE R18, R8, 0x24, R12 ;  /* 0x0000002408127825 */ /* 0x000fc600078e020c */
[----:B------:R-:W-:Y:S02]  /*03d0*/  LEA.HI.X.SX32 R4, R22, R9, 0x1, P0 ;  /* 0x0000000916047211 */ /* 0x000fe400000f0eff */
[----:B------:R-:W-:Y:S02]  /*03e0*/  IADD3 R16, P1, R7, R18, RZ ;  /* 0x0000001207107210 */ /* 0x000fe40007f3e0ff */
[----:B------:R-:W2:Y:S03]  /*03f0*/  LDG.E.CONSTANT R18, desc[UR4][R18.64] ;  /* 0x0000000412127981 */ /* 0x000ea6000c1e9900 */
[----:B------:R-:W-:-:S05]  /*0400*/  IMAD.X R17, RZ, RZ, R19, P1 ;  /* 0x000000ffff117224 */ /* 0x000fca00008e0613 */
[----:B------:R-:W3:Y:S04]  /*0410*/  LDG.E.CONSTANT R24, desc[UR4][R16.64+0x14] ;  /* 0x0000140410187981 */ /* 0x000ee8000c1e9900 */
[----:B------:R-:W4:Y:S01]  /*0420*/  LDG.E.CONSTANT R25, desc[UR4][R16.64+0x8] ;  /* 0x0000080410197981 */ /* 0x000f22000c1e9900 */
[----:B0-----:R-:W-:-:S03]  /*0430*/  IMAD.WIDE.U32 R14, R11, 0x14, R14 ;  /* 0x000000140b0e7825 */ /* 0x001fc600078e000e */
[----:B------:R-:W5:Y:S01]  /*0440*/  LDG.E.CONSTANT R26, desc[UR4][R16.64+0x18] ;  /* 0x00001804101a7981 */ /* 0x000f62000c1e9900 */
[----:B------:R-:W-:Y:S01]  /*0450*/  IMAD R11, R4, 0x14, RZ ;  /* 0x00000014040b7824 */ /* 0x000fe200078e02ff */
[----:B------:R-:W-:Y:S02]  /*0460*/  IADD3 R10, P0, R7, R14, RZ ;  /* 0x0000000e070a7210 */ /* 0x000fe40007f1e0ff */
[----:B------:R-:W2:Y:S01]  /*0470*/  LDG.E.CONSTANT R4, desc[UR4][R16.64+0x4] ;  /* 0x0000040410047981 */ /* 0x000ea2000c1e9900 */
[----:B------:R-:W-:-:S05]  /*0480*/  IMAD.IADD R15, R15, 0x1, R11 ;  /* 0x000000010f0f7824 */ /* 0x000fca00078e020b */
[----:B------:R-:W-:Y:S02]  /*0490*/  IADD3.X R11, RZ, R15, RZ, P0, !PT ;  /* 0x0000000fff0b7210 */ /* 0x000fe400007fe4ff */
[----:B------:R-:W4:Y:S04]  /*04a0*/  LDG.E.CONSTANT R15, desc[UR4][R14.64] ;  /* 0x000000040e0f7981 */ /* 0x000f28000c1e9900 */
[----:B------:R-:W3:Y:S04]  /*04b0*/  LDG.E.CONSTANT R20, desc[UR4][R10.64+0x4] ;  /* 0x000004040a147981 */ /* 0x000ee8000c1e9900 */
[----:B------:R-:W5:Y:S01]  /*04c0*/  LDG.E.CONSTANT R21, desc[UR4][R10.64+0x8] ;  /* 0x000008040a157981 */ /* 0x000f62000c1e9900 */
[----:B------:R-:W-:Y:S01]  /*04d0*/  PLOP3.LUT P0, PT, PT, PT, PT, 0x8, 0x0 ;  /* 0x000000000000781c */ /* 0x000fe20003f0e170 */
[----:B------:R-:W-:Y:S01]  /*04e0*/  VIADD R22, R22, 0x10 ;  /* 0x0000001016167836 */ /* 0x000fe20000000000 */
[----:B------:R-:W-:-:S02]  /*04f0*/  IADD3 R8, R8, 0x10, RZ ;  /* 0x0000001008087810 */ /* 0x000fc40007ffe0ff */
[----:B---3--:R-:W-:Y:S02]  /*0500*/  LOP3.LUT R27, R20, 0xf0f0f0f, RZ, 0xc0, !PT ;  /* 0x0f0f0f0f141b7812 */ /* 0x008fe400078ec0ff */
[----:B------:R-:W-:-:S03]  /*0510*/  SHF.R.U32.HI R20, RZ, 0x4, R20 ;  /* 0x00000004ff147819 */ /* 0x000fc60000011614 */
[----:B--2---:R-:W-:Y:S01]  /*0520*/  IDP.4A.S8.S8 R4, R27, R4, RZ ;  /* 0x000000041b047226 */ /* 0x004fe200000006ff */
[----:B------:R-:W-:Y:S02]  /*0530*/  LOP3.LUT R29, R20, 0xf0f0f0f, RZ, 0xc0, !PT ;  /* 0x0f0f0f0f141d7812 */ /* 0x000fe400078ec0ff */
[----:B-----5:R-:W-:Y:S02]  /*0540*/  LOP3.LUT R10, R21, 0xf0f0f0f, RZ, 0xc0, !PT ;  /* 0x0f0f0f0f150a7812 */ /* 0x020fe400078ec0ff */
[----:B------:R-:W-:Y:S01]  /*0550*/  SHF.R.U32.HI R21, RZ, 0x4, R21 ;  /* 0x00000004ff157819 */ /* 0x000fe20000011615 */
[----:B------:R-:W-:Y:S02]  /*0560*/  IDP.4A.S8.S8 R4, R29, R24, R4 ;  /* 0x000000181d047226 */ /* 0x000fe40000000604 */
[----:B----4-:R-:W-:Y:S01]  /*0570*/  HMUL2 R15, R15, R18 ;  /* 0x000000120f0f7232 */ /* 0x010fe20000000000 */
[----:B------:R-:W-:Y:S01]  /*0580*/  LOP3.LUT R21, R21, 0xf0f0f0f, RZ, 0xc0, !PT ;  /* 0x0f0f0f0f15157812 */ /* 0x000fe200078ec0ff */
[----:B------:R-:W-:-:S03]  /*0590*/  IDP.4A.S8.S8 R4, R10, R25, R4 ;  /* 0x000000190a047226 */ /* 0x000fc60000000604 */
[--C-:B------:R-:W-:Y:S02]  /*05a0*/  HADD2.F32 R10, -RZ, R15.reuse.H1_H1 ;  /* 0x3000000fff0a7230 */ /* 0x100fe40000004100 */
[----:B------:R-:W-:Y:S02]  /*05b0*/  IDP.4A.S8.S8 R4, R21, R26, R4 ;  /* 0x0000001a15047226 */ /* 0x000fe40000000604 */
[----:B------:R-:W-:Y:S02]  /*05c0*/  HADD2.F32 R15, -RZ, R15.H0_H0 ;  /* 0x2000000fff0f7230 */ /* 0x000fe40000004100 */
[----:B------:R-:W-:Y:S01]  /*05d0*/  FMUL.FTZ R10, R10, 0.5 ;  /* 0x3f0000000a0a7820 */ /* 0x000fe20000410000 */
[----:B------:R-:W-:-:S05]  /*05e0*/  I2FP.F32.S32 R4, R4 ;  /* 0x0000000400047245 */ /* 0x000fca0000201400 */
[----:B------:R-:W-:-:S04]  /*05f0*/  FFMA.FTZ R4, R15, R4, R10 ;  /* 0x000000040f047223 */ /* 0x000fc8000001000a */
[----:B------:R-:W-:-:S07]  /*0600*/  FADD.FTZ R23, R23, R4 ;  /* 0x0000000417177221 */ /* 0x000fce0000010000 */
.L_x_80:
[----:B------:R-:W-:Y:S05]  /*0610*/  BSYNC B1 ;  /* 0x0000000000017941 */ /* 0x000fea0003800000 */
.L_x_79:
[CC--:B------:R-:W-:Y:S01]  /*0620*/  ISETP.GT.U32.AND P1, PT, R5.reuse, R8.reuse, PT ;  /* 0x000000080500720c */ /* 0x0c0fe20003f24070 */
[----:B------:R-:W-:Y:S01]  /*0630*/  BSSY B1, `(.L_x_81) ;  /* 0x000009d000017945 */ /* 0x000fe20003800000 */
[----:B------:R-:W-:-:S04]  /*0640*/  IADD3 R4, R5, -R8, RZ ;  /* 0x8000000805047210 */ /* 0x000fc80007ffe0ff */
[----:B------:R-:W-:-:S13]  /*0650*/  ISETP.LE.U32.OR P1, PT, R4, 0x30, !P1 ;  /* 0x000000300400780c */ /* 0x000fda0004f23470 */
[----:B------:R-:W-:Y:S05]  /*0660*/  @P1 BRA `(.L_x_82) ;  /* 0x0000000800641947 */ /* 0x000fea0003800000 */
[----:B------:R-:W-:Y:S01]  /*0670*/  PLOP3.LUT P0, PT, PT, PT, PT, 0x8, 0x0 ;  /* 0x000000000000781c */ /* 0x000fe20003f0e170 */
[----:B------:R-:W-:-:S12]  /*0680*/  VIADD R4, R5, 0xffffffd0 ;  /* 0xffffffd005047836 */ /* 0x000fd80000000000 */
.L_x_83:
[----:B------:R-:W0:Y:S01]  /*0690*/  LDC.64 R18, c[0x0][0x210] ;  /* 0x00008400ff127b82 */ /* 0x000e220000000a00 */
[----:B------:R-:W-:Y:S01]  /*06a0*/  IADD3 R11, P1, R6, R22, RZ ;  /* 0x00000016060b7210 */ /* 0x000fe20007f3e0ff */
[----:B------:R-:W-:-:S03]  /*06b0*/  IMAD.WIDE R20, R8, 0x24, R12 ;  /* 0x0000002408147825 */ /* 0x000fc600078e020c */
[----:B------:R-:W-:-:S05]  /*06c0*/  LEA.HI.X.SX32 R14, R22, R9, 0x1, P1 ;  /* 0x00000009160e7211 */ /* 0x000fca00008f0eff */
[----:B------:R-:W-:Y:S01]  /*06d0*/  IMAD R15, R14, 0x14, RZ ;  /* 0x000000140e0f7824 */ /* 0x000fe200078e02ff */
[----:B------:R-:W-:Y:S02]  /*06e0*/  IADD3 R14, P2, R7, R20, RZ ;  /* 0x00000014070e7210 */ /* 0x000fe40007f5e0ff */
[----:B------:R1:W2:Y:S01]  /*06f0*/  LDG.E.CONSTANT R20, desc[UR4][R20.64] ;  /* 0x0000000414147981 */ /* 0x0002a2000c1e9900 */
[----:B0-----:R-:W-:-:S03]  /*0700*/  IMAD.WIDE.U32 R10, R11, 0x14, R18 ;  /* 0x000000140b0a7825 */ /* 0x001fc600078e0012 */
[----:B------:R-:W-:Y:S02]  /*0710*/  IADD3 R16, P1, R7, R10, RZ ;  /* 0x0000000a07107210 */ /* 0x000fe40007f3e0ff */
[----:B------:R-:W-:Y:S02]  /*0720*/  IADD3 R11, R11, R15, RZ ;  /* 0x0000000f0b0b7210 */ /* 0x000fe40007ffe0ff */
[----:B------:R-:W-:-:S03]  /*0730*/  IADD3.X R15, RZ, R21, RZ, P2, !PT ;  /* 0x00000015ff0f7210 */ /* 0x000fc600017fe4ff */
[----:B------:R-:W-:Y:S02]  /*0740*/  IMAD.X R17, RZ, RZ, R11, P1 ;  /* 0x000000ffff117224 */ /* 0x000fe400008e060b */
[----:B------:R-:W3:Y:S04]  /*0750*/  LDG.E.CONSTANT R25, desc[UR4][R14.64+0x4] ;  /* 0x000004040e197981 */ /* 0x000ee8000c1e9900 */
[----:B------:R-:W4:Y:S04]  /*0760*/  LDG.E.CONSTANT R24, desc[UR4][R16.64+0x4] ;  /* 0x0000040410187981 */ /* 0x000f28000c1e9900 */
[----:B------:R-:W5:Y:S04]  /*0770*/  LDG.E.CONSTANT R26, desc[UR4][R16.64+0x8] ;  /* 0x00000804101a7981 */ /* 0x000f68000c1e9900 */
[----:B------:R-:W2:Y:S04]  /*0780*/  LDG.E.CONSTANT R11, desc[UR4][R10.64] ;  /* 0x000000040a0b7981 */ /* 0x000ea8000c1e9900 */
[----:B------:R-:W5:Y:S01]  /*0790*/  LDG.E.CONSTANT R27, desc[UR4][R14.64+0x14] ;  /* 0x000014040e1b7981 */ /* 0x000f62000c1e9900 */
[----:B----4-:R-:W-:-:S05]  /*07a0*/  LOP3.LUT R28, R24, 0xf0f0f0f, RZ, 0xc0, !PT ;  /* 0x0f0f0f0f181c7812 */ /* 0x010fca00078ec0ff */
[----:B---3--:R-:W-:Y:S02]  /*07b0*/  IDP.4A.S8.S8 R29, R28, R25, RZ ;  /* 0x000000191c1d7226 */ /* 0x008fe400000006ff */
[----:B------:R-:W3:Y:S04]  /*07c0*/  LDG.E.CONSTANT R25, desc[UR4][R14.64+0x8] ;  /* 0x000008040e197981 */ /* 0x000ee8000c1e9900 */
[----:B------:R0:W4:Y:S01]  /*07d0*/  LDG.E.CONSTANT R28, desc[UR4][R14.64+0x18] ;  /* 0x000018040e1c7981 */ /* 0x000122000c1e9900 */
[----:B------:R-:W-:Y:S01]  /*07e0*/  SHF.R.U32.HI R24, RZ, 0x4, R24 ;  /* 0x00000004ff187819 */ /* 0x000fe20000011618 */
[----:B-1----:R-:W-:-:S03]  /*07f0*/  VIADD R21, R22, 0x10 ;  /* 0x0000001016157836 */ /* 0x002fc60000000000 */
[----:B------:R-:W-:Y:S01]  /*0800*/  LOP3.LUT R24, R24, 0xf0f0f0f, RZ, 0xc0, !PT ;  /* 0x0f0f0f0f18187812 */ /* 0x000fe200078ec0ff */
[----:B--2---:R-:W-:Y:S01]  /*0810*/  HFMA2.MMA R20, R11, R20, -RZ ;  /* 0x000000140b147235 */ /* 0x004fe200001000ff */
[----:B-----5:R-:W-:Y:S02]  /*0820*/  LOP3.LUT R16, R26, 0xf0f0f0f, RZ, 0xc0, !PT ;  /* 0x0f0f0f0f1a107812 */ /* 0x020fe400078ec0ff */
[----:B------:R-:W-:Y:S01]  /*0830*/  SHF.R.U32.HI R26, RZ, 0x4, R26 ;  /* 0x00000004ff1a7819 */ /* 0x000fe2000001161a */
[----:B------:R-:W-:Y:S01]  /*0840*/  IDP.4A.S8.S8 R24, R24, R27, R29 ;  /* 0x0000001b18187226 */ /* 0x000fe2000000061d */
[----:B------:R-:W-:Y:S02]  /*0850*/  IADD3 R27, P1, R6, R21, RZ ;  /* 0x00000015061b7210 */ /* 0x000fe40007f3e0ff */
[----:B------:R-:W-:Y:S02]  /*0860*/  LOP3.LUT R17, R26, 0xf0f0f0f, RZ, 0xc0, !PT ;  /* 0x0f0f0f0f1a117812 */ /* 0x000fe400078ec0ff */
[----:B------:R-:W-:Y:S01]  /*0870*/  LEA.HI.X.SX32 R21, R21, R9, 0x1, P1 ;  /* 0x0000000915157211 */ /* 0x000fe200008f0eff */
[----:B0-----:R-:W-:-:S02]  /*0880*/  HADD2.F32 R15, -RZ, R20.H1_H1 ;  /* 0x30000014ff0f7230 */ /* 0x001fc40000004100 */
[----:B------:R-:W-:-:S04]  /*0890*/  IMAD.WIDE.U32 R10, R27, 0x14, R18 ;  /* 0x000000141b0a7825 */ /* 0x000fc800078e0012 */
[----:B------:R-:W-:Y:S01]  /*08a0*/  FMUL.FTZ R15, R15, 0.5 ;  /* 0x3f0000000f0f7820 */ /* 0x000fe20000410000 */
[----:B------:R-:W-:Y:S01]  /*08b0*/  HADD2.F32 R14, -RZ, R20.H0_H0 ;  /* 0x20000014ff0e7230 */ /* 0x000fe20000004100 */
[----:B------:R-:W-:Y:S01]  /*08c0*/  IADD3 R20, P1, R7, R10, RZ ;  /* 0x0000000a07147210 */ /* 0x000fe20007f3e0ff */
[----:B---3--:R-:W-:Y:S02]  /*08d0*/  IDP.4A.S8.S8 R16, R16, R25, R24 ;  /* 0x0000001910107226 */ /* 0x008fe40000000618 */
[----:B------:R-:W-:Y:S02]  /*08e0*/  IMAD R25, R21, 0x14, RZ ;  /* 0x0000001415197824 */ /* 0x000fe400078e02ff */
[----:B----4-:R-:W-:Y:S01]  /*08f0*/  IDP.4A.S8.S8 R16, R17, R28, R16 ;  /* 0x0000001c11107226 */ /* 0x010fe20000000610 */
[----:B------:R-:W-:Y:S01]  /*0900*/  IADD3 R17, R8, 0x10, RZ ;  /* 0x0000001008117810 */ /* 0x000fe20007ffe0ff */
[----:B------:R-:W-:-:S03]  /*0910*/  IMAD.IADD R11, R11, 0x1, R25 ;  /* 0x000000010b0b7824 */ /* 0x000fc600078e0219 */
[----:B------:R-:W-:Y:S01]  /*0920*/  I2FP.F32.S32 R21, R16 ;  /* 0x0000001000157245 */ /* 0x000fe20000201400 */
[----:B------:R-:W-:-:S04]  /*0930*/  IMAD.WIDE R16, R17, 0x24, R12 ;  /* 0x0000002411107825 */ /* 0x000fc800078e020c */
[----:B------:R-:W-:Y:S01]  /*0940*/  FFMA.FTZ R24, R14, R21, R15 ;  /* 0x000000150e187223 */ /* 0x000fe2000001000f */
[----:B------:R-:W-:Y:S02]  /*0950*/  IADD3.X R21, RZ, R11, RZ, P1, !PT ;  /* 0x0000000bff157210 */ /* 0x000fe40000ffe4ff */
[----:B------:R-:W-:Y:S01]  /*0960*/  IADD3 R14, P1, R7, R16, RZ ;  /* 0x00000010070e7210 */ /* 0x000fe20007f3e0ff */
[----:B------:R-:W-:Y:S01]  /*0970*/  FADD.FTZ R24, R24, R23 ;  /* 0x0000001718187221 */ /* 0x000fe20000010000 */
[----:B------:R-:W2:Y:S03]  /*0980*/  LDG.E.CONSTANT R16, desc[UR4][R16.64] ;  /* 0x0000000410107981 */ /* 0x000ea6000c1e9900 */
[----:B------:R-:W-:Y:S01]  /*0990*/  IMAD.X R15, RZ, RZ, R17, P1 ;  /* 0x000000ffff0f7224 */ /* 0x000fe200008e0611 */
[----:B------:R-:W3:Y:S04]  /*09a0*/  LDG.E.CONSTANT R25, desc[UR4][R20.64+0x4] ;  /* 0x0000040414197981 */ /* 0x000ee8000c1e9900 */
[----:B------:R-:W4:Y:S04]  /*09b0*/  LDG.E.CONSTANT R27, desc[UR4][R14.64+0x4] ;  /* 0x000004040e1b7981 */ /* 0x000f28000c1e9900 */
[----:B------:R-:W5:Y:S04]  /*09c0*/  LDG.E.CONSTANT R23, desc[UR4][R14.64+0x14] ;  /* 0x000014040e177981 */ /* 0x000f68000c1e9900 */
[----:B------:R-:W2:Y:S04]  /*09d0*/  LDG.E.CONSTANT R26, desc[UR4][R20.64+0x8] ;  /* 0x00000804141a7981 */ /* 0x000ea8000c1e9900 */
[----:B------:R-:W2:Y:S04]  /*09e0*/  LDG.E.CONSTANT R11, desc[UR4][R10.64] ;  /* 0x000000040a0b7981 */ /* 0x000ea8000c1e9900 */
[----:B------:R-:W2:Y:S04]  /*09f0*/  LDG.E.CONSTANT R20, desc[UR4][R14.64+0x8] ;  /* 0x000008040e147981 */ /* 0x000ea8000c1e9900 */
[----:B------:R0:W2:Y:S01]  /*0a00*/  LDG.E.CONSTANT R21, desc[UR4][R14.64+0x18] ;  /* 0x000018040e157981 */ /* 0x0000a2000c1e9900 */
[----:B---3--:R-:W-:-:S02]  /*0a10*/  LOP3.LUT R28, R25, 0xf0f0f0f, RZ, 0xc0, !PT ;  /* 0x0f0f0f0f191c7812 */ /* 0x008fc400078ec0ff */
[----:B------:R-:W-:-:S03]  /*0a20*/  SHF.R.U32.HI R25, RZ, 0x4, R25 ;  /* 0x00000004ff197819 */ /* 0x000fc60000011619 */
[----:B----4-:R-:W-:Y:S01]  /*0a30*/  IDP.4A.S8.S8 R28, R28, R27, RZ ;  /* 0x0000001b1c1c7226 */ /* 0x010fe200000006ff */
[----:B------:R-:W-:Y:S02]  /*0a40*/  LOP3.LUT R25, R25, 0xf0f0f0f, RZ, 0xc0, !PT ;  /* 0x0f0f0f0f19197812 */ /* 0x000fe400078ec0ff */
[----:B------:R-:W-:-:S03]  /*0a50*/  IADD3 R27, R22, 0x20, RZ ;  /* 0x00000020161b7810 */ /* 0x000fc60007ffe0ff */
[----:B-----5:R-:W-:Y:S01]  /*0a60*/  IDP.4A.S8.S8 R23, R25, R23, R28 ;  /* 0x0000001719177226 */ /* 0x020fe2000000061c */
[----:B--2---:R-:W-:Y:S02]  /*0a70*/  LOP3.LUT R25, R26, 0xf0f0f0f, RZ, 0xc0, !PT ;  /* 0x0f0f0f0f1a197812 */ /* 0x004fe400078ec0ff */
[----:B------:R-:W-:Y:S02]  /*0a80*/  SHF.R.U32.HI R26, RZ, 0x4, R26 ;  /* 0x00000004ff1a7819 */ /* 0x000fe4000001161a */
[----:B------:R-:W-:Y:S01]  /*0a90*/  IADD3 R29, P1, R6, R27, RZ ;  /* 0x0000001b061d7210 */ /* 0x000fe20007f3e0ff */
[----:B0-----:R-:W-:Y:S01]  /*0aa0*/  HMUL2 R15, R11, R16 ;  /* 0x000000100b0f7232 */ /* 0x001fe20000000000 */
[----:B------:R-:W-:Y:S02]  /*0ab0*/  LOP3.LUT R26, R26, 0xf0f0f0f, RZ, 0xc0, !PT ;  /* 0x0f0f0f0f1a1a7812 */ /* 0x000fe400078ec0ff */
[----:B------:R-:W-:Y:S01]  /*0ac0*/  LEA.HI.X.SX32 R27, R27, R9, 0x1, P1 ;  /* 0x000000091b1b7211 */ /* 0x000fe200008f0eff */
[----:B------:R-:W-:-:S02]  /*0ad0*/  IDP.4A.S8.S8 R20, R25, R20, R23 ;  /* 0x0000001419147226 */ /* 0x000fc40000000617 */
[----:B------:R-:W-:Y:S02]  /*0ae0*/  HADD2.F32 R16, -RZ, R15.H1_H1 ;  /* 0x3000000fff107230 */ /* 0x000fe40000004100 */
[----:B------:R-:W-:Y:S02]  /*0af0*/  IDP.4A.S8.S8 R20, R26, R21, R20 ;  /* 0x000000151a147226 */ /* 0x000fe40000000614 */
[----:B------:R-:W-:-:S04]  /*0b00*/  IMAD.WIDE.U32 R10, R29, 0x14, R18 ;  /* 0x000000141d0a7825 */ /* 0x000fc800078e0012 */
[----:B------:R-:W-:Y:S01]  /*0b10*/  IMAD R17, R27, 0x14, RZ ;  /* 0x000000141b117824 */ /* 0x000fe200078e02ff */
[----:B------:R-:W-:Y:S01]  /*0b20*/  IADD3 R27, R8, 0x20, RZ ;  /* 0x00000020081b7810 */ /* 0x000fe20007ffe0ff */
[----:B------:R-:W-:Y:S01]  /*0b30*/  HADD2.F32 R15, -RZ, R15.H0_H0 ;  /* 0x2000000fff0f7230 */ /* 0x000fe20000004100 */
[----:B------:R-:W-:Y:S01]  /*0b40*/  I2FP.F32.S32 R20, R20 ;  /* 0x0000001400147245 */ /* 0x000fe20000201400 */
[----:B------:R-:W-:Y:S01]  /*0b50*/  FMUL.FTZ R16, R16, 0.5 ;  /* 0x3f00000010107820 */ /* 0x000fe20000410000 */
[----:B------:R-:W-:Y:S01]  /*0b60*/  IMAD.IADD R11, R11, 0x1, R17 ;  /* 0x000000010b0b7824 */ /* 0x000fe200078e0211 */
[----:B------:R-:W-:Y:S01]  /*0b70*/  IADD3 R14, P1, R7, R10, RZ ;  /* 0x0000000a070e7210 */ /* 0x000fe20007f3e0ff */
[----:B------:R-:W-:-:S04]  /*0b80*/  IMAD.WIDE R26, R27, 0x24, R12 ;  /* 0x000000241b1a7825 */ /* 0x000fc800078e020c */
[----:B------:R-:W-:Y:S01]  /*0b90*/  FFMA.FTZ R21, R15, R20, R16 ;  /* 0x000000140f157223 */ /* 0x000fe20000010010 */
[----:B------:R-:W-:Y:S02]  /*0ba0*/  IADD3.X R15, RZ, R11, RZ, P1, !PT ;  /* 0x0000000bff0f7210 */ /* 0x000fe40000ffe4ff */
[----:B------:R-:W-:Y:S01]  /*0bb0*/  IADD3 R28, P1, R7, R26, RZ ;  /* 0x0000001a071c7210 */ /* 0x000fe20007f3e0ff */
[----:B------:R-:W-:Y:S01]  /*0bc0*/  FADD.FTZ R24, R24, R21 ;  /* 0x0000001518187221 */ /* 0x000fe20000010000 */
[----:B------:R-:W2:Y:S02]  /*0bd0*/  LDG.E.CONSTANT R11, desc[UR4][R10.64] ;  /* 0x000000040a0b7981 */ /* 0x000ea4000c1e9900 */
[----:B------:R-:W-:Y:S02]  /*0be0*/  IADD3.X R29, RZ, R27, RZ, P1, !PT ;  /* 0x0000001bff1d7210 */ /* 0x000fe40000ffe4ff */
[----:B------:R-:W3:Y:S04]  /*0bf0*/  LDG.E.CONSTANT R16, desc[UR4][R14.64+0x4] ;  /* 0x000004040e107981 */ /* 0x000ee8000c1e9900 */
[----:B------:R-:W4:Y:S04]  /*0c00*/  LDG.E.CONSTANT R17, desc[UR4][R28.64+0x4] ;  /* 0x000004041c117981 */ /* 0x000f28000c1e9900 */
[----:B------:R-:W5:Y:S04]  /*0c10*/  LDG.E.CONSTANT R20, desc[UR4][R28.64+0x14] ;  /* 0x000014041c147981 */ /* 0x000f68000c1e9900 */
[----:B------:R0:W2:Y:S04]  /*0c20*/  LDG.E.CONSTANT R23, desc[UR4][R14.64+0x8] ;  /* 0x000008040e177981 */ /* 0x0000a8000c1e9900 */
[----:B------:R-:W2:Y:S04]  /*0c30*/  LDG.E.CONSTANT R25, desc[UR4][R28.64+0x8] ;  /* 0x000008041c197981 */ /* 0x000ea8000c1e9900 */
[----:B------:R-:W2:Y:S01]  /*0c40*/  LDG.E.CONSTANT R26, desc[UR4][R26.64] ;  /* 0x000000041a1a7981 */ /* 0x000ea2000c1e9900 */
[----:B0-----:R-:W-:-:S03]  /*0c50*/  VIADD R14, R22, 0x30 ;  /* 0x00000030160e7836 */ /* 0x001fc60000000000 */
[----:B------:R-:W2:Y:S02]  /*0c60*/  LDG.E.CONSTANT R28, desc[UR4][R28.64+0x18] ;  /* 0x000018041c1c7981 */ /* 0x000ea4000c1e9900 */
[----:B------:R-:W-:-:S04]  /*0c70*/  IADD3 R15, P1, R6, R14, RZ ;  /* 0x0000000e060f7210 */ /* 0x000fc80007f3e0ff */
[----:B------:R-:W-:Y:S01]  /*0c80*/  LEA.HI.X.SX32 R14, R14, R9, 0x1, P1 ;  /* 0x000000090e0e7211 */ /* 0x000fe200008f0eff */
[----:B------:R-:W-:Y:S01]  /*0c90*/  IMAD.WIDE.U32 R18, R15, 0x14, R18 ;  /* 0x000000140f127825 */ /* 0x000fe200078e0012 */
[----:B------:R-:W-:Y:S02]  /*0ca0*/  IADD3 R15, R8, 0x30, RZ ;  /* 0x00000030080f7810 */ /* 0x000fe40007ffe0ff */
[----:B---3--:R-:W-:Y:S02]  /*0cb0*/  LOP3.LUT R21, R16, 0xf0f0f0f, RZ, 0xc0, !PT ;  /* 0x0f0f0f0f10157812 */ /* 0x008fe400078ec0ff */
[----:B------:R-:W-:-:S03]  /*0cc0*/  SHF.R.U32.HI R16, RZ, 0x4, R16 ;  /* 0x00000004ff107819 */ /* 0x000fc60000011610 */
[----:B----4-:R-:W-:Y:S01]  /*0cd0*/  IDP.4A.S8.S8 R17, R21, R17, RZ ;  /* 0x0000001115117226 */ /* 0x010fe200000006ff */
[----:B------:R-:W-:-:S05]  /*0ce0*/  LOP3.LUT R16, R16, 0xf0f0f0f, RZ, 0xc0, !PT ;  /* 0x0f0f0f0f10107812 */ /* 0x000fca00078ec0ff */
[----:B-----5:R-:W-:Y:S01]  /*0cf0*/  IDP.4A.S8.S8 R16, R16, R20, R17 ;  /* 0x0000001410107226 */ /* 0x020fe20000000611 */
[----:B--2---:R-:W-:-:S05]  /*0d00*/  LOP3.LUT R17, R23, 0xf0f0f0f, RZ, 0xc0, !PT ;  /* 0x0f0f0f0f17117812 */ /* 0x004fca00078ec0ff */
[----:B------:R-:W-:Y:S02]  /*0d10*/  IDP.4A.S8.S8 R25, R17, R25, R16 ;  /* 0x0000001911197226 */ /* 0x000fe40000000610 */
[----:B------:R-:W-:Y:S01]  /*0d20*/  IMAD R17, R14, 0x14, RZ ;  /* 0x000000140e117824 */ /* 0x000fe200078e02ff */
[----:B------:R-:W-:Y:S01]  /*0d30*/  IADD3 R16, P1, R7, R18, RZ ;  /* 0x0000001207107210 */ /* 0x000fe20007f3e0ff */
[----:B------:R-:W-:-:S03]  /*0d40*/  IMAD.WIDE R14, R15, 0x24, R12 ;  /* 0x000000240f0e7825 */ /* 0x000fc600078e020c */
[----:B------:R-:W-:Y:S02]  /*0d50*/  IADD3 R19, R19, R17, RZ ;  /* 0x0000001113137210 */ /* 0x000fe40007ffe0ff */
[----:B------:R0:W2:Y:S03]  /*0d60*/  LDG.E.CONSTANT R27, desc[UR4][R14.64] ;  /* 0x000000040e1b7981 */ /* 0x0000a6000c1e9900 */
[----:B------:R-:W-:Y:S01]  /*0d70*/  IMAD.X R17, RZ, RZ, R19, P1 ;  /* 0x000000ffff117224 */ /* 0x000fe200008e0613 */
[----:B------:R-:W-:Y:S01]  /*0d80*/  IADD3 R20, P1, R7, R14, RZ ;  /* 0x0000000e07147210 */ /* 0x000fe20007f3e0ff */
[----:B------:R1:W2:Y:S03]  /*0d90*/  LDG.E.CONSTANT R18, desc[UR4][R18.64] ;  /* 0x0000000412127981 */ /* 0x0002a6000c1e9900 */
[----:B------:R-:W-:Y:S01]  /*0da0*/  IADD3.X R21, RZ, R15, RZ, P1, !PT ;  /* 0x0000000fff157210 */ /* 0x000fe20000ffe4ff */
[----:B------:R-:W0:Y:S04]  /*0db0*/  LDG.E.CONSTANT R10, desc[UR4][R16.64+0x4] ;  /* 0x00000404100a7981 */ /* 0x000e28000c1e9900 */
[----:B------:R-:W3:Y:S04]  /*0dc0*/  LDG.E.CONSTANT R14, desc[UR4][R20.64+0x4] ;  /* 0x00000404140e7981 */ /* 0x000ee8000c1e9900 */
[----:B------:R-:W4:Y:S01]  /*0dd0*/  LDG.E.CONSTANT R29, desc[UR4][R16.64+0x8] ;  /* 0x00000804101d7981 */ /* 0x000f22000c1e9900 */
[----:B0-----:R-:W-:-:S05]  /*0de0*/  LOP3.LUT R15, R10, 0xf0f0f0f, RZ, 0xc0, !PT ;  /* 0x0f0f0f0f0a0f7812 */ /* 0x001fca00078ec0ff */
[----:B---3--:R-:W-:Y:S02]  /*0df0*/  IDP.4A.S8.S8 R15, R15, R14, RZ ;  /* 0x0000000e0f0f7226 */ /* 0x008fe400000006ff */
[----:B------:R-:W1:Y:S01]  /*0e00*/  LDG.E.CONSTANT R14, desc[UR4][R20.64+0x14] ;  /* 0x00001404140e7981 */ /* 0x000e62000c1e9900 */
[----:B------:R-:W-:-:S04]  /*0e10*/  SHF.R.U32.HI R10, RZ, 0x4, R10 ;  /* 0x00000004ff0a7819 */ /* 0x000fc8000001160a */
[----:B------:R-:W-:-:S05]  /*0e20*/  LOP3.LUT R10, R10, 0xf0f0f0f, RZ, 0xc0, !PT ;  /* 0x0f0f0f0f0a0a7812 */ /* 0x000fca00078ec0ff */
[----:B-1----:R-:W-:Y:S02]  /*0e30*/  IDP.4A.S8.S8 R19, R10, R14, R15 ;  /* 0x0000000e0a137226 */ /* 0x002fe4000000060f */
[----:B------:R-:W3:Y:S04]  /*0e40*/  LDG.E.CONSTANT R14, desc[UR4][R20.64+0x8] ;  /* 0x00000804140e7981 */ /* 0x000ee8000c1e9900 */
[----:B------:R-:W5:Y:S01]  /*0e50*/  LDG.E.CONSTANT R10, desc[UR4][R20.64+0x18] ;  /* 0x00001804140a7981 */ /* 0x000f62000c1e9900 */
[----:B----4-:R-:W-:Y:S01]  /*0e60*/  LOP3.LUT R15, R29, 0xf0f0f0f, RZ, 0xc0, !PT ;  /* 0x0f0f0f0f1d0f7812 */ /* 0x010fe200078ec0ff */
[----:B------:R-:W-:Y:S01]  /*0e70*/  HFMA2.MMA R11, R11, R26, -RZ ;  /* 0x0000001a0b0b7235 */ /* 0x000fe200001000ff */
[----:B------:R-:W-:Y:S02]  /*0e80*/  SHF.R.U32.HI R23, RZ, 0x4, R23 ;  /* 0x00000004ff177819 */ /* 0x000fe40000011617 */
[----:B------:R-:W-:-:S02]  /*0e90*/  SHF.R.U32.HI R29, RZ, 0x4, R29 ;  /* 0x00000004ff1d7819 */ /* 0x000fc4000001161d */
[----:B------:R-:W-:Y:S02]  /*0ea0*/  LOP3.LUT R23, R23, 0xf0f0f0f, RZ, 0xc0, !PT ;  /* 0x0f0f0f0f17177812 */ /* 0x000fe400078ec0ff */
[----:B------:R-:W-:Y:S01]  /*0eb0*/  LOP3.LUT R29, R29, 0xf0f0f0f, RZ, 0xc0, !PT ;  /* 0x0f0f0f0f1d1d7812 */ /* 0x000fe200078ec0ff */
[----:B--2---:R-:W-:Y:S01]  /*0ec0*/  HMUL2 R18, R18, R27 ;  /* 0x0000001b12127232 */ /* 0x004fe20000000000 */
[----:B------:R-:W-:Y:S01]  /*0ed0*/  IADD3 R8, R8, 0x40, RZ ;  /* 0x0000004008087810 */ /* 0x000fe20007ffe0ff */
[----:B------:R-:W-:-:S03]  /*0ee0*/  IDP.4A.S8.S8 R23, R23, R28, R25 ;  /* 0x0000001c17177226 */ /* 0x000fc60000000619 */
[----:B------:R-:W-:Y:S01]  /*0ef0*/  ISETP.GE.U32.AND P1, PT, R8, R4, PT ;  /* 0x000000040800720c */ /* 0x000fe20003f26070 */
[----:B------:R-:W-:Y:S02]  /*0f00*/  VIADD R22, R22, 0x40 ;  /* 0x0000004016167836 */ /* 0x000fe40000000000 */
[----:B---3--:R-:W-:-:S04]  /*0f10*/  IDP.4A.S8.S8 R14, R15, R14, R19 ;  /* 0x0000000e0f0e7226 */ /* 0x008fc80000000613 */
[----:B-----5:R-:W-:Y:S02]  /*0f20*/  IDP.4A.S8.S8 R29, R29, R10, R14 ;  /* 0x0000000a1d1d7226 */ /* 0x020fe4000000060e */
[--C-:B------:R-:W-:Y:S01]  /*0f30*/  HADD2.F32 R10, -RZ, R11.reuse.H1_H1 ;  /* 0x3000000bff0a7230 */ /* 0x100fe20000004100 */
[----:B------:R-:W-:Y:S01]  /*0f40*/  I2FP.F32.S32 R14, R23 ;  /* 0x00000017000e7245 */ /* 0x000fe20000201400 */
[----:B------:R-:W-:Y:S02]  /*0f50*/  HADD2.F32 R11, -RZ, R11.H0_H0 ;  /* 0x2000000bff0b7230 */ /* 0x000fe40000004100 */
[--C-:B------:R-:W-:Y:S02]  /*0f60*/  HADD2.F32 R15, -RZ, R18.reuse.H1_H1 ;  /* 0x30000012ff0f7230 */ /* 0x100fe40000004100 */
[----:B------:R-:W-:Y:S01]  /*0f70*/  FMUL.FTZ R10, R10, 0.5 ;  /* 0x3f0000000a0a7820 */ /* 0x000fe20000410000 */
[----:B------:R-:W-:Y:S01]  /*0f80*/  HADD2.F32 R18, -RZ, R18.H0_H0 ;  /* 0x20000012ff127230 */ /* 0x000fe20000004100 */
[----:B------:R-:W-:Y:S01]  /*0f90*/  I2FP.F32.S32 R29, R29 ;  /* 0x0000001d001d7245 */ /* 0x000fe20000201400 */
[----:B------:R-:W-:Y:S01]  /*0fa0*/  FMUL.FTZ R15, R15, 0.5 ;  /* 0x3f0000000f0f7820 */ /* 0x000fe20000410000 */
[----:B------:R-:W-:-:S03]  /*0fb0*/  FFMA.FTZ R11, R11, R14, R10 ;  /* 0x0000000e0b0b7223 */ /* 0x000fc6000001000a */
[----:B------:R-:W-:Y:S01]  /*0fc0*/  FFMA.FTZ R18, R18, R29, R15 ;  /* 0x0000001d12127223 */ /* 0x000fe2000001000f */
[----:B------:R-:W-:-:S04]  /*0fd0*/  FADD.FTZ R11, R24, R11 ;  /* 0x0000000b180b7221 */ /* 0x000fc80000010000 */
[----:B------:R-:W-:Y:S01]  /*0fe0*/  FADD.FTZ R23, R11, R18 ;  /* 0x000000120b177221 */ /* 0x000fe20000010000 */
[----:B------:R-:W-:Y:S06]  /*0ff0*/  @!P1 BRA `(.L_x_83) ;  /* 0xfffffff400a49947 */ /* 0x000fec000383ffff */
.L_x_82:
[----:B------:R-:W-:Y:S05]  /*1000*/  BSYNC B1 ;  /* 0x0000000000017941 */ /* 0x000fea0003800000 */
.L_x_81:
[CC--:B------:R-:W-:Y:S01]  /*1010*/  ISETP.GT.U32.AND P1, PT, R5.reuse, R8.reuse, PT ;  /* 0x000000080500720c */ /* 0x0c0fe20003f24070 */
[----:B------:R-:W-:Y:S01]  /*1020*/  BSSY B1, `(.L_x_84) ;  /* 0x0000050000017945 */ /* 0x000fe20003800000 */
[----:B------:R-:W-:-:S04]  /*1030*/  IADD3 R4, R5, -R8, RZ ;  /* 0x8000000805047210 */ /* 0x000fc80007ffe0ff */
[----:B------:R-:W-:-:S13]  /*1040*/  ISETP.LE.U32.OR P1, PT, R4, 0x10, !P1 ;  /* 0x000000100400780c */ /* 0x000fda0004f23470 */
[----:B------:R-:W-:Y:S05]  /*1050*/  @P1 BRA `(.L_x_85) ;  /* 0x0000000400301947 */ /* 0x000fea0003800000 */
[----:B------:R-:W0:Y:S01]  /*1060*/  LDC.64 R20, c[0x0][0x210] ;  /* 0x00008400ff147b82 */ /* 0x000e220000000a00 */
[----:B------:R-:W-:Y:S01]  /*1070*/  IADD3 R17, P0, R22, R6, RZ ;  /* 0x0000000616117210 */ /* 0x000fe20007f1e0ff */
[----:B------:R-:W-:-:S03]  /*1080*/  IMAD.WIDE R10, R8, 0x24, R12 ;  /* 0x00000024080a7825 */ /* 0x000fc600078e020c */
[----:B------:R-:W-:Y:S02]  /*1090*/  LEA.HI.X.SX32 R4, R22, R9, 0x1, P0 ;  /* 0x0000000916047211 */ /* 0x000fe400000f0eff */
[----:B------:R-:W-:Y:S02]  /*10a0*/  IADD3 R18, P1, R7, R10, RZ ;  /* 0x0000000a07127210 */ /* 0x000fe40007f3e0ff */
[----:B------:R-:W2:Y:S01]  /*10b0*/  LDG.E.CONSTANT R10, desc[UR4][R10.64] ;  /* 0x000000040a0a7981 */ /* 0x000ea2000c1e9900 */
[----:B------:R-:W-:Y:S01]  /*10c0*/  IMAD R15, R4, 0x14, RZ ;  /* 0x00000014040f7824 */ /* 0x000fe200078e02ff */
[----:B------:R-:W-:-:S05]  /*10d0*/  IADD3.X R19, RZ, R11, RZ, P1, !PT ;  /* 0x0000000bff137210 */ /* 0x000fca0000ffe4ff */
[----:B------:R-:W3:Y:S04]  /*10e0*/  LDG.E.CONSTANT R4, desc[UR4][R18.64+0x4] ;  /* 0x0000040412047981 */ /* 0x000ee8000c1e9900 */
[----:B------:R-:W4:Y:S01]  /*10f0*/  LDG.E.CONSTANT R27, desc[UR4][R18.64+0x14] ;  /* 0x00001404121b7981 */ /* 0x000f22000c1e9900 */
[----:B0-----:R-:W-:-:S03]  /*1100*/  IMAD.WIDE.U32 R16, R17, 0x14, R20 ;  /* 0x0000001411107825 */ /* 0x001fc600078e0014 */
[----:B------:R-:W5:Y:S01]  /*1110*/  LDG.E.CONSTANT R26, desc[UR4][R18.64+0x8] ;  /* 0x00000804121a7981 */ /* 0x000f62000c1e9900 */
[----:B------:R-:W-:-:S03]  /*1120*/  IADD3 R14, P0, R7, R16, RZ ;  /* 0x00000010070e7210 */ /* 0x000fc60007f1e0ff */
[----:B------:R0:W2:Y:S01]  /*1130*/  LDG.E.CONSTANT R28, desc[UR4][R18.64+0x18] ;  /* 0x00001804121c7981 */ /* 0x0000a2000c1e9900 */
[----:B------:R-:W-:-:S05]  /*1140*/  IADD3 R17, R17, R15, RZ ;  /* 0x0000000f11117210 */ /* 0x000fca0007ffe0ff */
[----:B------:R-:W-:Y:S01]  /*1150*/  IMAD.X R15, RZ, RZ, R17, P0 ;  /* 0x000000ffff0f7224 */ /* 0x000fe200000e0611 */
[----:B------:R-:W-:Y:S01]  /*1160*/  IADD3 R29, R22, 0x10, RZ ;  /* 0x00000010161d7810 */ /* 0x000fe20007ffe0ff */
[----:B------:R-:W2:Y:S04]  /*1170*/  LDG.E.CONSTANT R17, desc[UR4][R16.64] ;  /* 0x0000000410117981 */ /* 0x000ea8000c1e9900 */
[----:B------:R-:W3:Y:S04]  /*1180*/  LDG.E.CONSTANT R24, desc[UR4][R14.64+0x4] ;  /* 0x000004040e187981 */ /* 0x000ee8000c1e9900 */
[----:B------:R1:W5:Y:S01]  /*1190*/  LDG.E.CONSTANT R25, desc[UR4][R14.64+0x8] ;  /* 0x000008040e197981 */ /* 0x000362000c1e9900 */
[----:B0-----:R-:W-:-:S04]  /*11a0*/  VIADD R19, R8, 0x10 ;  /* 0x0000001008137836 */ /* 0x001fc80000000000 */
[----:B------:R-:W-:Y:S01]  /*11b0*/  IMAD.WIDE R18, R19, 0x24, R12 ;  /* 0x0000002413127825 */ /* 0x000fe200078e020c */
[----:B---3--:R-:W-:-:S05]  /*11c0*/  LOP3.LUT R11, R24, 0xf0f0f0f, RZ, 0xc0, !PT ;  /* 0x0f0f0f0f180b7812 */ /* 0x008fca00078ec0ff */
[----:B------:R-:W-:Y:S01]  /*11d0*/  IDP.4A.S8.S8 R4, R11, R4, RZ ;  /* 0x000000040b047226 */ /* 0x000fe200000006ff */
[----:B------:R-:W-:Y:S02]  /*11e0*/  SHF.R.U32.HI R11, RZ, 0x4, R24 ;  /* 0x00000004ff0b7819 */ /* 0x000fe40000011618 */
[----:B------:R-:W-:Y:S02]  /*11f0*/  IADD3 R24, P0, R6, R29, RZ ;  /* 0x0000001d06187210 */ /* 0x000fe40007f1e0ff */
[----:B-1----:R-:W-:Y:S02]  /*1200*/  LOP3.LUT R14, R11, 0xf0f0f0f, RZ, 0xc0, !PT ;  /* 0x0f0f0f0f0b0e7812 */ /* 0x002fe400078ec0ff */
[----:B------:R-:W-:Y:S01]  /*1210*/  LEA.HI.X.SX32 R29, R29, R9, 0x1, P0 ;  /* 0x000000091d1d7211 */ /* 0x000fe200000f0eff */
[----:B------:R-:W-:-:S04]  /*1220*/  IMAD.WIDE.U32 R20, R24, 0x14, R20 ;  /* 0x0000001418147825 */ /* 0x000fc800078e0014 */
[----:B------:R-:W-:Y:S02]  /*1230*/  IMAD R29, R29, 0x14, RZ ;  /* 0x000000141d1d7824 */ /* 0x000fe400078e02ff */
[----:B----4-:R-:W-:Y:S01]  /*1240*/  IDP.4A.S8.S8 R11, R14, R27, R4 ;  /* 0x0000001b0e0b7226 */ /* 0x010fe20000000604 */
[----:B-----5:R-:W-:Y:S02]  /*1250*/  LOP3.LUT R4, R25, 0xf0f0f0f, RZ, 0xc0, !PT ;  /* 0x0f0f0f0f19047812 */ /* 0x020fe400078ec0ff */
[----:B------:R-:W-:Y:S02]  /*1260*/  IADD3 R14, P0, R7, R20, RZ ;  /* 0x00000014070e7210 */ /* 0x000fe40007f1e0ff */
[----:B------:R-:W-:Y:S01]  /*1270*/  IADD3 R21, R21, R29, RZ ;  /* 0x0000001d15157210 */ /* 0x000fe20007ffe0ff */
[----:B------:R-:W-:Y:S01]  /*1280*/  IDP.4A.S8.S8 R11, R4, R26, R11 ;  /* 0x0000001a040b7226 */ /* 0x000fe2000000060b */
[----:B------:R-:W-:Y:S01]  /*1290*/  IADD3 R26, P1, R7, R18, RZ ;  /* 0x00000012071a7210 */ /* 0x000fe20007f3e0ff */
[----:B------:R0:W3:Y:S01]  /*12a0*/  LDG.E.CONSTANT R4, desc[UR4][R18.64] ;  /* 0x0000000412047981 */ /* 0x0000e2000c1e9900 */
[----:B------:R-:W-:-:S03]  /*12b0*/  IADD3.X R15, RZ, R21, RZ, P0, !PT ;  /* 0x00000015ff0f7210 */ /* 0x000fc600007fe4ff */
[----:B------:R-:W-:Y:S01]  /*12c0*/  IMAD.X R27, RZ, RZ, R19, P1 ;  /* 0x000000ffff1b7224 */ /* 0x000fe200008e0613 */
[----:B------:R-:W3:Y:S04]  /*12d0*/  LDG.E.CONSTANT R21, desc[UR4][R20.64] ;  /* 0x0000000414157981 */ /* 0x000ee8000c1e9900 */
[----:B------:R-:W0:Y:S04]  /*12e0*/  LDG.E.CONSTANT R24, desc[UR4][R14.64+0x4] ;  /* 0x000004040e187981 */ /* 0x000e28000c1e9900 */
[----:B------:R-:W4:Y:S04]  /*12f0*/  LDG.E.CONSTANT R29, desc[UR4][R26.64+0x4] ;  /* 0x000004041a1d7981 */ /* 0x000f28000c1e9900 */
[----:B------:R-:W5:Y:S04]  /*1300*/  LDG.E.CONSTANT R16, desc[UR4][R26.64+0x14] ;  /* 0x000014041a107981 */ /* 0x000f68000c1e9900 */
[----:B------:R-:W3:Y:S01]  /*1310*/  LDG.E.CONSTANT R14, desc[UR4][R14.64+0x8] ;  /* 0x000008040e0e7981 */ /* 0x000ee2000c1e9900 */
[----:B0-----:R-:W-:-:S05]  /*1320*/  LOP3.LUT R18, R24, 0xf0f0f0f, RZ, 0xc0, !PT ;  /* 0x0f0f0f0f18127812 */ /* 0x001fca00078ec0ff */
[----:B----4-:R-:W-:Y:S02]  /*1330*/  IDP.4A.S8.S8 R19, R18, R29, RZ ;  /* 0x0000001d12137226 */ /* 0x010fe400000006ff */
[----:B------:R-:W4:Y:S04]  /*1340*/  LDG.E.CONSTANT R29, desc[UR4][R26.64+0x8] ;  /* 0x000008041a1d7981 */ /* 0x000f28000c1e9900 */
[----:B------:R-:W4:Y:S01]  /*1350*/  LDG.E.CONSTANT R18, desc[UR4][R26.64+0x18] ;  /* 0x000018041a127981 */ /* 0x000f22000c1e9900 */
[----:B------:R-:W-:Y:S02]  /*1360*/  SHF.R.U32.HI R24, RZ, 0x4, R24 ;  /* 0x00000004ff187819 */ /* 0x000fe40000011618 */
[----:B------:R-:W-:Y:S01]  /*1370*/  SHF.R.U32.HI R25, RZ, 0x4, R25 ;  /* 0x00000004ff197819 */ /* 0x000fe20000011619 */
[----:B--2---:R-:W-:Y:S01]  /*1380*/  HFMA2.MMA R10, R17, R10, -RZ ;  /* 0x0000000a110a7235 */ /* 0x004fe200001000ff */
[----:B------:R-:W-:-:S02]  /*1390*/  LOP3.LUT R24, R24, 0xf0f0f0f, RZ, 0xc0, !PT ;  /* 0x0f0f0f0f18187812 */ /* 0x000fc400078ec0ff */
[----:B------:R-:W-:Y:S02]  /*13a0*/  LOP3.LUT R25, R25, 0xf0f0f0f, RZ, 0xc0, !PT ;  /* 0x0f0f0f0f19197812 */ /* 0x000fe400078ec0ff */
[----:B---3--:R-:W-:Y:S01]  /*13b0*/  LOP3.LUT R15, R14, 0xf0f0f0f, RZ, 0xc0, !PT ;  /* 0x0f0f0f0f0e0f7812 */ /* 0x008fe200078ec0ff */
[----:B-----5:R-:W-:Y:S01]  /*13c0*/  IDP.4A.S8.S8 R16, R24, R16, R19 ;  /* 0x0000001018107226 */ /* 0x020fe20000000613 */
[----:B------:R-:W-:Y:S01]  /*13d0*/  SHF.R.U32.HI R14, RZ, 0x4, R14 ;  /* 0x00000004ff0e7819 */ /* 0x000fe2000001160e */
[----:B------:R-:W-:Y:S02]  /*13e0*/  IDP.4A.S8.S8 R25, R25, R28, R11 ;  /* 0x0000001c19197226 */ /* 0x000fe4000000060b */
[----:B------:R-:W-:Y:S01]  /*13f0*/  HMUL2 R4, R21, R4 ;  /* 0x0000000415047232 */ /* 0x000fe20000000000 */
[----:B------:R-:W-:Y:S01]  /*1400*/  LOP3.LUT R11, R14, 0xf0f0f0f, RZ, 0xc0, !PT ;  /* 0x0f0f0f0f0e0b7812 */ /* 0x000fe200078ec0ff */
[----:B------:R-:W-:Y:S01]  /*1410*/  HADD2.F32 R14, -RZ, R10.H0_H0 ;  /* 0x2000000aff0e7230 */ /* 0x000fe20000004100 */
[----:B------:R-:W-:-:S02]  /*1420*/  I2FP.F32.S32 R25, R25 ;  /* 0x0000001900197245 */ /* 0x000fc40000201400 */
[----:B------:R-:W-:Y:S02]  /*1430*/  PLOP3.LUT P0, PT, PT, PT, PT, 0x8, 0x0 ;  /* 0x000000000000781c */ /* 0x000fe40003f0e170 */
[----:B------:R-:W-:Y:S02]  /*1440*/  IADD3 R8, R8, 0x20, RZ ;  /* 0x0000002008087810 */ /* 0x000fe40007ffe0ff */
[----:B------:R-:W-:Y:S01]  /*1450*/  IADD3 R22, R22, 0x20, RZ ;  /* 0x0000002016167810 */ /* 0x000fe20007ffe0ff */
[----:B----4-:R-:W-:Y:S02]  /*1460*/  IDP.4A.S8.S8 R15, R15, R29, R16 ;  /* 0x0000001d0f0f7226 */ /* 0x010fe40000000610 */
[----:B------:R-:W-:Y:S02]  /*1470*/  HADD2.F32 R16, -RZ, R10.H1_H1 ;  /* 0x3000000aff107230 */ /* 0x000fe40000004100 */
[----:B------:R-:W-:Y:S02]  /*1480*/  IDP.4A.S8.S8 R11, R11, R18, R15 ;  /* 0x000000120b0b7226 */ /* 0x000fe4000000060f */
[----:B------:R-:W-:-:S02]  /*1490*/  HADD2.F32 R10, -RZ, R4.H1_H1 ;  /* 0x30000004ff0a7230 */ /* 0x000fc40000004100 */
[----:B------:R-:W-:Y:S01]  /*14a0*/  FMUL.FTZ R17, R16, 0.5 ;  /* 0x3f00000010117820 */ /* 0x000fe20000410000 */
[----:B------:R-:W-:Y:S01]  /*14b0*/  HADD2.F32 R4, -RZ, R4.H0_H0 ;  /* 0x20000004ff047230 */ /* 0x000fe20000004100 */
[----:B------:R-:W-:Y:S02]  /*14c0*/  I2FP.F32.S32 R11, R11 ;  /* 0x0000000b000b7245 */ /* 0x000fe40000201400 */
[----:B------:R-:W-:Y:S01]  /*14d0*/  FFMA.FTZ R14, R14, R25, R17 ;  /* 0x000000190e0e7223 */ /* 0x000fe20000010011 */
[----:B------:R-:W-:-:S03]  /*14e0*/  FMUL.FTZ R15, R10, 0.5 ;  /* 0x3f0000000a0f7820 */ /* 0x000fc60000410000 */
[----:B------:R-:W-:Y:S01]  /*14f0*/  FADD.FTZ R23, R23, R14 ;  /* 0x0000000e17177221 */ /* 0x000fe20000010000 */
[----:B------:R-:W-:-:S04]  /*1500*/  FFMA.FTZ R4, R4, R11, R15 ;  /* 0x0000000b04047223 */ /* 0x000fc8000001000f */
[----:B------:R-:W-:-:S07]  /*1510*/  FADD.FTZ R23, R4, R23 ;  /* 0x0000001704177221 */ /* 0x000fce0000010000 */
.L_x_85:
[----:B------:R-:W-:Y:S05]  /*1520*/  BSYNC B1 ;  /* 0x0000000000017941 */ /* 0x000fea0003800000 */
.L_x_84:
[----:B------:R-:W-:-:S13]  /*1530*/  ISETP.LT.U32.OR P0, PT, R8, R5, P0 ;  /* 0x000000050800720c */ /* 0x000fda0000701470 */
[----:B------:R-:W-:Y:S05]  /*1540*/  @!P0 BRA `(.L_x_78) ;  /* 0x0000000000908947 */ /* 0x000fea0003800000 */
[----:B------:R-:W0:Y:S01]  /*1550*/  LDC.64 R4, c[0x0][0x210] ;  /* 0x00008400ff047b82 */ /* 0x000e220000000a00 */
[----:B------:R-:W-:-:S04]  /*1560*/  IADD3 R11, P0, R6, R22, RZ ;  /* 0x00000016060b7210 */ /* 0x000fc80007f1e0ff */
[----:B------:R-:W-:Y:S01]  /*1570*/  LEA.HI.X.SX32 R9, R22, R9, 0x1, P0 ;  /* 0x0000000916097211 */ /* 0x000fe200000f0eff */
[----:B0-----:R-:W-:-:S04]  /*1580*/  IMAD.WIDE.U32 R4, R11, 0x14, R4 ;  /* 0x000000140b047825 */ /* 0x001fc800078e0004 */
[----:B------:R-:W-:Y:S01]  /*1590*/  IMAD R11, R9, 0x14, RZ ;  /* 0x00000014090b7824 */ /* 0x000fe200078e02ff */
[----:B------:R-:W-:Y:S01]  /*15a0*/  IADD3 R10, P0, R7, R4, RZ ;  /* 0x00000004070a7210 */ /* 0x000fe20007f1e0ff */
[----:B------:R-:W-:-:S04]  /*15b0*/  IMAD.WIDE R8, R8, 0x24, R12 ;  /* 0x0000002408087825 */ /* 0x000fc800078e020c */
[----:B------:R-:W-:Y:S01]  /*15c0*/  IMAD.IADD R5, R5, 0x1, R11 ;  /* 0x0000000105057824 */ /* 0x000fe200078e020b */
[----:B------:R-:W-:Y:S01]  /*15d0*/  IADD3 R6, P1, R7, R8, RZ ;  /* 0x0000000807067210 */ /* 0x000fe20007f3e0ff */
[----:B------:R-:W2:Y:S03]  /*15e0*/  LDG.E.CONSTANT R21, desc[UR4][R8.64] ;  /* 0x0000000408157981 */ /* 0x000ea6000c1e9900 */
[----:B------:R-:W-:Y:S01]  /*15f0*/  IADD3.X R11, RZ, R5, RZ, P0, !PT ;  /* 0x00000005ff0b7210 */ /* 0x000fe200007fe4ff */
[----:B------:R-:W2:Y:S01]  /*1600*/  LDG.E.CONSTANT R4, desc[UR4][R4.64] ;  /* 0x0000000404047981 */ /* 0x000ea2000c1e9900 */
[----:B------:R-:W-:-:S03]  /*1610*/  IADD3.X R7, RZ, R9, RZ, P1, !PT ;  /* 0x00000009ff077210 */ /* 0x000fc60000ffe4ff */
[----:B------:R-:W3:Y:S04]  /*1620*/  LDG.E.CONSTANT R17, desc[UR4][R10.64+0x4] ;  /* 0x000004040a117981 */ /* 0x000ee8000c1e9900 */
[----:B------:R-:W4:Y:S04]  /*1630*/  LDG.E.CONSTANT R12, desc[UR4][R6.64+0x4] ;  /* 0x00000404060c7981 */ /* 0x000f28000c1e9900 */
[----:B------:R-:W5:Y:S04]  /*1640*/  LDG.E.CONSTANT R14, desc[UR4][R10.64+0x8] ;  /* 0x000008040a0e7981 */ /* 0x000f68000c1e9900 */
[----:B------:R-:W5:Y:S04]  /*1650*/  LDG.E.CONSTANT R13, desc[UR4][R6.64+0x14] ;  /* 0x00001404060d7981 */ /* 0x000f68000c1e9900 */
[----:B------:R-:W5:Y:S04]  /*1660*/  LDG.E.CONSTANT R15, desc[UR4][R6.64+0x8] ;  /* 0x00000804060f7981 */ /* 0x000f68000c1e9900 */
[----:B------:R-:W5:Y:S01]  /*1670*/  LDG.E.CONSTANT R16, desc[UR4][R6.64+0x18] ;  /* 0x0000180406107981 */ /* 0x000f62000c1e9900 */
[----:B---3--:R-:W-:-:S02]  /*1680*/  LOP3.LUT R19, R17, 0xf0f0f0f, RZ, 0xc0, !PT ;  /* 0x0f0f0f0f11137812 */ /* 0x008fc400078ec0ff */
[----:B------:R-:W-:-:S03]  /*1690*/  SHF.R.U32.HI R17, RZ, 0x4, R17 ;  /* 0x00000004ff117819 */ /* 0x000fc60000011611 */
[----:B----4-:R-:W-:Y:S01]  /*16a0*/  IDP.4A.S8.S8 R12, R19, R12, RZ ;  /* 0x0000000c130c7226 */ /* 0x010fe200000006ff */
[----:B------:R-:W-:Y:S01]  /*16b0*/  LOP3.LUT R18, R17, 0xf0f0f0f, RZ, 0xc0, !PT ;  /* 0x0f0f0f0f11127812 */ /* 0x000fe200078ec0ff */
[----:B--2---:R-:W-:Y:S01]  /*16c0*/  HFMA2.MMA R4, R4, R21, -RZ ;  /* 0x0000001504047235 */ /* 0x004fe200001000ff */
[----:B-----5:R-:W-:Y:S02]  /*16d0*/  LOP3.LUT R10, R14, 0xf0f0f0f, RZ, 0xc0, !PT ;  /* 0x0f0f0f0f0e0a7812 */ /* 0x020fe400078ec0ff */
[----:B------:R-:W-:Y:S01]  /*16e0*/  SHF.R.U32.HI R14, RZ, 0x4, R14 ;  /* 0x00000004ff0e7819 */ /* 0x000fe2000001160e */
[----:B------:R-:W-:-:S03]  /*16f0*/  IDP.4A.S8.S8 R12, R18, R13, R12 ;  /* 0x0000000d120c7226 */ /* 0x000fc6000000060c */
[----:B------:R-:W-:Y:S01]  /*1700*/  LOP3.LUT R9, R14, 0xf0f0f0f, RZ, 0xc0, !PT ;  /* 0x0f0f0f0f0e097812 */ /* 0x000fe200078ec0ff */
[----:B------:R-:W-:Y:S02]  /*1710*/  IDP.4A.S8.S8 R10, R10, R15, R12 ;  /* 0x0000000f0a0a7226 */ /* 0x000fe4000000060c */
[--C-:B------:R-:W-:Y:S02]  /*1720*/  HADD2.F32 R5, -RZ, R4.reuse.H1_H1 ;  /* 0x30000004ff057230 */ /* 0x100fe40000004100 */
[----:B------:R-:W-:Y:S02]  /*1730*/  IDP.4A.S8.S8 R9, R9, R16, R10 ;  /* 0x0000001009097226 */ /* 0x000fe4000000060a */
[----:B------:R-:W-:Y:S02]  /*1740*/  HADD2.F32 R4, -RZ, R4.H0_H0 ;  /* 0x20000004ff047230 */ /* 0x000fe40000004100 */
[----:B------:R-:W-:Y:S01]  /*1750*/  FMUL.FTZ R5, R5, 0.5 ;  /* 0x3f00000005057820 */ /* 0x000fe20000410000 */
[----:B------:R-:W-:-:S05]  /*1760*/  I2FP.F32.S32 R9, R9 ;  /* 0x0000000900097245 */ /* 0x000fca0000201400 */
[----:B------:R-:W-:-:S04]  /*1770*/  FFMA.FTZ R4, R4, R9, R5 ;  /* 0x0000000904047223 */ /* 0x000fc80000010005 */
[----:B------:R-:W-:-:S07]  /*1780*/  FADD.FTZ R23, R23, R4 ;  /* 0x0000000417177221 */ /* 0x000fce0000010000 */
.L_x_78:
[----:B------:R-:W-:Y:S05]  /*1790*/  BSYNC B0 ;  /* 0x0000000000007941 */ /* 0x000fea0003800000 */
.L_x_77:
        /* <DEDUP_REMOVED lines=18> */
.L_x_86:
        /* <DEDUP_REMOVED lines=12> */
.L_x_1219:


//--------------------- .text._Z9moe_vec_qIN3c108BFloat16ELi32ELi4E10block_q4_0Li2EXadL_ZN45_INTERNAL_8d5cb472_14_gguf_kernel_cu_cd24131917vec_dot_q4_0_q8_1EPKvPK10block_q8_1RKiEEEvS5_S5_PT_PS9_iiii --------------------------
	.section	.text._Z9moe_vec_qIN3c108BFloat16ELi32ELi4E10block_q4_0Li2EXadL_ZN45_INTERNAL_8d5cb472_14_gguf_kernel_cu_cd24131917vec_dot_q4_0_q8_1EPKvPK10block_q8_1RKiEEEvS5_S5_PT_PS9_iiii,"ax",@progbits
	.align	128
.text._Z9moe_vec_qIN3c108BFloat16ELi32ELi4E10block_q4_0Li2EXadL_ZN45_INTERNAL_8d5cb472_14_gguf_kernel_cu_cd24131917vec_dot_q4_0_q8_1EPKvPK10block_q8_1RKiEEEvS5_S5_PT_PS9_iiii:
        .type           _Z9moe_vec_qIN3c108BFloat16ELi32ELi4E10block_q4_0Li2EXadL_ZN45_INTERNAL_8d5cb472_14_gguf_kernel_cu_cd24131917vec_dot_q4_0_q8_1EPKvPK10block_q8_1RKiEEEvS5_S5_PT_PS9_iiii,@function
        .size           _Z9moe_vec_qIN3c108BFloat16ELi32ELi4E10block_q4_0Li2EXadL_ZN45_INTERNAL_8d5cb472_14_gguf_kernel_cu_cd24131917vec_dot_q4_0_q8_1EPKvPK10block_q8_1RKiEEEvS5_S5_PT_PS9_iiii,(.L_x_1220 - _Z9moe_vec_qIN3c108BFloat16ELi32ELi4E10block_q4_0Li2EXadL_ZN45_INTERNAL_8d5cb472_14_gguf_kernel_cu_cd24131917vec_dot_q4_0_q8_1EPKvPK10block_q8_1RKiEEEvS5_S5_PT_PS9_iiii)
        .other          _Z9moe_vec_qIN3c108BFloat16ELi32ELi4E10block_q4_0Li2EXadL_ZN45_INTERNAL_8d5cb472_14_gguf_kernel_cu_cd24131917vec_dot_q4_0_q8_1EPKvPK10block_q8_1RKiEEEvS5_S5_PT_PS9_iiii,@"STO_CUDA_ENTRY STV_DEFAULT"
_Z9moe_vec_qIN3c108BFloat16ELi32ELi4E10block_q4_0Li2EXadL_ZN45_INTERNAL_8d5cb472_14_gguf_kernel_cu_cd24131917vec_dot_q4_0_q8_1EPKvPK10block_q8_1RKiEEEvS5_S5_PT_PS9_iiii:
        /* <DEDUP_REMOVED lines=13> */
[----:B------:R-:W-:Y:S01]  /*00d0*/  IMAD.MOV.U32 R8, RZ, RZ, RZ ;  /* 0x000000ffff087224 */ /* 0x000fe200078e00ff */
        /* <DEDUP_REMOVED lines=20> */
[----:B------:R-:W-:-:S04]  /*0220*/  IMAD.HI.U32 R10, R9, R11, R8 ;  /* 0x0000000b090a7227 */ /* 0x000fc800078e0008 */
[----:B------:R-:W-:Y:S02]  /*0230*/  IMAD.MOV.U32 R8, RZ, RZ, RZ ;  /* 0x000000ffff087224 */ /* 0x000fe400078e00ff */
[----:B0-----:R-:W-:-:S04]  /*0240*/  IMAD.HI.U32 R6, R10, R3, RZ ;  /* 0x000000030a067227 */ /* 0x001fc800078e00ff */
[----:B------:R-:W-:-:S04]  /*0250*/  IMAD.MOV R10, RZ, RZ, -R6 ;  /* 0x000000ffff0a7224 */ /* 0x000fc800078e0a06 */
[----:B------:R-:W-:Y:S02]  /*0260*/  IMAD R9, R10, UR7, R3 ;  /* 0x000000070a097c24 */ /* 0x000fe4000f8e0203 */
[----:B------:R-:W0:Y:S03]  /*0270*/  LDC.64 R10, c[0x0][0x218] ;  /* 0x00008600ff0a7b82 */ /* 0x000e260000000a00 */
[----:B------:R-:W-:-:S13]  /*0280*/  ISETP.GE.U32.AND P0, PT, R9, UR7, PT ;  /* 0x0000000709007c0c */ /* 0x000fda000bf06070 */
[----:B------:R-:W-:Y:S01]  /*0290*/  @P0 IADD3 R9, R9, -UR7, RZ ;  /* 0x8000000709090c10 */ /* 0x000fe2000fffe0ff */
[----:B------:R-:W-:Y:S01]  /*02a0*/  @P0 VIADD R6, R6, 0x1 ;  /* 0x0000000106060836 */ /* 0x000fe20000000000 */
[----:B------:R-:W-:Y:S02]  /*02b0*/  PLOP3.LUT P0, PT, PT, PT, PT, 0x80, 0x0 ;  /* 0x000000000000781c */ /* 0x000fe40003f0f070 */
[----:B------:R-:W-:-:S13]  /*02c0*/  ISETP.GE.U32.AND P1, PT, R9, UR7, PT ;  /* 0x0000000709007c0c */ /* 0x000fda000bf26070 */
[----:B------:R-:W-:Y:S01]  /*02d0*/  @P1 VIADD R6, R6, 0x1 ;  /* 0x0000000106061836 */ /* 0x000fe20000000000 */
[----:B------:R-:W-:Y:S02]  /*02e0*/  ISETP.GE.U32.AND P1, PT, R22, R5, PT ;  /* 0x000000051600720c */ /* 0x000fe40003f26070 */
[----:B------:R-:W-:Y:S01]  /*02f0*/  @!P2 LOP3.LUT R6, RZ, UR7, RZ, 0x33, !PT ;  /* 0x00000007ff06ac12 */ /* 0x000fe2000f8e33ff */
[----:B------:R-:W-:-:S04]  /*0300*/  ULDC UR7, c[0x0][0x23c] ;  /* 0x00008f0000077ab9 */ /* 0x000fc80000000800 */
[----:B------:R-:W-:Y:S01]  /*0310*/  IMAD R9, R6, UR7, RZ ;  /* 0x0000000706097c24 */ /* 0x000fe2000f8e02ff */
[----:B------:R-:W-:-:S03]  /*0320*/  SHF.L.U32 R6, R2, 0x3, RZ ;  /* 0x0000000302067819 */ /* 0x000fc600000006ff */
[----:B0-----:R-:W-:Y:S01]  /*0330*/  IMAD.WIDE.U32 R10, R9, 0x4, R10 ;  /* 0x00000004090a7825 */ /* 0x001fe200078e000a */
[----:B------:R-:W-:-:S03]  /*0340*/  LOP3.LUT R6, R6, 0x8, RZ, 0xc0, !PT ;  /* 0x0000000806067812 */ /* 0x000fc600078ec0ff */
[----:B--2---:R-:W-:Y:S02]  /*0350*/  IMAD R7, R7, R4, RZ ;  /* 0x0000000407077224 */ /* 0x004fe400078e02ff */
[----:B------:R-:W-:-:S03]  /*0360*/  IMAD R4, R0, R5, R22 ;  /* 0x0000000500047224 */ /* 0x000fc600078e0216 */
[----:B------:R-:W-:Y:S01]  /*0370*/  SHF.R.S32.HI R9, RZ, 0x1f, R7 ;  /* 0x0000001fff097819 */ /* 0x000fe20000011407 */
[----:B------:R-:W-:Y:S06]  /*0380*/  @!P1 BRA `(.L_x_90) ;  /* 0x0000000000ac9947 */ /* 0x000fec0003800000 */
[----:B------:R-:W0:Y:S01]  /*0390*/  LDC.64 R14, c[0x0][0x210] ;  /* 0x00008400ff0e7b82 */ /* 0x000e220000000a00 */
[----:B------:R-:W-:Y:S01]  /*03a0*/  IADD3 R13, P0, R4, R7, RZ ;  /* 0x00000007040d7210 */ /* 0x000fe20007f1e0ff */
[----:B------:R-:W-:-:S03]  /*03b0*/  IMAD.WIDE R18, R22, 0x24, R10 ;  /* 0x0000002416127825 */ /* 0x000fc600078e020a */
[----:B------:R-:W-:Y:S01]  /*03c0*/  LEA.HI.X.SX32 R12, R4, R9, 0x1, P0 ;  /* 0x00000009040c7211 */ /* 0x000fe200000f0eff */
[----:B0-----:R-:W-:-:S04]  /*03d0*/  IMAD.WIDE.U32 R14, R13, 0x12, R14 ;  /* 0x000000120d0e7825 */ /* 0x001fc800078e000e */
[----:B------:R-:W-:Y:S01]  /*03e0*/  IMAD R13, R12, 0x12, RZ ;  /* 0x000000120c0d7824 */ /* 0x000fe200078e02ff */
[----:B------:R-:W-:-:S03]  /*03f0*/  IADD3 R12, P0, R6, R14, RZ ;  /* 0x0000000e060c7210 */ /* 0x000fc60007f1e0ff */
[----:B------:R-:W-:-:S05]  /*0400*/  IMAD.IADD R15, R15, 0x1, R13 ;  /* 0x000000010f0f7824 */ /* 0x000fca00078e020d */
[----:B------:R-:W-:Y:S01]  /*0410*/  IADD3.X R13, RZ, R15, RZ, P0, !PT ;  /* 0x0000000fff0d7210 */ /* 0x000fe200007fe4ff */
[----:B------:R0:W2:Y:S01]  /*0420*/  LDG.E.U16.CONSTANT R14, desc[UR4][R14.64] ;  /* 0x000000040e0e7981 */ /* 0x0000a2000c1e9500 */
[----:B------:R-:W-:-:S03]  /*0430*/  IADD3 R16, P0, R6, R18, RZ ;  /* 0x0000001206107210 */ /* 0x000fc60007f1e0ff */
[----:B------:R-:W3:Y:S04]  /*0440*/  LDG.E.U16.CONSTANT R23, desc[UR4][R12.64+0x2] ;  /* 0x000002040c177981 */ /* 0x000ee8000c1e9500 */
[----:B------:R-:W3:Y:S01]  /*0450*/  LDG.E.U16.CONSTANT R20, desc[UR4][R12.64+0x4] ;  /* 0x000004040c147981 */ /* 0x000ee2000c1e9500 */
[----:B------:R-:W-:-:S03]  /*0460*/  IMAD.X R17, RZ, RZ, R19, P0 ;  /* 0x000000ffff117224 */ /* 0x000fc600000e0613 */
[----:B------:R-:W4:Y:S04]  /*0470*/  LDG.E.U16.CONSTANT R21, desc[UR4][R12.64+0x6] ;  /* 0x000006040c157981 */ /* 0x000f28000c1e9500 */
[----:B------:R-:W4:Y:S04]  /*0480*/  LDG.E.U16.CONSTANT R24, desc[UR4][R12.64+0x8] ;  /* 0x000008040c187981 */ /* 0x000f28000c1e9500 */
[----:B------:R-:W5:Y:S04]  /*0490*/  LDG.E.CONSTANT R27, desc[UR4][R16.64+0x4] ;  /* 0x00000404101b7981 */ /* 0x000f68000c1e9900 */
[----:B------:R-:W2:Y:S04]  /*04a0*/  LDG.E.CONSTANT R25, desc[UR4][R16.64+0x14] ;  /* 0x0000140410197981 */ /* 0x000ea8000c1e9900 */
[----:B------:R-:W2:Y:S04]  /*04b0*/  LDG.E.CONSTANT R26, desc[UR4][R16.64+0x8] ;  /* 0x00000804101a7981 */ /* 0x000ea8000c1e9900 */
[----:B------:R-:W2:Y:S04]  /*04c0*/  LDG.E.CONSTANT R28, desc[UR4][R16.64+0x18] ;  /* 0x00001804101c7981 */ /* 0x000ea8000c1e9900 */
[----:B------:R-:W2:Y:S01]  /*04d0*/  LDG.E.CONSTANT R18, desc[UR4][R18.64] ;  /* 0x0000000412127981 */ /* 0x000ea2000c1e9900 */
[----:B------:R-:W-:Y:S01]  /*04e0*/  PLOP3.LUT P0, PT, PT, PT, PT, 0x8, 0x0 ;  /* 0x000000000000781c */ /* 0x000fe20003f0e170 */
[----:B------:R-:W-:Y:S01]  /*04f0*/  VIADD R4, R4, 0x10 ;  /* 0x0000001004047836 */ /* 0x000fe20000000000 */
[----:B------:R-:W-:-:S02]  /*0500*/  IADD3 R22, R22, 0x10, RZ ;  /* 0x0000001016167810 */ /* 0x000fc40007ffe0ff */
[----:B---3--:R-:W-:-:S04]  /*0510*/  PRMT R20, R23, 0x5410, R20 ;  /* 0x0000541017147816 */ /* 0x008fc80000000014 */
[----:B------:R-:W-:Y:S02]  /*0520*/  LOP3.LUT R23, R20, 0xf0f0f0f, RZ, 0xc0, !PT ;  /* 0x0f0f0f0f14177812 */ /* 0x000fe400078ec0ff */
[----:B------:R-:W-:Y:S02]  /*0530*/  SHF.R.U32.HI R20, RZ, 0x4, R20 ;  /* 0x00000004ff147819 */ /* 0x000fe40000011614 */
[----:B----4-:R-:W-:Y:S02]  /*0540*/  PRMT R21, R21, 0x5410, R24 ;  /* 0x0000541015157816 */ /* 0x010fe40000000018 */
[----:B------:R-:W-:Y:S01]  /*0550*/  LOP3.LUT R20, R20, 0xf0f0f0f, RZ, 0xc0, !PT ;  /* 0x0f0f0f0f14147812 */ /* 0x000fe200078ec0ff */
[----:B-----5:R-:W-:Y:S01]  /*0560*/  IDP.4A.S8.S8 R23, R23, R27, RZ ;  /* 0x0000001b17177226 */ /* 0x020fe200000006ff */
[----:B------:R-:W-:Y:S02]  /*0570*/  LOP3.LUT R12, R21, 0xf0f0f0f, RZ, 0xc0, !PT ;  /* 0x0f0f0f0f150c7812 */ /* 0x000fe400078ec0ff */
[----:B------:R-:W-:Y:S01]  /*0580*/  SHF.R.U32.HI R21, RZ, 0x4, R21 ;  /* 0x00000004ff157819 */ /* 0x000fe20000011615 */
[----:B--2---:R-:W-:-:S03]  /*0590*/  IDP.4A.S8.S8 R23, R20, R25, R23 ;  /* 0x0000001914177226 */ /* 0x004fc60000000617 */
[----:B------:R-:W-:Y:S01]  /*05a0*/  LOP3.LUT R21, R21, 0xf0f0f0f, RZ, 0xc0, !PT ;  /* 0x0f0f0f0f15157812 */ /* 0x000fe200078ec0ff */
[----:B------:R-:W-:-:S04]  /*05b0*/  IDP.4A.S8.S8 R12, R12, R26, R23 ;  /* 0x0000001a0c0c7226 */ /* 0x000fc80000000617 */
[----:B------:R-:W-:Y:S02]  /*05c0*/  IDP.4A.S8.S8 R12, R21, R28, R12 ;  /* 0x0000001c150c7226 */ /* 0x000fe4000000060c */
[----:B------:R-:W-:-:S03]  /*05d0*/  HADD2.F32 R13, -RZ, R18.H1_H1 ;  /* 0x30000012ff0d7230 */ /* 0x000fc60000004100 */
[----:B0-----:R-:W-:Y:S01]  /*05e0*/  I2FP.F32.S32 R15, R12 ;  /* 0x0000000c000f7245 */ /* 0x001fe20000201400 */
[----:B------:R-:W-:Y:S02]  /*05f0*/  HADD2.F32 R18, -RZ, R18.H0_H0 ;  /* 0x20000012ff127230 */ /* 0x000fe40000004100 */
[----:B------:R-:W-:Y:S01]  /*0600*/  FMUL.FTZ R17, R13, -4 ;  /* 0xc08000000d117820 */ /* 0x000fe20000410000 */
[----:B------:R-:W-:-:S03]  /*0610*/  HADD2.F32 R13, -RZ, R14.H0_H0 ;  /* 0x2000000eff0d7230 */ /* 0x000fc60000004100 */
[----:B------:R-:W-:-:S04]  /*0620*/  FFMA.FTZ R15, R18, R15, R17 ;  /* 0x0000000f120f7223 */ /* 0x000fc80000010011 */
[----:B------:R-:W-:-:S07]  /*0630*/  FFMA.FTZ R8, R13, R15, R8 ;  /* 0x0000000f0d087223 */ /* 0x000fce0000010008 */
.L_x_90:
[----:B------:R-:W-:Y:S05]  /*0640*/  BSYNC B1 ;  /* 0x0000000000017941 */ /* 0x000fea0003800000 */
.L_x_89:
[CC--:B------:R-:W-:Y:S01]  /*0650*/  ISETP.GT.U32.AND P1, PT, R5.reuse, R22.reuse, PT ;  /* 0x000000160500720c */ /* 0x0c0fe20003f24070 */
[----:B------:R-:W-:Y:S01]  /*0660*/  BSSY B1, `(.L_x_91) ;  /* 0x00000ae000017945 */ /* 0x000fe20003800000 */
[----:B------:R-:W-:-:S04]  /*0670*/  IADD3 R12, R5, -R22, RZ ;  /* 0x80000016050c7210 */ /* 0x000fc80007ffe0ff */
[----:B------:R-:W-:-:S13]  /*0680*/  ISETP.LE.U32.OR P1, PT, R12, 0x30, !P1 ;  /* 0x000000300c00780c */ /* 0x000fda0004f23470 */
[----:B------:R-:W-:Y:S05]  /*0690*/  @P1 BRA `(.L_x_92) ;  /* 0x0000000800a81947 */ /* 0x000fea0003800000 */
[----:B------:R-:W-:Y:S01]  /*06a0*/  PLOP3.LUT P0, PT, PT, PT, PT, 0x8, 0x0 ;  /* 0x000000000000781c */ /* 0x000fe20003f0e170 */
[----:B------:R-:W-:-:S12]  /*06b0*/  VIADD R23, R5, 0xffffffd0 ;  /* 0xffffffd005177836 */ /* 0x000fd80000000000 */
.L_x_93:
[----:B------:R-:W0:Y:S01]  /*06c0*/  LDC.64 R12, c[0x0][0x210] ;  /* 0x00008400ff0c7b82 */ /* 0x000e220000000a00 */
[----:B------:R-:W-:-:S04]  /*06d0*/  IADD3 R15, P1, R7, R4, RZ ;  /* 0x00000004070f7210 */ /* 0x000fc80007f3e0ff */
[----:B------:R-:W-:-:S05]  /*06e0*/  LEA.HI.X.SX32 R16, R4, R9, 0x1, P1 ;  /* 0x0000000904107211 */ /* 0x000fca00008f0eff */
[----:B------:R-:W-:Y:S02]  /*06f0*/  IMAD R17, R16, 0x12, RZ ;  /* 0x0000001210117824 */ /* 0x000fe400078e02ff */
[----:B------:R-:W-:-:S04]  /*0700*/  IMAD.WIDE R20, R22, 0x24, R10 ;  /* 0x0000002416147825 */ /* 0x000fc800078e020a */
[----:B0-----:R-:W-:-:S03]  /*0710*/  IMAD.WIDE.U32 R14, R15, 0x12, R12 ;  /* 0x000000120f0e7825 */ /* 0x001fc600078e000c */
[----:B------:R-:W-:Y:S02]  /*0720*/  IADD3 R18, P1, R6, R14, RZ ;  /* 0x0000000e06127210 */ /* 0x000fe40007f3e0ff */
[----:B------:R-:W-:-:S05]  /*0730*/  IADD3 R15, R15, R17, RZ ;  /* 0x000000110f0f7210 */ /* 0x000fca0007ffe0ff */
[----:B------:R-:W-:Y:S01]  /*0740*/  IMAD.X R19, RZ, RZ, R15, P1 ;  /* 0x000000ffff137224 */ /* 0x000fe200008e060f */
[----:B------:R-:W-:Y:S01]  /*0750*/  IADD3 R16, P1, R6, R20, RZ ;  /* 0x0000001406107210 */ /* 0x000fe20007f3e0ff */
[----:B------:R-:W2:Y:S04]  /*0760*/  LDG.E.U16.CONSTANT R14, desc[UR4][R14.64] ;  /* 0x000000040e0e7981 */ /* 0x000ea8000c1e9500 */
[----:B------:R-:W3:Y:S04]  /*0770*/  LDG.E.U16.CONSTANT R24, desc[UR4][R18.64+0x2] ;  /* 0x0000020412187981 */ /* 0x000ee8000c1e9500 */
[----:B------:R-:W3:Y:S01]  /*0780*/  LDG.E.U16.CONSTANT R27, desc[UR4][R18.64+0x4] ;  /* 0x00000404121b7981 */ /* 0x000ee2000c1e9500 */
[----:B------:R-:W-:-:S03]  /*0790*/  IADD3.X R17, RZ, R21, RZ, P1, !PT ;  /* 0x00000015ff117210 */ /* 0x000fc60000ffe4ff */
[----:B------:R-:W4:Y:S04]  /*07a0*/  LDG.E.U16.CONSTANT R25, desc[UR4][R18.64+0x6] ;  /* 0x0000060412197981 */ /* 0x000f28000c1e9500 */
[----:B------:R-:W5:Y:S04]  /*07b0*/  LDG.E.CONSTANT R29, desc[UR4][R16.64+0x4] ;  /* 0x00000404101d7981 */ /* 0x000f68000c1e9900 */
[----:B------:R-:W2:Y:S04]  /*07c0*/  LDG.E.CONSTANT R26, desc[UR4][R16.64+0x14] ;  /* 0x00001404101a7981 */ /* 0x000ea8000c1e9900 */
[----:B------:R0:W4:Y:S04]  /*07d0*/  LDG.E.U16.CONSTANT R28, desc[UR4][R18.64+0x8] ;  /* 0x00000804121c7981 */ /* 0x000128000c1e9500 */
[----:B------:R-:W4:Y:S01]  /*07e0*/  LDG.E.CONSTANT R20, desc[UR4][R20.64] ;  /* 0x0000000414147981 */ /* 0x000f22000c1e9900 */
[----:B---3--:R-:W-:-:S04]  /*07f0*/  PRMT R24, R24, 0x5410, R27 ;  /* 0x0000541018187816 */ /* 0x008fc8000000001b */
[----:B------:R-:W-:Y:S02]  /*0800*/  LOP3.LUT R27, R24, 0xf0f0f0f, RZ, 0xc0, !PT ;  /* 0x0f0f0f0f181b7812 */ /* 0x000fe400078ec0ff */
[----:B------:R-:W-:-:S03]  /*0810*/  SHF.R.U32.HI R24, RZ, 0x4, R24 ;  /* 0x00000004ff187819 */ /* 0x000fc60000011618 */
[----:B-----5:R-:W-:Y:S01]  /*0820*/  IDP.4A.S8.S8 R29, R27, R29, RZ ;  /* 0x0000001d1b1d7226 */ /* 0x020fe200000006ff */
[----:B------:R-:W-:Y:S02]  /*0830*/  LOP3.LUT R27, R24, 0xf0f0f0f, RZ, 0xc0, !PT ;  /* 0x0f0f0f0f181b7812 */ /* 0x000fe400078ec0ff */
[----:B------:R-:W3:Y:S03]  /*0840*/  LDG.E.CONSTANT R24, desc[UR4][R16.64+0x18] ;  /* 0x0000180410187981 */ /* 0x000ee6000c1e9900 */
[----:B--2---:R-:W-:Y:S02]  /*0850*/  IDP.4A.S8.S8 R26, R27, R26, R29 ;  /* 0x0000001a1b1a7226 */ /* 0x004fe4000000061d */
[----:B------:R1:W2:Y:S01]  /*0860*/  LDG.E.CONSTANT R27, desc[UR4][R16.64+0x8] ;  /* 0x00000804101b7981 */ /* 0x0002a2000c1e9900 */
[----:B0-----:R-:W-:-:S05]  /*0870*/  VIADD R18, R4, 0x10 ;  /* 0x0000001004127836 */ /* 0x001fca0000000000 */
[----:B------:R-:W-:-:S04]  /*0880*/  IADD3 R19, P1, R7, R18, RZ ;  /* 0x0000001207137210 */ /* 0x000fc80007f3e0ff */
[----:B------:R-:W-:Y:S01]  /*0890*/  LEA.HI.X.SX32 R29, R18, R9, 0x1, P1 ;  /* 0x00000009121d7211 */ /* 0x000fe200008f0eff */
[----:B------:R-:W-:Y:S01]  /*08a0*/  IMAD.WIDE.U32 R18, R19, 0x12, R12 ;  /* 0x0000001213127825 */ /* 0x000fe200078e000c */
[----:B----4-:R-:W-:-:S03]  /*08b0*/  PRMT R25, R25, 0x5410, R28 ;  /* 0x0000541019197816 */ /* 0x010fc6000000001c */
[----:B------:R-:W-:Y:S01]  /*08c0*/  IMAD R29, R29, 0x12, RZ ;  /* 0x000000121d1d7824 */ /* 0x000fe200078e02ff */
[----:B------:R-:W-:Y:S02]  /*08d0*/  LOP3.LUT R28, R25, 0xf0f0f0f, RZ, 0xc0, !PT ;  /* 0x0f0f0f0f191c7812 */ /* 0x000fe400078ec0ff */
[----:B-1----:R-:W-:Y:S02]  /*08e0*/  IADD3 R16, P1, R6, R18, RZ ;  /* 0x0000001206107210 */ /* 0x002fe40007f3e0ff */
[----:B------:R-:W-:Y:S02]  /*08f0*/  SHF.R.U32.HI R25, RZ, 0x4, R25 ;  /* 0x00000004ff197819 */ /* 0x000fe40000011619 */
[----:B------:R-:W-:Y:S02]  /*0900*/  IADD3 R19, R19, R29, RZ ;  /* 0x0000001d13137210 */ /* 0x000fe40007ffe0ff */
[----:B------:R-:W-:-:S03]  /*0910*/  LOP3.LUT R25, R25, 0xf0f0f0f, RZ, 0xc0, !PT ;  /* 0x0f0f0f0f19197812 */ /* 0x000fc600078ec0ff */
[----:B------:R-:W-:Y:S01]  /*0920*/  IMAD.X R17, RZ, RZ, R19, P1 ;  /* 0x000000ffff117224 */ /* 0x000fe200008e0613 */
[----:B------:R-:W4:Y:S01]  /*0930*/  LDG.E.U16.CONSTANT R18, desc[UR4][R18.64] ;  /* 0x0000000412127981 */ /* 0x000f22000c1e9500 */
[--C-:B------:R-:W-:Y:S02]  /*0940*/  HADD2.F32 R15, -RZ, R20.reuse.H1_H1 ;  /* 0x30000014ff0f7230 */ /* 0x100fe40000004100 */
[----:B--2---:R-:W-:Y:S01]  /*0950*/  IDP.4A.S8.S8 R26, R28, R27, R26 ;  /* 0x0000001b1c1a7226 */ /* 0x004fe2000000061a */
[----:B------:R-:W2:Y:S03]  /*0960*/  LDG.E.U16.CONSTANT R29, desc[UR4][R16.64+0x8] ;  /* 0x00000804101d7981 */ /* 0x000ea6000c1e9500 */
[----:B---3--:R-:W-:Y:S02]  /*0970*/  IDP.4A.S8.S8 R26, R25, R24, R26 ;  /* 0x00000018191a7226 */ /* 0x008fe4000000061a */
[----:B------:R-:W3:Y:S04]  /*0980*/  LDG.E.U16.CONSTANT R25, desc[UR4][R16.64+0x2] ;  /* 0x0000020410197981 */ /* 0x000ee8000c1e9500 */
[----:B------:R-:W3:Y:S01]  /*0990*/  LDG.E.U16.CONSTANT R24, desc[UR4][R16.64+0x4] ;  /* 0x0000040410187981 */ /* 0x000ee2000c1e9500 */
[----:B------:R-:W-:Y:S01]  /*09a0*/  HADD2.F32 R20, -RZ, R20.H0_H0 ;  /* 0x20000014ff147230 */ /* 0x000fe20000004100 */
[----:B------:R-:W-:Y:S01]  /*09b0*/  I2FP.F32.S32 R21, R26 ;  /* 0x0000001a00157245 */ /* 0x000fe20000201400 */
[----:B------:R-:W-:Y:S01]  /*09c0*/  FMUL.FTZ R15, R15, -4 ;  /* 0xc08000000f0f7820 */ /* 0x000fe20000410000 */
[----:B------:R0:W2:Y:S03]  /*09d0*/  LDG.E.U16.CONSTANT R26, desc[UR4][R16.64+0x6] ;  /* 0x00000604101a7981 */ /* 0x0000a6000c1e9500 */
[----:B------:R-:W-:Y:S01]  /*09e0*/  FFMA.FTZ R20, R20, R21, R15 ;  /* 0x0000001514147223 */ /* 0x000fe2000001000f */
[----:B------:R-:W-:Y:S01]  /*09f0*/  IADD3 R15, R22, 0x10, RZ ;  /* 0x00000010160f7810 */ /* 0x000fe20007ffe0ff */
[----:B------:R-:W-:-:S04]  /*0a00*/  HADD2.F32 R21, -RZ, R14.H0_H0 ;  /* 0x2000000eff157230 */ /* 0x000fc80000004100 */
[----:B------:R-:W-:-:S04]  /*0a10*/  IMAD.WIDE R14, R15, 0x24, R10 ;  /* 0x000000240f0e7825 */ /* 0x000fc800078e020a */
[----:B------:R-:W-:Y:S01]  /*0a20*/  FFMA.FTZ R8, R21, R20, R8 ;  /* 0x0000001415087223 */ /* 0x000fe20000010008 */
[----:B------:R-:W-:Y:S02]  /*0a30*/  IADD3 R20, P1, R6, R14, RZ ;  /* 0x0000000e06147210 */ /* 0x000fe40007f3e0ff */
[----:B------:R1:W5:Y:S03]  /*0a40*/  LDG.E.CONSTANT R14, desc[UR4][R14.64] ;  /* 0x000000040e0e7981 */ /* 0x000366000c1e9900 */
[----:B------:R-:W-:-:S05]  /*0a50*/  IMAD.X R21, RZ, RZ, R15, P1 ;  /* 0x000000ffff157224 */ /* 0x000fca00008e060f */
[----:B------:R-:W4:Y:S01]  /*0a60*/  LDG.E.CONSTANT R27, desc[UR4][R20.64+0x4] ;  /* 0x00000404141b7981 */ /* 0x000f22000c1e9900 */
[----:B---3--:R-:W-:-:S03]  /*0a70*/  PRMT R25, R25, 0x5410, R24 ;  /* 0x0000541019197816 */ /* 0x008fc60000000018 */
[----:B------:R-:W0:Y:S01]  /*0a80*/  LDG.E.CONSTANT R24, desc[UR4][R20.64+0x14] ;  /* 0x0000140414187981 */ /* 0x000e22000c1e9900 */
[----:B------:R-:W-:Y:S02]  /*0a90*/  LOP3.LUT R28, R25, 0xf0f0f0f, RZ, 0xc0, !PT ;  /* 0x0f0f0f0f191c7812 */ /* 0x000fe400078ec0ff */
[----:B------:R-:W-:-:S04]  /*0aa0*/  SHF.R.U32.HI R25, RZ, 0x4, R25 ;  /* 0x00000004ff197819 */ /* 0x000fc80000011619 */
[----:B------:R-:W-:Y:S01]  /*0ab0*/  LOP3.LUT R25, R25, 0xf0f0f0f, RZ, 0xc0, !PT ;  /* 0x0f0f0f0f19197812 */ /* 0x000fe200078ec0ff */
[----:B----4-:R-:W-:Y:S02]  /*0ac0*/  IDP.4A.S8.S8 R27, R28, R27, RZ ;  /* 0x0000001b1c1b7226 */ /* 0x010fe400000006ff */
[----:B------:R-:W3:Y:S02]  /*0ad0*/  LDG.E.CONSTANT R28, desc[UR4][R20.64+0x8] ;  /* 0x00000804141c7981 */ /* 0x000ee4000c1e9900 */
[----:B0-----:R-:W-:Y:S02]  /*0ae0*/  IDP.4A.S8.S8 R17, R25, R24, R27 ;  /* 0x0000001819117226 */ /* 0x001fe4000000061b */
[----:B------:R-:W4:Y:S01]  /*0af0*/  LDG.E.CONSTANT R27, desc[UR4][R20.64+0x18] ;  /* 0x00001804141b7981 */ /* 0x000f22000c1e9900 */
[----:B------:R-:W-:-:S04]  /*0b00*/  IADD3 R16, R4, 0x20, RZ ;  /* 0x0000002004107810 */ /* 0x000fc80007ffe0ff */
[----:B------:R-:W-:Y:S02]  /*0b10*/  IADD3 R25, P1, R7, R16, RZ ;  /* 0x0000001007197210 */ /* 0x000fe40007f3e0ff */
[----:B--2---:R-:W-:Y:S02]  /*0b20*/  PRMT R26, R26, 0x5410, R29 ;  /* 0x000054101a1a7816 */ /* 0x004fe4000000001d */
[----:B-1----:R-:W-:Y:S01]  /*0b30*/  LEA.HI.X.SX32 R15, R16, R9, 0x1, P1 ;  /* 0x00000009100f7211 */ /* 0x002fe200008f0eff */
[----:B------:R-:W-:Y:S01]  /*0b40*/  IMAD.WIDE.U32 R24, R25, 0x12, R12 ;  /* 0x0000001219187825 */ /* 0x000fe200078e000c */
[----:B------:R-:W-:-:S03]  /*0b50*/  LOP3.LUT R16, R26, 0xf0f0f0f, RZ, 0xc0, !PT ;  /* 0x0f0f0f0f1a107812 */ /* 0x000fc600078ec0ff */
[----:B------:R-:W-:Y:S01]  /*0b60*/  IMAD R29, R15, 0x12, RZ ;  /* 0x000000120f1d7824 */ /* 0x000fe200078e02ff */
[----:B------:R-:W-:-:S03]  /*0b70*/  SHF.R.U32.HI R26, RZ, 0x4, R26 ;  /* 0x00000004ff1a7819 */ /* 0x000fc6000001161a */
[----:B------:R-:W-:Y:S01]  /*0b80*/  IMAD.IADD R15, R25, 0x1, R29 ;  /* 0x00000001190f7824 */ /* 0x000fe200078e021d */
[----:B------:R-:W-:Y:S01]  /*0b90*/  LOP3.LUT R26, R26, 0xf0f0f0f, RZ, 0xc0, !PT ;  /* 0x0f0f0f0f1a1a7812 */ /* 0x000fe200078ec0ff */
[----:B---3--:R-:W-:Y:S01]  /*0ba0*/  IDP.4A.S8.S8 R28, R16, R28, R17 ;  /* 0x0000001c101c7226 */ /* 0x008fe20000000611 */
[----:B------:R-:W-:-:S04]  /*0bb0*/  IADD3 R16, P1, R6, R24, RZ ;  /* 0x0000001806107210 */ /* 0x000fc80007f3e0ff */
[----:B------:R-:W-:-:S05]  /*0bc0*/  IADD3.X R17, RZ, R15, RZ, P1, !PT ;  /* 0x0000000fff117210 */ /* 0x000fca0000ffe4ff */
[----:B------:R-:W2:Y:S01]  /*0bd0*/  LDG.E.U16.CONSTANT R25, desc[UR4][R16.64+0x4] ;  /* 0x0000040410197981 */ /* 0x000ea2000c1e9500 */
[----:B----4-:R-:W-:-:S03]  /*0be0*/  IDP.4A.S8.S8 R27, R26, R27, R28 ;  /* 0x0000001b1a1b7226 */ /* 0x010fc6000000061c */
[----:B------:R-:W2:Y:S01]  /*0bf0*/  LDG.E.U16.CONSTANT R26, desc[UR4][R16.64+0x2] ;  /* 0x00000204101a7981 */ /* 0x000ea2000c1e9500 */
[--C-:B-----5:R-:W-:Y:S02]  /*0c00*/  HADD2.F32 R19, -RZ, R14.reuse.H1_H1 ;  /* 0x3000000eff137230 */ /* 0x120fe40000004100 */
[----:B------:R-:W-:Y:S01]  /*0c10*/  HADD2.F32 R14, -RZ, R14.H0_H0 ;  /* 0x2000000eff0e7230 */ /* 0x000fe20000004100 */
[----:B------:R-:W-:Y:S02]  /*0c20*/  I2FP.F32.S32 R27, R27 ;  /* 0x0000001b001b7245 */ /* 0x000fe40000201400 */
[----:B------:R-:W-:Y:S01]  /*0c30*/  FMUL.FTZ R19, R19, -4 ;  /* 0xc080000013137820 */ /* 0x000fe20000410000 */
[----:B------:R-:W-:-:S03]  /*0c40*/  VIADD R21, R22, 0x20 ;  /* 0x0000002016157836 */ /* 0x000fc60000000000 */
[----:B------:R-:W-:Y:S01]  /*0c50*/  FFMA.FTZ R14, R14, R27, R19 ;  /* 0x0000001b0e0e7223 */ /* 0x000fe20000010013 */
[----:B------:R-:W-:Y:S01]  /*0c60*/  HADD2.F32 R19, -RZ, R18.H0_H0 ;  /* 0x20000012ff137230 */ /* 0x000fe20000004100 */
[----:B------:R-:W3:Y:S04]  /*0c70*/  LDG.E.U16.CONSTANT R27, desc[UR4][R16.64+0x8] ;  /* 0x00000804101b7981 */ /* 0x000ee8000c1e9500 */
[----:B------:R-:W-:Y:S01]  /*0c80*/  FFMA.FTZ R8, R19, R14, R8 ;  /* 0x0000000e13087223 */ /* 0x000fe20000010008 */
[----:B------:R-:W-:Y:S01]  /*0c90*/  IMAD.WIDE R18, R21, 0x24, R10 ;  /* 0x0000002415127825 */ /* 0x000fe200078e020a */
[----:B------:R-:W3:Y:S02]  /*0ca0*/  LDG.E.U16.CONSTANT R14, desc[UR4][R16.64+0x6] ;  /* 0x00000604100e7981 */ /* 0x000ee4000c1e9500 */
[----:B------:R-:W-:-:S03]  /*0cb0*/  IADD3 R20, P1, R6, R18, RZ ;  /* 0x0000001206147210 */ /* 0x000fc60007f3e0ff */
[----:B------:R-:W4:Y:S01]  /*0cc0*/  LDG.E.CONSTANT R18, desc[UR4][R18.64] ;  /* 0x0000000412127981 */ /* 0x000f22000c1e9900 */
[----:B------:R-:W-:-:S05]  /*0cd0*/  IADD3.X R21, RZ, R19, RZ, P1, !PT ;  /* 0x00000013ff157210 */ /* 0x000fca0000ffe4ff */
[----:B------:R-:W5:Y:S04]  /*0ce0*/  LDG.E.CONSTANT R28, desc[UR4][R20.64+0x4] ;  /* 0x00000404141c7981 */ /* 0x000f68000c1e9900 */
[----:B------:R-:W4:Y:S04]  /*0cf0*/  LDG.E.CONSTANT R17, desc[UR4][R20.64+0x8] ;  /* 0x0000080414117981 */ /* 0x000f28000c1e9900 */
[----:B------:R-:W4:Y:S01]  /*0d00*/  LDG.E.CONSTANT R16, desc[UR4][R20.64+0x18] ;  /* 0x0000180414107981 */ /* 0x000f22000c1e9900 */
[----:B--2---:R-:W-:-:S03]  /*0d10*/  PRMT R25, R26, 0x5410, R25 ;  /* 0x000054101a197816 */ /* 0x004fc60000000019 */
[----:B------:R4:W2:Y:S01]  /*0d20*/  LDG.E.CONSTANT R26, desc[UR4][R20.64+0x14] ;  /* 0x00001404141a7981 */ /* 0x0008a2000c1e9900 */
[----:B---3--:R-:W-:Y:S02]  /*0d30*/  PRMT R14, R14, 0x5410, R27 ;  /* 0x000054100e0e7816 */ /* 0x008fe4000000001b */
[----:B------:R-:W-:Y:S02]  /*0d40*/  LOP3.LUT R27, R25, 0xf0f0f0f, RZ, 0xc0, !PT ;  /* 0x0f0f0f0f191b7812 */ /* 0x000fe400078ec0ff */
[----:B------:R-:W-:-:S04]  /*0d50*/  SHF.R.U32.HI R25, RZ, 0x4, R25 ;  /* 0x00000004ff197819 */ /* 0x000fc80000011619 */
[----:B------:R-:W-:Y:S01]  /*0d60*/  LOP3.LUT R25, R25, 0xf0f0f0f, RZ, 0xc0, !PT ;  /* 0x0f0f0f0f19197812 */ /* 0x000fe200078ec0ff */
[----:B-----5:R-:W-:Y:S02]  /*0d70*/  IDP.4A.S8.S8 R27, R27, R28, RZ ;  /* 0x0000001c1b1b7226 */ /* 0x020fe400000006ff */
[----:B------:R-:W-:Y:S02]  /*0d80*/  VIADD R28, R4, 0x30 ;  /* 0x00000030041c7836 */ /* 0x000fe40000000000 */
[----:B----4-:R-:W-:Y:S02]  /*0d90*/  HADD2.F32 R20, -RZ, R18.H1_H1 ;  /* 0x30000012ff147230 */ /* 0x010fe40000004100 */
[----:B------:R-:W-:-:S03]  /*0da0*/  VIADD R19, R22, 0x30 ;  /* 0x0000003016137836 */ /* 0x000fc60000000000 */
[----:B------:R-:W-:Y:S01]  /*0db0*/  FMUL.FTZ R20, R20, -4 ;  /* 0xc080000014147820 */ /* 0x000fe20000410000 */
[----:B--2---:R-:W-:Y:S01]  /*0dc0*/  IDP.4A.S8.S8 R26, R25, R26, R27 ;  /* 0x0000001a191a7226 */ /* 0x004fe2000000061b */
[----:B------:R-:W-:Y:S02]  /*0dd0*/  LOP3.LUT R25, R14, 0xf0f0f0f, RZ, 0xc0, !PT ;  /* 0x0f0f0f0f0e197812 */ /* 0x000fe400078ec0ff */
[----:B------:R-:W-:Y:S02]  /*0de0*/  IADD3 R27, P1, R7, R28, RZ ;  /* 0x0000001c071b7210 */ /* 0x000fe40007f3e0ff */
[----:B------:R-:W-:Y:S01]  /*0df0*/  SHF.R.U32.HI R14, RZ, 0x4, R14 ;  /* 0x00000004ff0e7819 */ /* 0x000fe2000001160e */
[----:B------:R-:W-:Y:S01]  /*0e00*/  IDP.4A.S8.S8 R17, R25, R17, R26 ;  /* 0x0000001119117226 */ /* 0x000fe2000000061a */
[----:B------:R-:W-:Y:S02]  /*0e10*/  LEA.HI.X.SX32 R28, R28, R9, 0x1, P1 ;  /* 0x000000091c1c7211 */ /* 0x000fe400008f0eff */
[----:B------:R-:W-:Y:S01]  /*0e20*/  LOP3.LUT R25, R14, 0xf0f0f0f, RZ, 0xc0, !PT ;  /* 0x0f0f0f0f0e197812 */ /* 0x000fe200078ec0ff */
[----:B------:R-:W-:-:S04]  /*0e30*/  IMAD.WIDE.U32 R12, R27, 0x12, R12 ;  /* 0x000000121b0c7825 */ /* 0x000fc800078e000c */
[----:B------:R-:W-:Y:S02]  /*0e40*/  IMAD R21, R28, 0x12, RZ ;  /* 0x000000121c157824 */ /* 0x000fe400078e02ff */
[----:B------:R-:W-:Y:S01]  /*0e50*/  IDP.4A.S8.S8 R17, R25, R16, R17 ;  /* 0x0000001019117226 */ /* 0x000fe20000000611 */
[----:B------:R-:W-:Y:S01]  /*0e60*/  IADD3 R16, P1, R6, R12, RZ ;  /* 0x0000000c06107210 */ /* 0x000fe20007f3e0ff */
[----:B------:R-:W-:Y:S01]  /*0e70*/  HADD2.F32 R25, -RZ, R18.H0_H0 ;  /* 0x20000012ff197230 */ /* 0x000fe20000004100 */
[----:B------:R-:W-:Y:S02]  /*0e80*/  IADD3 R13, R13, R21, RZ ;  /* 0x000000150d0d7210 */ /* 0x000fe40007ffe0ff */
[----:B------:R-:W-:-:S03]  /*0e90*/  I2FP.F32.S32 R18, R17 ;  /* 0x0000001100127245 */ /* 0x000fc60000201400 */
[----:B------:R-:W-:Y:S01]  /*0ea0*/  IMAD.X R17, RZ, RZ, R13, P1 ;  /* 0x000000ffff117224 */ /* 0x000fe200008e060d */
[----:B------:R-:W-:Y:S01]  /*0eb0*/  MOV R14, R24 ;  /* 0x00000018000e7202 */ /* 0x000fe20000000f00 */
[----:B------:R-:W-:Y:S01]  /*0ec0*/  FFMA.FTZ R25, R25, R18, R20 ;  /* 0x0000001219197223 */ /* 0x000fe20000010014 */
[----:B------:R-:W-:Y:S01]  /*0ed0*/  IMAD.WIDE R18, R19, 0x24, R10 ;  /* 0x0000002413127825 */ /* 0x000fe200078e020a */
[----:B------:R-:W2:Y:S04]  /*0ee0*/  LDG.E.U16.CONSTANT R12, desc[UR4][R12.64] ;  /* 0x000000040c0c7981 */ /* 0x000ea8000c1e9500 */
[----:B------:R-:W3:Y:S01]  /*0ef0*/  LDG.E.U16.CONSTANT R27, desc[UR4][R16.64+0x2] ;  /* 0x00000204101b7981 */ /* 0x000ee2000c1e9500 */
[----:B------:R-:W-:-:S03]  /*0f00*/  IADD3 R20, P1, R6, R18, RZ ;  /* 0x0000001206147210 */ /* 0x000fc60007f3e0ff */
[----:B------:R-:W3:Y:S01]  /*0f10*/  LDG.E.U16.CONSTANT R26, desc[UR4][R16.64+0x4] ;  /* 0x00000404101a7981 */ /* 0x000ee2000c1e9500 */
[----:B------:R-:W-:-:S03]  /*0f20*/  IADD3.X R21, RZ, R19, RZ, P1, !PT ;  /* 0x00000013ff157210 */ /* 0x000fc60000ffe4ff */
[----:B------:R-:W4:Y:S04]  /*0f30*/  LDG.E.U16.CONSTANT R24, desc[UR4][R16.64+0x6] ;  /* 0x0000060410187981 */ /* 0x000f28000c1e9500 */
[----:B------:R0:W4:Y:S04]  /*0f40*/  LDG.E.U16.CONSTANT R29, desc[UR4][R16.64+0x8] ;  /* 0x00000804101d7981 */ /* 0x000128000c1e9500 */
[----:B------:R-:W5:Y:S04]  /*0f50*/  LDG.E.CONSTANT R28, desc[UR4][R20.64+0x4] ;  /* 0x00000404141c7981 */ /* 0x000f68000c1e9900 */
[----:B------:R-:W2:Y:S04]  /*0f60*/  LDG.E.CONSTANT R13, desc[UR4][R20.64+0x14] ;  /* 0x00001404140d7981 */ /* 0x000ea8000c1e9900 */
[----:B------:R-:W2:Y:S04]  /*0f70*/  LDG.E.U16.CONSTANT R14, desc[UR4][R14.64] ;  /* 0x000000040e0e7981 */ /* 0x000ea8000c1e9500 */
[----:B------:R-:W2:Y:S04]  /*0f80*/  LDG.E.CONSTANT R18, desc[UR4][R18.64] ;  /* 0x0000000412127981 */ /* 0x000ea8000c1e9900 */
[----:B------:R-:W2:Y:S04]  /*0f90*/  LDG.E.CONSTANT R15, desc[UR4][R20.64+0x8] ;  /* 0x00000804140f7981 */ /* 0x000ea8000c1e9900 */
[----:B------:R-:W2:Y:S01]  /*0fa0*/  LDG.E.CONSTANT R19, desc[UR4][R20.64+0x18] ;  /* 0x0000180414137981 */ /* 0x000ea2000c1e9900 */
[----:B------:R-:W-:-:S05]  /*0fb0*/  VIADD R22, R22, 0x40 ;  /* 0x0000004016167836 */ /* 0x000fca0000000000 */
[----:B------:R-:W-:Y:S02]  /*0fc0*/  ISETP.GE.U32.AND P1, PT, R22, R23, PT ;  /* 0x000000171600720c */ /* 0x000fe40003f26070 */
[----:B------:R-:W-:Y:S02]  /*0fd0*/  IADD3 R4, R4, 0x40, RZ ;  /* 0x0000004004047810 */ /* 0x000fe40007ffe0ff */
[----:B---3--:R-:W-:-:S04]  /*0fe0*/  PRMT R26, R27, 0x5410, R26 ;  /* 0x000054101b1a7816 */ /* 0x008fc8000000001a */
[----:B0-----:R-:W-:Y:S02]  /*0ff0*/  LOP3.LUT R17, R26, 0xf0f0f0f, RZ, 0xc0, !PT ;  /* 0x0f0f0f0f1a117812 */ /* 0x001fe400078ec0ff */
        /* <DEDUP_REMOVED lines=8> */
[----:B------:R-:W-:Y:S02]  /*1080*/  HADD2.F32 R13, -RZ, R14.H0_H0 ;  /* 0x2000000eff0d7230 */ /* 0x000fe40000004100 */
[----:B------:R-:W-:Y:S02]  /*1090*/  IDP.4A.S8.S8 R15, R16, R15, R26 ;  /* 0x0000000f100f7226 */ /* 0x000fe4000000061a */
[--C-:B------:R-:W-:Y:S02]  /*10a0*/  HADD2.F32 R16, -RZ, R18.reuse.H1_H1 ;  /* 0x30000012ff107230 */ /* 0x100fe40000004100 */
[----:B------:R-:W-:Y:S02]  /*10b0*/  IDP.4A.S8.S8 R15, R24, R19, R15 ;  /* 0x00000013180f7226 */ /* 0x000fe4000000060f */
[----:B------:R-:W-:Y:S02]  /*10c0*/  HADD2.F32 R18, -RZ, R18.H0_H0 ;  /* 0x20000012ff127230 */ /* 0x000fe40000004100 */
[----:B------:R-:W-:Y:S01]  /*10d0*/  FMUL.FTZ R17, R16, -4 ;  /* 0xc080000010117820 */ /* 0x000fe20000410000 */
[----:B------:R-:W-:Y:S01]  /*10e0*/  I2FP.F32.S32 R15, R15 ;  /* 0x0000000f000f7245 */ /* 0x000fe20000201400 */
[----:B------:R-:W-:Y:S01]  /*10f0*/  FFMA.FTZ R8, R13, R25, R8 ;  /* 0x000000190d087223 */ /* 0x000fe20000010008 */
[----:B------:R-:W-:-:S03]  /*1100*/  HADD2.F32 R13, -RZ, R12.H0_H0 ;  /* 0x2000000cff0d7230 */ /* 0x000fc60000004100 */
[----:B------:R-:W-:-:S04]  /*1110*/  FFMA.FTZ R15, R18, R15, R17 ;  /* 0x0000000f120f7223 */ /* 0x000fc80000010011 */
[----:B------:R-:W-:Y:S01]  /*1120*/  FFMA.FTZ R8, R13, R15, R8 ;  /* 0x0000000f0d087223 */ /* 0x000fe20000010008 */
[----:B------:R-:W-:Y:S06]  /*1130*/  @!P1 BRA `(.L_x_93) ;  /* 0xfffffff400609947 */ /* 0x000fec000383ffff */
.L_x_92:
[----:B------:R-:W-:Y:S05]  /*1140*/  BSYNC B1 ;  /* 0x0000000000017941 */ /* 0x000fea0003800000 */
.L_x_91:
[C---:B------:R-:W-:Y:S01]  /*1150*/  IMAD.IADD R12, R5.reuse, 0x1, -R22 ;  /* 0x00000001050c7824 */ /* 0x040fe200078e0a16 */
[----:B------:R-:W-:Y:S01]  /*1160*/  ISETP.GT.U32.AND P1, PT, R5, R22, PT ;  /* 0x000000160500720c */ /* 0x000fe20003f24070 */
[----:B------:R-:W-:Y:S03]  /*1170*/  BSSY B1, `(.L_x_94) ;  /* 0x0000057000017945 */ /* 0x000fe60003800000 */
        /* <DEDUP_REMOVED lines=10> */
[----:B------:R-:W2:Y:S04]  /*1220*/  LDG.E.U16.CONSTANT R20, desc[UR4][R20.64] ;  /* 0x0000000414147981 */ /* 0x000ea8000c1e9500 */
[----:B------:R-:W3:Y:S04]  /*1230*/  LDG.E.U16.CONSTANT R24, desc[UR4][R12.64+0x2] ;  /* 0x000002040c187981 */ /* 0x000ee8000c1e9500 */
[----:B------:R-:W3:Y:S01]  /*1240*/  LDG.E.U16.CONSTANT R25, desc[UR4][R12.64+0x4] ;  /* 0x000004040c197981 */ /* 0x000ee2000c1e9500 */
[----:B------:R-:W-:-:S03]  /*1250*/  IMAD.WIDE R16, R22, 0x24, R10 ;  /* 0x0000002416107825 */ /* 0x000fc600078e020a */
[----:B------:R-:W4:Y:S01]  /*1260*/  LDG.E.U16.CONSTANT R23, desc[UR4][R12.64+0x6] ;  /* 0x000006040c177981 */ /* 0x000f22000c1e9500 */
[----:B------:R-:W-:-:S03]  /*1270*/  IADD3 R18, P0, R6, R16, RZ ;  /* 0x0000001006127210 */ /* 0x000fc60007f1e0ff */
[----:B------:R3:W4:Y:S01]  /*1280*/  LDG.E.U16.CONSTANT R26, desc[UR4][R12.64+0x8] ;  /* 0x000008040c1a7981 */ /* 0x000722000c1e9500 */
[----:B------:R-:W-:-:S03]  /*1290*/  IADD3.X R19, RZ, R17, RZ, P0, !PT ;  /* 0x00000011ff137210 */ /* 0x000fc600007fe4ff */
[----:B------:R0:W5:Y:S04]  /*12a0*/  LDG.E.CONSTANT R16, desc[UR4][R16.64] ;  /* 0x0000000410107981 */ /* 0x000168000c1e9900 */
[----:B------:R-:W2:Y:S04]  /*12b0*/  LDG.E.CONSTANT R27, desc[UR4][R18.64+0x4] ;  /* 0x00000404121b7981 */ /* 0x000ea8000c1e9900 */
[----:B------:R-:W4:Y:S01]  /*12c0*/  LDG.E.CONSTANT R28, desc[UR4][R18.64+0x14] ;  /* 0x00001404121c7981 */ /* 0x000f22000c1e9900 */
[----:B---3--:R-:W-:-:S03]  /*12d0*/  PRMT R12, R24, 0x5410, R25 ;  /* 0x00005410180c7816 */ /* 0x008fc60000000019 */
[----:B------:R-:W3:Y:S04]  /*12e0*/  LDG.E.CONSTANT R24, desc[UR4][R18.64+0x8] ;  /* 0x0000080412187981 */ /* 0x000ee8000c1e9900 */
[----:B------:R1:W5:Y:S01]  /*12f0*/  LDG.E.CONSTANT R25, desc[UR4][R18.64+0x18] ;  /* 0x0000180412197981 */ /* 0x000362000c1e9900 */
[----:B------:R-:W-:Y:S02]  /*1300*/  LOP3.LUT R29, R12, 0xf0f0f0f, RZ, 0xc0, !PT ;  /* 0x0f0f0f0f0c1d7812 */ /* 0x000fe400078ec0ff */
[----:B0-----:R-:W-:-:S04]  /*1310*/  SHF.R.U32.HI R17, RZ, 0x4, R12 ;  /* 0x00000004ff117819 */ /* 0x001fc8000001160c */
[----:B------:R-:W-:Y:S01]  /*1320*/  LOP3.LUT R17, R17, 0xf0f0f0f, RZ, 0xc0, !PT ;  /* 0x0f0f0f0f11117812 */ /* 0x000fe200078ec0ff */
[----:B--2---:R-:W-:-:S04]  /*1330*/  IDP.4A.S8.S8 R27, R29, R27, RZ ;  /* 0x0000001b1d1b7226 */ /* 0x004fc800000006ff */
[----:B----4-:R-:W-:Y:S02]  /*1340*/  IDP.4A.S8.S8 R17, R17, R28, R27 ;  /* 0x0000001c11117226 */ /* 0x010fe4000000061b */
[----:B------:R-:W-:Y:S01]  /*1350*/  VIADD R28, R4, 0x10 ;  /* 0x00000010041c7836 */ /* 0x000fe20000000000 */
[----:B------:R-:W-:-:S04]  /*1360*/  PRMT R23, R23, 0x5410, R26 ;  /* 0x0000541017177816 */ /* 0x000fc8000000001a */
[----:B------:R-:W-:-:S04]  /*1370*/  IADD3 R13, P0, R7, R28, RZ ;  /* 0x0000001c070d7210 */ /* 0x000fc80007f1e0ff */
[----:B------:R-:W-:Y:S01]  /*1380*/  LEA.HI.X.SX32 R12, R28, R9, 0x1, P0 ;  /* 0x000000091c0c7211 */ /* 0x000fe200000f0eff */
[----:B------:R-:W-:Y:S01]  /*1390*/  IMAD.WIDE.U32 R14, R13, 0x12, R14 ;  /* 0x000000120d0e7825 */ /* 0x000fe200078e000e */
[----:B------:R-:W-:Y:S02]  /*13a0*/  LOP3.LUT R13, R23, 0xf0f0f0f, RZ, 0xc0, !PT ;  /* 0x0f0f0f0f170d7812 */ /* 0x000fe400078ec0ff */
[----:B------:R-:W-:Y:S01]  /*13b0*/  SHF.R.U32.HI R23, RZ, 0x4, R23 ;  /* 0x00000004ff177819 */ /* 0x000fe20000011617 */
[----:B-1----:R-:W-:Y:S01]  /*13c0*/  IMAD R19, R12, 0x12, RZ ;  /* 0x000000120c137824 */ /* 0x002fe200078e02ff */
[----:B------:R-:W-:Y:S02]  /*13d0*/  IADD3 R12, P0, R6, R14, RZ ;  /* 0x0000000e060c7210 */ /* 0x000fe40007f1e0ff */
[----:B------:R-:W-:Y:S02]  /*13e0*/  LOP3.LUT R18, R23, 0xf0f0f0f, RZ, 0xc0, !PT ;  /* 0x0f0f0f0f17127812 */ /* 0x000fe400078ec0ff */
[----:B------:R-:W-:Y:S01]  /*13f0*/  IADD3 R15, R15, R19, RZ ;  /* 0x000000130f0f7210 */ /* 0x000fe20007ffe0ff */
[----:B------:R-:W-:-:S04]  /*1400*/  VIADD R19, R22, 0x10 ;  /* 0x0000001016137836 */ /* 0x000fc80000000000 */
[----:B------:R-:W2:Y:S01]  /*1410*/  LDG.E.U16.CONSTANT R14, desc[UR4][R14.64] ;  /* 0x000000040e0e7981 */ /* 0x000ea2000c1e9500 */
[----:B---3--:R-:W-:Y:S01]  /*1420*/  IDP.4A.S8.S8 R17, R13, R24, R17 ;  /* 0x000000180d117226 */ /* 0x008fe20000000611 */
[----:B------:R-:W-:-:S03]  /*1430*/  IADD3.X R13, RZ, R15, RZ, P0, !PT ;  /* 0x0000000fff0d7210 */ /* 0x000fc600007fe4ff */
[----:B-----5:R-:W-:Y:S02]  /*1440*/  IDP.4A.S8.S8 R23, R18, R25, R17 ;  /* 0x0000001912177226 */ /* 0x020fe40000000611 */
[----:B------:R-:W-:Y:S01]  /*1450*/  IMAD.WIDE R18, R19, 0x24, R10 ;  /* 0x0000002413127825 */ /* 0x000fe200078e020a */
[----:B------:R-:W3:Y:S04]  /*1460*/  LDG.E.U16.CONSTANT R27, desc[UR4][R12.64+0x2] ;  /* 0x000002040c1b7981 */ /* 0x000ee8000c1e9500 */
[----:B------:R-:W3:Y:S01]  /*1470*/  LDG.E.U16.CONSTANT R26, desc[UR4][R12.64+0x4] ;  /* 0x000004040c1a7981 */ /* 0x000ee2000c1e9500 */
[----:B------:R-:W-:-:S03]  /*1480*/  IADD3 R24, P0, R6, R18, RZ ;  /* 0x0000001206187210 */ /* 0x000fc60007f1e0ff */
[----:B------:R-:W4:Y:S02]  /*1490*/  LDG.E.U16.CONSTANT R17, desc[UR4][R12.64+0x6] ;  /* 0x000006040c117981 */ /* 0x000f24000c1e9500 */
[----:B------:R-:W-:Y:S02]  /*14a0*/  IMAD.X R25, RZ, RZ, R19, P0 ;  /* 0x000000ffff197224 */ /* 0x000fe400000e0613 */
[----:B------:R0:W4:Y:S04]  /*14b0*/  LDG.E.U16.CONSTANT R28, desc[UR4][R12.64+0x8] ;  /* 0x000008040c1c7981 */ /* 0x000128000c1e9500 */
[----:B------:R-:W5:Y:S04]  /*14c0*/  LDG.E.CONSTANT R29, desc[UR4][R24.64+0x4] ;  /* 0x00000404181d7981 */ /* 0x000f68000c1e9900 */
[----:B------:R-:W5:Y:S04]  /*14d0*/  LDG.E.CONSTANT R15, desc[UR4][R24.64+0x14] ;  /* 0x00001404180f7981 */ /* 0x000f68000c1e9900 */
[----:B------:R-:W5:Y:S04]  /*14e0*/  LDG.E.CONSTANT R21, desc[UR4][R24.64+0x8] ;  /* 0x0000080418157981 */ /* 0x000f68000c1e9900 */
[----:B------:R-:W5:Y:S04]  /*14f0*/  LDG.E.CONSTANT R18, desc[UR4][R18.64] ;  /* 0x0000000412127981 */ /* 0x000f68000c1e9900 */
[----:B------:R1:W5:Y:S01]  /*1500*/  LDG.E.CONSTANT R19, desc[UR4][R24.64+0x18] ;  /* 0x0000180418137981 */ /* 0x000362000c1e9900 */
[----:B------:R-:W-:Y:S01]  /*1510*/  I2FP.F32.S32 R23, R23 ;  /* 0x0000001700177245 */ /* 0x000fe20000201400 */
[----:B--2---:R-:W-:Y:S01]  /*1520*/  HADD2.F32 R14, -RZ, R14.H0_H0 ;  /* 0x2000000eff0e7230 */ /* 0x004fe20000004100 */
[----:B------:R-:W-:Y:S01]  /*1530*/  PLOP3.LUT P0, PT, PT, PT, PT, 0x8, 0x0 ;  /* 0x000000000000781c */ /* 0x000fe20003f0e170 */
[----:B------:R-:W-:Y:S01]  /*1540*/  VIADD R4, R4, 0x20 ;  /* 0x0000002004047836 */ /* 0x000fe20000000000 */
[----:B------:R-:W-:-:S02]  /*1550*/  IADD3 R22, R22, 0x20, RZ ;  /* 0x0000002016167810 */ /* 0x000fc40007ffe0ff */
        /* <DEDUP_REMOVED lines=8> */
[----:B------:R-:W-:-:S02]  /*15e0*/  IDP.4A.S8.S8 R12, R26, R15, R12 ;  /* 0x0000000f1a0c7226 */ /* 0x000fc4000000060c */
[--C-:B------:R-:W-:Y:S01]  /*15f0*/  HADD2.F32 R15, -RZ, R16.reuse.H1_H1 ;  /* 0x30000010ff0f7230 */ /* 0x100fe20000004100 */
[----:B-1----:R-:W-:Y:S01]  /*1600*/  LOP3.LUT R24, R17, 0xf0f0f0f, RZ, 0xc0, !PT ;  /* 0x0f0f0f0f11187812 */ /* 0x002fe200078ec0ff */
[----:B------:R-:W-:Y:S02]  /*1610*/  IDP.4A.S8.S8 R12, R13, R21, R12 ;  /* 0x000000150d0c7226 */ /* 0x000fe4000000060c */
[----:B------:R-:W-:Y:S02]  /*1620*/  HADD2.F32 R16, -RZ, R16.H0_H0 ;  /* 0x20000010ff107230 */ /* 0x000fe40000004100 */
[----:B------:R-:W-:Y:S01]  /*1630*/  FMUL.FTZ R15, R15, -4 ;  /* 0xc08000000f0f7820 */ /* 0x000fe20000410000 */
[----:B------:R-:W-:Y:S02]  /*1640*/  HADD2.F32 R13, -RZ, R18.H1_H1 ;  /* 0x30000012ff0d7230 */ /* 0x000fe40000004100 */
[----:B------:R-:W-:Y:S02]  /*1650*/  HADD2.F32 R17, -RZ, R20.H0_H0 ;  /* 0x20000014ff117230 */ /* 0x000fe40000004100 */
[----:B------:R-:W-:Y:S01]  /*1660*/  FFMA.FTZ R16, R16, R23, R15 ;  /* 0x0000001710107223 */ /* 0x000fe2000001000f */
[----:B------:R-:W-:-:S02]  /*1670*/  HADD2.F32 R18, -RZ, R18.H0_H0 ;  /* 0x20000012ff127230 */ /* 0x000fc40000004100 */
[----:B------:R-:W-:Y:S02]  /*1680*/  IDP.4A.S8.S8 R12, R24, R19, R12 ;  /* 0x00000013180c7226 */ /* 0x000fe4000000060c */
[----:B------:R-:W-:-:S03]  /*1690*/  FMUL.FTZ R13, R13, -4 ;  /* 0xc08000000d0d7820 */ /* 0x000fc60000410000 */
[----:B------:R-:W-:Y:S01]  /*16a0*/  I2FP.F32.S32 R15, R12 ;  /* 0x0000000c000f7245 */ /* 0x000fe20000201400 */
[----:B------:R-:W-:-:S04]  /*16b0*/  FFMA.FTZ R17, R17, R16, R8 ;  /* 0x0000001011117223 */ /* 0x000fc80000010008 */
[----:B------:R-:W-:-:S04]  /*16c0*/  FFMA.FTZ R13, R18, R15, R13 ;  /* 0x0000000f120d7223 */ /* 0x000fc8000001000d */
[----:B------:R-:W-:-:S07]  /*16d0*/  FFMA.FTZ R8, R14, R13, R17 ;  /* 0x0000000d0e087223 */ /* 0x000fce0000010011 */
.L_x_95:
[----:B------:R-:W-:Y:S05]  /*16e0*/  BSYNC B1 ;  /* 0x0000000000017941 */ /* 0x000fea0003800000 */
.L_x_94:
[----:B------:R-:W-:-:S13]  /*16f0*/  ISETP.LT.U32.OR P0, PT, R22, R5, P0 ;  /* 0x000000051600720c */ /* 0x000fda0000701470 */
[----:B------:R-:W-:Y:S05]  /*1700*/  @!P0 BRA `(.L_x_88) ;  /* 0x0000000000a08947 */ /* 0x000fea0003800000 */
[----:B------:R-:W0:Y:S01]  /*1710*/  LDC.64 R12, c[0x0][0x210] ;  /* 0x00008400ff0c7b82 */ /* 0x000e220000000a00 */
[----:B------:R-:W-:Y:S01]  /*1720*/  IADD3 R5, P0, R7, R4, RZ ;  /* 0x0000000407057210 */ /* 0x000fe20007f1e0ff */
[----:B------:R-:W-:-:S03]  /*1730*/  IMAD.WIDE R10, R22, 0x24, R10 ;  /* 0x00000024160a7825 */ /* 0x000fc600078e020a */
[----:B------:R-:W-:-:S05]  /*1740*/  LEA.HI.X.SX32 R9, R4, R9, 0x1, P0 ;  /* 0x0000000904097211 */ /* 0x000fca00000f0eff */
[----:B------:R-:W-:Y:S02]  /*1750*/  IMAD R9, R9, 0x12, RZ ;  /* 0x0000001209097824 */ /* 0x000fe400078e02ff */
[----:B0-----:R-:W-:-:S03]  /*1760*/  IMAD.WIDE.U32 R4, R5, 0x12, R12 ;  /* 0x0000001205047825 */ /* 0x001fc600078e000c */
[C---:B------:R-:W-:Y:S02]  /*1770*/  IADD3 R14, P0, R6.reuse, R4, RZ ;  /* 0x00000004060e7210 */ /* 0x040fe40007f1e0ff */
[----:B------:R-:W-:Y:S02]  /*1780*/  IADD3 R5, R5, R9, RZ ;  /* 0x0000000905057210 */ /* 0x000fe40007ffe0ff */
[----:B------:R-:W-:Y:S02]  /*1790*/  IADD3 R6, P1, R6, R10, RZ ;  /* 0x0000000a06067210 */ /* 0x000fe40007f3e0ff */
[----:B------:R-:W2:Y:S01]  /*17a0*/  LDG.E.CONSTANT R10, desc[UR4][R10.64] ;  /* 0x000000040a0a7981 */ /* 0x000ea2000c1e9900 */
[----:B------:R-:W-:Y:S01]  /*17b0*/  IMAD.X R15, RZ, RZ, R5, P0 ;  /* 0x000000ffff0f7224 */ /* 0x000fe200000e0605 */
[----:B------:R-:W-:Y:S02]  /*17c0*/  IADD3.X R7, RZ, R11, RZ, P1, !PT ;  /* 0x0000000bff077210 */ /* 0x000fe40000ffe4ff */
[----:B------:R-:W3:Y:S04]  /*17d0*/  LDG.E.U16.CONSTANT R4, desc[UR4][R4.64] ;  /* 0x0000000404047981 */ /* 0x000ee8000c1e9500 */
[----:B------:R-:W4:Y:S04]  /*17e0*/  LDG.E.U16.CONSTANT R16, desc[UR4][R14.64+0x2] ;  /* 0x000002040e107981 */ /* 0x000f28000c1e9500 */
[----:B------:R-:W4:Y:S04]  /*17f0*/  LDG.E.U16.CONSTANT R17, desc[UR4][R14.64+0x4] ;  /* 0x000004040e117981 */ /* 0x000f28000c1e9500 */
[----:B------:R-:W5:Y:S04]  /*1800*/  LDG.E.U16.CONSTANT R19, desc[UR4][R14.64+0x6] ;  /* 0x000006040e137981 */ /* 0x000f68000c1e9500 */
[----:B------:R-:W5:Y:S04]  /*1810*/  LDG.E.U16.CONSTANT R20, desc[UR4][R14.64+0x8] ;  /* 0x000008040e147981 */ /* 0x000f68000c1e9500 */
[----:B------:R-:W2:Y:S04]  /*1820*/  LDG.E.CONSTANT R18, desc[UR4][R6.64+0x4] ;  /* 0x0000040406127981 */ /* 0x000ea8000c1e9900 */
[----:B------:R-:W3:Y:S04]  /*1830*/  LDG.E.CONSTANT R12, desc[UR4][R6.64+0x14] ;  /* 0x00001404060c7981 */ /* 0x000ee8000c1e9900 */
[----:B------:R-:W3:Y:S04]  /*1840*/  LDG.E.CONSTANT R9, desc[UR4][R6.64+0x8] ;  /* 0x0000080406097981 */ /* 0x000ee8000c1e9900 */
[----:B------:R0:W3:Y:S01]  /*1850*/  LDG.E.CONSTANT R13, desc[UR4][R6.64+0x18] ;  /* 0x00001804060d7981 */ /* 0x0000e2000c1e9900 */
[----:B----4-:R-:W-:-:S04]  /*1860*/  PRMT R16, R16, 0x5410, R17 ;  /* 0x0000541010107816 */ /* 0x010fc80000000011 */
[----:B------:R-:W-:Y:S02]  /*1870*/  LOP3.LUT R17, R16, 0xf0f0f0f, RZ, 0xc0, !PT ;  /* 0x0f0f0f0f10117812 */ /* 0x000fe400078ec0ff */
[----:B------:R-:W-:Y:S02]  /*1880*/  SHF.R.U32.HI R16, RZ, 0x4, R16 ;  /* 0x00000004ff107819 */ /* 0x000fe40000011610 */
[----:B-----5:R-:W-:Y:S02]  /*1890*/  PRMT R19, R19, 0x5410, R20 ;  /* 0x0000541013137816 */ /* 0x020fe40000000014 */
[----:B------:R-:W-:Y:S01]  /*18a0*/  LOP3.LUT R21, R16, 0xf0f0f0f, RZ, 0xc0, !PT ;  /* 0x0f0f0f0f10157812 */ /* 0x000fe200078ec0ff */
[----:B--2---:R-:W-:Y:S01]  /*18b0*/  IDP.4A.S8.S8 R17, R17, R18, RZ ;  /* 0x0000001211117226 */ /* 0x004fe200000006ff */
[----:B------:R-:W-:Y:S02]  /*18c0*/  LOP3.LUT R14, R19, 0xf0f0f0f, RZ, 0xc0, !PT ;  /* 0x0f0f0f0f130e7812 */ /* 0x000fe400078ec0ff */
[----:B------:R-:W-:Y:S01]  /*18d0*/  SHF.R.U32.HI R19, RZ, 0x4, R19 ;  /* 0x00000004ff137819 */ /* 0x000fe20000011613 */
[----:B---3--:R-:W-:-:S03]  /*18e0*/  IDP.4A.S8.S8 R12, R21, R12, R17 ;  /* 0x0000000c150c7226 */ /* 0x008fc60000000611 */
[----:B0-----:R-:W-:Y:S01]  /*18f0*/  LOP3.LUT R6, R19, 0xf0f0f0f, RZ, 0xc0, !PT ;  /* 0x0f0f0f0f13067812 */ /* 0x001fe200078ec0ff */
[----:B------:R-:W-:Y:S02]  /*1900*/  IDP.4A.S8.S8 R9, R14, R9, R12 ;  /* 0x000000090e097226 */ /* 0x000fe4000000060c */
[--C-:B------:R-:W-:Y:S02]  /*1910*/  HADD2.F32 R5, -RZ, R10.reuse.H1_H1 ;  /* 0x3000000aff057230 */ /* 0x100fe40000004100 */
[----:B------:R-:W-:Y:S02]  /*1920*/  IDP.4A.S8.S8 R6, R6, R13, R9 ;  /* 0x0000000d06067226 */ /* 0x000fe40000000609 */
[----:B------:R-:W-:Y:S02]  /*1930*/  HADD2.F32 R10, -RZ, R10.H0_H0 ;  /* 0x2000000aff0a7230 */ /* 0x000fe40000004100 */
[----:B------:R-:W-:Y:S01]  /*1940*/  FMUL.FTZ R9, R5, -4 ;  /* 0xc080000005097820 */ /* 0x000fe20000410000 */
[----:B------:R-:W-:Y:S01]  /*1950*/  I2FP.F32.S32 R7, R6 ;  /* 0x0000000600077245 */ /* 0x000fe20000201400 */
[----:B------:R-:W-:-:S04]  /*1960*/  HADD2.F32 R5, -RZ, R4.H0_H0 ;  /* 0x20000004ff057230 */ /* 0x000fc80000004100 */
[----:B------:R-:W-:-:S04]  /*1970*/  FFMA.FTZ R7, R10, R7, R9 ;  /* 0x000000070a077223 */ /* 0x000fc80000010009 */
[----:B------:R-:W-:-:S07]  /*1980*/  FFMA.FTZ R8, R5, R7, R8 ;  /* 0x0000000705087223 */ /* 0x000fce0000010008 */
.L_x_88:
[----:B------:R-:W-:Y:S05]  /*1990*/  BSYNC B0 ;  /* 0x0000000000007941 */ /* 0x000fea0003800000 */
.L_x_87:
        /* <DEDUP_REMOVED lines=18> */
.L_x_96:
        /* <DEDUP_REMOVED lines=12> */
.L_x_1220:


//--------------------- .text._Z9moe_vec_qIN3c104HalfELi256ELi8E11block_iq1_mLi1EXadL_ZN45_INTERNAL_8d5cb472_14_gguf_kernel_cu_cd24131918vec_dot_iq1_m_q8_1EPKvPK10block_q8_1RKiEEEvS5_S5_PT_PS9_iiii --------------------------
	.section	.text._Z9moe_vec_qIN3c104HalfELi256ELi8E11block_iq1_mLi1EXadL_ZN45_INTERNAL_8d5cb472_14_gguf_kernel_cu_cd24131918vec_dot_iq1_m_q8_1EPKvPK10block_q8_1RKiEEEvS5_S5_PT_PS9_iiii,"ax",@progbits
	.align	128
.text._Z9moe_vec_qIN3c104HalfELi256ELi8E11block_iq1_mLi1EXadL_ZN45_INTERNAL_8d5cb472_14_gguf_kernel_cu_cd24131918vec_dot_iq1_m_q8_1EPKvPK10block_q8_1RKiEEEvS5_S5_PT_PS9_iiii:
        .type           _Z9moe_vec_qIN3c104HalfELi256ELi8E11block_iq1_mLi1EXadL_ZN45_INTERNAL_8d5cb472_14_gguf_kernel_cu_cd24131918vec_dot_iq1_m_q8_1EPKvPK10block_q8_1RKiEEEvS5_S5_PT_PS9_iiii,@function
        .size           _Z9moe_vec_qIN3c104HalfELi256ELi8E11block_iq1_mLi1EXadL_ZN45_INTERNAL_8d5cb472_14_gguf_kernel_cu_cd24131918vec_dot_iq1_m_q8_1EPKvPK10block_q8_1RKiEEEvS5_S5_PT_PS9_iiii,(.L_x_1221 - _Z9moe_vec_qIN3c104HalfELi256ELi8E11block_iq1_mLi1EXadL_ZN45_INTERNAL_8d5cb472_14_gguf_kernel_cu_cd24131918vec_dot_iq1_m_q8_1EPKvPK10block_q8_1RKiEEEvS5_S5_PT_PS9_iiii)
        .other          _Z9moe_vec_qIN3c104HalfELi256ELi8E11block_iq1_mLi1EXadL_ZN45_INTERNAL_8d5cb472_14_gguf_kernel_cu_cd24131918vec_dot_iq1_m_q8_1EPKvPK10block_q8_1RKiEEEvS5_S5_PT_PS9_iiii,@"STO_CUDA_ENTRY STV_DEFAULT"
_Z9moe_vec_qIN3c104HalfELi256ELi8E11block_iq1_mLi1EXadL_ZN45_INTERNAL_8d5cb472_14_gguf_kernel_cu_cd24131918vec_dot_iq1_m_q8_1EPKvPK10block_q8_1RKiEEEvS5_S5_PT_PS9_iiii:
        /* <DEDUP_REMOVED lines=53> */
.L_x_99:
        /* <DEDUP_REMOVED lines=149> */
.L_x_98:
[----:B------:R-:W-:Y:S05]  /*0ca0*/  BSYNC B0 ;  /* 0x0000000000007941 */ /* 0x000fea0003800000 */
.L_x_97:
        /* <DEDUP_REMOVED lines=16> */
[----:B------:R-:W-:Y:S01]  /*0db0*/  F2FP.F16.F32.PACK_AB R0, RZ, R0 ;  /* 0x00000000ff00723e */ /* 0x000fe200000000ff */
[----:B0-----:R-:W-:-:S05]  /*0dc0*/  IMAD.WIDE.U32 R2, R3, 0x2, R4 ;  /* 0x0000000203027825 */ /* 0x001fca00078e0004 */
[----:B------:R-:W-:Y:S01]  /*0dd0*/  STG.E.U16 desc[UR6][R2.64], R0 ;  /* 0x0000000002007986 */ /* 0x000fe2000c101506 */
[----:B------:R-:W-:Y:S05]  /*0de0*/  EXIT ;  /* 0x000000000000794d */ /* 0x000fea0003800000 */
.L_x_100:
        /* <DEDUP_REMOVED lines=9> */
.L_x_1221:


//--------------------- .text._Z9moe_vec_qIN3c104HalfELi256ELi8E12block_iq4_xsLi1EXadL_ZN45_INTERNAL_8d5cb472_14_gguf_kernel_cu_cd24131919vec_dot_iq4_xs_q8_1EPKvPK10block_q8_1RKiEEEvS5_S5_PT_PS9_iiii --------------------------
	.section	.text._Z9moe_vec_qIN3c104HalfELi256ELi8E12block_iq4_xsLi1EXadL_ZN45_INTERNAL_8d5cb472_14_gguf_kernel_cu_cd24131919vec_dot_iq4_xs_q8_1EPKvPK10block_q8_1RKiEEEvS5_S5_PT_PS9_iiii,"ax",@progbits
	.align	128
.text._Z9moe_vec_qIN3c104HalfELi256ELi8E12block_iq4_xsLi1EXadL_ZN45_INTERNAL_8d5cb472_14_gguf_kernel_cu_cd24131919vec_dot_iq4_xs_q8_1EPKvPK10block_q8_1RKiEEEvS5_S5_PT_PS9_iiii:
        .type           _Z9moe_vec_qIN3c104HalfELi256ELi8E12block_iq4_xsLi1EXadL_ZN45_INTERNAL_8d5cb472_14_gguf_kernel_cu_cd24131919vec_dot_iq4_xs_q8_1EPKvPK10block_q8_1RKiEEEvS5_S5_PT_PS9_iiii,@function
        .size           _Z9moe_vec_qIN3c104HalfELi256ELi8E12block_iq4_xsLi1EXadL_ZN45_INTERNAL_8d5cb472_14_gguf_kernel_cu_cd24131919vec_dot_iq4_xs_q8_1EPKvPK10block_q8_1RKiEEEvS5_S5_PT_PS9_iiii,(.L_x_1222 - _Z9moe_vec_qIN3c104HalfELi256ELi8E12block_iq4_xsLi1EXadL_ZN45_INTERNAL_8d5cb472_14_gguf_kernel_cu_cd24131919vec_dot_iq4_xs_q8_1EPKvPK10block_q8_1RKiEEEvS5_S5_PT_PS9_iiii)
        .other          _Z9moe_vec_qIN3c104HalfELi256ELi8E12block_iq4_xsLi1EXadL_ZN45_INTERNAL_8d5cb472_14_gguf_kernel_cu_cd24131919vec_dot_iq4_xs_q8_1EPKvPK10block_q8_1RKiEEEvS5_S5_PT_PS9_iiii,@"STO_CUDA_ENTRY STV_DEFAULT"
_Z9moe_vec_qIN3c104HalfELi256ELi8E12block_iq4_xsLi1EXadL_ZN45_INTERNAL_8d5cb472_14_gguf_kernel_cu_cd24131919vec_dot_iq4_xs_q8_1EPKvPK10block_q8_1RKiEEEvS5_S5_PT_PS9_iiii:
        /* <DEDUP_REMOVED lines=58> */
.L_x_103:
        /* <DEDUP_REMOVED lines=227> */
.L_x_102:
[----:B------:R-:W-:Y:S05]  /*11d0*/  BSYNC B0 ;  /* 0x0000000000007941 */ /* 0x000fea0003800000 */
.L_x_101:
        /* <DEDUP_REMOVED lines=15> */
[----:B------:R-:W-:-:S04]  /*12d0*/  F2FP.F16.F32.PACK_AB R2, RZ, R2 ;  /* 0x00000002ff02723e */ /* 0x000fc800000000ff */
[----:B------:R-:W-:Y:S01]  /*12e0*/  PRMT R0, R2, 0x7610, R0 ;  /* 0x0000761002007816 */ /* 0x000fe20000000000 */
[----:B--2---:R-:W-:-:S05]  /*12f0*/  IMAD.WIDE.U32 R2, R3, 0x2, R4 ;  /* 0x0000000203027825 */ /* 0x004fca00078e0004 */
[----:B------:R-:W-:Y:S01]  /*1300*/  STG.E.U16 desc[UR6][R2.64], R0 ;  /* 0x0000000002007986 */ /* 0x000fe2000c101506 */
[----:B------:R-:W-:Y:S05]  /*1310*/  EXIT ;  /* 0x000000000000794d */ /* 0x000fea0003800000 */
.L_x_104:
        /* <DEDUP_REMOVED lines=14> */
.L_x_1222:


//--------------------- .text._Z9moe_vec_qIN3c104HalfELi256ELi8E11block_iq2_sLi1EXadL_ZN45_INTERNAL_8d5cb472_14_gguf_kernel_cu_cd24131918vec_dot_iq2_s_q8_1EPKvPK10block_q8_1RKiEEEvS5_S5_PT_PS9_iiii --------------------------
	.section	.text._Z9moe_vec_qIN3c104HalfELi256ELi8E11block_iq2_sLi1EXadL_ZN45_INTERNAL_8d5cb472_14_gguf_kernel_cu_cd24131918vec_dot_iq2_s_q8_1EPKvPK10block_q8_1RKiEEEvS5_S5_PT_PS9_iiii,"ax",@progbits
	.align	128
.text._Z9moe_vec_qIN3c104HalfELi256ELi8E11block_iq2_sLi1EXadL_ZN45_INTERNAL_8d5cb472_14_gguf_kernel_cu_cd24131918vec_dot_iq2_s_q8_1EPKvPK10block_q8_1RKiEEEvS5_S5_PT_PS9_iiii:
        .type           _Z9moe_vec_qIN3c104HalfELi256ELi8E11block_iq2_sLi1EXadL_ZN45_INTERNAL_8d5cb472_14_gguf_kernel_cu_cd24131918vec_dot_iq2_s_q8_1EPKvPK10block_q8_1RKiEEEvS5_S5_PT_PS9_iiii,@function
        .size           _Z9moe_vec_qIN3c104HalfELi256ELi8E11block_iq2_sLi1EXadL_ZN45_INTERNAL_8d5cb472_14_gguf_kernel_cu_cd24131918vec_dot_iq2_s_q8_1EPKvPK10block_q8_1RKiEEEvS5_S5_PT_PS9_iiii,(.L_x_1223 - _Z9moe_vec_qIN3c104HalfELi256ELi8E11block_iq2_sLi1EXadL_ZN45_INTERNAL_8d5cb472_14_gguf_kernel_cu_cd24131918vec_dot_iq2_s_q8_1EPKvPK10block_q8_1RKiEEEvS5_S5_PT_PS9_iiii)
        .other          _Z9moe_vec_qIN3c104HalfELi256ELi8E11block_iq2_sLi1EXadL_ZN45_INTERNAL_8d5cb472_14_gguf_kernel_cu_cd24131918vec_dot_iq2_s_q8_1EPKvPK10block_q8_1RKiEEEvS5_S5_PT_PS9_iiii,@"STO_CUDA_ENTRY STV_DEFAULT"
_Z9moe_vec_qIN3c104HalfELi256ELi8E11block_iq2_sLi1EXadL_ZN45_INTERNAL_8d5cb472_14_gguf_kernel_cu_cd24131918vec_dot_iq2_s_q8_1EPKvPK10block_q8_1RKiEEEvS5_S5_PT_PS9_iiii:
        /* <DEDUP_REMOVED lines=56> */
.L_x_107:
        /* <DEDUP_REMOVED lines=172> */
.L_x_106:
[----:B------:R-:W-:Y:S05]  /*0e40*/  BSYNC B0 ;  /* 0x0000000000007941 */ /* 0x000fea0003800000 */
.L_x_105:
        /* <DEDUP_REMOVED lines=20> */
.L_x_108:
        /* <DEDUP_REMOVED lines=15> */
.L_x_1223:


//--------------------- .text._Z9moe_vec_qIN3c104HalfELi256ELi8E11block_iq3_sLi1EXadL_ZN45_INTERNAL_8d5cb472_14_gguf_kernel_cu_cd24131918vec_dot_iq3_s_q8_1EPKvPK10block_q8_1RKiEEEvS5_S5_PT_PS9_iiii --------------------------
	.section	.text._Z9moe_vec_qIN3c104HalfELi256ELi8E11block_iq3_sLi1EXadL_ZN45_INTERNAL_8d5cb472_14_gguf_kernel_cu_cd24131918vec_dot_iq3_s_q8_1EPKvPK10block_q8_1RKiEEEvS5_S5_PT_PS9_iiii,"ax",@progbits
	.align	128
.text._Z9moe_vec_qIN3c104HalfELi256ELi8E11block_iq3_sLi1EXadL_ZN45_INTERNAL_8d5cb472_14_gguf_kernel_cu_cd24131918vec_dot_iq3_s_q8_1EPKvPK10block_q8_1RKiEEEvS5_S5_PT_PS9_iiii:
        .type           _Z9moe_vec_qIN3c104HalfELi256ELi8E11block_iq3_sLi1EXadL_ZN45_INTERNAL_8d5cb472_14_gguf_kernel_cu_cd24131918vec_dot_iq3_s_q8_1EPKvPK10block_q8_1RKiEEEvS5_S5_PT_PS9_iiii,@function
        .size           _Z9moe_vec_qIN3c104HalfELi256ELi8E11block_iq3_sLi1EXadL_ZN45_INTERNAL_8d5cb472_14_gguf_kernel_cu_cd24131918vec_dot_iq3_s_q8_1EPKvPK10block_q8_1RKiEEEvS5_S5_PT_PS9_iiii,(.L_x_1224 - _Z9moe_vec_qIN3c104HalfELi256ELi8E11block_iq3_sLi1EXadL_ZN45_INTERNAL_8d5cb472_14_gguf_kernel_cu_cd24131918vec_dot_iq3_s_q8_1EPKvPK10block_q8_1RKiEEEvS5_S5_PT_PS9_iiii)
        .other          _Z9moe_vec_qIN3c104HalfELi256ELi8E11block_iq3_sLi1EXadL_ZN45_INTERNAL_8d5cb472_14_gguf_kernel_cu_cd24131918vec_dot_iq3_s_q8_1EPKvPK10block_q8_1RKiEEEvS5_S5_PT_PS9_iiii,@"STO_CUDA_ENTRY STV_DEFAULT"
_Z9moe_vec_qIN3c104HalfELi256ELi8E11block_iq3_sLi1EXadL_ZN45_INTERNAL_8d5cb472_14_gguf_kernel_cu_cd24131918vec_dot_iq3_s_q8_1EPKvPK10block_q8_1RKiEEEvS5_S5_PT_PS9_iiii:
        /* <DEDUP_REMOVED lines=53> */
.L_x_111:
        /* <DEDUP_REMOVED lines=200> */
.L_x_110:
[----:B------:R-:W-:Y:S05]  /*0fd0*/  BSYNC B0 ;  /* 0x0000000000007941 */ /* 0x000fea0003800000 */
.L_x_109:
        /* <DEDUP_REMOVED lines=21> */
.L_x_112:
        /* <DEDUP_REMOVED lines=13> */
.L_x_1224:


//--------------------- .text._Z9moe_vec_qIN3c104HalfELi32ELi4E12block_iq4_nlLi2EXadL_ZN45_INTERNAL_8d5cb472_14_gguf_kernel_cu_cd24131919vec_dot_iq4_nl_q8_1EPKvPK10block_q8_1RKiEEEvS5_S5_PT_PS9_iiii --------------------------
	.section	.text._Z9moe_vec_qIN3c104HalfELi32ELi4E12block_iq4_nlLi2EXadL_ZN45_INTERNAL_8d5cb472_14_gguf_kernel_cu_cd24131919vec_dot_iq4_nl_q8_1EPKvPK10block_q8_1RKiEEEvS5_S5_PT_PS9_iiii,"ax",@progbits
	.align	128
.text._Z9moe_vec_qIN3c104HalfELi32ELi4E12block_iq4_nlLi2EXadL_ZN45_INTERNAL_8d5cb472_14_gguf_kernel_cu_cd24131919vec_dot_iq4_nl_q8_1EPKvPK10block_q8_1RKiEEEvS5_S5_PT_PS9_iiii:
        .type           _Z9moe_vec_qIN3c104HalfELi32ELi4E12block_iq4_nlLi2EXadL_ZN45_INTERNAL_8d5cb472_14_gguf_kernel_cu_cd24131919vec_dot_iq4_nl_q8_1EPKvPK10block_q8_1RKiEEEvS5_S5_PT_PS9_iiii,@function
        .size           _Z9moe_vec_qIN3c104HalfELi32ELi4E12block_iq4_nlLi2EXadL_ZN45_INTERNAL_8d5cb472_14_gguf_kernel_cu_cd24131919vec_dot_iq4_nl_q8_1EPKvPK10block_q8_1RKiEEEvS5_S5_PT_PS9_iiii,(.L_x_1225 - _Z9moe_vec_qIN3c104HalfELi32ELi4E12block_iq4_nlLi2EXadL_ZN45_INTERNAL_8d5cb472_14_gguf_kernel_cu_cd24131919vec_dot_iq4_nl_q8_1EPKvPK10block_q8_1RKiEEEvS5_S5_PT_PS9_iiii)
        .other          _Z9moe_vec_qIN3c104HalfELi32ELi4E12block_iq4_nlLi2EXadL_ZN45_INTERNAL_8d5cb472_14_gguf_kernel_cu_cd24131919vec_dot_iq4_nl_q8_1EPKvPK10block_q8_1RKiEEEvS5_S5_PT_PS9_iiii,@"STO_CUDA_ENTRY STV_DEFAULT"
_Z9moe_vec_qIN3c104HalfELi32ELi4E12block_iq4_nlLi2EXadL_ZN45_INTERNAL_8d5cb472_14_gguf_kernel_cu_cd24131919vec_dot_iq4_nl_q8_1EPKvPK10block_q8_1RKiEEEvS5_S5_PT_PS9_iiii:
        /* <DEDUP_REMOVED lines=55> */
.L_x_115:
        /* <DEDUP_REMOVED lines=125> */
.L_x_114:
[----:B------:R-:W-:Y:S05]  /*0b40*/  BSYNC B0 ;  /* 0x0000000000007941 */ /* 0x000fea0003800000 */
.L_x_113:
        /* <DEDUP_REMOVED lines=14> */
[----:B------:R-:W-:Y:S01]  /*0c30*/  F2FP.F16.F32.PACK_AB R0, RZ, R2 ;  /* 0x00000002ff00723e */ /* 0x000fe200000000ff */
[----:B--2---:R-:W-:-:S05]  /*0c40*/  IMAD.WIDE.U32 R2, R3, 0x2, R4 ;  /* 0x0000000203027825 */ /* 0x004fca00078e0004 */
[----:B------:R-:W-:Y:S01]  /*0c50*/  STG.E.U16 desc[UR6][R2.64], R0 ;  /* 0x0000000002007986 */ /* 0x000fe2000c101506 */
[----:B------:R-:W-:Y:S05]  /*0c60*/  EXIT ;  /* 0x000000000000794d */ /* 0x000fea0003800000 */
.L_x_116:
        /* <DEDUP_REMOVED lines=9> */
.L_x_1225:


//--------------------- .text._Z9moe_vec_qIN3c104HalfELi256ELi8E11block_iq1_sLi1EXadL_ZN45_INTERNAL_8d5cb472_14_gguf_kernel_cu_cd24131918vec_dot_iq1_s_q8_1EPKvPK10block_q8_1RKiEEEvS5_S5_PT_PS9_iiii --------------------------
	.section	.text._Z9moe_vec_qIN3c104HalfELi256ELi8E11block_iq1_sLi1EXadL_ZN45_INTERNAL_8d5cb472_14_gguf_kernel_cu_cd24131918vec_dot_iq1_s_q8_1EPKvPK10block_q8_1RKiEEEvS5_S5_PT_PS9_iiii,"ax",@progbits
	.align	128
.text._Z9moe_vec_qIN3c104HalfELi256ELi8E11block_iq1_sLi1EXadL_ZN45_INTERNAL_8d5cb472_14_gguf_kernel_cu_cd24131918vec_dot_iq1_s_q8_1EPKvPK10block_q8_1RKiEEEvS5_S5_PT_PS9_iiii:
        .type           _Z9moe_vec_qIN3c104HalfELi256ELi8E11block_iq1_sLi1EXadL_ZN45_INTERNAL_8d5cb472_14_gguf_kernel_cu_cd24131918vec_dot_iq1_s_q8_1EPKvPK10block_q8_1RKiEEEvS5_S5_PT_PS9_iiii,@function
        .size           _Z9moe_vec_qIN3c104HalfELi256ELi8E11block_iq1_sLi1EXadL_ZN45_INTERNAL_8d5cb472_14_gguf_kernel_cu_cd24131918vec_dot_iq1_s_q8_1EPKvPK10block_q8_1RKiEEEvS5_S5_PT_PS9_iiii,(.L_x_1226 - _Z9moe_vec_qIN3c104HalfELi256ELi8E11block_iq1_sLi1EXadL_ZN45_INTERNAL_8d5cb472_14_gguf_kernel_cu_cd24131918vec_dot_iq1_s_q8_1EPKvPK10block_q8_1RKiEEEvS5_S5_PT_PS9_iiii)
        .other          _Z9moe_vec_qIN3c104HalfELi256ELi8E11block_iq1_sLi1EXadL_ZN45_INTERNAL_8d5cb472_14_gguf_kernel_cu_cd24131918vec_dot_iq1_s_q8_1EPKvPK10block_q8_1RKiEEEvS5_S5_PT_PS9_iiii,@"STO_CUDA_ENTRY STV_DEFAULT"
_Z9moe_vec_qIN3c104HalfELi256ELi8E11block_iq1_sLi1EXadL_ZN45_INTERNAL_8d5cb472_14_gguf_kernel_cu_cd24131918vec_dot_iq1_s_q8_1EPKvPK10block_q8_1RKiEEEvS5_S5_PT_PS9_iiii:
        /* <DEDUP_REMOVED lines=55> */
.L_x_119:
        /* <DEDUP_REMOVED lines=87> */
.L_x_118:
[----:B------:R-:W-:Y:S05]  /*08e0*/  BSYNC B0 ;  /* 0x0000000000007941 */ /* 0x000fea0003800000 */
.L_x_117:
        /* <DEDUP_REMOVED lines=18> */
.L_x_120:
        /* <DEDUP_REMOVED lines=15> */
.L_x_1226:


//--------------------- .text._Z9moe_vec_qIN3c104HalfELi256ELi8E13block_iq3_xxsLi1EXadL_ZN45_INTERNAL_8d5cb472_14_gguf_kernel_cu_cd24131920vec_dot_iq3_xxs_q8_1EPKvPK10block_q8_1RKiEEEvS5_S5_PT_PS9_iiii --------------------------
	.section	.text._Z9moe_vec_qIN3c104HalfELi256ELi8E13block_iq3_xxsLi1EXadL_ZN45_INTERNAL_8d5cb472_14_gguf_kernel_cu_cd24131920vec_dot_iq3_xxs_q8_1EPKvPK10block_q8_1RKiEEEvS5_S5_PT_PS9_iiii,"ax",@progbits
	.align	128
.text._Z9moe_vec_qIN3c104HalfELi256ELi8E13block_iq3_xxsLi1EXadL_ZN45_INTERNAL_8d5cb472_14_gguf_kernel_cu_cd24131920vec_dot_iq3_xxs_q8_1EPKvPK10block_q8_1RKiEEEvS5_S5_PT_PS9_iiii:
        .type           _Z9moe_vec_qIN3c104HalfELi256ELi8E13block_iq3_xxsLi1EXadL_ZN45_INTERNAL_8d5cb472_14_gguf_kernel_cu_cd24131920vec_dot_iq3_xxs_q8_1EPKvPK10block_q8_1RKiEEEvS5_S5_PT_PS9_iiii,@function
        .size           _Z9moe_vec_qIN3c104HalfELi256ELi8E13block_iq3_xxsLi1EXadL_ZN45_INTERNAL_8d5cb472_14_gguf_kernel_cu_cd24131920vec_dot_iq3_xxs_q8_1EPKvPK10block_q8_1RKiEEEvS5_S5_PT_PS9_iiii,(.L_x_1227 - _Z9moe_vec_qIN3c104HalfELi256ELi8E13block_iq3_xxsLi1EXadL_ZN45_INTERNAL_8d5cb472_14_gguf_kernel_cu_cd24131920vec_dot_iq3_xxs_q8_1EPKvPK10block_q8_1RKiEEEvS5_S5_PT_PS9_iiii)
        .other          _Z9moe_vec_qIN3c104HalfELi256ELi8E13block_iq3_xxsLi1EXadL_ZN45_INTERNAL_8d5cb472_14_gguf_kernel_cu_cd24131920vec_dot_iq3_xxs_q8_1EPKvPK10block_q8_1RKiEEEvS5_S5_PT_PS9_iiii,@"STO_CUDA_ENTRY STV_DEFAULT"
_Z9moe_vec_qIN3c104HalfELi256ELi8E13block_iq3_xxsLi1EXadL_ZN45_INTERNAL_8d5cb472_14_gguf_kernel_cu_cd24131920vec_dot_iq3_xxs_q8_1EPKvPK10block_q8_1RKiEEEvS5_S5_PT_PS9_iiii:
        /* <DEDUP_REMOVED lines=53> */
.L_x_123:
        /* <DEDUP_REMOVED lines=134> */
.L_x_122:
[----:B------:R-:W-:Y:S05]  /*0bb0*/  BSYNC B0 ;  /* 0x0000000000007941 */ /* 0x000fea0003800000 */
.L_x_121:
        /* <DEDUP_REMOVED lines=20> */
.L_x_124:
        /* <DEDUP_REMOVED lines=16> */
.L_x_1227:


//--------------------- .text._Z9moe_vec_qIN3c104HalfELi256ELi8E12block_iq2_xsLi1EXadL_ZN45_INTERNAL_8d5cb472_14_gguf_kernel_cu_cd24131919vec_dot_iq2_xs_q8_1EPKvPK10block_q8_1RKiEEEvS5_S5_PT_PS9_iiii --------------------------
	.section	.text._Z9moe_vec_qIN3c104HalfELi256ELi8E12block_iq2_xsLi1EXadL_ZN45_INTERNAL_8d5cb472_14_gguf_kernel_cu_cd24131919vec_dot_iq2_xs_q8_1EPKvPK10block_q8_1RKiEEEvS5_S5_PT_PS9_iiii,"ax",@progbits
	.align	128
.text._Z9moe_vec_qIN3c104HalfELi256ELi8E12block_iq2_xsLi1EXadL_ZN45_INTERNAL_8d5cb472_14_gguf_kernel_cu_cd24131919vec_dot_iq2_xs_q8_1EPKvPK10block_q8_1RKiEEEvS5_S5_PT_PS9_iiii:
        .type           _Z9moe_vec_qIN3c104HalfELi256ELi8E12block_iq2_xsLi1EXadL_ZN45_INTERNAL_8d5cb472_14_gguf_kernel_cu_cd24131919vec_dot_iq2_xs_q8_1EPKvPK10block_q8_1RKiEEEvS5_S5_PT_PS9_iiii,@function
        .size           _Z9moe_vec_qIN3c104HalfELi256ELi8E12block_iq2_xsLi1EXadL_ZN45_INTERNAL_8d5cb472_14_gguf_kernel_cu_cd24131919vec_dot_iq2_xs_q8_1EPKvPK10block_q8_1RKiEEEvS5_S5_PT_PS9_iiii,(.L_x_1228 - _Z9moe_vec_qIN3c104HalfELi256ELi8E12block_iq2_xsLi1EXadL_ZN45_INTERNAL_8d5cb472_14_gguf_kernel_cu_cd24131919vec_dot_iq2_xs_q8_1EPKvPK10block_q8_1RKiEEEvS5_S5_PT_PS9_iiii)
        .other          _Z9moe_vec_qIN3c104HalfELi256ELi8E12block_iq2_xsLi1EXadL_ZN45_INTERNAL_8d5cb472_14_gguf_kernel_cu_cd24131919vec_dot_iq2_xs_q8_1EPKvPK10block_q8_1RKiEEEvS5_S5_PT_PS9_iiii,@"STO_CUDA_ENTRY STV_DEFAULT"
_Z9moe_vec_qIN3c104HalfELi256ELi8E12block_iq2_xsLi1EXadL_ZN45_INTERNAL_8d5cb472_14_gguf_kernel_cu_cd24131919vec_dot_iq2_xs_q8_1EPKvPK10block_q8_1RKiEEEvS5_S5_PT_PS9_iiii:
        /* <DEDUP_REMOVED lines=57> */
.L_x_127:
        /* <DEDUP_REMOVED lines=346> */
.L_x_126:
[----:B------:R-:W-:Y:S05]  /*1930*/  BSYNC B0 ;  /* 0x0000000000007941 */ /* 0x000fea0003800000 */
.L_x_125:
        /* <DEDUP_REMOVED lines=19> */
.L_x_128:
        /* <DEDUP_REMOVED lines=9> */
.L_x_1228:


//--------------------- .text._Z9moe_vec_qIN3c104HalfELi256ELi8E13block_iq2_xxsLi1EXadL_ZN45_INTERNAL_8d5cb472_14_gguf_kernel_cu_cd24131920vec_dot_iq2_xxs_q8_1EPKvPK10block_q8_1RKiEEEvS5_S5_PT_PS9_iiii --------------------------
	.section	.text._Z9moe_vec_qIN3c104HalfELi256ELi8E13block_iq2_xxsLi1EXadL_ZN45_INTERNAL_8d5cb472_14_gguf_kernel_cu_cd24131920vec_dot_iq2_xxs_q8_1EPKvPK10block_q8_1RKiEEEvS5_S5_PT_PS9_iiii,"ax",@progbits
	.align	128
.text._Z9moe_vec_qIN3c104HalfELi256ELi8E13block_iq2_xxsLi1EXadL_ZN45_INTERNAL_8d5cb472_14_gguf_kernel_cu_cd24131920vec_dot_iq2_xxs_q8_1EPKvPK10block_q8_1RKiEEEvS5_S5_PT_PS9_iiii:
        .type           _Z9moe_vec_qIN3c104HalfELi256ELi8E13block_iq2_xxsLi1EXadL_ZN45_INTERNAL_8d5cb472_14_gguf_kernel_cu_cd24131920vec_dot_iq2_xxs_q8_1EPKvPK10block_q8_1RKiEEEvS5_S5_PT_PS9_iiii,@function
        .size           _Z9moe_vec_qIN3c104HalfELi256ELi8E13block_iq2_xxsLi1EXadL_ZN45_INTERNAL_8d5cb472_14_gguf_kernel_cu_cd24131920vec_dot_iq2_xxs_q8_1EPKvPK10block_q8_1RKiEEEvS5_S5_PT_PS9_iiii,(.L_x_1229 - _Z9moe_vec_qIN3c104HalfELi256ELi8E13block_iq2_xxsLi1EXadL_ZN45_INTERNAL_8d5cb472_14_gguf_kernel_cu_cd24131920vec_dot_iq2_xxs_q8_1EPKvPK10block_q8_1RKiEEEvS5_S5_PT_PS9_iiii)
        .other          _Z9moe_vec_qIN3c104HalfELi256ELi8E13block_iq2_xxsLi1EXadL_ZN45_INTERNAL_8d5cb472_14_gguf_kernel_cu_cd24131920vec_dot_iq2_xxs_q8_1EPKvPK10block_q8_1RKiEEEvS5_S5_PT_PS9_iiii,@"STO_CUDA_ENTRY STV_DEFAULT"
_Z9moe_vec_qIN3c104HalfELi256ELi8E13block_iq2_xxsLi1EXadL_ZN45_INTERNAL_8d5cb472_14_gguf_kernel_cu_cd24131920vec_dot_iq2_xxs_q8_1EPKvPK10block_q8_1RKiEEEvS5_S5_PT_PS9_iiii:
        /* <DEDUP_REMOVED lines=53> */
.L_x_131:
        /* <DEDUP_REMOVED lines=331> */
.L_x_130:
[----:B------:R-:W-:Y:S05]  /*1800*/  BSYNC B0 ;  /* 0x0000000000007941 */ /* 0x000fea0003800000 */
.L_x_129:
        /* <DEDUP_REMOVED lines=16> */
[----:B------:R-:W-:Y:S01]  /*1910*/  F2FP.F16.F32.PACK_AB R4, RZ, R4 ;  /* 0x00000004ff04723e */ /* 0x000fe200000000ff */
[----:B--2---:R-:W-:-:S05]  /*1920*/  IMAD.WIDE.U32 R2, R19, 0x2, R2 ;  /* 0x0000000213027825 */ /* 0x004fca00078e0002 */
[----:B------:R-:W-:Y:S01]  /*1930*/  STG.E.U16 desc[UR6][R2.64], R4 ;  /* 0x0000000402007986 */ /* 0x000fe2000c101506 */
[----:B------:R-:W-:Y:S05]  /*1940*/  EXIT ;  /* 0x000000000000794d */ /* 0x000fea0003800000 */
.L_x_132:
        /* <DEDUP_REMOVED lines=11> */
.L_x_1229:


//--------------------- .text._Z9moe_vec_qIN3c104HalfELi256ELi32E10block_q6_KLi1EXadL_ZN45_INTERNAL_8d5cb472_14_gguf_kernel_cu_cd24131917vec_dot_q6_K_q8_1EPKvPK10block_q8_1RKiEEEvS5_S5_PT_PS9_iiii --------------------------
	.section	.text._Z9moe_vec_qIN3c104HalfELi256ELi32E10block_q6_KLi1EXadL_ZN45_INTERNAL_8d5cb472_14_gguf_kernel_cu_cd24131917vec_dot_q6_K_q8_1EPKvPK10block_q8_1RKiEEEvS5_S5_PT_PS9_iiii,"ax",@progbits
	.align	128
.text._Z9moe_vec_qIN3c104HalfELi256ELi32E10block_q6_KLi1EXadL_ZN45_INTERNAL_8d5cb472_14_gguf_kernel_cu_cd24131917vec_dot_q6_K_q8_1EPKvPK10block_q8_1RKiEEEvS5_S5_PT_PS9_iiii:
        .type           _Z9moe_vec_qIN3c104HalfELi256ELi32E10block_q6_KLi1EXadL_ZN45_INTERNAL_8d5cb472_14_gguf_kernel_cu_cd24131917vec_dot_q6_K_q8_1EPKvPK10block_q8_1RKiEEEvS5_S5_PT_PS9_iiii,@function
        .size           _Z9moe_vec_qIN3c104HalfELi256ELi32E10block_q6_KLi1EXadL_ZN45_INTERNAL_8d5cb472_14_gguf_kernel_cu_cd24131917vec_dot_q6_K_q8_1EPKvPK10block_q8_1RKiEEEvS5_S5_PT_PS9_iiii,(.L_x_1230 - _Z9moe_vec_qIN3c104HalfELi256ELi32E10block_q6_KLi1EXadL_ZN45_INTERNAL_8d5cb472_14_gguf_kernel_cu_cd24131917vec_dot_q6_K_q8_1EPKvPK10block_q8_1RKiEEEvS5_S5_PT_PS9_iiii)
        .other          _Z9moe_vec_qIN3c104HalfELi256ELi32E10block_q6_KLi1EXadL_ZN45_INTERNAL_8d5cb472_14_gguf_kernel_cu_cd24131917vec_dot_q6_K_q8_1EPKvPK10block_q8_1RKiEEEvS5_S5_PT_PS9_iiii,@"STO_CUDA_ENTRY STV_DEFAULT"
_Z9moe_vec_qIN3c104HalfELi256ELi32E10block_q6_KLi1EXadL_ZN45_INTERNAL_8d5cb472_14_gguf_kernel_cu_cd24131917vec_dot_q6_K_q8_1EPKvPK10block_q8_1RKiEEEvS5_S5_PT_PS9_iiii:
        /* <DEDUP_REMOVED lines=143> */
.L_x_136:
[----:B------:R-:W-:Y:S02]  /*08f0*/  IMAD.MOV.U32 R24, RZ, RZ, RZ ;  /* 0x000000ffff187224 */ /* 0x000fe400078e00ff */
[----:B------:R-:W-:-:S07]  /*0900*/  IMAD.MOV.U32 R22, RZ, RZ, R14 ;  /* 0x000000ffff167224 */ /* 0x000fce00078e000e */
.L_x_137:
[----:B------:R-:W-:Y:S05]  /*0910*/  BSYNC B1 ;  /* 0x0000000000017941 */ /* 0x000fea0003800000 */
.L_x_135:
[----:B------:R-:W-:-:S05]  /*0920*/  VIADD R0, R14, 0x1 ;  /* 0x000000010e007836 */ /* 0x000fca0000000000 */
[----:B------:R-:W-:-:S13]  /*0930*/  ISETP.NE.AND P0, PT, R0, UR4, PT ;  /* 0x0000000400007c0c */ /* 0x000fda000bf05270 */
[----:B------:R-:W-:Y:S05]  /*0940*/  @!P0 BRA `(.L_x_134) ;  /* 0x0000000800008947 */ /* 0x000fea0003800000 */
.L_x_138:
        /* <DEDUP_REMOVED lines=128> */
.L_x_134:
[----:B------:R-:W-:Y:S05]  /*1150*/  BSYNC B0 ;  /* 0x0000000000007941 */ /* 0x000fea0003800000 */
.L_x_133:
        /* <DEDUP_REMOVED lines=16> */
[----:B------:R-:W-:Y:S01]  /*1260*/  F2FP.F16.F32.PACK_AB R0, RZ, R0 ;  /* 0x00000000ff00723e */ /* 0x000fe200000000ff */
[----:B--2---:R-:W-:-:S05]  /*1270*/  IMAD.WIDE.U32 R2, R17, 0x2, R2 ;  /* 0x0000000211027825 */ /* 0x004fca00078e0002 */
[----:B------:R-:W-:Y:S01]  /*1280*/  STG.E.U16 desc[UR8][R2.64], R0 ;  /* 0x0000000002007986 */ /* 0x000fe2000c101508 */
[----:B------:R-:W-:Y:S05]  /*1290*/  EXIT ;  /* 0x000000000000794d */ /* 0x000fea0003800000 */
.L_x_139:
        /* <DEDUP_REMOVED lines=14> */
.L_x_1230:


//--------------------- .text._Z9moe_vec_qIN3c104HalfELi256ELi32E10block_q5_KLi2EXadL_ZN45_INTERNAL_8d5cb472_14_gguf_kernel_cu_cd24131917vec_dot_q5_K_q8_1EPKvPK10block_q8_1RKiEEEvS5_S5_PT_PS9_iiii --------------------------
	.section	.text._Z9moe_vec_qIN3c104HalfELi256ELi32E10block_q5_KLi2EXadL_ZN45_INTERNAL_8d5cb472_14_gguf_kernel_cu_cd24131917vec_dot_q5_K_q8_1EPKvPK10block_q8_1RKiEEEvS5_S5_PT_PS9_iiii,"ax",@progbits
	.align	128
.text._Z9moe_vec_qIN3c104HalfELi256ELi32E10block_q5_KLi2EXadL_ZN45_INTERNAL_8d5cb472_14_gguf_kernel_cu_cd24131917vec_dot_q5_K_q8_1EPKvPK10block_q8_1RKiEEEvS5_S5_PT_PS9_iiii:
        .type           _Z9moe_vec_qIN3c104HalfELi256ELi32E10block_q5_KLi2EXadL_ZN45_INTERNAL_8d5cb472_14_gguf_kernel_cu_cd24131917vec_dot_q5_K_q8_1EPKvPK10block_q8_1RKiEEEvS5_S5_PT_PS9_iiii,@function
        .size           _Z9moe_vec_qIN3c104HalfELi256ELi32E10block_q5_KLi2EXadL_ZN45_INTERNAL_8d5cb472_14_gguf_kernel_cu_cd24131917vec_dot_q5_K_q8_1EPKvPK10block_q8_1RKiEEEvS5_S5_PT_PS9_iiii,(.L_x_1231 - _Z9moe_vec_qIN3c104HalfELi256ELi32E10block_q5_KLi2EXadL_ZN45_INTERNAL_8d5cb472_14_gguf_kernel_cu_cd24131917vec_dot_q5_K_q8_1EPKvPK10block_q8_1RKiEEEvS5_S5_PT_PS9_iiii)
        .other          _Z9moe_vec_qIN3c104HalfELi256ELi32E10block_q5_KLi2EXadL_ZN45_INTERNAL_8d5cb472_14_gguf_kernel_cu_cd24131917vec_dot_q5_K_q8_1EPKvPK10block_q8_1RKiEEEvS5_S5_PT_PS9_iiii,@"STO_CUDA_ENTRY STV_DEFAULT"
_Z9moe_vec_qIN3c104HalfELi256ELi32E10block_q5_KLi2EXadL_ZN45_INTERNAL_8d5cb472_14_gguf_kernel_cu_cd24131917vec_dot_q5_K_q8_1EPKvPK10block_q8_1RKiEEEvS5_S5_PT_PS9_iiii:
        /* <DEDUP_REMOVED lines=59> */
.L_x_142:
        /* <DEDUP_REMOVED lines=102> */
.L_x_141:
[----:B------:R-:W-:Y:S05]  /*0a10*/  BSYNC B0 ;  /* 0x0000000000007941 */ /* 0x000fea0003800000 */
.L_x_140:
        /* <DEDUP_REMOVED lines=20> */
.L_x_143:
        /* <DEDUP_REMOVED lines=10> */
.L_x_1231:


//--------------------- .text._Z9moe_vec_qIN3c104HalfELi256ELi32E10block_q4_KLi2EXadL_ZN45_INTERNAL_8d5cb472_14_gguf_kernel_cu_cd24131917vec_dot_q4_K_q8_1EPKvPK10block_q8_1RKiEEEvS5_S5_PT_PS9_iiii --------------------------
	.section	.text._Z9moe_vec_qIN3c104HalfELi256ELi32E10block_q4_KLi2EXadL_ZN45_INTERNAL_8d5cb472_14_gguf_kernel_cu_cd24131917vec_dot_q4_K_q8_1EPKvPK10block_q8_1RKiEEEvS5_S5_PT_PS9_iiii,"ax",@progbits
	.align	128
.text._Z9moe_vec_qIN3c104HalfELi256ELi32E10block_q4_KLi2EXadL_ZN45_INTERNAL_8d5cb472_14_gguf_kernel_cu_cd24131917vec_dot_q4_K_q8_1EPKvPK10block_q8_1RKiEEEvS5_S5_PT_PS9_iiii:
        .type           _Z9moe_vec_qIN3c104HalfELi256ELi32E10block_q4_KLi2EXadL_ZN45_INTERNAL_8d5cb472_14_gguf_kernel_cu_cd24131917vec_dot_q4_K_q8_1EPKvPK10block_q8_1RKiEEEvS5_S5_PT_PS9_iiii,@function
        .size           _Z9moe_vec_qIN3c104HalfELi256ELi32E10block_q4_KLi2EXadL_ZN45_INTERNAL_8d5cb472_14_gguf_kernel_cu_cd24131917vec_dot_q4_K_q8_1EPKvPK10block_q8_1RKiEEEvS5_S5_PT_PS9_iiii,(.L_x_1232 - _Z9moe_vec_qIN3c104HalfELi256ELi32E10block_q4_KLi2EXadL_ZN45_INTERNAL_8d5cb472_14_gguf_kernel_cu_cd24131917vec_dot_q4_K_q8_1EPKvPK10block_q8_1RKiEEEvS5_S5_PT_PS9_iiii)
        .other          _Z9moe_vec_qIN3c104HalfELi256ELi32E10block_q4_KLi2EXadL_ZN45_INTERNAL_8d5cb472_14_gguf_kernel_cu_cd24131917vec_dot_q4_K_q8_1EPKvPK10block_q8_1RKiEEEvS5_S5_PT_PS9_iiii,@"STO_CUDA_ENTRY STV_DEFAULT"
_Z9moe_vec_qIN3c104HalfELi256ELi32E10block_q4_KLi2EXadL_ZN45_INTERNAL_8d5cb472_14_gguf_kernel_cu_cd24131917vec_dot_q4_K_q8_1EPKvPK10block_q8_1RKiEEEvS5_S5_PT_PS9_iiii:
        /* <DEDUP_REMOVED lines=60> */
.L_x_146:
        /* <DEDUP_REMOVED lines=82> */
.L_x_145:
[----:B------:R-:W-:Y:S05]  /*08e0*/  BSYNC B0 ;  /* 0x0000000000007941 */ /* 0x000fea0003800000 */
.L_x_144:
        /* <DEDUP_REMOVED lines=19> */
.L_x_147:
        /* <DEDUP_REMOVED lines=14> */
.L_x_1232:


//--------------------- .text._Z9moe_vec_qIN3c104HalfELi256ELi16E10block_q3_KLi1EXadL_ZN45_INTERNAL_8d5cb472_14_gguf_kernel_cu_cd24131917vec_dot_q3_K_q8_1EPKvPK10block_q8_1RKiEEEvS5_S5_PT_PS9_iiii --------------------------
	.section	.text._Z9moe_vec_qIN3c104HalfELi256ELi16E10block_q3_KLi1EXadL_ZN45_INTERNAL_8d5cb472_14_gguf_kernel_cu_cd24131917vec_dot_q3_K_q8_1EPKvPK10block_q8_1RKiEEEvS5_S5_PT_PS9_iiii,"ax",@progbits
	.align	128
.text._Z9moe_vec_qIN3c104HalfELi256ELi16E10block_q3_KLi1EXadL_ZN45_INTERNAL_8d5cb472_14_gguf_kernel_cu_cd24131917vec_dot_q3_K_q8_1EPKvPK10block_q8_1RKiEEEvS5_S5_PT_PS9_iiii:
        .type           _Z9moe_vec_qIN3c104HalfELi256ELi16E10block_q3_KLi1EXadL_ZN45_INTERNAL_8d5cb472_14_gguf_kernel_cu_cd24131917vec_dot_q3_K_q8_1EPKvPK10block_q8_1RKiEEEvS5_S5_PT_PS9_iiii,@function
        .size           _Z9moe_vec_qIN3c104HalfELi256ELi16E10block_q3_KLi1EXadL_ZN45_INTERNAL_8d5cb472_14_gguf_kernel_cu_cd24131917vec_dot_q3_K_q8_1EPKvPK10block_q8_1RKiEEEvS5_S5_PT_PS9_iiii,(.L_x_1233 - _Z9moe_vec_qIN3c104HalfELi256ELi16E10block_q3_KLi1EXadL_ZN45_INTERNAL_8d5cb472_14_gguf_kernel_cu_cd24131917vec_dot_q3_K_q8_1EPKvPK10block_q8_1RKiEEEvS5_S5_PT_PS9_iiii)
        .other          _Z9moe_vec_qIN3c104HalfELi256ELi16E10block_q3_KLi1EXadL_ZN45_INTERNAL_8d5cb472_14_gguf_kernel_cu_cd24131917vec_dot_q3_K_q8_1EPKvPK10block_q8_1RKiEEEvS5_S5_PT_PS9_iiii,@"STO_CUDA_ENTRY STV_DEFAULT"
_Z9moe_vec_qIN3c104HalfELi256ELi16E10block_q3_KLi1EXadL_ZN45_INTERNAL_8d5cb472_14_gguf_kernel_cu_cd24131917vec_dot_q3_K_q8_1EPKvPK10block_q8_1RKiEEEvS5_S5_PT_PS9_iiii:
        /* <DEDUP_REMOVED lines=101> */
.L_x_150:
        /* <DEDUP_REMOVED lines=164> */
.L_x_149:
[----:B------:R-:W-:Y:S05]  /*1090*/  BSYNC B0 ;  /* 0x0000000000007941 */ /* 0x000fea0003800000 */
.L_x_148:
        /* <DEDUP_REMOVED lines=21> */
.L_x_151:
        /* <DEDUP_REMOVED lines=9> */
.L_x_1233:


//--------------------- .text._Z9moe_vec_qIN3c104HalfELi256ELi16E10block_q2_KLi1EXadL_ZN45_INTERNAL_8d5cb472_14_gguf_kernel_cu_cd24131917vec_dot_q2_K_q8_1EPKvPK10block_q8_1RKiEEEvS5_S5_PT_PS9_iiii --------------------------
	.section	.text._Z9moe_vec_qIN3c104HalfELi256ELi16E10block_q2_KLi1EXadL_ZN45_INTERNAL_8d5cb472_14_gguf_kernel_cu_cd24131917vec_dot_q2_K_q8_1EPKvPK10block_q8_1RKiEEEvS5_S5_PT_PS9_iiii,"ax",@progbits
	.align	128
.text._Z9moe_vec_qIN3c104HalfELi256ELi16E10block_q2_KLi1EXadL_ZN45_INTERNAL_8d5cb472_14_gguf_kernel_cu_cd24131917vec_dot_q2_K_q8_1EPKvPK10block_q8_1RKiEEEvS5_S5_PT_PS9_iiii:
        .type           _Z9moe_vec_qIN3c104HalfELi256ELi16E10block_q2_KLi1EXadL_ZN45_INTERNAL_8d5cb472_14_gguf_kernel_cu_cd24131917vec_dot_q2_K_q8_1EPKvPK10block_q8_1RKiEEEvS5_S5_PT_PS9_iiii,@function
        .size           _Z9moe_vec_qIN3c104HalfELi256ELi16E10block_q2_KLi1EXadL_ZN45_INTERNAL_8d5cb472_14_gguf_kernel_cu_cd24131917vec_dot_q2_K_q8_1EPKvPK10block_q8_1RKiEEEvS5_S5_PT_PS9_iiii,(.L_x_1234 - _Z9moe_vec_qIN3c104HalfELi256ELi16E10block_q2_KLi1EXadL_ZN45_INTERNAL_8d5cb472_14_gguf_kernel_cu_cd24131917vec_dot_q2_K_q8_1EPKvPK10block_q8_1RKiEEEvS5_S5_PT_PS9_iiii)
        .other          _Z9moe_vec_qIN3c104HalfELi256ELi16E10block_q2_KLi1EXadL_ZN45_INTERNAL_8d5cb472_14_gguf_kernel_cu_cd24131917vec_dot_q2_K_q8_1EPKvPK10block_q8_1RKiEEEvS5_S5_PT_PS9_iiii,@"STO_CUDA_ENTRY STV_DEFAULT"
_Z9moe_vec_qIN3c104HalfELi256ELi16E10block_q2_KLi1EXadL_ZN45_INTERNAL_8d5cb472_14_gguf_kernel_cu_cd24131917vec_dot_q2_K_q8_1EPKvPK10block_q8_1RKiEEEvS5_S5_PT_PS9_iiii:
        /* <DEDUP_REMOVED lines=58> */
.L_x_154:
        /* <DEDUP_REMOVED lines=100> */
.L_x_153:
[----:B------:R-:W-:Y:S05]  /*09e0*/  BSYNC B0 ;  /* 0x0000000000007941 */ /* 0x000fea0003800000 */
.L_x_152:
        /* <DEDUP_REMOVED lines=20> */
.L_x_155:
        /* <DEDUP_REMOVED lines=13> */
.L_x_1234:


//--------------------- .text._Z9moe_vec_qIN3c104HalfELi32ELi8E10block_q8_0Li2EXadL_ZN45_INTERNAL_8d5cb472_14_gguf_kernel_cu_cd24131917vec_dot_q8_0_q8_1EPKvPK10block_q8_1RKiEEEvS5_S5_PT_PS9_iiii --------------------------
	.section	.text._Z9moe_vec_qIN3c104HalfELi32ELi8E10block_q8_0Li2EXadL_ZN45_INTERNAL_8d5cb472_14_gguf_kernel_cu_cd24131917vec_dot_q8_0_q8_1EPKvPK10block_q8_1RKiEEEvS5_S5_PT_PS9_iiii,"ax",@progbits
	.align	128
.text._Z9moe_vec_qIN3c104HalfELi32ELi8E10block_q8_0Li2EXadL_ZN45_INTERNAL_8d5cb472_14_gguf_kernel_cu_cd24131917vec_dot_q8_0_q8_1EPKvPK10block_q8_1RKiEEEvS5_S5_PT_PS9_iiii:
        .type           _Z9moe_vec_qIN3c104HalfELi32ELi8E10block_q8_0Li2EXadL_ZN45_INTERNAL_8d5cb472_14_gguf_kernel_cu_cd24131917vec_dot_q8_0_q8_1EPKvPK10block_q8_1RKiEEEvS5_S5_PT_PS9_iiii,@function
        .size           _Z9moe_vec_qIN3c104HalfELi32ELi8E10block_q8_0Li2EXadL_ZN45_INTERNAL_8d5cb472_14_gguf_kernel_cu_cd24131917vec_dot_q8_0_q8_1EPKvPK10block_q8_1RKiEEEvS5_S5_PT_PS9_iiii,(.L_x_1235 - _Z9moe_vec_qIN3c104HalfELi32ELi8E10block_q8_0Li2EXadL_ZN45_INTERNAL_8d5cb472_14_gguf_kernel_cu_cd24131917vec_dot_q8_0_q8_1EPKvPK10block_q8_1RKiEEEvS5_S5_PT_PS9_iiii)
        .other          _Z9moe_vec_qIN3c104HalfELi32ELi8E10block_q8_0Li2EXadL_ZN45_INTERNAL_8d5cb472_14_gguf_kernel_cu_cd24131917vec_dot_q8_0_q8_1EPKvPK10block_q8_1RKiEEEvS5_S5_PT_PS9_iiii,@"STO_CUDA_ENTRY STV_DEFAULT"
_Z9moe_vec_qIN3c104HalfELi32ELi8E10block_q8_0Li2EXadL_ZN45_INTERNAL_8d5cb472_14_gguf_kernel_cu_cd24131917vec_dot_q8_0_q8_1EPKvPK10block_q8_1RKiEEEvS5_S5_PT_PS9_iiii:
        /* <DEDUP_REMOVED lines=88> */
.L_x_159:
[----:B------:R-:W-:Y:S05]  /*0580*/  BSYNC B1 ;  /* 0x0000000000017941 */ /* 0x000fea0003800000 */
.L_x_158:
[C---:B------:R-:W-:Y:S01]  /*0590*/  IMAD.IADD R6, R5.reuse, 0x1, -R10 ;  /* 0x0000000105067824 */ /* 0x040fe200078e0a0a */
[----:B------:R-:W-:Y:S01]  /*05a0*/  ISETP.GT.U32.AND P1, PT, R5, R10, PT ;  /* 0x0000000a0500720c */ /* 0x000fe20003f24070 */
[----:B------:R-:W-:Y:S03]  /*05b0*/  BSSY B1, `(.L_x_160) ;  /* 0x000007c000017945 */ /* 0x000fe60003800000 */
[----:B------:R-:W-:-:S13]  /*05c0*/  ISETP.LE.U32.OR P1, PT, R6, 0x18, !P1 ;  /* 0x000000180600780c */ /* 0x000fda0004f23470 */
[----:B------:R-:W-:Y:S05]  /*05d0*/  @P1 BRA `(.L_x_161) ;  /* 0x0000000400e41947 */ /* 0x000fea0003800000 */
[----:B------:R-:W-:Y:S02]  /*05e0*/  PLOP3.LUT P0, PT, PT, PT, PT, 0x8, 0x0 ;  /* 0x000000000000781c */ /* 0x000fe40003f0e170 */
[----:B------:R-:W-:-:S11]  /*05f0*/  IADD3 R23, R5, -0x18, RZ ;  /* 0xffffffe805177810 */ /* 0x000fd60007ffe0ff */
.L_x_162:
        /* <DEDUP_REMOVED lines=119> */
.L_x_161:
[----:B------:R-:W-:Y:S05]  /*0d70*/  BSYNC B1 ;  /* 0x0000000000017941 */ /* 0x000fea0003800000 */
.L_x_160:
        /* <DEDUP_REMOVED lines=65> */
.L_x_164:
[----:B------:R-:W-:Y:S05]  /*1190*/  BSYNC B1 ;  /* 0x0000000000017941 */ /* 0x000fea0003800000 */
.L_x_163:
        /* <DEDUP_REMOVED lines=30> */
.L_x_157:
[----:B------:R-:W-:Y:S05]  /*1380*/  BSYNC B0 ;  /* 0x0000000000007941 */ /* 0x000fea0003800000 */
.L_x_156:
        /* <DEDUP_REMOVED lines=18> */
.L_x_165:
        /* <DEDUP_REMOVED lines=13> */
.L_x_1235:


//--------------------- .text._Z9moe_vec_qIN3c104HalfELi32ELi4E10block_q5_1Li2EXadL_ZN45_INTERNAL_8d5cb472_14_gguf_kernel_cu_cd24131917vec_dot_q5_1_q8_1EPKvPK10block_q8_1RKiEEEvS5_S5_PT_PS9_iiii --------------------------
	.section	.text._Z9moe_vec_qIN3c104HalfELi32ELi4E10block_q5_1Li2EXadL_ZN45_INTERNAL_8d5cb472_14_gguf_kernel_cu_cd24131917vec_dot_q5_1_q8_1EPKvPK10block_q8_1RKiEEEvS5_S5_PT_PS9_iiii,"ax",@progbits
	.align	128
.text._Z9moe_vec_qIN3c104HalfELi32ELi4E10block_q5_1Li2EXadL_ZN45_INTERNAL_8d5cb472_14_gguf_kernel_cu_cd24131917vec_dot_q5_1_q8_1EPKvPK10block_q8_1RKiEEEvS5_S5_PT_PS9_iiii:
        .type           _Z9moe_vec_qIN3c104HalfELi32ELi4E10block_q5_1Li2EXadL_ZN45_INTERNAL_8d5cb472_14_gguf_kernel_cu_cd24131917vec_dot_q5_1_q8_1EPKvPK10block_q8_1RKiEEEvS5_S5_PT_PS9_iiii,@function
        .size           _Z9moe_vec_qIN3c104HalfELi32ELi4E10block_q5_1Li2EXadL_ZN45_INTERNAL_8d5cb472_14_gguf_kernel_cu_cd24131917vec_dot_q5_1_q8_1EPKvPK10block_q8_1RKiEEEvS5_S5_PT_PS9_iiii,(.L_x_1236 - _Z9moe_vec_qIN3c104HalfELi32ELi4E10block_q5_1Li2EXadL_ZN45_INTERNAL_8d5cb472_14_gguf_kernel_cu_cd24131917vec_dot_q5_1_q8_1EPKvPK10block_q8_1RKiEEEvS5_S5_PT_PS9_iiii)
        .other          _Z9moe_vec_qIN3c104HalfELi32ELi4E10block_q5_1Li2EXadL_ZN45_INTERNAL_8d5cb472_14_gguf_kernel_cu_cd24131917vec_dot_q5_1_q8_1EPKvPK10block_q8_1RKiEEEvS5_S5_PT_PS9_iiii,@"STO_CUDA_ENTRY STV_DEFAULT"
_Z9moe_vec_qIN3c104HalfELi32ELi4E10block_q5_1Li2EXadL_ZN45_INTERNAL_8d5cb472_14_gguf_kernel_cu_cd24131917vec_dot_q5_1_q8_1EPKvPK10block_q8_1RKiEEEvS5_S5_PT_PS9_iiii:
        /* <DEDUP_REMOVED lines=53> */
.L_x_168:
        /* <DEDUP_REMOVED lines=76> */
.L_x_167:
[----:B------:R-:W-:Y:S05]  /*0810*/  BSYNC B0 ;  /* 0x0000000000007941 */ /* 0x000fea0003800000 */
.L_x_166:
        /* <DEDUP_REMOVED lines=18> */
.L_x_169:
        /* <DEDUP_REMOVED lines=12> */
.L_x_1236:


//--------------------- .text._Z9moe_vec_qIN3c104HalfELi32ELi4E10block_q5_0Li2EXadL_ZN45_INTERNAL_8d5cb472_14_gguf_kernel_cu_cd24131917vec_dot_q5_0_q8_1EPKvPK10block_q8_1RKiEEEvS5_S5_PT_PS9_iiii --------------------------
	.section	.text._Z9moe_vec_qIN3c104HalfELi32ELi4E10block_q5_0Li2EXadL_ZN45_INTERNAL_8d5cb472_14_gguf_kernel_cu_cd24131917vec_dot_q5_0_q8_1EPKvPK10block_q8_1RKiEEEvS5_S5_PT_PS9_iiii,"ax",@progbits
	.align	128
.text._Z9moe_vec_qIN3c104HalfELi32ELi4E10block_q5_0Li2EXadL_ZN45_INTERNAL_8d5cb472_14_gguf_kernel_cu_cd24131917vec_dot_q5_0_q8_1EPKvPK10block_q8_1RKiEEEvS5_S5_PT_PS9_iiii:
        .type           _Z9moe_vec_qIN3c104HalfELi32ELi4E10block_q5_0Li2EXadL_ZN45_INTERNAL_8d5cb472_14_gguf_kernel_cu_cd24131917vec_dot_q5_0_q8_1EPKvPK10block_q8_1RKiEEEvS5_S5_PT_PS9_iiii,@function
        .size           _Z9moe_vec_qIN3c104HalfELi32ELi4E10block_q5_0Li2EXadL_ZN45_INTERNAL_8d5cb472_14_gguf_kernel_cu_cd24131917vec_dot_q5_0_q8_1EPKvPK10block_q8_1RKiEEEvS5_S5_PT_PS9_iiii,(.L_x_1237 - _Z9moe_vec_qIN3c104HalfELi32ELi4E10block_q5_0Li2EXadL_ZN45_INTERNAL_8d5cb472_14_gguf_kernel_cu_cd24131917vec_dot_q5_0_q8_1EPKvPK10block_q8_1RKiEEEvS5_S5_PT_PS9_iiii)
        .other          _Z9moe_vec_qIN3c104HalfELi32ELi4E10block_q5_0Li2EXadL_ZN45_INTERNAL_8d5cb472_14_gguf_kernel_cu_cd24131917vec_dot_q5_0_q8_1EPKvPK10block_q8_1RKiEEEvS5_S5_PT_PS9_iiii,@"STO_CUDA_ENTRY STV_DEFAULT"
_Z9moe_vec_qIN3c104HalfELi32ELi4E10block_q5_0Li2EXadL_ZN45_INTERNAL_8d5cb472_14_gguf_kernel_cu_cd24131917vec_dot_q5_0_q8_1EPKvPK10block_q8_1RKiEEEvS5_S5_PT_PS9_iiii:
        /* <DEDUP_REMOVED lines=53> */
.L_x_172:
        /* <DEDUP_REMOVED lines=82> */
.L_x_171:
[----:B------:R-:W-:Y:S05]  /*0870*/  BSYNC B0 ;  /* 0x0000000000007941 */ /* 0x000fea0003800000 */
.L_x_170:
        /* <DEDUP_REMOVED lines=18> */
.L_x_173:
        /* <DEDUP_REMOVED lines=14> */
.L_x_1237:


//--------------------- .text._Z9moe_vec_qIN3c104HalfELi32ELi4E10block_q4_1Li2EXadL_ZN45_INTERNAL_8d5cb472_14_gguf_kernel_cu_cd24131917vec_dot_q4_1_q8_1EPKvPK10block_q8_1RKiEEEvS5_S5_PT_PS9_iiii --------------------------
	.section	.text._Z9moe_vec_qIN3c104HalfELi32ELi4E10block_q4_1Li2EXadL_ZN45_INTERNAL_8d5cb472_14_gguf_kernel_cu_cd24131917vec_dot_q4_1_q8_1EPKvPK10block_q8_1RKiEEEvS5_S5_PT_PS9_iiii,"ax",@progbits
	.align	128
.text._Z9moe_vec_qIN3c104HalfELi32ELi4E10block_q4_1Li2EXadL_ZN45_INTERNAL_8d5cb472_14_gguf_kernel_cu_cd24131917vec_dot_q4_1_q8_1EPKvPK10block_q8_1RKiEEEvS5_S5_PT_PS9_iiii:
        .type           _Z9moe_vec_qIN3c104HalfELi32ELi4E10block_q4_1Li2EXadL_ZN45_INTERNAL_8d5cb472_14_gguf_kernel_cu_cd24131917vec_dot_q4_1_q8_1EPKvPK10block_q8_1RKiEEEvS5_S5_PT_PS9_iiii,@function
        .size           _Z9moe_vec_qIN3c104HalfELi32ELi4E10block_q4_1Li2EXadL_ZN45_INTERNAL_8d5cb472_14_gguf_kernel_cu_cd24131917vec_dot_q4_1_q8_1EPKvPK10block_q8_1RKiEEEvS5_S5_PT_PS9_iiii,(.L_x_1238 - _Z9moe_vec_qIN3c104HalfELi32ELi4E10block_q4_1Li2EXadL_ZN45_INTERNAL_8d5cb472_14_gguf_kernel_cu_cd24131917vec_dot_q4_1_q8_1EPKvPK10block_q8_1RKiEEEvS5_S5_PT_PS9_iiii)
        .other          _Z9moe_vec_qIN3c104HalfELi32ELi4E10block_q4_1Li2EXadL_ZN45_INTERNAL_8d5cb472_14_gguf_kernel_cu_cd24131917vec_dot_q4_1_q8_1EPKvPK10block_q8_1RKiEEEvS5_S5_PT_PS9_iiii,@"STO_CUDA_ENTRY STV_DEFAULT"
_Z9moe_vec_qIN3c104HalfELi32ELi4E10block_q4_1Li2EXadL_ZN45_INTERNAL_8d5cb472_14_gguf_kernel_cu_cd24131917vec_dot_q4_1_q8_1EPKvPK10block_q8_1RKiEEEvS5_S5_PT_PS9_iiii:
        /* <DEDUP_REMOVED lines=97> */
.L_x_177:
[----:B------:R-:W-:Y:S05]  /*0610*/  BSYNC B1 ;  /* 0x0000000000017941 */ /* 0x000fea0003800000 */
.L_x_176:
[CC--:B------:R-:W-:Y:S01]  /*0620*/  ISETP.GT.U32.AND P1, PT, R5.reuse, R8.reuse, PT ;  /* 0x000000080500720c */ /* 0x0c0fe20003f24070 */
[----:B------:R-:W-:Y:S01]  /*0630*/  BSSY B1, `(.L_x_178) ;  /* 0x000009d000017945 */ /* 0x000fe20003800000 */
[----:B------:R-:W-:-:S04]  /*0640*/  IADD3 R4, R5, -R8, RZ ;  /* 0x8000000805047210 */ /* 0x000fc80007ffe0ff */
[----:B------:R-:W-:-:S13]  /*0650*/  ISETP.LE.U32.OR P1, PT, R4, 0x30, !P1 ;  /* 0x000000300400780c */ /* 0x000fda0004f23470 */
[----:B------:R-:W-:Y:S05]  /*0660*/  @P1 BRA `(.L_x_179) ;  /* 0x0000000800641947 */ /* 0x000fea0003800000 */
[----:B------:R-:W-:Y:S01]  /*0670*/  PLOP3.LUT P0, PT, PT, PT, PT, 0x8, 0x0 ;  /* 0x000000000000781c */ /* 0x000fe20003f0e170 */
[----:B------:R-:W-:-:S12]  /*0680*/  VIADD R4, R5, 0xffffffd0 ;  /* 0xffffffd005047836 */ /* 0x000fd80000000000 */
.L_x_180:
        /* <DEDUP_REMOVED lines=151> */
.L_x_179:
[----:B------:R-:W-:Y:S05]  /*1000*/  BSYNC B1 ;  /* 0x0000000000017941 */ /* 0x000fea0003800000 */
.L_x_178:
        /* <DEDUP_REMOVED lines=81> */
.L_x_182:
[----:B------:R-:W-:Y:S05]  /*1520*/  BSYNC B1 ;  /* 0x0000000000017941 */ /* 0x000fea0003800000 */
.L_x_181:
        /* <DEDUP_REMOVED lines=38> */
.L_x_175:
[----:B------:R-:W-:Y:S05]  /*1790*/  BSYNC B0 ;  /* 0x0000000000007941 */ /* 0x000fea0003800000 */
.L_x_174:
        /* <DEDUP_REMOVED lines=18> */
.L_x_183:
        /* <DEDUP_REMOVED lines=12> */
.L_x_1238:


//--------------------- .text._Z9moe_vec_qIN3c104HalfELi32ELi4E10block_q4_0Li2EXadL_ZN45_INTERNAL_8d5cb472_14_gguf_kernel_cu_cd24131917vec_dot_q4_0_q8_1EPKvPK10block_q8_1RKiEEEvS5_S5_PT_PS9_iiii --------------------------
	.section	.text._Z9moe_vec_qIN3c104HalfELi32ELi4E10block_q4_0Li2EXadL_ZN45_INTERNAL_8d5cb472_14_gguf_kernel_cu_cd24131917vec_dot_q4_0_q8_1EPKvPK10block_q8_1RKiEEEvS5_S5_PT_PS9_iiii,"ax",@progbits
	.align	128
.text._Z9moe_vec_qIN3c104HalfELi32ELi4E10block_q4_0Li2EXadL_ZN45_INTERNAL_8d5cb472_14_gguf_kernel_cu_cd24131917vec_dot_q4_0_q8_1EPKvPK10block_q8_1RKiEEEvS5_S5_PT_PS9_iiii:
        .type           _Z9moe_vec_qIN3c104HalfELi32ELi4E10block_q4_0Li2EXadL_ZN45_INTERNAL_8d5cb472_14_gguf_kernel_cu_cd24131917vec_dot_q4_0_q8_1EPKvPK10block_q8_1RKiEEEvS5_S5_PT_PS9_iiii,@function
        .size           _Z9moe_vec_qIN3c104HalfELi32ELi4E10block_q4_0Li2EXadL_ZN45_INTERNAL_8d5cb472_14_gguf_kernel_cu_cd24131917vec_dot_q4_0_q8_1EPKvPK10block_q8_1RKiEEEvS5_S5_PT_PS9_iiii,(.L_x_1239 - _Z9moe_vec_qIN3c104HalfELi32ELi4E10block_q4_0Li2EXadL_ZN45_INTERNAL_8d5cb472_14_gguf_kernel_cu_cd24131917vec_dot_q4_0_q8_1EPKvPK10block_q8_1RKiEEEvS5_S5_PT_PS9_iiii)
        .other          _Z9moe_vec_qIN3c104HalfELi32ELi4E10block_q4_0Li2EXadL_ZN45_INTERNAL_8d5cb472_14_gguf_kernel_cu_cd24131917vec_dot_q4_0_q8_1EPKvPK10block_q8_1RKiEEEvS5_S5_PT_PS9_iiii,@"STO_CUDA_ENTRY STV_DEFAULT"
_Z9moe_vec_qIN3c104HalfELi32ELi4E10block_q4_0Li2EXadL_ZN45_INTERNAL_8d5cb472_14_gguf_kernel_cu_cd24131917vec_dot_q4_0_q8_1EPKvPK10block_q8_1RKiEEEvS5_S5_PT_PS9_iiii:
        /* <DEDUP_REMOVED lines=100> */
.L_x_187:
[----:B------:R-:W-:Y:S05]  /*0640*/  BSYNC B1 ;  /* 0x0000000000017941 */ /* 0x000fea0003800000 */
.L_x_186:
[CC--:B------:R-:W-:Y:S01]  /*0650*/  ISETP.GT.U32.AND P1, PT, R5.reuse, R22.reuse, PT ;  /* 0x000000160500720c */ /* 0x0c0fe20003f24070 */
[----:B------:R-:W-:Y:S01]  /*0660*/  BSSY B1, `(.L_x_188) ;  /* 0x00000ae000017945 */ /* 0x000fe20003800000 */
[----:B------:R-:W-:-:S04]  /*0670*/  IADD3 R12, R5, -R22, RZ ;  /* 0x80000016050c7210 */ /* 0x000fc80007ffe0ff */
[----:B------:R-:W-:-:S13]  /*0680*/  ISETP.LE.U32.OR P1, PT, R12, 0x30, !P1 ;  /* 0x000000300c00780c */ /* 0x000fda0004f23470 */
[----:B------:R-:W-:Y:S05]  /*0690*/  @P1 BRA `(.L_x_189) ;  /* 0x0000000800a81947 */ /* 0x000fea0003800000 */
[----:B------:R-:W-:Y:S01]  /*06a0*/  PLOP3.LUT P0, PT, PT, PT, PT, 0x8, 0x0 ;  /* 0x000000000000781c */ /* 0x000fe20003f0e170 */
[----:B------:R-:W-:-:S12]  /*06b0*/  VIADD R23, R5, 0xffffffd0 ;  /* 0xffffffd005177836 */ /* 0x000fd80000000000 */
.L_x_190:
        /* <DEDUP_REMOVED lines=168> */
.L_x_189:
[----:B------:R-:W-:Y:S05]  /*1140*/  BSYNC B1 ;  /* 0x0000000000017941 */ /* 0x000fea0003800000 */
.L_x_188:
        /* <DEDUP_REMOVED lines=89> */
.L_x_192:
[----:B------:R-:W-:Y:S05]  /*16e0*/  BSYNC B1 ;  /* 0x0000000000017941 */ /* 0x000fea0003800000 */
.L_x_191:
        /* <DEDUP_REMOVED lines=42> */
.L_x_185:
[----:B------:R-:W-:Y:S05]  /*1990*/  BSYNC B0 ;  /* 0x0000000000007941 */ /* 0x000fea0003800000 */
.L_x_184:
        /* <DEDUP_REMOVED lines=18> */
.L_x_193:
        /* <DEDUP_REMOVED lines=12> */
.L_x_1239:


//--------------------- .text._Z9moe_vec_qIfLi256ELi8E11block_iq1_mLi1EXadL_ZN45_INTERNAL_8d5cb472_14_gguf_kernel_cu_cd24131918vec_dot_iq1_m_q8_1EPKvPK10block_q8_1RKiEEEvS3_S3_PT_PS7_iiii --------------------------
	.section	.text._Z9moe_vec_qIfLi256ELi8E11block_iq1_mLi1EXadL_ZN45_INTERNAL_8d5cb472_14_gguf_kernel_cu_cd24131918vec_dot_iq1_m_q8_1EPKvPK10block_q8_1RKiEEEvS3_S3_PT_PS7_iiii,"ax",@progbits
	.align	128
.text._Z9moe_vec_qIfLi256ELi8E11block_iq1_mLi1EXadL_ZN45_INTERNAL_8d5cb472_14_gguf_kernel_cu_cd24131918vec_dot_iq1_m_q8_1EPKvPK10block_q8_1RKiEEEvS3_S3_PT_PS7_iiii:
        .type           _Z9moe_vec_qIfLi256ELi8E11block_iq1_mLi1EXadL_ZN45_INTERNAL_8d5cb472_14_gguf_kernel_cu_cd24131918vec_dot_iq1_m_q8_1EPKvPK10block_q8_1RKiEEEvS3_S3_PT_PS7_iiii,@function
        .size           _Z9moe_vec_qIfLi256ELi8E11block_iq1_mLi1EXadL_ZN45_INTERNAL_8d5cb472_14_gguf_kernel_cu_cd24131918vec_dot_iq1_m_q8_1EPKvPK10block_q8_1RKiEEEvS3_S3_PT_PS7_iiii,(.L_x_1240 - _Z9moe_vec_qIfLi256ELi8E11block_iq1_mLi1EXadL_ZN45_INTERNAL_8d5cb472_14_gguf_kernel_cu_cd24131918vec_dot_iq1_m_q8_1EPKvPK10block_q8_1RKiEEEvS3_S3_PT_PS7_iiii)
        .other          _Z9moe_vec_qIfLi256ELi8E11block_iq1_mLi1EXadL_ZN45_INTERNAL_8d5cb472_14_gguf_kernel_cu_cd24131918vec_dot_iq1_m_q8_1EPKvPK10block_q8_1RKiEEEvS3_S3_PT_PS7_iiii,@"STO_CUDA_ENTRY STV_DEFAULT"
_Z9moe_vec_qIfLi256ELi8E11block_iq1_mLi1EXadL_ZN45_INTERNAL_8d5cb472_14_gguf_kernel_cu_cd24131918vec_dot_iq1_m_q8_1EPKvPK10block_q8_1RKiEEEvS3_S3_PT_PS7_iiii:
        /* <DEDUP_REMOVED lines=30> */
[----:B-1----:R-:W-:Y:S01]  /*01e0*/  VIADD R6, R0, 0xffffffe ;  /* 0x0ffffffe00067836 */ /* 0x002fe20000000000 */
[----:B------:R-:W-:-:S05]  /*01f0*/  SHF.L.U32 R0, R20, 0x3, RZ ;  /* 0x0000000314007819 */ /* 0x000fca00000006ff */
        /* <DEDUP_REMOVED lines=21> */
.L_x_196:
        /* <DEDUP_REMOVED lines=15> */
[----:B------:R-:W-:-:S02]  /*0440*/  SHF.R.U32.HI R7, RZ, 0x1, R6 ;  /* 0x00000001ff077819 */ /* 0x000fc40000011606 */
[----:B------:R-:W-:Y:S01]  /*0450*/  LOP3.LUT R11, R2, 0x20, RZ, 0xfc, !PT ;  /* 0x00000020020b7812 */ /* 0x000fe200078efcff */
[----:B------:R-:W4:Y:S01]  /*0460*/  LDG.E.U16.CONSTANT R24, desc[UR6][R22.64+0x30] ;  /* 0x0000300616187981 */ /* 0x000f22000c1e9500 */
[-C--:B------:R-:W-:Y:S02]  /*0470*/  LEA R12, P0, R13, R22.reuse, 0x2 ;  /* 0x000000160d0c7211 */ /* 0x080fe400078010ff */
[-C--:B------:R-:W-:Y:S01]  /*0480*/  IADD3 R10, P1, R11, R22.reuse, RZ ;  /* 0x000000160b0a7210 */ /* 0x080fe20007f3e0ff */
[----:B------:R-:W5:Y:S01]  /*0490*/  LDG.E.U16.CONSTANT R21, desc[UR6][R22.64+0x36] ;  /* 0x0000360616157981 */ /* 0x000f62000c1e9500 */
[----:B------:R-:W-:Y:S01]  /*04a0*/  LEA R6, P2, R7, R22, 0x1 ;  /* 0x0000001607067211 */ /* 0x000fe200078408ff */
[--C-:B------:R-:W-:Y:S02]  /*04b0*/  IMAD.X R13, RZ, RZ, R23.reuse, P0 ;  /* 0x000000ffff0d7224 */ /* 0x100fe400000e0617 */
[----:B------:R-:W-:Y:S01]  /*04c0*/  IMAD.X R11, RZ, RZ, R23, P1 ;  /* 0x000000ffff0b7224 */ /* 0x000fe200008e0617 */
[----:B------:R-:W-:-:S02]  /*04d0*/  IADD3.X R7, RZ, R23, RZ, P2, !PT ;  /* 0x00000017ff077210 */ /* 0x000fc400017fe4ff */
[----:B------:R-:W5:Y:S04]  /*04e0*/  LDG.E.CONSTANT R12, desc[UR6][R12.64] ;  /* 0x000000060c0c7981 */ /* 0x000f68000c1e9900 */
[----:B------:R-:W5:Y:S04]  /*04f0*/  LDG.E.U8.CONSTANT R0, desc[UR6][R10.64] ;  /* 0x000000060a007981 */ /* 0x000f68000c1e9100 */
[----:B------:R0:W5:Y:S04]  /*0500*/  LDG.E.U16.CONSTANT R6, desc[UR6][R6.64+0x30] ;  /* 0x0000300606067981 */ /* 0x000168000c1e9500 */
[----:B------:R1:W5:Y:S01]  /*0510*/  LDG.E.U8.CONSTANT R2, desc[UR6][R10.64+0x1] ;  /* 0x000001060a027981 */ /* 0x000362000c1e9100 */
[----:B------:R-:W-:-:S05]  /*0520*/  LOP3.LUT R27, R8, 0x1, RZ, 0xc0, !PT ;  /* 0x00000001081b7812 */ /* 0x000fca00078ec0ff */
[----:B------:R-:W-:Y:S01]  /*0530*/  IMAD R27, R27, 0x6, RZ ;  /* 0x000000061b1b7824 */ /* 0x000fe200078e02ff */
[----:B---3--:R-:W-:-:S04]  /*0540*/  SHF.R.U32.HI R9, RZ, 0x8, R9 ;  /* 0x00000008ff097819 */ /* 0x008fc80000011609 */
[----:B------:R-:W-:Y:S02]  /*0550*/  LOP3.LUT R25, R9, 0xf0, RZ, 0xc0, !PT ;  /* 0x000000f009197812 */ /* 0x000fe400078ec0ff */
[----:B------:R-:W3:Y:S01]  /*0560*/  LDC.64 R8, c[0x4][0x28] ;  /* 0x01000a00ff087b82 */ /* 0x000ee20000000a00 */
[----:B--2---:R-:W-:Y:S02]  /*0570*/  SHF.R.U32.HI R26, RZ, 0x4, R17 ;  /* 0x00000004ff1a7819 */ /* 0x004fe40000011611 */
[----:B----4-:R-:W-:Y:S02]  /*0580*/  LEA.HI R17, R24, R25, RZ, 0x14 ;  /* 0x0000001918117211 */ /* 0x010fe400078fa0ff */
[----:B------:R-:W-:Y:S02]  /*0590*/  LOP3.LUT R26, R26, 0xf00, RZ, 0xc0, !PT ;  /* 0x00000f001a1a7812 */ /* 0x000fe400078ec0ff */
[----:B-----5:R-:W-:-:S04]  /*05a0*/  LOP3.LUT R21, R21, 0xf000, RZ, 0xc0, !PT ;  /* 0x0000f00015157812 */ /* 0x020fc800078ec0ff */
[----:B------:R-:W-:Y:S02]  /*05b0*/  IADD3 R17, R21, R17, R26 ;  /* 0x0000001115117210 */ /* 0x000fe40007ffe01a */
[----:B0-----:R-:W-:Y:S01]  /*05c0*/  LOP3.LUT R7, R12, 0xff, RZ, 0xc0, !PT ;  /* 0x000000ff0c077812 */ /* 0x001fe200078ec0ff */
[C---:B-1----:R-:W-:Y:S01]  /*05d0*/  IMAD.SHL.U32 R10, R0.reuse, 0x100, RZ ;  /* 0x00000100000a7824 */ /* 0x042fe200078e00ff */
[----:B------:R-:W-:Y:S02]  /*05e0*/  LOP3.LUT R11, R0, 0xf0, RZ, 0xc0, !PT ;  /* 0x000000f0000b7812 */ /* 0x000fe400078ec0ff */
[----:B------:R-:W-:Y:S02]  /*05f0*/  SHF.R.U32.HI R21, RZ, R27, R6 ;  /* 0x0000001bff157219 */ /* 0x000fe40000011606 */
[----:B------:R-:W-:Y:S02]  /*0600*/  LOP3.LUT R23, R10, 0x700, R7, 0xe2, !PT ;  /* 0x000007000a177812 */ /* 0x000fe400078ee207 */
[----:B------:R-:W-:-:S02]  /*0610*/  LOP3.LUT R6, R2, 0xf0, RZ, 0xc0, !PT ;  /* 0x000000f002067812 */ /* 0x000fc400078ec0ff */
[----:B------:R-:W-:Y:S02]  /*0620*/  SHF.R.U32.HI R7, RZ, 0x8, R12 ;  /* 0x00000008ff077819 */ /* 0x000fe4000001160c */
[----:B------:R-:W-:Y:S02]  /*0630*/  SHF.R.U32.HI R6, RZ, 0x4, R6 ;  /* 0x00000004ff067819 */ /* 0x000fe40000011606 */
[----:B------:R-:W-:Y:S02]  /*0640*/  LOP3.LUT R13, R7, 0xff, RZ, 0xc0, !PT ;  /* 0x000000ff070d7812 */ /* 0x000fe400078ec0ff */
[----:B------:R-:W-:Y:S02]  /*0650*/  SHF.R.U32.HI R7, RZ, 0x4, R11 ;  /* 0x00000004ff077819 */ /* 0x000fe4000001160b */
[----:B------:R-:W-:Y:S01]  /*0660*/  SHF.R.U32.HI R10, RZ, 0x10, R12 ;  /* 0x00000010ff0a7819 */ /* 0x000fe2000001160c */
[----:B------:R-:W-:Y:S02]  /*0670*/  IMAD.SHL.U32 R11, R6, 0x100, RZ ;  /* 0x00000100060b7824 */ /* 0x000fe400078e00ff */
[----:B------:R-:W-:Y:S01]  /*0680*/  IMAD.SHL.U32 R25, R2, 0x100, RZ ;  /* 0x0000010002197824 */ /* 0x000fe200078e00ff */
[----:B------:R-:W-:Y:S01]  /*0690*/  LOP3.LUT R10, R10, 0xff, RZ, 0xc0, !PT ;  /* 0x000000ff0a0a7812 */ /* 0x000fe200078ec0ff */
[----:B------:R-:W-:Y:S01]  /*06a0*/  IMAD.SHL.U32 R24, R7, 0x100, RZ ;  /* 0x0000010007187824 */ /* 0x000fe200078e00ff */
[----:B------:R-:W-:-:S02]  /*06b0*/  LOP3.LUT R0, R0, 0x8, RZ, 0xc0, !PT ;  /* 0x0000000800007812 */ /* 0x000fc400078ec0ff */
[----:B------:R-:W-:Y:S02]  /*06c0*/  LOP3.LUT R2, R2, 0x8, RZ, 0xc0, !PT ;  /* 0x0000000802027812 */ /* 0x000fe400078ec0ff */
[----:B------:R-:W-:Y:S01]  /*06d0*/  LOP3.LUT R7, R7, 0x8, RZ, 0xc0, !PT ;  /* 0x0000000807077812 */ /* 0x000fe200078ec0ff */
[----:B---3--:R-:W-:Y:S01]  /*06e0*/  IMAD.WIDE.U32 R22, R23, 0x8, R8 ;  /* 0x0000000817167825 */ /* 0x008fe200078e0008 */
[----:B------:R-:W-:Y:S02]  /*06f0*/  LOP3.LUT R6, R6, 0x8, RZ, 0xc0, !PT ;  /* 0x0000000806067812 */ /* 0x000fe400078ec0ff */
[----:B------:R-:W-:Y:S02]  /*0700*/  LOP3.LUT R27, R11, 0x700, RZ, 0xc0, !PT ;  /* 0x000007000b1b7812 */ /* 0x000fe400078ec0ff */
[----:B------:R-:W-:Y:S01]  /*0710*/  LOP3.LUT R11, R25, 0x700, R10, 0xe2, !PT ;  /* 0x00000700190b7812 */ /* 0x000fe200078ee20a */
[----:B------:R0:W2:Y:S01]  /*0720*/  LDG.E.CONSTANT R22, desc[UR6][R22.64] ;  /* 0x0000000616167981 */ /* 0x0000a2000c1e9900 */
[----:B------:R-:W-:Y:S01]  /*0730*/  LOP3.LUT R13, R24, 0x700, R13, 0xe2, !PT ;  /* 0x00000700180d7812 */ /* 0x000fe200078ee20d */
[----:B------:R-:W-:Y:S01]  /*0740*/  IMAD.MOV.U32 R24, RZ, RZ, 0x3d000000 ;  /* 0x3d000000ff187424 */ /* 0x000fe200078e00ff */
[----:B------:R-:W-:-:S02]  /*0750*/  I2FP.F32.S32 R25, R0 ;  /* 0x0000000000197245 */ /* 0x000fc40000201400 */
[----:B------:R-:W-:Y:S02]  /*0760*/  I2FP.F32.S32 R2, R2 ;  /* 0x0000000200027245 */ /* 0x000fe40000201400 */
        /* <DEDUP_REMOVED lines=44> */
[----:B0-----:R-:W-:Y:S02]  /*0a30*/  SHF.R.U32.HI R6, RZ, 0x2, R21 ;  /* 0x00000002ff067819 */ /* 0x001fe40000011615 */
[----:B------:R-:W-:Y:S01]  /*0a40*/  LOP3.LUT R12, R12, 0xf0f0f0f, RZ, 0xc0, !PT ;  /* 0x0f0f0f0f0c0c7812 */ /* 0x000fe200078ec0ff */
[----:B------:R-:W-:Y:S01]  /*0a50*/  VIADD R20, R20, 0x4 ;  /* 0x0000000414147836 */ /* 0x000fe20000000000 */
[----:B------:R-:W-:Y:S02]  /*0a60*/  SHF.L.U32 R21, R21, 0x1, RZ ;  /* 0x0000000115157819 */ /* 0x000fe400000006ff */
[----:B------:R-:W-:Y:S02]  /*0a70*/  LOP3.LUT R6, R6, 0xe, RZ, 0xc0, !PT ;  /* 0x0000000e06067812 */ /* 0x000fe400078ec0ff */
[----:B------:R-:W-:-:S02]  /*0a80*/  LOP3.LUT R21, R21, 0xe, RZ, 0xc0, !PT ;  /* 0x0000000e15157812 */ /* 0x000fc400078ec0ff */
[----:B------:R-:W-:Y:S02]  /*0a90*/  LOP3.LUT R6, R6, 0x1, RZ, 0xfc, !PT ;  /* 0x0000000106067812 */ /* 0x000fe400078efcff */
[----:B------:R-:W-:Y:S02]  /*0aa0*/  ISETP.GE.U32.AND P0, PT, R20, UR4, PT ;  /* 0x0000000414007c0c */ /* 0x000fe4000bf06070 */
[----:B------:R-:W-:Y:S02]  /*0ab0*/  LOP3.LUT R21, R21, 0x1, RZ, 0xfc, !PT ;  /* 0x0000000115157812 */ /* 0x000fe400078efcff */
[----:B------:R-:W-:Y:S01]  /*0ac0*/  I2FP.F32.S32 R6, R6 ;  /* 0x0000000600067245 */ /* 0x000fe20000201400 */
[----:B------:R-:W-:Y:S01]  /*0ad0*/  HADD2.F32 R17, -RZ, R17.H0_H0 ;  /* 0x20000011ff117230 */ /* 0x000fe20000004100 */
[----:B------:R-:W-:Y:S01]  /*0ae0*/  I2FP.F32.S32 R21, R21 ;  /* 0x0000001500157245 */ /* 0x000fe20000201400 */
[----:B------:R-:W-:Y:S02]  /*0af0*/  VIADD R19, R19, 0x20 ;  /* 0x0000002013137836 */ /* 0x000fe40000000000 */
[----:B------:R-:W-:-:S02]  /*0b00*/  VIADD R15, R15, 0x4 ;  /* 0x000000040f0f7836 */ /* 0x000fc40000000000 */
        /* <DEDUP_REMOVED lines=25> */
.L_x_195:
[----:B------:R-:W-:Y:S05]  /*0ca0*/  BSYNC B0 ;  /* 0x0000000000007941 */ /* 0x000fea0003800000 */
.L_x_194:
        /* <DEDUP_REMOVED lines=16> */
[----:B0-----:R-:W-:-:S05]  /*0db0*/  IMAD.WIDE.U32 R2, R3, 0x4, R4 ;  /* 0x0000000403027825 */ /* 0x001fca00078e0004 */
[----:B------:R-:W-:Y:S01]  /*0dc0*/  STG.E desc[UR6][R2.64], R9 ;  /* 0x0000000902007986 */ /* 0x000fe2000c101906 */
[----:B------:R-:W-:Y:S05]  /*0dd0*/  EXIT ;  /* 0x000000000000794d */ /* 0x000fea0003800000 */
.L_x_197:
        /* <DEDUP_REMOVED lines=10> */
.L_x_1240:


//--------------------- .text._Z9moe_vec_qIfLi256ELi8E12block_iq4_xsLi1EXadL_ZN45_INTERNAL_8d5cb472_14_gguf_kernel_cu_cd24131919vec_dot_iq4_xs_q8_1EPKvPK10block_q8_1RKiEEEvS3_S3_PT_PS7_iiii --------------------------
	.section	.text._Z9moe_vec_qIfLi256ELi8E12block_iq4_xsLi1EXadL_ZN45_INTERNAL_8d5cb472_14_gguf_kernel_cu_cd24131919vec_dot_iq4_xs_q8_1EPKvPK10block_q8_1RKiEEEvS3_S3_PT_PS7_iiii,"ax",@progbits
	.align	128
.text._Z9moe_vec_qIfLi256ELi8E12block_iq4_xsLi1EXadL_ZN45_INTERNAL_8d5cb472_14_gguf_kernel_cu_cd24131919vec_dot_iq4_xs_q8_1EPKvPK10block_q8_1RKiEEEvS3_S3_PT_PS7_iiii:
        .type           _Z9moe_vec_qIfLi256ELi8E12block_iq4_xsLi1EXadL_ZN45_INTERNAL_8d5cb472_14_gguf_kernel_cu_cd24131919vec_dot_iq4_xs_q8_1EPKvPK10block_q8_1RKiEEEvS3_S3_PT_PS7_iiii,@function
        .size           _Z9moe_vec_qIfLi256ELi8E12block_iq4_xsLi1EXadL_ZN45_INTERNAL_8d5cb472_14_gguf_kernel_cu_cd24131919vec_dot_iq4_xs_q8_1EPKvPK10block_q8_1RKiEEEvS3_S3_PT_PS7_iiii,(.L_x_1241 - _Z9moe_vec_qIfLi256ELi8E12block_iq4_xsLi1EXadL_ZN45_INTERNAL_8d5cb472_14_gguf_kernel_cu_cd24131919vec_dot_iq4_xs_q8_1EPKvPK10block_q8_1RKiEEEvS3_S3_PT_PS7_iiii)
        .other          _Z9moe_vec_qIfLi256ELi8E12block_iq4_xsLi1EXadL_ZN45_INTERNAL_8d5cb472_14_gguf_kernel_cu_cd24131919vec_dot_iq4_xs_q8_1EPKvPK10block_q8_1RKiEEEvS3_S3_PT_PS7_iiii,@"STO_CUDA_ENTRY STV_DEFAULT"
_Z9moe_vec_qIfLi256ELi8E12block_iq4_xsLi1EXadL_ZN45_INTERNAL_8d5cb472_14_gguf_kernel_cu_cd24131919vec_dot_iq4_xs_q8_1EPKvPK10block_q8_1RKiEEEvS3_S3_PT_PS7_iiii:
        /* <DEDUP_REMOVED lines=58> */
.L_x_200:
        /* <DEDUP_REMOVED lines=227> */
.L_x_199:
[----:B------:R-:W-:Y:S05]  /*11d0*/  BSYNC B0 ;  /* 0x0000000000007941 */ /* 0x000fea0003800000 */
.L_x_198:
        /* <DEDUP_REMOVED lines=15> */
[----:B--2---:R-:W-:-:S05]  /*12d0*/  IMAD.WIDE.U32 R2, R3, 0x4, R4 ;  /* 0x0000000403027825 */ /* 0x004fca00078e0004 */
[----:B------:R-:W-:Y:S01]  /*12e0*/  STG.E desc[UR6][R2.64], R9 ;  /* 0x0000000902007986 */ /* 0x000fe2000c101906 */
[----:B------:R-:W-:Y:S05]  /*12f0*/  EXIT ;  /* 0x000000000000794d */ /* 0x000fea0003800000 */
.L_x_201:
        /* <DEDUP_REMOVED lines=16> */
.L_x_1241:


//--------------------- .text._Z9moe_vec_qIfLi256ELi8E11block_iq2_sLi1EXadL_ZN45_INTERNAL_8d5cb472_14_gguf_kernel_cu_cd24131918vec_dot_iq2_s_q8_1EPKvPK10block_q8_1RKiEEEvS3_S3_PT_PS7_iiii --------------------------
	.section	.text._Z9moe_vec_qIfLi256ELi8E11block_iq2_sLi1EXadL_ZN45_INTERNAL_8d5cb472_14_gguf_kernel_cu_cd24131918vec_dot_iq2_s_q8_1EPKvPK10block_q8_1RKiEEEvS3_S3_PT_PS7_iiii,"ax",@progbits
	.align	128
.text._Z9moe_vec_qIfLi256ELi8E11block_iq2_sLi1EXadL_ZN45_INTERNAL_8d5cb472_14_gguf_kernel_cu_cd24131918vec_dot_iq2_s_q8_1EPKvPK10block_q8_1RKiEEEvS3_S3_PT_PS7_iiii:
        .type           _Z9moe_vec_qIfLi256ELi8E11block_iq2_sLi1EXadL_ZN45_INTERNAL_8d5cb472_14_gguf_kernel_cu_cd24131918vec_dot_iq2_s_q8_1EPKvPK10block_q8_1RKiEEEvS3_S3_PT_PS7_iiii,@function
        .size           _Z9moe_vec_qIfLi256ELi8E11block_iq2_sLi1EXadL_ZN45_INTERNAL_8d5cb472_14_gguf_kernel_cu_cd24131918vec_dot_iq2_s_q8_1EPKvPK10block_q8_1RKiEEEvS3_S3_PT_PS7_iiii,(.L_x_1242 - _Z9moe_vec_qIfLi256ELi8E11block_iq2_sLi1EXadL_ZN45_INTERNAL_8d5cb472_14_gguf_kernel_cu_cd24131918vec_dot_iq2_s_q8_1EPKvPK10block_q8_1RKiEEEvS3_S3_PT_PS7_iiii)
        .other          _Z9moe_vec_qIfLi256ELi8E11block_iq2_sLi1EXadL_ZN45_INTERNAL_8d5cb472_14_gguf_kernel_cu_cd24131918vec_dot_iq2_s_q8_1EPKvPK10block_q8_1RKiEEEvS3_S3_PT_PS7_iiii,@"STO_CUDA_ENTRY STV_DEFAULT"
_Z9moe_vec_qIfLi256ELi8E11block_iq2_sLi1EXadL_ZN45_INTERNAL_8d5cb472_14_gguf_kernel_cu_cd24131918vec_dot_iq2_s_q8_1EPKvPK10block_q8_1RKiEEEvS3_S3_PT_PS7_iiii:
        /* <DEDUP_REMOVED lines=56> */
.L_x_204:
        /* <DEDUP_REMOVED lines=172> */
.L_x_203:
[----:B------:R-:W-:Y:S05]  /*0e40*/  BSYNC B0 ;  /* 0x0000000000007941 */ /* 0x000fea0003800000 */
.L_x_202:
        /* <DEDUP_REMOVED lines=18> */
.L_x_205:
        /* <DEDUP_REMOVED lines=9> */
.L_x_1242:


//--------------------- .text._Z9moe_vec_qIfLi256ELi8E11block_iq3_sLi1EXadL_ZN45_INTERNAL_8d5cb472_14_gguf_kernel_cu_cd24131918vec_dot_iq3_s_q8_1EPKvPK10block_q8_1RKiEEEvS3_S3_PT_PS7_iiii --------------------------
	.section	.text._Z9moe_vec_qIfLi256ELi8E11block_iq3_sLi1EXadL_ZN45_INTERNAL_8d5cb472_14_gguf_kernel_cu_cd24131918vec_dot_iq3_s_q8_1EPKvPK10block_q8_1RKiEEEvS3_S3_PT_PS7_iiii,"ax",@progbits
	.align	128
.text._Z9moe_vec_qIfLi256ELi8E11block_iq3_sLi1EXadL_ZN45_INTERNAL_8d5cb472_14_gguf_kernel_cu_cd24131918vec_dot_iq3_s_q8_1EPKvPK10block_q8_1RKiEEEvS3_S3_PT_PS7_iiii:
        .type           _Z9moe_vec_qIfLi256ELi8E11block_iq3_sLi1EXadL_ZN45_INTERNAL_8d5cb472_14_gguf_kernel_cu_cd24131918vec_dot_iq3_s_q8_1EPKvPK10block_q8_1RKiEEEvS3_S3_PT_PS7_iiii,@function
        .size           _Z9moe_vec_qIfLi256ELi8E11block_iq3_sLi1EXadL_ZN45_INTERNAL_8d5cb472_14_gguf_kernel_cu_cd24131918vec_dot_iq3_s_q8_1EPKvPK10block_q8_1RKiEEEvS3_S3_PT_PS7_iiii,(.L_x_1243 - _Z9moe_vec_qIfLi256ELi8E11block_iq3_sLi1EXadL_ZN45_INTERNAL_8d5cb472_14_gguf_kernel_cu_cd24131918vec_dot_iq3_s_q8_1EPKvPK10block_q8_1RKiEEEvS3_S3_PT_PS7_iiii)
        .other          _Z9moe_vec_qIfLi256ELi8E11block_iq3_sLi1EXadL_ZN45_INTERNAL_8d5cb472_14_gguf_kernel_cu_cd24131918vec_dot_iq3_s_q8_1EPKvPK10block_q8_1RKiEEEvS3_S3_PT_PS7_iiii,@"STO_CUDA_ENTRY STV_DEFAULT"
_Z9moe_vec_qIfLi256ELi8E11block_iq3_sLi1EXadL_ZN45_INTERNAL_8d5cb472_14_gguf_kernel_cu_cd24131918vec_dot_iq3_s_q8_1EPKvPK10block_q8_1RKiEEEvS3_S3_PT_PS7_iiii:
        /* <DEDUP_REMOVED lines=53> */
.L_x_208:
        /* <DEDUP_REMOVED lines=200> */
.L_x_207:
[----:B------:R-:W-:Y:S05]  /*0fd0*/  BSYNC B0 ;  /* 0x0000000000007941 */ /* 0x000fea0003800000 */
.L_x_206:
        /* <DEDUP_REMOVED lines=19> */
.L_x_209:
        /* <DEDUP_REMOVED lines=15> */
.L_x_1243:


//--------------------- .text._Z9moe_vec_qIfLi32ELi4E12block_iq4_nlLi2EXadL_ZN45_INTERNAL_8d5cb472_14_gguf_kernel_cu_cd24131919vec_dot_iq4_nl_q8_1EPKvPK10block_q8_1RKiEEEvS3_S3_PT_PS7_iiii --------------------------
	.section	.text._Z9moe_vec_qIfLi32ELi4E12block_iq4_nlLi2EXadL_ZN45_INTERNAL_8d5cb472_14_gguf_kernel_cu_cd24131919vec_dot_iq4_nl_q8_1EPKvPK10block_q8_1RKiEEEvS3_S3_PT_PS7_iiii,"ax",@progbits
	.align	128
.text._Z9moe_vec_qIfLi32ELi4E12block_iq4_nlLi2EXadL_ZN45_INTERNAL_8d5cb472_14_gguf_kernel_cu_cd24131919vec_dot_iq4_nl_q8_1EPKvPK10block_q8_1RKiEEEvS3_S3_PT_PS7_iiii:
        .type           _Z9moe_vec_qIfLi32ELi4E12block_iq4_nlLi2EXadL_ZN45_INTERNAL_8d5cb472_14_gguf_kernel_cu_cd24131919vec_dot_iq4_nl_q8_1EPKvPK10block_q8_1RKiEEEvS3_S3_PT_PS7_iiii,@function
        .size           _Z9moe_vec_qIfLi32ELi4E12block_iq4_nlLi2EXadL_ZN45_INTERNAL_8d5cb472_14_gguf_kernel_cu_cd24131919vec_dot_iq4_nl_q8_1EPKvPK10block_q8_1RKiEEEvS3_S3_PT_PS7_iiii,(.L_x_1244 - _Z9moe_vec_qIfLi32ELi4E12block_iq4_nlLi2EXadL_ZN45_INTERNAL_8d5cb472_14_gguf_kernel_cu_cd24131919vec_dot_iq4_nl_q8_1EPKvPK10block_q8_1RKiEEEvS3_S3_PT_PS7_iiii)
        .other          _Z9moe_vec_qIfLi32ELi4E12block_iq4_nlLi2EXadL_ZN45_INTERNAL_8d5cb472_14_gguf_kernel_cu_cd24131919vec_dot_iq4_nl_q8_1EPKvPK10block_q8_1RKiEEEvS3_S3_PT_PS7_iiii,@"STO_CUDA_ENTRY STV_DEFAULT"
_Z9moe_vec_qIfLi32ELi4E12block_iq4_nlLi2EXadL_ZN45_INTERNAL_8d5cb472_14_gguf_kernel_cu_cd24131919vec_dot_iq4_nl_q8_1EPKvPK10block_q8_1RKiEEEvS3_S3_PT_PS7_iiii:
        /* <DEDUP_REMOVED lines=55> */
.L_x_212:
        /* <DEDUP_REMOVED lines=125> */
.L_x_211:
[----:B------:R-:W-:Y:S05]  /*0b40*/  BSYNC B0 ;  /* 0x0000000000007941 */ /* 0x000fea0003800000 */
.L_x_210:
        /* <DEDUP_REMOVED lines=12> */
[----:B------:R-:W-:Y:S02]  /*0c10*/  IMAD R3, R3, UR8, R0 ;  /* 0x0000000803037c24 */ /* 0x000fe4000f8e0200 */
[----:B01----:R-:W-:Y:S02]  /*0c20*/  FADD.FTZ R9, R9, R2 ;  /* 0x0000000209097221 */ /* 0x003fe40000010000 */
[----:B--2---:R-:W-:-:S05]  /*0c30*/  IMAD.WIDE.U32 R2, R3, 0x4, R4 ;  /* 0x0000000403027825 */ /* 0x004fca00078e0004 */
[----:B------:R-:W-:Y:S01]  /*0c40*/  STG.E desc[UR6][R2.64], R9 ;  /* 0x0000000902007986 */ /* 0x000fe2000c101906 */
[----:B------:R-:W-:Y:S05]  /*0c50*/  EXIT ;  /* 0x000000000000794d */ /* 0x000fea0003800000 */
.L_x_213:
        /* <DEDUP_REMOVED lines=10> */
.L_x_1244:


//--------------------- .text._Z9moe_vec_qIfLi256ELi8E11block_iq1_sLi1EXadL_ZN45_INTERNAL_8d5cb472_14_gguf_kernel_cu_cd24131918vec_dot_iq1_s_q8_1EPKvPK10block_q8_1RKiEEEvS3_S3_PT_PS7_iiii --------------------------
	.section	.text._Z9moe_vec_qIfLi256ELi8E11block_iq1_sLi1EXadL_ZN45_INTERNAL_8d5cb472_14_gguf_kernel_cu_cd24131918vec_dot_iq1_s_q8_1EPKvPK10block_q8_1RKiEEEvS3_S3_PT_PS7_iiii,"ax",@progbits
	.align	128
.text._Z9moe_vec_qIfLi256ELi8E11block_iq1_sLi1EXadL_ZN45_INTERNAL_8d5cb472_14_gguf_kernel_cu_cd24131918vec_dot_iq1_s_q8_1EPKvPK10block_q8_1RKiEEEvS3_S3_PT_PS7_iiii:
        .type           _Z9moe_vec_qIfLi256ELi8E11block_iq1_sLi1EXadL_ZN45_INTERNAL_8d5cb472_14_gguf_kernel_cu_cd24131918vec_dot_iq1_s_q8_1EPKvPK10block_q8_1RKiEEEvS3_S3_PT_PS7_iiii,@function
        .size           _Z9moe_vec_qIfLi256ELi8E11block_iq1_sLi1EXadL_ZN45_INTERNAL_8d5cb472_14_gguf_kernel_cu_cd24131918vec_dot_iq1_s_q8_1EPKvPK10block_q8_1RKiEEEvS3_S3_PT_PS7_iiii,(.L_x_1245 - _Z9moe_vec_qIfLi256ELi8E11block_iq1_sLi1EXadL_ZN45_INTERNAL_8d5cb472_14_gguf_kernel_cu_cd24131918vec_dot_iq1_s_q8_1EPKvPK10block_q8_1RKiEEEvS3_S3_PT_PS7_iiii)
        .other          _Z9moe_vec_qIfLi256ELi8E11block_iq1_sLi1EXadL_ZN45_INTERNAL_8d5cb472_14_gguf_kernel_cu_cd24131918vec_dot_iq1_s_q8_1EPKvPK10block_q8_1RKiEEEvS3_S3_PT_PS7_iiii,@"STO_CUDA_ENTRY STV_DEFAULT"
_Z9moe_vec_qIfLi256ELi8E11block_iq1_sLi1EXadL_ZN45_INTERNAL_8d5cb472_14_gguf_kernel_cu_cd24131918vec_dot_iq1_s_q8_1EPKvPK10block_q8_1RKiEEEvS3_S3_PT_PS7_iiii:
        /* <DEDUP_REMOVED lines=55> */
.L_x_216:
        /* <DEDUP_REMOVED lines=87> */
.L_x_215:
[----:B------:R-:W-:Y:S05]  /*08e0*/  BSYNC B0 ;  /* 0x0000000000007941 */ /* 0x000fea0003800000 */
.L_x_214:
        /* <DEDUP_REMOVED lines=13> */
[----:B-1----:R-:W-:Y:S02]  /*09c0*/  FADD.FTZ R9, R6, R9 ;  /* 0x0000000906097221 */ /* 0x002fe40000010000 */
[----:B--2---:R-:W-:-:S05]  /*09d0*/  IMAD.WIDE.U32 R2, R3, 0x4, R4 ;  /* 0x0000000403027825 */ /* 0x004fca00078e0004 */
[----:B------:R-:W-:Y:S01]  /*09e0*/  STG.E desc[UR6][R2.64], R9 ;  /* 0x0000000902007986 */ /* 0x000fe2000c101906 */
[----:B------:R-:W-:Y:S05]  /*09f0*/  EXIT ;  /* 0x000000000000794d */ /* 0x000fea0003800000 */
.L_x_217:
        /* <DEDUP_REMOVED lines=16> */
.L_x_1245:


//--------------------- .text._Z9moe_vec_qIfLi256ELi8E13block_iq3_xxsLi1EXadL_ZN45_INTERNAL_8d5cb472_14_gguf_kernel_cu_cd24131920vec_dot_iq3_xxs_q8_1EPKvPK10block_q8_1RKiEEEvS3_S3_PT_PS7_iiii --------------------------
	.section	.text._Z9moe_vec_qIfLi256ELi8E13block_iq3_xxsLi1EXadL_ZN45_INTERNAL_8d5cb472_14_gguf_kernel_cu_cd24131920vec_dot_iq3_xxs_q8_1EPKvPK10block_q8_1RKiEEEvS3_S3_PT_PS7_iiii,"ax",@progbits
	.align	128
.text._Z9moe_vec_qIfLi256ELi8E13block_iq3_xxsLi1EXadL_ZN45_INTERNAL_8d5cb472_14_gguf_kernel_cu_cd24131920vec_dot_iq3_xxs_q8_1EPKvPK10block_q8_1RKiEEEvS3_S3_PT_PS7_iiii:
        .type           _Z9moe_vec_qIfLi256ELi8E13block_iq3_xxsLi1EXadL_ZN45_INTERNAL_8d5cb472_14_gguf_kernel_cu_cd24131920vec_dot_iq3_xxs_q8_1EPKvPK10block_q8_1RKiEEEvS3_S3_PT_PS7_iiii,@function
        .size           _Z9moe_vec_qIfLi256ELi8E13block_iq3_xxsLi1EXadL_ZN45_INTERNAL_8d5cb472_14_gguf_kernel_cu_cd24131920vec_dot_iq3_xxs_q8_1EPKvPK10block_q8_1RKiEEEvS3_S3_PT_PS7_iiii,(.L_x_1246 - _Z9moe_vec_qIfLi256ELi8E13block_iq3_xxsLi1EXadL_ZN45_INTERNAL_8d5cb472_14_gguf_kernel_cu_cd24131920vec_dot_iq3_xxs_q8_1EPKvPK10block_q8_1RKiEEEvS3_S3_PT_PS7_iiii)
        .other          _Z9moe_vec_qIfLi256ELi8E13block_iq3_xxsLi1EXadL_ZN45_INTERNAL_8d5cb472_14_gguf_kernel_cu_cd24131920vec_dot_iq3_xxs_q8_1EPKvPK10block_q8_1RKiEEEvS3_S3_PT_PS7_iiii,@"STO_CUDA_ENTRY STV_DEFAULT"
_Z9moe_vec_qIfLi256ELi8E13block_iq3_xxsLi1EXadL_ZN45_INTERNAL_8d5cb472_14_gguf_kernel_cu_cd24131920vec_dot_iq3_xxs_q8_1EPKvPK10block_q8_1RKiEEEvS3_S3_PT_PS7_iiii:
        /* <DEDUP_REMOVED lines=27> */
[----:B------:R-:W-:-:S06]  /*01b0*/  IMAD.SHL.U32 R11, R23, 0x8, RZ ;  /* 0x00000008170b7824 */ /* 0x000fcc00078e00ff */
[----:B-1----:R-:W1:Y:S02]  /*01c0*/  MUFU.RCP R8, R8 ;  /* 0x0000000800087308 */ /* 0x002e640000001000 */
[----:B-1----:R-:W-:-:S06]  /*01d0*/  VIADD R6, R8, 0xffffffe ;  /* 0x0ffffffe08067836 */ /* 0x002fcc0000000000 */
[----:B------:R1:W3:Y:S02]  /*01e0*/  F2I.FTZ.U32.TRUNC.NTZ R7, R6 ;  /* 0x0000000600077305 */ /* 0x0002e4000021f000 */
[----:B-1----:R-:W-:Y:S01]  /*01f0*/  HFMA2.MMA R6, -RZ, RZ, 0, 0 ;  /* 0x00000000ff067435 */ /* 0x002fe200000001ff */
[----:B---3--:R-:W-:-:S04]  /*0200*/  IMAD.MOV R9, RZ, RZ, -R7 ;  /* 0x000000ffff097224 */ /* 0x008fc800078e0a07 */
[----:B------:R-:W-:-:S05]  /*0210*/  IMAD R9, R9, UR5, RZ ;  /* 0x0000000509097c24 */ /* 0x000fca000f8e02ff */
[----:B------:R-:W-:Y:S02]  /*0220*/  IMAD.HI.U32 R10, R7, R9, R6 ;  /* 0x00000009070a7227 */ /* 0x000fe400078e0006 */
[----:B------:R-:W1:Y:S02]  /*0230*/  LDC.64 R8, c[0x0][0x218] ;  /* 0x00008600ff087b82 */ /* 0x000e640000000a00 */
[----:B------:R-:W-:Y:S02]  /*0240*/  IMAD.MOV.U32 R6, RZ, RZ, RZ ;  /* 0x000000ffff067224 */ /* 0x000fe400078e00ff */
[----:B------:R-:W-:-:S04]  /*0250*/  IMAD.HI.U32 R10, R10, R3, RZ ;  /* 0x000000030a0a7227 */ /* 0x000fc800078e00ff */
[----:B0-----:R-:W-:-:S04]  /*0260*/  IMAD.MOV R4, RZ, RZ, -R10 ;  /* 0x000000ffff047224 */ /* 0x001fc800078e0a0a */
[----:B------:R-:W-:-:S05]  /*0270*/  IMAD R4, R4, UR5, R3 ;  /* 0x0000000504047c24 */ /* 0x000fca000f8e0203 */
[----:B------:R-:W-:-:S13]  /*0280*/  ISETP.GE.U32.AND P0, PT, R4, UR5, PT ;  /* 0x0000000504007c0c */ /* 0x000fda000bf06070 */
[----:B------:R-:W-:Y:S02]  /*0290*/  @P0 VIADD R4, R4, -UR5 ;  /* 0x8000000504040c36 */ /* 0x000fe40008000000 */
[----:B------:R-:W-:-:S03]  /*02a0*/  @P0 VIADD R10, R10, 0x1 ;  /* 0x000000010a0a0836 */ /* 0x000fc60000000000 */
[----:B------:R-:W-:Y:S01]  /*02b0*/  ISETP.GE.U32.AND P1, PT, R4, UR5, PT ;  /* 0x0000000504007c0c */ /* 0x000fe2000bf26070 */
[----:B------:R-:W-:-:S12]  /*02c0*/  IMAD R4, R0, UR4, R23 ;  /* 0x0000000400047c24 */ /* 0x000fd8000f8e0217 */
[----:B------:R-:W-:Y:S02]  /*02d0*/  @P1 IADD3 R10, R10, 0x1, RZ ;  /* 0x000000010a0a1810 */ /* 0x000fe40007ffe0ff */
[----:B------:R-:W-:Y:S01]  /*02e0*/  @!P2 LOP3.LUT R10, RZ, UR5, RZ, 0x33, !PT ;  /* 0x00000005ff0aac12 */ /* 0x000fe2000f8e33ff */
[----:B------:R-:W-:-:S04]  /*02f0*/  ULDC UR5, c[0x0][0x23c] ;  /* 0x00008f0000057ab9 */ /* 0x000fc80000000800 */
[----:B------:R-:W-:Y:S01]  /*0300*/  IMAD R7, R10, UR5, RZ ;  /* 0x000000050a077c24 */ /* 0x000fe2000f8e02ff */
[----:B------:R-:W-:-:S03]  /*0310*/  UIMAD UR5, UR4, UR8, URZ ;  /* 0x00000008040572a4 */ /* 0x000fc6000f8e023f */
[----:B-1----:R-:W-:Y:S01]  /*0320*/  IMAD.WIDE.U32 R8, R7, 0x4, R8 ;  /* 0x0000000407087825 */ /* 0x002fe200078e0008 */
[----:B------:R-:W-:-:S03]  /*0330*/  LOP3.LUT R7, R11, 0xfffffff8, R2, 0xe2, !PT ;  /* 0xfffffff80b077812 */ /* 0x000fc600078ee202 */
[----:B--2---:R-:W-:-:S07]  /*0340*/  IMAD R5, R5, UR5, RZ ;  /* 0x0000000505057c24 */ /* 0x004fce000f8e02ff */
.L_x_220:
        /* <DEDUP_REMOVED lines=8> */
[----:B------:R-:W-:Y:S02]  /*03d0*/  LEA R28, P0, R29, R10, 0x1 ;  /* 0x0000000a1d1c7211 */ /* 0x000fe400078008ff */
[----:B------:R-:W-:Y:S01]  /*03e0*/  SHF.L.U32 R12, R2, 0x3, RZ ;  /* 0x00000003020c7819 */ /* 0x000fe200000006ff */
[----:B------:R-:W-:-:S03]  /*03f0*/  IMAD.IADD R13, R11, 0x1, R13 ;  /* 0x000000010b0d7824 */ /* 0x000fc600078e020d */
[----:B------:R-:W-:Y:S01]  /*0400*/  LOP3.LUT R12, R12, 0x38, RZ, 0xc0, !PT ;  /* 0x000000380c0c7812 */ /* 0x000fe200078ec0ff */
[----:B------:R-:W-:-:S03]  /*0410*/  IMAD.X R29, RZ, RZ, R13, P0 ;  /* 0x000000ffff1d7224 */ /* 0x000fc600000e060d */
[----:B------:R-:W-:Y:S02]  /*0420*/  LOP3.LUT R15, R12, 0x2, RZ, 0xfc, !PT ;  /* 0x000000020c0f7812 */ /* 0x000fe400078efcff */
[----:B------:R-:W2:Y:S02]  /*0430*/  LDG.E.U16.CONSTANT R27, desc[UR6][R28.64+0x42] ;  /* 0x000042061c1b7981 */ /* 0x000ea4000c1e9500 */
[----:B------:R-:W-:Y:S02]  /*0440*/  IADD3 R12, P0, R15, R10, RZ ;  /* 0x0000000a0f0c7210 */ /* 0x000fe40007f1e0ff */
[----:B------:R-:W0:Y:S03]  /*0450*/  LDC.64 R14, c[0x4][0x18] ;  /* 0x01000600ff0e7b82 */ /* 0x000e260000000a00 */
[----:B------:R-:W-:-:S05]  /*0460*/  IMAD.X R13, RZ, RZ, R13, P0 ;  /* 0x000000ffff0d7224 */ /* 0x000fca00000e060d */
[----:B------:R-:W0:Y:S04]  /*0470*/  LDG.E.U8.CONSTANT R25, desc[UR6][R12.64] ;  /* 0x000000060c197981 */ /* 0x000e28000c1e9100 */
[----:B------:R-:W3:Y:S01]  /*0480*/  LDG.E.U8.CONSTANT R21, desc[UR6][R12.64+0x1] ;  /* 0x000001060c157981 */ /* 0x000ee2000c1e9100 */
[----:B--2---:R-:W-:-:S04]  /*0490*/  SHF.L.U32 R16, R27, 0x3, RZ ;  /* 0x000000031b107819 */ /* 0x004fc800000006ff */
[----:B------:R-:W-:-:S04]  /*04a0*/  LOP3.LUT R16, R16, 0x3f8, RZ, 0xc0, !PT ;  /* 0x000003f810107812 */ /* 0x000fc800078ec0ff */
[----:B------:R-:W-:Y:S01]  /*04b0*/  IADD3 R18, P0, R16, UR10, RZ ;  /* 0x0000000a10127c10 */ /* 0x000fe2000ff1e0ff */
[----:B0-----:R-:W-:-:S04]  /*04c0*/  IMAD.WIDE.U32 R24, R25, 0x4, R14 ;  /* 0x0000000419187825 */ /* 0x001fc800078e000e */
[----:B------:R-:W-:Y:S02]  /*04d0*/  IMAD.X R19, RZ, RZ, UR11, P0 ;  /* 0x0000000bff137e24 */ /* 0x000fe400080e06ff */
        /* <DEDUP_REMOVED lines=13> */
[----:B---3--:R-:W-:-:S04]  /*05b0*/  LOP3.LUT R19, R19, 0x80808080, R20, 0xde, !PT ;  /* 0x8080808013137812 */ /* 0x008fc800078ede14 */
[----:B------:R-:W-:Y:S02]  /*05c0*/  IADD3 R19, R19, -R18, RZ ;  /* 0x8000001213137210 */ /* 0x000fe40007ffe0ff */
        /* <DEDUP_REMOVED lines=12> */
[----:B------:R-:W-:-:S05]  /*0690*/  LOP3.LUT R26, R18, 0x7f7f7f7f, RZ, 0xc0, !PT ;  /* 0x7f7f7f7f121a7812 */ /* 0x000fca00078ec0ff */
[----:B------:R-:W-:Y:S02]  /*06a0*/  IMAD.IADD R26, R22, 0x1, -R26 ;  /* 0x00000001161a7824 */ /* 0x000fe400078e0a1a */
[----:B------:R0:W3:Y:S03]  /*06b0*/  LDG.E.U16.CONSTANT R22, desc[UR6][R28.64+0x44] ;  /* 0x000044061c167981 */ /* 0x0000e6000c1e9500 */
        /* <DEDUP_REMOVED lines=9> */
[----:B------:R-:W-:-:S04]  /*0750*/  SHF.R.U32.HI R28, RZ, 0xb, R27 ;  /* 0x0000000bff1c7819 */ /* 0x000fc8000001161b */
[----:B------:R-:W-:Y:S02]  /*0760*/  LOP3.LUT R28, R28, 0x3f8, RZ, 0xc0, !PT ;  /* 0x000003f81c1c7812 */ /* 0x000fe400078ec0ff */
[----:B----4-:R-:W-:Y:S02]  /*0770*/  LOP3.LUT R19, R19, 0x80808080, R26, 0xde, !PT ;  /* 0x8080808013137812 */ /* 0x010fe400078ede1a */
[----:B------:R-:W-:Y:S02]  /*0780*/  IADD3 R20, P0, R28, UR10, RZ ;  /* 0x0000000a1c147c10 */ /* 0x000fe4000ff1e0ff */
[----:B------:R-:W-:Y:S01]  /*0790*/  IADD3 R27, R19, -R18, RZ ;  /* 0x80000012131b7210 */ /* 0x000fe20007ffe0ff */
[----:B-----5:R-:W-:Y:S01]  /*07a0*/  IMAD.WIDE.U32 R18, R21, 0x4, R14 ;  /* 0x0000000415127825 */ /* 0x020fe200078e000e */
[----:B------:R-:W3:Y:S03]  /*07b0*/  LDG.E.U8.CONSTANT R28, desc[UR6][R12.64+0x7] ;  /* 0x000007060c1c7981 */ /* 0x000ee6000c1e9100 */
[----:B------:R-:W-:-:S02]  /*07c0*/  IMAD.X R21, RZ, RZ, UR11, P0 ;  /* 0x0000000bff157e24 */ /* 0x000fc400080e06ff */
        /* <DEDUP_REMOVED lines=62> */
.L_x_219:
[----:B------:R-:W-:Y:S05]  /*0bb0*/  BSYNC B0 ;  /* 0x0000000000007941 */ /* 0x000fea0003800000 */
.L_x_218:
        /* <DEDUP_REMOVED lines=15> */
[----:B--2---:R-:W-:-:S05]  /*0cb0*/  IMAD.WIDE.U32 R2, R3, 0x4, R4 ;  /* 0x0000000403027825 */ /* 0x004fca00078e0004 */
[----:B------:R-:W-:Y:S01]  /*0cc0*/  STG.E desc[UR6][R2.64], R9 ;  /* 0x0000000902007986 */ /* 0x000fe2000c101906 */
[----:B------:R-:W-:Y:S05]  /*0cd0*/  EXIT ;  /* 0x000000000000794d */ /* 0x000fea0003800000 */
.L_x_221:
        /* <DEDUP_REMOVED lines=10> */
.L_x_1246:


//--------------------- .text._Z9moe_vec_qIfLi256ELi8E12block_iq2_xsLi1EXadL_ZN45_INTERNAL_8d5cb472_14_gguf_kernel_cu_cd24131919vec_dot_iq2_xs_q8_1EPKvPK10block_q8_1RKiEEEvS3_S3_PT_PS7_iiii --------------------------
	.section	.text._Z9moe_vec_qIfLi256ELi8E12block_iq2_xsLi1EXadL_ZN45_INTERNAL_8d5cb472_14_gguf_kernel_cu_cd24131919vec_dot_iq2_xs_q8_1EPKvPK10block_q8_1RKiEEEvS3_S3_PT_PS7_iiii,"ax",@progbits
	.align	128
.text._Z9moe_vec_qIfLi256ELi8E12block_iq2_xsLi1EXadL_ZN45_INTERNAL_8d5cb472_14_gguf_kernel_cu_cd24131919vec_dot_iq2_xs_q8_1EPKvPK10block_q8_1RKiEEEvS3_S3_PT_PS7_iiii:
        .type           _Z9moe_vec_qIfLi256ELi8E12block_iq2_xsLi1EXadL_ZN45_INTERNAL_8d5cb472_14_gguf_kernel_cu_cd24131919vec_dot_iq2_xs_q8_1EPKvPK10block_q8_1RKiEEEvS3_S3_PT_PS7_iiii,@function
        .size           _Z9moe_vec_qIfLi256ELi8E12block_iq2_xsLi1EXadL_ZN45_INTERNAL_8d5cb472_14_gguf_kernel_cu_cd24131919vec_dot_iq2_xs_q8_1EPKvPK10block_q8_1RKiEEEvS3_S3_PT_PS7_iiii,(.L_x_1247 - _Z9moe_vec_qIfLi256ELi8E12block_iq2_xsLi1EXadL_ZN45_INTERNAL_8d5cb472_14_gguf_kernel_cu_cd24131919vec_dot_iq2_xs_q8_1EPKvPK10block_q8_1RKiEEEvS3_S3_PT_PS7_iiii)
        .other          _Z9moe_vec_qIfLi256ELi8E12block_iq2_xsLi1EXadL_ZN45_INTERNAL_8d5cb472_14_gguf_kernel_cu_cd24131919vec_dot_iq2_xs_q8_1EPKvPK10block_q8_1RKiEEEvS3_S3_PT_PS7_iiii,@"STO_CUDA_ENTRY STV_DEFAULT"
_Z9moe_vec_qIfLi256ELi8E12block_iq2_xsLi1EXadL_ZN45_INTERNAL_8d5cb472_14_gguf_kernel_cu_cd24131919vec_dot_iq2_xs_q8_1EPKvPK10block_q8_1RKiEEEvS3_S3_PT_PS7_iiii:
        /* <DEDUP_REMOVED lines=57> */
.L_x_224:
        /* <DEDUP_REMOVED lines=346> */
.L_x_223:
[----:B------:R-:W-:Y:S05]  /*1930*/  BSYNC B0 ;  /* 0x0000000000007941 */ /* 0x000fea0003800000 */
.L_x_222:
        /* <DEDUP_REMOVED lines=18> */
.L_x_225:
        /* <DEDUP_REMOVED lines=10> */
.L_x_1247:


//--------------------- .text._Z9moe_vec_qIfLi256ELi8E13block_iq2_xxsLi1EXadL_ZN45_INTERNAL_8d5cb472_14_gguf_kernel_cu_cd24131920vec_dot_iq2_xxs_q8_1EPKvPK10block_q8_1RKiEEEvS3_S3_PT_PS7_iiii --------------------------
	.section	.text._Z9moe_vec_qIfLi256ELi8E13block_iq2_xxsLi1EXadL_ZN45_INTERNAL_8d5cb472_14_gguf_kernel_cu_cd24131920vec_dot_iq2_xxs_q8_1EPKvPK10block_q8_1RKiEEEvS3_S3_PT_PS7_iiii,"ax",@progbits
	.align	128
.text._Z9moe_vec_qIfLi256ELi8E13block_iq2_xxsLi1EXadL_ZN45_INTERNAL_8d5cb472_14_gguf_kernel_cu_cd24131920vec_dot_iq2_xxs_q8_1EPKvPK10block_q8_1RKiEEEvS3_S3_PT_PS7_iiii:
        .type           _Z9moe_vec_qIfLi256ELi8E13block_iq2_xxsLi1EXadL_ZN45_INTERNAL_8d5cb472_14_gguf_kernel_cu_cd24131920vec_dot_iq2_xxs_q8_1EPKvPK10block_q8_1RKiEEEvS3_S3_PT_PS7_iiii,@function
        .size           _Z9moe_vec_qIfLi256ELi8E13block_iq2_xxsLi1EXadL_ZN45_INTERNAL_8d5cb472_14_gguf_kernel_cu_cd24131920vec_dot_iq2_xxs_q8_1EPKvPK10block_q8_1RKiEEEvS3_S3_PT_PS7_iiii,(.L_x_1248 - _Z9moe_vec_qIfLi256ELi8E13block_iq2_xxsLi1EXadL_ZN45_INTERNAL_8d5cb472_14_gguf_kernel_cu_cd24131920vec_dot_iq2_xxs_q8_1EPKvPK10block_q8_1RKiEEEvS3_S3_PT_PS7_iiii)
        .other          _Z9moe_vec_qIfLi256ELi8E13block_iq2_xxsLi1EXadL_ZN45_INTERNAL_8d5cb472_14_gguf_kernel_cu_cd24131920vec_dot_iq2_xxs_q8_1EPKvPK10block_q8_1RKiEEEvS3_S3_PT_PS7_iiii,@"STO_CUDA_ENTRY STV_DEFAULT"
_Z9moe_vec_qIfLi256ELi8E13block_iq2_xxsLi1EXadL_ZN45_INTERNAL_8d5cb472_14_gguf_kernel_cu_cd24131920vec_dot_iq2_xxs_q8_1EPKvPK10block_q8_1RKiEEEvS3_S3_PT_PS7_iiii:
        /* <DEDUP_REMOVED lines=53> */
.L_x_228:
        /* <DEDUP_REMOVED lines=331> */
.L_x_227:
[----:B------:R-:W-:Y:S05]  /*1800*/  BSYNC B0 ;  /* 0x0000000000007941 */ /* 0x000fea0003800000 */
.L_x_226:
        /* <DEDUP_REMOVED lines=19> */
.L_x_229:
        /* <DEDUP_REMOVED lines=12> */
.L_x_1248:


//--------------------- .text._Z9moe_vec_qIfLi256ELi32E10block_q6_KLi1EXadL_ZN45_INTERNAL_8d5cb472_14_gguf_kernel_cu_cd24131917vec_dot_q6_K_q8_1EPKvPK10block_q8_1RKiEEEvS3_S3_PT_PS7_iiii --------------------------
	.section	.text._Z9moe_vec_qIfLi256ELi32E10block_q6_KLi1EXadL_ZN45_INTERNAL_8d5cb472_14_gguf_kernel_cu_cd24131917vec_dot_q6_K_q8_1EPKvPK10block_q8_1RKiEEEvS3_S3_PT_PS7_iiii,"ax",@progbits
	.align	128
.text._Z9moe_vec_qIfLi256ELi32E10block_q6_KLi1EXadL_ZN45_INTERNAL_8d5cb472_14_gguf_kernel_cu_cd24131917vec_dot_q6_K_q8_1EPKvPK10block_q8_1RKiEEEvS3_S3_PT_PS7_iiii:
        .type           _Z9moe_vec_qIfLi256ELi32E10block_q6_KLi1EXadL_ZN45_INTERNAL_8d5cb472_14_gguf_kernel_cu_cd24131917vec_dot_q6_K_q8_1EPKvPK10block_q8_1RKiEEEvS3_S3_PT_PS7_iiii,@function
        .size           _Z9moe_vec_qIfLi256ELi32E10block_q6_KLi1EXadL_ZN45_INTERNAL_8d5cb472_14_gguf_kernel_cu_cd24131917vec_dot_q6_K_q8_1EPKvPK10block_q8_1RKiEEEvS3_S3_PT_PS7_iiii,(.L_x_1249 - _Z9moe_vec_qIfLi256ELi32E10block_q6_KLi1EXadL_ZN45_INTERNAL_8d5cb472_14_gguf_kernel_cu_cd24131917vec_dot_q6_K_q8_1EPKvPK10block_q8_1RKiEEEvS3_S3_PT_PS7_iiii)
        .other          _Z9moe_vec_qIfLi256ELi32E10block_q6_KLi1EXadL_ZN45_INTERNAL_8d5cb472_14_gguf_kernel_cu_cd24131917vec_dot_q6_K_q8_1EPKvPK10block_q8_1RKiEEEvS3_S3_PT_PS7_iiii,@"STO_CUDA_ENTRY STV_DEFAULT"
_Z9moe_vec_qIfLi256ELi32E10block_q6_KLi1EXadL_ZN45_INTERNAL_8d5cb472_14_gguf_kernel_cu_cd24131917vec_dot_q6_K_q8_1EPKvPK10block_q8_1RKiEEEvS3_S3_PT_PS7_iiii:
        /* <DEDUP_REMOVED lines=143> */
.L_x_233:
[----:B------:R-:W-:Y:S02]  /*08f0*/  IMAD.MOV.U32 R24, RZ, RZ, RZ ;  /* 0x000000ffff187224 */ /* 0x000fe400078e00ff */
[----:B------:R-:W-:-:S07]  /*0900*/  IMAD.MOV.U32 R22, RZ, RZ, R14 ;  /* 0x000000ffff167224 */ /* 0x000fce00078e000e */
.L_x_234:
[----:B------:R-:W-:Y:S05]  /*0910*/  BSYNC B1 ;  /* 0x0000000000017941 */ /* 0x000fea0003800000 */
.L_x_232:
[----:B------:R-:W-:-:S05]  /*0920*/  VIADD R0, R14, 0x1 ;  /* 0x000000010e007836 */ /* 0x000fca0000000000 */
[----:B------:R-:W-:-:S13]  /*0930*/  ISETP.NE.AND P0, PT, R0, UR4, PT ;  /* 0x0000000400007c0c */ /* 0x000fda000bf05270 */
[----:B------:R-:W-:Y:S05]  /*0940*/  @!P0 BRA `(.L_x_231) ;  /* 0x0000000800008947 */ /* 0x000fea0003800000 */
.L_x_235:
        /* <DEDUP_REMOVED lines=128> */
.L_x_231:
[----:B------:R-:W-:Y:S05]  /*1150*/  BSYNC B0 ;  /* 0x0000000000007941 */ /* 0x000fea0003800000 */
.L_x_230:
        /* <DEDUP_REMOVED lines=19> */
.L_x_236:
        /* <DEDUP_REMOVED lines=15> */
.L_x_1249:


//--------------------- .text._Z9moe_vec_qIfLi256ELi32E10block_q5_KLi2EXadL_ZN45_INTERNAL_8d5cb472_14_gguf_kernel_cu_cd24131917vec_dot_q5_K_q8_1EPKvPK10block_q8_1RKiEEEvS3_S3_PT_PS7_iiii --------------------------
	.section	.text._Z9moe_vec_qIfLi256ELi32E10block_q5_KLi2EXadL_ZN45_INTERNAL_8d5cb472_14_gguf_kernel_cu_cd24131917vec_dot_q5_K_q8_1EPKvPK10block_q8_1RKiEEEvS3_S3_PT_PS7_iiii,"ax",@progbits
	.align	128
.text._Z9moe_vec_qIfLi256ELi32E10block_q5_KLi2EXadL_ZN45_INTERNAL_8d5cb472_14_gguf_kernel_cu_cd24131917vec_dot_q5_K_q8_1EPKvPK10block_q8_1RKiEEEvS3_S3_PT_PS7_iiii:
        .type           _Z9moe_vec_qIfLi256ELi32E10block_q5_KLi2EXadL_ZN45_INTERNAL_8d5cb472_14_gguf_kernel_cu_cd24131917vec_dot_q5_K_q8_1EPKvPK10block_q8_1RKiEEEvS3_S3_PT_PS7_iiii,@function
        .size           _Z9moe_vec_qIfLi256ELi32E10block_q5_KLi2EXadL_ZN45_INTERNAL_8d5cb472_14_gguf_kernel_cu_cd24131917vec_dot_q5_K_q8_1EPKvPK10block_q8_1RKiEEEvS3_S3_PT_PS7_iiii,(.L_x_1250 - _Z9moe_vec_qIfLi256ELi32E10block_q5_KLi2EXadL_ZN45_INTERNAL_8d5cb472_14_gguf_kernel_cu_cd24131917vec_dot_q5_K_q8_1EPKvPK10block_q8_1RKiEEEvS3_S3_PT_PS7_iiii)
        .other          _Z9moe_vec_qIfLi256ELi32E10block_q5_KLi2EXadL_ZN45_INTERNAL_8d5cb472_14_gguf_kernel_cu_cd24131917vec_dot_q5_K_q8_1EPKvPK10block_q8_1RKiEEEvS3_S3_PT_PS7_iiii,@"STO_CUDA_ENTRY STV_DEFAULT"
_Z9moe_vec_qIfLi256ELi32E10block_q5_KLi2EXadL_ZN45_INTERNAL_8d5cb472_14_gguf_kernel_cu_cd24131917vec_dot_q5_K_q8_1EPKvPK10block_q8_1RKiEEEvS3_S3_PT_PS7_iiii:
        /* <DEDUP_REMOVED lines=47> */
[----:B------:R-:W-:Y:S02]  /*02f0*/  LOP3.LUT R19, R2, 0xc, RZ, 0xc0, !PT ;  /* 0x0000000c02137812 */ /* 0x000fe400078ec0ff */
[----:B------:R-:W-:-:S03]  /*0300*/  SHF.L.U32 R2, R0, 0x1, RZ ;  /* 0x0000000100027819 */ /* 0x000fc600000006ff */
[----:B------:R-:W-:Y:S01]  /*0310*/  IMAD R17, R0, 0x20, R19 ;  /* 0x0000002000117824 */ /* 0x000fe200078e0213 */
[----:B------:R-:W-:Y:S01]  /*0320*/  LOP3.LUT R19, R19, 0x10, RZ, 0xfc, !PT ;  /* 0x0000001013137812 */ /* 0x000fe200078efcff */
[----:B------:R-:W-:Y:S01]  /*0330*/  IMAD R21, R23, 0x8, R2 ;  /* 0x0000000817157824 */ /* 0x000fe200078e0202 */
[----:B------:R-:W-:Y:S02]  /*0340*/  @P1 IADD3 R6, R6, 0x1, RZ ;  /* 0x0000000106061810 */ /* 0x000fe40007ffe0ff */
[----:B------:R-:W-:Y:S01]  /*0350*/  @!P2 LOP3.LUT R6, RZ, UR5, RZ, 0x33, !PT ;  /* 0x00000005ff06ac12 */ /* 0x000fe2000f8e33ff */
[----:B------:R-:W-:-:S04]  /*0360*/  ULDC UR5, c[0x0][0x23c] ;  /* 0x00008f0000057ab9 */ /* 0x000fc80000000800 */
[----:B------:R-:W-:Y:S01]  /*0370*/  IMAD R3, R6, UR5, RZ ;  /* 0x0000000506037c24 */ /* 0x000fe2000f8e02ff */
[----:B------:R-:W-:-:S03]  /*0380*/  UIMAD UR5, UR4, UR8, URZ ;  /* 0x00000008040572a4 */ /* 0x000fc6000f8e023f */
[----:B-1----:R-:W-:-:S04]  /*0390*/  IMAD.WIDE.U32 R4, R3, 0x4, R4 ;  /* 0x0000000403047825 */ /* 0x002fc800078e0004 */
[----:B--2---:R-:W-:-:S07]  /*03a0*/  IMAD R15, R15, UR5, RZ ;  /* 0x000000050f0f7c24 */ /* 0x004fce000f8e02ff */
.L_x_239:
        /* <DEDUP_REMOVED lines=8> */
[----:B------:R-:W-:Y:S02]  /*0430*/  IADD3 R10, P1, R17, R6, RZ ;  /* 0x00000006110a7210 */ /* 0x000fe40007f3e0ff */
[----:B------:R-:W-:-:S05]  /*0440*/  IADD3 R7, R7, R3, RZ ;  /* 0x0000000307077210 */ /* 0x000fca0007ffe0ff */
[--C-:B------:R-:W-:Y:S02]  /*0450*/  IMAD.X R25, RZ, RZ, R7.reuse, P2 ;  /* 0x000000ffff197224 */ /* 0x100fe400010e0607 */
[----:B------:R-:W-:Y:S01]  /*0460*/  IMAD.X R11, RZ, RZ, R7, P1 ;  /* 0x000000ffff0b7224 */ /* 0x000fe200008e0607 */
[----:B-1----:R-:W-:Y:S02]  /*0470*/  SHF.L.U32 R9, R22, 0x2, RZ ;  /* 0x0000000216097819 */ /* 0x002fe400000006ff */
[----:B------:R-:W2:Y:S04]  /*0480*/  LDG.E.CONSTANT R20, desc[UR6][R24.64] ;  /* 0x0000000618147981 */ /* 0x000ea8000c1e9900 */
[----:B------:R-:W3:Y:S01]  /*0490*/  LDG.E.CONSTANT R26, desc[UR6][R10.64+0x30] ;  /* 0x000030060a1a7981 */ /* 0x000ee2000c1e9900 */
[----:B------:R-:W-:Y:S01]  /*04a0*/  IMAD.WIDE R2, R21, 0x24, R4 ;  /* 0x0000002415027825 */ /* 0x000fe200078e0204 */
[----:B------:R-:W-:-:S02]  /*04b0*/  LOP3.LUT R9, R9, 0xc, RZ, 0xe2, !PT ;  /* 0x0000000c09097812 */ /* 0x000fc400078ee2ff */
[----:B------:R-:W4:Y:S02]  /*04c0*/  LDG.E.CONSTANT R29, desc[UR6][R24.64+0x10] ;  /* 0x00001006181d7981 */ /* 0x000f24000c1e9900 */
[----:B------:R-:W-:Y:S02]  /*04d0*/  IADD3 R8, P1, R2, R9, RZ ;  /* 0x0000000902087210 */ /* 0x000fe40007f3e0ff */
        /* <DEDUP_REMOVED lines=83> */
.L_x_238:
[----:B------:R-:W-:Y:S05]  /*0a10*/  BSYNC B0 ;  /* 0x0000000000007941 */ /* 0x000fea0003800000 */
.L_x_237:
        /* <DEDUP_REMOVED lines=19> */
.L_x_240:
        /* <DEDUP_REMOVED lines=11> */
.L_x_1250:


//--------------------- .text._Z9moe_vec_qIfLi256ELi32E10block_q4_KLi2EXadL_ZN45_INTERNAL_8d5cb472_14_gguf_kernel_cu_cd24131917vec_dot_q4_K_q8_1EPKvPK10block_q8_1RKiEEEvS3_S3_PT_PS7_iiii --------------------------
	.section	.text._Z9moe_vec_qIfLi256ELi32E10block_q4_KLi2EXadL_ZN45_INTERNAL_8d5cb472_14_gguf_kernel_cu_cd24131917vec_dot_q4_K_q8_1EPKvPK10block_q8_1RKiEEEvS3_S3_PT_PS7_iiii,"ax",@progbits
	.align	128
.text._Z9moe_vec_qIfLi256ELi32E10block_q4_KLi2EXadL_ZN45_INTERNAL_8d5cb472_14_gguf_kernel_cu_cd24131917vec_dot_q4_K_q8_1EPKvPK10block_q8_1RKiEEEvS3_S3_PT_PS7_iiii:
        .type           _Z9moe_vec_qIfLi256ELi32E10block_q4_KLi2EXadL_ZN45_INTERNAL_8d5cb472_14_gguf_kernel_cu_cd24131917vec_dot_q4_K_q8_1EPKvPK10block_q8_1RKiEEEvS3_S3_PT_PS7_iiii,@function
        .size           _Z9moe_vec_qIfLi256ELi32E10block_q4_KLi2EXadL_ZN45_INTERNAL_8d5cb472_14_gguf_kernel_cu_cd24131917vec_dot_q4_K_q8_1EPKvPK10block_q8_1RKiEEEvS3_S3_PT_PS7_iiii,(.L_x_1251 - _Z9moe_vec_qIfLi256ELi32E10block_q4_KLi2EXadL_ZN45_INTERNAL_8d5cb472_14_gguf_kernel_cu_cd24131917vec_dot_q4_K_q8_1EPKvPK10block_q8_1RKiEEEvS3_S3_PT_PS7_iiii)
        .other          _Z9moe_vec_qIfLi256ELi32E10block_q4_KLi2EXadL_ZN45_INTERNAL_8d5cb472_14_gguf_kernel_cu_cd24131917vec_dot_q4_K_q8_1EPKvPK10block_q8_1RKiEEEvS3_S3_PT_PS7_iiii,@"STO_CUDA_ENTRY STV_DEFAULT"
_Z9moe_vec_qIfLi256ELi32E10block_q4_KLi2EXadL_ZN45_INTERNAL_8d5cb472_14_gguf_kernel_cu_cd24131917vec_dot_q4_K_q8_1EPKvPK10block_q8_1RKiEEEvS3_S3_PT_PS7_iiii:
        /* <DEDUP_REMOVED lines=41> */
[----:B------:R-:W-:-:S05]  /*0290*/  IMAD.HI.U32 R6, R6, R13, RZ ;  /* 0x0000000d06067227 */ /* 0x000fca00078e00ff */
[----:B0-----:R-:W-:-:S05]  /*02a0*/  IADD3 R2, -R6, RZ, RZ ;  /* 0x000000ff06027210 */ /* 0x001fca0007ffe1ff */
[----:B------:R-:W-:-:S05]  /*02b0*/  IMAD R2, R2, UR5, R13 ;  /* 0x0000000502027c24 */ /* 0x000fca000f8e020d */
[----:B------:R-:W-:-:S13]  /*02c0*/  ISETP.GE.U32.AND P0, PT, R2, UR5, PT ;  /* 0x0000000502007c0c */ /* 0x000fda000bf06070 */
[----:B------:R-:W-:Y:S01]  /*02d0*/  @P0 VIADD R2, R2, -UR5 ;  /* 0x8000000502020c36 */ /* 0x000fe20008000000 */
[----:B------:R-:W-:Y:S02]  /*02e0*/  @P0 IADD3 R6, R6, 0x1, RZ ;  /* 0x0000000106060810 */ /* 0x000fe40007ffe0ff */
        /* <DEDUP_REMOVED lines=13> */
.L_x_243:
        /* <DEDUP_REMOVED lines=82> */
.L_x_242:
[----:B------:R-:W-:Y:S05]  /*08e0*/  BSYNC B0 ;  /* 0x0000000000007941 */ /* 0x000fea0003800000 */
.L_x_241:
        /* <DEDUP_REMOVED lines=18> */
.L_x_244:
        /* <DEDUP_REMOVED lines=15> */
.L_x_1251:


//--------------------- .text._Z9moe_vec_qIfLi256ELi16E10block_q3_KLi1EXadL_ZN45_INTERNAL_8d5cb472_14_gguf_kernel_cu_cd24131917vec_dot_q3_K_q8_1EPKvPK10block_q8_1RKiEEEvS3_S3_PT_PS7_iiii --------------------------
	.section	.text._Z9moe_vec_qIfLi256ELi16E10block_q3_KLi1EXadL_ZN45_INTERNAL_8d5cb472_14_gguf_kernel_cu_cd24131917vec_dot_q3_K_q8_1EPKvPK10block_q8_1RKiEEEvS3_S3_PT_PS7_iiii,"ax",@progbits
	.align	128
.text._Z9moe_vec_qIfLi256ELi16E10block_q3_KLi1EXadL_ZN45_INTERNAL_8d5cb472_14_gguf_kernel_cu_cd24131917vec_dot_q3_K_q8_1EPKvPK10block_q8_1RKiEEEvS3_S3_PT_PS7_iiii:
        .type           _Z9moe_vec_qIfLi256ELi16E10block_q3_KLi1EXadL_ZN45_INTERNAL_8d5cb472_14_gguf_kernel_cu_cd24131917vec_dot_q3_K_q8_1EPKvPK10block_q8_1RKiEEEvS3_S3_PT_PS7_iiii,@function
        .size           _Z9moe_vec_qIfLi256ELi16E10block_q3_KLi1EXadL_ZN45_INTERNAL_8d5cb472_14_gguf_kernel_cu_cd24131917vec_dot_q3_K_q8_1EPKvPK10block_q8_1RKiEEEvS3_S3_PT_PS7_iiii,(.L_x_1252 - _Z9moe_vec_qIfLi256ELi16E10block_q3_KLi1EXadL_ZN45_INTERNAL_8d5cb472_14_gguf_kernel_cu_cd24131917vec_dot_q3_K_q8_1EPKvPK10block_q8_1RKiEEEvS3_S3_PT_PS7_iiii)
        .other          _Z9moe_vec_qIfLi256ELi16E10block_q3_KLi1EXadL_ZN45_INTERNAL_8d5cb472_14_gguf_kernel_cu_cd24131917vec_dot_q3_K_q8_1EPKvPK10block_q8_1RKiEEEvS3_S3_PT_PS7_iiii,@"STO_CUDA_ENTRY STV_DEFAULT"
_Z9moe_vec_qIfLi256ELi16E10block_q3_KLi1EXadL_ZN45_INTERNAL_8d5cb472_14_gguf_kernel_cu_cd24131917vec_dot_q3_K_q8_1EPKvPK10block_q8_1RKiEEEvS3_S3_PT_PS7_iiii:
        /* <DEDUP_REMOVED lines=101> */
.L_x_247:
        /* <DEDUP_REMOVED lines=164> */
.L_x_246:
[----:B------:R-:W-:Y:S05]  /*1090*/  BSYNC B0 ;  /* 0x0000000000007941 */ /* 0x000fea0003800000 */
.L_x_245:
        /* <DEDUP_REMOVED lines=19> */
.L_x_248:
        /* <DEDUP_REMOVED lines=11> */
.L_x_1252:


//--------------------- .text._Z9moe_vec_qIfLi256ELi16E10block_q2_KLi1EXadL_ZN45_INTERNAL_8d5cb472_14_gguf_kernel_cu_cd24131917vec_dot_q2_K_q8_1EPKvPK10block_q8_1RKiEEEvS3_S3_PT_PS7_iiii --------------------------
	.section	.text._Z9moe_vec_qIfLi256ELi16E10block_q2_KLi1EXadL_ZN45_INTERNAL_8d5cb472_14_gguf_kernel_cu_cd24131917vec_dot_q2_K_q8_1EPKvPK10block_q8_1RKiEEEvS3_S3_PT_PS7_iiii,"ax",@progbits
	.align	128
.text._Z9moe_vec_qIfLi256ELi16E10block_q2_KLi1EXadL_ZN45_INTERNAL_8d5cb472_14_gguf_kernel_cu_cd24131917vec_dot_q2_K_q8_1EPKvPK10block_q8_1RKiEEEvS3_S3_PT_PS7_iiii:
        .type           _Z9moe_vec_qIfLi256ELi16E10block_q2_KLi1EXadL_ZN45_INTERNAL_8d5cb472_14_gguf_kernel_cu_cd24131917vec_dot_q2_K_q8_1EPKvPK10block_q8_1RKiEEEvS3_S3_PT_PS7_iiii,@function
        .size           _Z9moe_vec_qIfLi256ELi16E10block_q2_KLi1EXadL_ZN45_INTERNAL_8d5cb472_14_gguf_kernel_cu_cd24131917vec_dot_q2_K_q8_1EPKvPK10block_q8_1RKiEEEvS3_S3_PT_PS7_iiii,(.L_x_1253 - _Z9moe_vec_qIfLi256ELi16E10block_q2_KLi1EXadL_ZN45_INTERNAL_8d5cb472_14_gguf_kernel_cu_cd24131917vec_dot_q2_K_q8_1EPKvPK10block_q8_1RKiEEEvS3_S3_PT_PS7_iiii)
        .other          _Z9moe_vec_qIfLi256ELi16E10block_q2_KLi1EXadL_ZN45_INTERNAL_8d5cb472_14_gguf_kernel_cu_cd24131917vec_dot_q2_K_q8_1EPKvPK10block_q8_1RKiEEEvS3_S3_PT_PS7_iiii,@"STO_CUDA_ENTRY STV_DEFAULT"
_Z9moe_vec_qIfLi256ELi16E10block_q2_KLi1EXadL_ZN45_INTERNAL_8d5cb472_14_gguf_kernel_cu_cd24131917vec_dot_q2_K_q8_1EPKvPK10block_q8_1RKiEEEvS3_S3_PT_PS7_iiii:
        /* <DEDUP_REMOVED lines=36> */
[----:B------:R-:W-:-:S05]  /*0240*/  IMAD.HI.U32 R8, R8, R3, RZ ;  /* 0x0000000308087227 */ /* 0x000fca00078e00ff */
[----:B------:R-:W-:-:S05]  /*0250*/  IADD3 R4, -R8, RZ, RZ ;  /* 0x000000ff08047210 */ /* 0x000fca0007ffe1ff */
[----:B------:R-:W-:-:S05]  /*0260*/  IMAD R4, R4, UR5, R3 ;  /* 0x0000000504047c24 */ /* 0x000fca000f8e0203 */
[----:B------:R-:W-:-:S13]  /*0270*/  ISETP.GE.U32.AND P0, PT, R4, UR5, PT ;  /* 0x0000000504007c0c */ /* 0x000fda000bf06070 */
[----:B------:R-:W-:Y:S01]  /*0280*/  @P0 VIADD R4, R4, -UR5 ;  /* 0x8000000504040c36 */ /* 0x000fe20008000000 */
[----:B------:R-:W-:-:S04]  /*0290*/  @P0 IADD3 R8, R8, 0x1, RZ ;  /* 0x0000000108080810 */ /* 0x000fc80007ffe0ff */
[----:B------:R-:W-:Y:S02]  /*02a0*/  ISETP.GE.U32.AND P1, PT, R4, UR5, PT ;  /* 0x0000000504007c0c */ /* 0x000fe4000bf26070 */
[----:B------:R-:W-:-:S04]  /*02b0*/  LOP3.LUT R4, R2, 0xf, RZ, 0xc0, !PT ;  /* 0x0000000f02047812 */ /* 0x000fc800078ec0ff */
[----:B------:R-:W-:Y:S02]  /*02c0*/  IADD3 R5, R4, -R5, RZ ;  /* 0x8000000504057210 */ /* 0x000fe40007ffe0ff */
[----:B------:R-:W-:Y:S02]  /*02d0*/  SHF.R.U32.HI R4, RZ, 0x1, R4 ;  /* 0x00000001ff047819 */ /* 0x000fe40000011604 */
[----:B------:R-:W-:Y:S01]  /*02e0*/  LEA.HI R5, R6, R5, RZ, 0x1e ;  /* 0x0000000506057211 */ /* 0x000fe200078ff0ff */
[----:B------:R-:W-:Y:S02]  /*02f0*/  IMAD.MOV.U32 R6, RZ, RZ, RZ ;  /* 0x000000ffff067224 */ /* 0x000fe400078e00ff */
[----:B------:R-:W-:Y:S01]  /*0300*/  @P1 VIADD R8, R8, 0x1 ;  /* 0x0000000108081836 */ /* 0x000fe20000000000 */
[----:B------:R-:W-:Y:S01]  /*0310*/  @!P2 LOP3.LUT R8, RZ, UR5, RZ, 0x33, !PT ;  /* 0x00000005ff08ac12 */ /* 0x000fe2000f8e33ff */
[----:B------:R-:W-:-:S04]  /*0320*/  ULDC UR5, c[0x0][0x23c] ;  /* 0x00008f0000057ab9 */ /* 0x000fc80000000800 */
[----:B------:R-:W-:Y:S01]  /*0330*/  IMAD R11, R8, UR5, RZ ;  /* 0x00000005080b7c24 */ /* 0x000fe2000f8e02ff */
[----:B------:R-:W-:Y:S01]  /*0340*/  UIMAD UR5, UR4, UR8, URZ ;  /* 0x00000008040572a4 */ /* 0x000fe2000f8e023f */
[----:B------:R-:W-:Y:S01]  /*0350*/  LOP3.LUT R8, R4, 0x4, RZ, 0xc0, !PT ;  /* 0x0000000404087812 */ /* 0x000fe200078ec0ff */
[----:B------:R-:W-:Y:S02]  /*0360*/  IMAD R4, R0, UR4, R9 ;  /* 0x0000000400047c24 */ /* 0x000fe4000f8e0209 */
[----:B-1----:R-:W-:Y:S01]  /*0370*/  IMAD.WIDE.U32 R14, R11, 0x4, R14 ;  /* 0x000000040b0e7825 */ /* 0x002fe200078e000e */
[----:B------:R-:W-:-:S03]  /*0380*/  LEA R8, R9, R8, 0x3 ;  /* 0x0000000809087211 */ /* 0x000fc600078e18ff */
[----:B--2---:R-:W-:-:S07]  /*0390*/  IMAD R7, R7, UR5, RZ ;  /* 0x0000000507077c24 */ /* 0x004fce000f8e02ff */
.L_x_251:
[----:B------:R-:W0:Y:S01]  /*03a0*/  LDC.64 R12, c[0x0][0x210] ;  /* 0x00008400ff0c7b82 */ /* 0x000e220000000a00 */
[----:B------:R-:W-:Y:S01]  /*03b0*/  IADD3 R11, P0, R7, R4, RZ ;  /* 0x00000004070b7210 */ /* 0x000fe20007f1e0ff */
[----:B------:R-:W-:Y:S01]  /*03c0*/  IMAD.SHL.U32 R16, R2, 0x4, RZ ;  /* 0x0000000402107824 */ /* 0x000fe200078e00ff */
[----:B------:R-:W-:Y:S01]  /*03d0*/  SHF.R.S32.HI R10, RZ, 0x1f, R4 ;  /* 0x0000001fff0a7819 */ /* 0x000fe20000011404 */
[----:B------:R-:W-:-:S03]  /*03e0*/  IMAD.WIDE R18, R8, 0x24, R14 ;  /* 0x0000002408127825 */ /* 0x000fc600078e020e */
[----:B------:R-:W-:Y:S02]  /*03f0*/  LEA.HI.X.SX32 R10, R7, R10, 0x1, P0 ;  /* 0x0000000a070a7211 */ /* 0x000fe400000f0eff */
[C---:B------:R-:W-:Y:S01]  /*0400*/  LOP3.LUT R21, R16.reuse, 0x3c, RZ, 0xc0, !PT ;  /* 0x0000003c10157812 */ /* 0x040fe200078ec0ff */
[----:B------:R-:W2:Y:S01]  /*0410*/  LDG.E.U16.CONSTANT R22, desc[UR6][R18.64] ;  /* 0x0000000612167981 */ /* 0x000ea2000c1e9500 */
[----:B------:R-:W-:-:S03]  /*0420*/  LOP3.LUT R17, R16, 0x1c, RZ, 0xc0, !PT ;  /* 0x0000001c10117812 */ /* 0x000fc600078ec0ff */
[----:B------:R-:W3:Y:S01]  /*0430*/  LDG.E.U16.CONSTANT R25, desc[UR6][R18.64+0x24] ;  /* 0x0000240612197981 */ /* 0x000ee2000c1e9500 */
[----:B0-----:R-:W-:-:S04]  /*0440*/  IMAD.WIDE.U32 R12, R11, 0x54, R12 ;  /* 0x000000540b0c7825 */ /* 0x001fc800078e000c */
[----:B------:R-:W-:Y:S01]  /*0450*/  IMAD R11, R10, 0x54, RZ ;  /* 0x000000540a0b7824 */ /* 0x000fe200078e02ff */
[-C--:B------:R-:W-:Y:S02]  /*0460*/  IADD3 R28, P1, R5, R12.reuse, RZ ;  /* 0x0000000c051c7210 */ /* 0x080fe40007f3e0ff */
[----:B------:R-:W-:Y:S02]  /*0470*/  IADD3 R20, P0, R21, R12, RZ ;  /* 0x0000000c15147210 */ /* 0x000fe40007f1e0ff */
[----:B------:R-:W-:-:S04]  /*0480*/  IADD3 R13, R13, R11, RZ ;  /* 0x0000000b0d0d7210 */ /* 0x000fc80007ffe0ff */
[----:B------:R-:W-:Y:S01]  /*0490*/  LEA.HI.X.SX32 R29, R5, R13, 0x1, P1 ;  /* 0x0000000d051d7211 */ /* 0x000fe200008f0eff */
[----:B------:R-:W-:Y:S01]  /*04a0*/  IMAD.X R21, RZ, RZ, R13, P0 ;  /* 0x000000ffff157224 */ /* 0x000fe200000e060d */
[----:B------:R-:W-:Y:S01]  /*04b0*/  IADD3 R16, P1, R17, R18, RZ ;  /* 0x0000001211107210 */ /* 0x000fe20007f3e0ff */
[----:B------:R0:W4:Y:S04]  /*04c0*/  LDG.E.CONSTANT R12, desc[UR6][R12.64+0x50] ;  /* 0x000050060c0c7981 */ /* 0x000128000c1e9900 */
[----:B------:R-:W0:Y:S01]  /*04d0*/  LDG.E.U8.CONSTANT R10, desc[UR6][R28.64] ;  /* 0x000000061c0a7981 */ /* 0x000e22000c1e9100 */
[----:B------:R-:W-:-:S03]  /*04e0*/  IADD3.X R17, RZ, R19, RZ, P1, !PT ;  /* 0x00000013ff117210 */ /* 0x000fc60000ffe4ff */
        /* <DEDUP_REMOVED lines=10> */
[----:B------:R-:W-:-:S05]  /*0590*/  VIADD R9, R9, 0x2 ;  /* 0x0000000209097836 */ /* 0x000fca0000000000 */
[----:B------:R-:W-:Y:S01]  /*05a0*/  ISETP.GE.U32.AND P0, PT, R9, UR4, PT ;  /* 0x0000000409007c0c */ /* 0x000fe2000bf06070 */
[----:B------:R-:W-:Y:S01]  /*05b0*/  VIADD R4, R4, 0x2 ;  /* 0x0000000204047836 */ /* 0x000fe20000000000 */
[----:B------:R-:W-:Y:S02]  /*05c0*/  IADD3 R8, R8, 0x10, RZ ;  /* 0x0000001008087810 */ /* 0x000fe40007ffe0ff */
[----:B0-----:R-:W-:-:S04]  /*05d0*/  LOP3.LUT R13, R10, 0xf0, RZ, 0xc0, !PT ;  /* 0x000000f00a0d7812 */ /* 0x001fc800078ec0ff */
[----:B-1----:R-:W-:Y:S02]  /*05e0*/  SHF.R.U32.HI R29, RZ, 0x4, R13 ;  /* 0x00000004ff1d7819 */ /* 0x002fe4000001160d */
[----:B-----5:R-:W-:-:S03]  /*05f0*/  LOP3.LUT R13, R11, 0x3030303, RZ, 0xc0, !PT ;  /* 0x030303030b0d7812 */ /* 0x020fc600078ec0ff */
[----:B------:R-:W-:Y:S01]  /*0600*/  IMAD R17, R29, 0x100, R29 ;  /* 0x000001001d117824 */ /* 0x000fe200078e021d */
[----:B------:R-:W-:Y:S01]  /*0610*/  LOP3.LUT R10, R10, 0xf, RZ, 0xc0, !PT ;  /* 0x0000000f0a0a7812 */ /* 0x000fe200078ec0ff */
[----:B----4-:R-:W-:-:S03]  /*0620*/  IDP.4A.S8.S8 R29, R13, R20, RZ ;  /* 0x000000140d1d7226 */ /* 0x010fc600000006ff */
[----:B------:R-:W-:Y:S02]  /*0630*/  LEA R13, R17, R17, 0x10 ;  /* 0x00000011110d7211 */ /* 0x000fe400078e80ff */
[----:B--2---:R-:W-:Y:S01]  /*0640*/  LOP3.LUT R17, R21, 0xf0, RZ, 0xc0, !PT ;  /* 0x000000f015117812 */ /* 0x004fe200078ec0ff */
[----:B------:R-:W-:Y:S01]  /*0650*/  IMAD R10, R29, R10, RZ ;  /* 0x0000000a1d0a7224 */ /* 0x000fe200078e02ff */
[----:B------:R-:W-:Y:S02]  /*0660*/  SHF.R.U32.HI R19, RZ, 0x2, R11 ;  /* 0x00000002ff137819 */ /* 0x000fe4000001160b */
[----:B------:R-:W-:Y:S01]  /*0670*/  SHF.R.U32.HI R17, RZ, 0x4, R17 ;  /* 0x00000004ff117819 */ /* 0x000fe20000011611 */
[----:B------:R-:W-:Y:S01]  /*0680*/  IDP.4A.S8.S8 R20, R13, R20, RZ ;  /* 0x000000140d147226 */ /* 0x000fe200000006ff */
[----:B------:R-:W-:-:S03]  /*0690*/  LOP3.LUT R19, R19, 0x3030303, RZ, 0xc0, !PT ;  /* 0x0303030313137812 */ /* 0x000fc600078ec0ff */
[----:B------:R-:W-:Y:S01]  /*06a0*/  IMAD R17, R17, 0x100, R17 ;  /* 0x0000010011117824 */ /* 0x000fe200078e0211 */
[----:B------:R-:W-:Y:S02]  /*06b0*/  I2FP.F32.S32 R29, R10 ;  /* 0x0000000a001d7245 */ /* 0x000fe40000201400 */
[----:B------:R-:W-:Y:S02]  /*06c0*/  LOP3.LUT R10, R23, 0xf0, RZ, 0xc0, !PT ;  /* 0x000000f0170a7812 */ /* 0x000fe400078ec0ff */
[----:B------:R-:W-:Y:S01]  /*06d0*/  I2FP.F32.S32 R13, R20 ;  /* 0x00000014000d7245 */ /* 0x000fe20000201400 */
[-C--:B---3--:R-:W-:Y:S01]  /*06e0*/  IDP.4A.S8.S8 R20, R19, R24.reuse, RZ ;  /* 0x0000001813147226 */ /* 0x088fe200000006ff */
[----:B------:R-:W-:Y:S02]  /*06f0*/  LEA R17, R17, R17, 0x10 ;  /* 0x0000001111117211 */ /* 0x000fe400078e80ff */
[----:B------:R-:W-:Y:S02]  /*0700*/  SHF.R.U32.HI R19, RZ, 0x4, R11 ;  /* 0x00000004ff137819 */ /* 0x000fe4000001160b */
[----:B------:R-:W-:Y:S01]  /*0710*/  SHF.R.U32.HI R10, RZ, 0x4, R10 ;  /* 0x00000004ff0a7819 */ /* 0x000fe2000001160a */
[----:B------:R-:W-:Y:S01]  /*0720*/  IDP.4A.S8.S8 R17, R17, R24, RZ ;  /* 0x0000001811117226 */ /* 0x000fe200000006ff */
[----:B------:R-:W-:-:S03]  /*0730*/  LOP3.LUT R24, R19, 0x3030303, RZ, 0xc0, !PT ;  /* 0x0303030313187812 */ /* 0x000fc600078ec0ff */
[----:B------:R-:W-:Y:S01]  /*0740*/  IMAD R19, R10, 0x100, R10 ;  /* 0x000001000a137824 */ /* 0x000fe200078e020a */
        /* <DEDUP_REMOVED lines=11> */
[----:B------:R-:W-:Y:S02]  /*0800*/  IMAD R21, R21, R23, RZ ;  /* 0x0000001715157224 */ /* 0x000fe400078e02ff */
[----:B------:R-:W-:Y:S01]  /*0810*/  FFMA.FTZ R13, R22, R13, RZ ;  /* 0x0000000d160d7223 */ /* 0x000fe200000100ff */
[----:B------:R-:W-:Y:S01]  /*0820*/  LOP3.LUT R19, R11, 0x3030303, RZ, 0xc0, !PT ;  /* 0x030303030b137812 */ /* 0x000fe200078ec0ff */
[----:B------:R-:W-:Y:S01]  /*0830*/  HADD2.F32 R22, -RZ, R25.H0_H0 ;  /* 0x20000019ff167230 */ /* 0x000fe20000004100 */
[----:B------:R-:W-:Y:S01]  /*0840*/  LEA R23, R10, R10, 0x10 ;  /* 0x0000000a0a177211 */ /* 0x000fe200078e80ff */
[----:B------:R-:W-:Y:S01]  /*0850*/  IDP.4A.S8.S8 R24, R24, R27, RZ ;  /* 0x0000001b18187226 */ /* 0x000fe200000006ff */
[----:B------:R-:W-:Y:S02]  /*0860*/  I2FP.F32.S32 R20, R20 ;  /* 0x0000001400147245 */ /* 0x000fe40000201400 */
[----:B------:R-:W-:Y:S01]  /*0870*/  I2FP.F32.S32 R17, R17 ;  /* 0x0000001100117245 */ /* 0x000fe20000201400 */
[-C--:B------:R-:W-:Y:S01]  /*0880*/  IDP.4A.S8.S8 R19, R19, R16.reuse, RZ ;  /* 0x0000001013137226 */ /* 0x080fe200000006ff */
[----:B------:R-:W-:Y:S01]  /*0890*/  LOP3.LUT R26, R26, 0xf, RZ, 0xc0, !PT ;  /* 0x0000000f1a1a7812 */ /* 0x000fe200078ec0ff */
[----:B------:R-:W-:-:S02]  /*08a0*/  IDP.4A.S8.S8 R23, R23, R16, RZ ;  /* 0x0000001017177226 */ /* 0x000fc400000006ff */
[C---:B------:R-:W-:Y:S01]  /*08b0*/  FFMA.FTZ R20, R22.reuse, R20, R29 ;  /* 0x0000001416147223 */ /* 0x040fe2000001001d */
[----:B------:R-:W-:Y:S01]  /*08c0*/  HADD2.F32 R11, -RZ, R28.H0_H0 ;  /* 0x2000001cff0b7230 */ /* 0x000fe20000004100 */
[----:B------:R-:W-:Y:S01]  /*08d0*/  I2FP.F32.S32 R24, R24 ;  /* 0x0000001800187245 */ /* 0x000fe20000201400 */
        /* <DEDUP_REMOVED lines=16> */
.L_x_250:
[----:B------:R-:W-:Y:S05]  /*09e0*/  BSYNC B0 ;  /* 0x0000000000007941 */ /* 0x000fea0003800000 */
.L_x_249:
        /* <DEDUP_REMOVED lines=18> */
.L_x_252:
        /* <DEDUP_REMOVED lines=15> */
.L_x_1253:


//--------------------- .text._Z9moe_vec_qIfLi32ELi8E10block_q8_0Li2EXadL_ZN45_INTERNAL_8d5cb472_14_gguf_kernel_cu_cd24131917vec_dot_q8_0_q8_1EPKvPK10block_q8_1RKiEEEvS3_S3_PT_PS7_iiii --------------------------
	.section	.text._Z9moe_vec_qIfLi32ELi8E10block_q8_0Li2EXadL_ZN45_INTERNAL_8d5cb472_14_gguf_kernel_cu_cd24131917vec_dot_q8_0_q8_1EPKvPK10block_q8_1RKiEEEvS3_S3_PT_PS7_iiii,"ax",@progbits
	.align	128
.text._Z9moe_vec_qIfLi32ELi8E10block_q8_0Li2EXadL_ZN45_INTERNAL_8d5cb472_14_gguf_kernel_cu_cd24131917vec_dot_q8_0_q8_1EPKvPK10block_q8_1RKiEEEvS3_S3_PT_PS7_iiii:
        .type           _Z9moe_vec_qIfLi32ELi8E10block_q8_0Li2EXadL_ZN45_INTERNAL_8d5cb472_14_gguf_kernel_cu_cd24131917vec_dot_q8_0_q8_1EPKvPK10block_q8_1RKiEEEvS3_S3_PT_PS7_iiii,@function
        .size           _Z9moe_vec_qIfLi32ELi8E10block_q8_0Li2EXadL_ZN45_INTERNAL_8d5cb472_14_gguf_kernel_cu_cd24131917vec_dot_q8_0_q8_1EPKvPK10block_q8_1RKiEEEvS3_S3_PT_PS7_iiii,(.L_x_1254 - _Z9moe_vec_qIfLi32ELi8E10block_q8_0Li2EXadL_ZN45_INTERNAL_8d5cb472_14_gguf_kernel_cu_cd24131917vec_dot_q8_0_q8_1EPKvPK10block_q8_1RKiEEEvS3_S3_PT_PS7_iiii)
        .other          _Z9moe_vec_qIfLi32ELi8E10block_q8_0Li2EXadL_ZN45_INTERNAL_8d5cb472_14_gguf_kernel_cu_cd24131917vec_dot_q8_0_q8_1EPKvPK10block_q8_1RKiEEEvS3_S3_PT_PS7_iiii,@"STO_CUDA_ENTRY STV_DEFAULT"
_Z9moe_vec_qIfLi32ELi8E10block_q8_0Li2EXadL_ZN45_INTERNAL_8d5cb472_14_gguf_kernel_cu_cd24131917vec_dot_q8_0_q8_1EPKvPK10block_q8_1RKiEEEvS3_S3_PT_PS7_iiii:
        /* <DEDUP_REMOVED lines=88> */
.L_x_256:
[----:B------:R-:W-:Y:S05]  /*0580*/  BSYNC B1 ;  /* 0x0000000000017941 */ /* 0x000fea0003800000 */
.L_x_255:
[C---:B------:R-:W-:Y:S01]  /*0590*/  IMAD.IADD R6, R5.reuse, 0x1, -R10 ;  /* 0x0000000105067824 */ /* 0x040fe200078e0a0a */
[----:B------:R-:W-:Y:S01]  /*05a0*/  ISETP.GT.U32.AND P1, PT, R5, R10, PT ;  /* 0x0000000a0500720c */ /* 0x000fe20003f24070 */
[----:B------:R-:W-:Y:S03]  /*05b0*/  BSSY B1, `(.L_x_257) ;  /* 0x000007c000017945 */ /* 0x000fe60003800000 */
[----:B------:R-:W-:-:S13]  /*05c0*/  ISETP.LE.U32.OR P1, PT, R6, 0x18, !P1 ;  /* 0x000000180600780c */ /* 0x000fda0004f23470 */
[----:B------:R-:W-:Y:S05]  /*05d0*/  @P1 BRA `(.L_x_258) ;  /* 0x0000000400e41947 */ /* 0x000fea0003800000 */
[----:B------:R-:W-:Y:S02]  /*05e0*/  PLOP3.LUT P0, PT, PT, PT, PT, 0x8, 0x0 ;  /* 0x000000000000781c */ /* 0x000fe40003f0e170 */
[----:B------:R-:W-:-:S11]  /*05f0*/  IADD3 R23, R5, -0x18, RZ ;  /* 0xffffffe805177810 */ /* 0x000fd60007ffe0ff */
.L_x_259:
        /* <DEDUP_REMOVED lines=37> */
[----:B------:R-:W-:Y:S01]  /*0850*/  IADD3 R19, R10, 0x8, RZ ;  /* 0x000000080a137810 */ /* 0x000fe20007ffe0ff */
[----:B------:R0:W3:Y:S04]  /*0860*/  LDG.E.U16.CONSTANT R27, desc[UR4][R20.64+0x8] ;  /* 0x00000804141b7981 */ /* 0x0000e8000c1e9500 */
[----:B------:R-:W-:-:S03]  /*0870*/  IMAD.WIDE R18, R19, 0x24, R12 ;  /* 0x0000002413127825 */ /* 0x000fc600078e020c */
[----:B------:R-:W-:-:S05]  /*0880*/  IADD3 R28, P1, R8, R18, RZ ;  /* 0x00000012081c7210 */ /* 0x000fca0007f3e0ff */
[----:B------:R-:W-:Y:S01]  /*0890*/  IMAD.X R29, RZ, RZ, R19, P1 ;  /* 0x000000ffff1d7224 */ /* 0x000fe200008e0613 */
[----:B------:R-:W-:Y:S01]  /*08a0*/  I2FP.F32.S32 R24, R24 ;  /* 0x0000001800187245 */ /* 0x000fe20000201400 */
[----:B------:R-:W4:Y:S04]  /*08b0*/  LDG.E.U16.CONSTANT R19, desc[UR4][R18.64] ;  /* 0x0000000412137981 */ /* 0x000f28000c1e9500 */
[----:B------:R-:W-:Y:S02]  /*08c0*/  FFMA.FTZ R11, R26, R24, R11 ;  /* 0x000000181a0b7223 */ /* 0x000fe4000001000b */
[----:B------:R-:W5:Y:S01]  /*08d0*/  LDG.E.CONSTANT R24, desc[UR4][R28.64+0x8] ;  /* 0x000008041c187981 */ /* 0x000f62000c1e9900 */
[----:B--2---:R-:W-:-:S03]  /*08e0*/  PRMT R25, R6, 0x5410, R25 ;  /* 0x0000541006197816 */ /* 0x004fc60000000019 */
[----:B------:R-:W2:Y:S01]  /*08f0*/  LDG.E.CONSTANT R6, desc[UR4][R28.64+0x4] ;  /* 0x000004041c067981 */ /* 0x000ea2000c1e9900 */
[----:B0-----:R-:W-:Y:S02]  /*0900*/  IADD3 R20, R4, 0x10, RZ ;  /* 0x0000001004147810 */ /* 0x001fe40007ffe0ff */
[----:B---3--:R-:W-:Y:S02]  /*0910*/  PRMT R21, R22, 0x5410, R27 ;  /* 0x0000541016157816 */ /* 0x008fe4000000001b */
[----:B------:R-:W-:Y:S01]  /*0920*/  IADD3 R27, P1, R7, R20, RZ ;  /* 0x00000014071b7210 */ /* 0x000fe20007f3e0ff */
[----:B------:R0:W3:Y:S03]  /*0930*/  LDG.E.U16.CONSTANT R22, desc[UR4][R16.64] ;  /* 0x0000000410167981 */ /* 0x0000e6000c1e9500 */
[----:B------:R-:W-:Y:S01]  /*0940*/  LEA.HI.X.SX32 R20, R20, R9, 0x1, P1 ;  /* 0x0000000914147211 */ /* 0x000fe200008f0eff */
[----:B------:R-:W-:-:S04]  /*0950*/  IMAD.WIDE.U32 R26, R27, 0x22, R14 ;  /* 0x000000221b1a7825 */ /* 0x000fc800078e000e */
[----:B--2---:R-:W-:Y:S02]  /*0960*/  IDP.4A.S8.S8 R6, R25, R6, RZ ;  /* 0x0000000619067226 */ /* 0x004fe400000006ff */
[----:B------:R-:W-:Y:S01]  /*0970*/  IMAD R25, R20, 0x22, RZ ;  /* 0x0000002214197824 */ /* 0x000fe200078e02ff */
[----:B------:R-:W-:-:S04]  /*0980*/  IADD3 R20, P1, R8, R26, RZ ;  /* 0x0000001a08147210 */ /* 0x000fc80007f3e0ff */
[----:B------:R-:W-:Y:S01]  /*0990*/  IADD3 R27, R27, R25, RZ ;  /* 0x000000191b1b7210 */ /* 0x000fe20007ffe0ff */
[----:B-----5:R-:W-:-:S04]  /*09a0*/  IDP.4A.S8.S8 R6, R21, R24, R6 ;  /* 0x0000001815067226 */ /* 0x020fc80000000606 */
[----:B------:R-:W-:Y:S01]  /*09b0*/  IMAD.X R21, RZ, RZ, R27, P1 ;  /* 0x000000ffff157224 */ /* 0x000fe200008e061b */
[----:B------:R-:W-:Y:S01]  /*09c0*/  IADD3 R25, R10, 0x10, RZ ;  /* 0x000000100a197810 */ /* 0x000fe20007ffe0ff */
[----:B------:R-:W2:Y:S04]  /*09d0*/  LDG.E.U16.CONSTANT R26, desc[UR4][R26.64] ;  /* 0x000000041a1a7981 */ /* 0x000ea8000c1e9500 */
[----:B------:R-:W0:Y:S04]  /*09e0*/  LDG.E.U16.CONSTANT R24, desc[UR4][R20.64+0x2] ;  /* 0x0000020414187981 */ /* 0x000e28000c1e9500 */
[----:B------:R-:W0:Y:S04]  /*09f0*/  LDG.E.U16.CONSTANT R18, desc[UR4][R20.64+0x4] ;  /* 0x0000040414127981 */ /* 0x000e28000c1e9500 */
[----:B------:R-:W5:Y:S04]  /*0a00*/  LDG.E.U16.CONSTANT R28, desc[UR4][R20.64+0x6] ;  /* 0x00000604141c7981 */ /* 0x000f68000c1e9500 */
[----:B------:R-:W5:Y:S01]  /*0a10*/  LDG.E.U16.CONSTANT R29, desc[UR4][R20.64+0x8] ;  /* 0x00000804141d7981 */ /* 0x000f62000c1e9500 */
[----:B0-----:R-:W-:Y:S01]  /*0a20*/  PRMT R16, R24, 0x5410, R18 ;  /* 0x0000541018107816 */ /* 0x001fe20000000012 */
[----:B------:R-:W-:Y:S01]  /*0a30*/  IMAD.WIDE R24, R25, 0x24, R12 ;  /* 0x0000002419187825 */ /* 0x000fe200078e020c */
[----:B-----5:R-:W-:-:S02]  /*0a40*/  PRMT R17, R28, 0x5410, R29 ;  /* 0x000054101c117816 */ /* 0x020fc4000000001d */
[----:B------:R-:W-:-:S03]  /*0a50*/  IADD3 R28, P1, R8, R24, RZ ;  /* 0x00000018081c7210 */ /* 0x000fc60007f3e0ff */
[----:B------:R-:W5:Y:S01]  /*0a60*/  LDG.E.U16.CONSTANT R24, desc[UR4][R24.64] ;  /* 0x0000000418187981 */ /* 0x000f62000c1e9500 */
[----:B------:R-:W-:-:S05]  /*0a70*/  IADD3.X R29, RZ, R25, RZ, P1, !PT ;  /* 0x00000019ff1d7210 */ /* 0x000fca0000ffe4ff */
[----:B------:R-:W4:Y:S04]  /*0a80*/  LDG.E.CONSTANT R18, desc[UR4][R28.64+0x4] ;  /* 0x000004041c127981 */ /* 0x000f28000c1e9900 */
[----:B------:R3:W2:Y:S02]  /*0a90*/  LDG.E.CONSTANT R28, desc[UR4][R28.64+0x8] ;  /* 0x000008041c1c7981 */ /* 0x0006a4000c1e9900 */
[----:B---3--:R-:W-:Y:S02]  /*0aa0*/  HADD2.F32 R29, -RZ, R22.H0_H0 ;  /* 0x20000016ff1d7230 */ /* 0x008fe40000004100 */
[----:B----4-:R-:W-:Y:S02]  /*0ab0*/  IDP.4A.S8.S8 R18, R16, R18, RZ ;  /* 0x0000001210127226 */ /* 0x010fe400000006ff */
        /* <DEDUP_REMOVED lines=17> */
[----:B------:R3:W4:Y:S02]  /*0bd0*/  LDG.E.U16.CONSTANT R16, desc[UR4][R16.64] ;  /* 0x0000000410107981 */ /* 0x000724000c1e9500 */
[----:B------:R-:W-:-:S05]  /*0be0*/  IMAD.X R21, RZ, RZ, R17, P2 ;  /* 0x000000ffff157224 */ /* 0x000fca00010e0611 */
[----:B------:R-:W4:Y:S04]  /*0bf0*/  LDG.E.CONSTANT R22, desc[UR4][R20.64+0x4] ;  /* 0x0000040414167981 */ /* 0x000f28000c1e9900 */
[----:B------:R-:W4:Y:S01]  /*0c00*/  LDG.E.CONSTANT R27, desc[UR4][R20.64+0x8] ;  /* 0x00000804141b7981 */ /* 0x000f22000c1e9900 */
[----:B---3--:R-:W-:-:S03]  /*0c10*/  PRMT R17, R29, 0x5410, R15 ;  /* 0x000054101d117816 */ /* 0x008fc6000000000f */
[----:B------:R-:W3:Y:S04]  /*0c20*/  LDG.E.U16.CONSTANT R15, desc[UR4][R18.64+0x6] ;  /* 0x00000604120f7981 */ /* 0x000ee8000c1e9500 */
[----:B------:R-:W3:Y:S01]  /*0c30*/  LDG.E.U16.CONSTANT R29, desc[UR4][R18.64+0x8] ;  /* 0x00000804121d7981 */ /* 0x000ee2000c1e9500 */
[----:B------:R-:W-:Y:S01]  /*0c40*/  IADD3 R10, R10, 0x20, RZ ;  /* 0x000000200a0a7810 */ /* 0x000fe20007ffe0ff */
[----:B-----5:R-:W-:Y:S01]  /*0c50*/  HADD2.F32 R24, -RZ, R24.H0_H0 ;  /* 0x20000018ff187230 */ /* 0x020fe20000004100 */
[----:B------:R-:W-:Y:S02]  /*0c60*/  I2FP.F32.S32 R6, R6 ;  /* 0x0000000600067245 */ /* 0x000fe40000201400 */
[----:B------:R-:W-:Y:S01]  /*0c70*/  ISETP.GE.U32.AND P1, PT, R10, R23, PT ;  /* 0x000000170a00720c */ /* 0x000fe20003f26070 */
[----:B------:R-:W-:Y:S01]  /*0c80*/  HADD2.F32 R26, -RZ, R26.H0_H0 ;  /* 0x2000001aff1a7230 */ /* 0x000fe20000004100 */
[----:B------:R-:W-:Y:S01]  /*0c90*/  I2FP.F32.S32 R25, R25 ;  /* 0x0000001900197245 */ /* 0x000fe20000201400 */
[----:B------:R-:W-:Y:S01]  /*0ca0*/  FFMA.FTZ R6, R28, R6, R11 ;  /* 0x000000061c067223 */ /* 0x000fe2000001000b */
[----:B--2---:R-:W-:-:S02]  /*0cb0*/  HADD2.F32 R14, -RZ, R14.H0_H0 ;  /* 0x2000000eff0e7230 */ /* 0x004fc40000004100 */
[----:B----4-:R-:W-:Y:S02]  /*0cc0*/  IDP.4A.S8.S8 R17, R17, R22, RZ ;  /* 0x0000001611117226 */ /* 0x010fe400000006ff */
        /* <DEDUP_REMOVED lines=10> */
.L_x_258:
[----:B------:R-:W-:Y:S05]  /*0d70*/  BSYNC B1 ;  /* 0x0000000000017941 */ /* 0x000fea0003800000 */
.L_x_257:
        /* <DEDUP_REMOVED lines=65> */
.L_x_261:
[----:B------:R-:W-:Y:S05]  /*1190*/  BSYNC B1 ;  /* 0x0000000000017941 */ /* 0x000fea0003800000 */
.L_x_260:
        /* <DEDUP_REMOVED lines=30> */
.L_x_254:
[----:B------:R-:W-:Y:S05]  /*1380*/  BSYNC B0 ;  /* 0x0000000000007941 */ /* 0x000fea0003800000 */
.L_x_253:
        /* <DEDUP_REMOVED lines=17> */
.L_x_262:
        /* <DEDUP_REMOVED lines=14> */
.L_x_1254:


//--------------------- .text._Z9moe_vec_qIfLi32ELi4E10block_q5_1Li2EXadL_ZN45_INTERNAL_8d5cb472_14_gguf_kernel_cu_cd24131917vec_dot_q5_1_q8_1EPKvPK10block_q8_1RKiEEEvS3_S3_PT_PS7_iiii --------------------------
	.section	.text._Z9moe_vec_qIfLi32ELi4E10block_q5_1Li2EXadL_ZN45_INTERNAL_8d5cb472_14_gguf_kernel_cu_cd24131917vec_dot_q5_1_q8_1EPKvPK10block_q8_1RKiEEEvS3_S3_PT_PS7_iiii,"ax",@progbits
	.align	128
.text._Z9moe_vec_qIfLi32ELi4E10block_q5_1Li2EXadL_ZN45_INTERNAL_8d5cb472_14_gguf_kernel_cu_cd24131917vec_dot_q5_1_q8_1EPKvPK10block_q8_1RKiEEEvS3_S3_PT_PS7_iiii:
        .type           _Z9moe_vec_qIfLi32ELi4E10block_q5_1Li2EXadL_ZN45_INTERNAL_8d5cb472_14_gguf_kernel_cu_cd24131917vec_dot_q5_1_q8_1EPKvPK10block_q8_1RKiEEEvS3_S3_PT_PS7_iiii,@function
        .size           _Z9moe_vec_qIfLi32ELi4E10block_q5_1Li2EXadL_ZN45_INTERNAL_8d5cb472_14_gguf_kernel_cu_cd24131917vec_dot_q5_1_q8_1EPKvPK10block_q8_1RKiEEEvS3_S3_PT_PS7_iiii,(.L_x_1255 - _Z9moe_vec_qIfLi32ELi4E10block_q5_1Li2EXadL_ZN45_INTERNAL_8d5cb472_14_gguf_kernel_cu_cd24131917vec_dot_q5_1_q8_1EPKvPK10block_q8_1RKiEEEvS3_S3_PT_PS7_iiii)
        .other          _Z9moe_vec_qIfLi32ELi4E10block_q5_1Li2EXadL_ZN45_INTERNAL_8d5cb472_14_gguf_kernel_cu_cd24131917vec_dot_q5_1_q8_1EPKvPK10block_q8_1RKiEEEvS3_S3_PT_PS7_iiii,@"STO_CUDA_ENTRY STV_DEFAULT"
_Z9moe_vec_qIfLi32ELi4E10block_q5_1Li2EXadL_ZN45_INTERNAL_8d5cb472_14_gguf_kernel_cu_cd24131917vec_dot_q5_1_q8_1EPKvPK10block_q8_1RKiEEEvS3_S3_PT_PS7_iiii:
        /* <DEDUP_REMOVED lines=53> */
.L_x_265:
        /* <DEDUP_REMOVED lines=76> */
.L_x_264:
[----:B------:R-:W-:Y:S05]  /*0810*/  BSYNC B0 ;  /* 0x0000000000007941 */ /* 0x000fea0003800000 */
.L_x_263:
        /* <DEDUP_REMOVED lines=17> */
.L_x_266:
        /* <DEDUP_REMOVED lines=13> */
.L_x_1255:


//--------------------- .text._Z9moe_vec_qIfLi32ELi4E10block_q5_0Li2EXadL_ZN45_INTERNAL_8d5cb472_14_gguf_kernel_cu_cd24131917vec_dot_q5_0_q8_1EPKvPK10block_q8_1RKiEEEvS3_S3_PT_PS7_iiii --------------------------
	.section	.text._Z9moe_vec_qIfLi32ELi4E10block_q5_0Li2EXadL_ZN45_INTERNAL_8d5cb472_14_gguf_kernel_cu_cd24131917vec_dot_q5_0_q8_1EPKvPK10block_q8_1RKiEEEvS3_S3_PT_PS7_iiii,"ax",@progbits
	.align	128
.text._Z9moe_vec_qIfLi32ELi4E10block_q5_0Li2EXadL_ZN45_INTERNAL_8d5cb472_14_gguf_kernel_cu_cd24131917vec_dot_q5_0_q8_1EPKvPK10block_q8_1RKiEEEvS3_S3_PT_PS7_iiii:
        .type           _Z9moe_vec_qIfLi32ELi4E10block_q5_0Li2EXadL_ZN45_INTERNAL_8d5cb472_14_gguf_kernel_cu_cd24131917vec_dot_q5_0_q8_1EPKvPK10block_q8_1RKiEEEvS3_S3_PT_PS7_iiii,@function
        .size           _Z9moe_vec_qIfLi32ELi4E10block_q5_0Li2EXadL_ZN45_INTERNAL_8d5cb472_14_gguf_kernel_cu_cd24131917vec_dot_q5_0_q8_1EPKvPK10block_q8_1RKiEEEvS3_S3_PT_PS7_iiii,(.L_x_1256 - _Z9moe_vec_qIfLi32ELi4E10block_q5_0Li2EXadL_ZN45_INTERNAL_8d5cb472_14_gguf_kernel_cu_cd24131917vec_dot_q5_0_q8_1EPKvPK10block_q8_1RKiEEEvS3_S3_PT_PS7_iiii)
        .other          _Z9moe_vec_qIfLi32ELi4E10block_q5_0Li2EXadL_ZN45_INTERNAL_8d5cb472_14_gguf_kernel_cu_cd24131917vec_dot_q5_0_q8_1EPKvPK10block_q8_1RKiEEEvS3_S3_PT_PS7_iiii,@"STO_CUDA_ENTRY STV_DEFAULT"
_Z9moe_vec_qIfLi32ELi4E10block_q5_0Li2EXadL_ZN45_INTERNAL_8d5cb472_14_gguf_kernel_cu_cd24131917vec_dot_q5_0_q8_1EPKvPK10block_q8_1RKiEEEvS3_S3_PT_PS7_iiii:
        /* <DEDUP_REMOVED lines=26> */
[----:B------:R-:W-:Y:S01]  /*01a0*/  IMAD.MOV.U32 R14, RZ, RZ, RZ ;  /* 0x000000ffff0e7224 */ /* 0x000fe200078e00ff */
[----:B------:R-:W-:Y:S01]  /*01b0*/  SHF.L.U32 R17, R29, 0x3, RZ ;  /* 0x000000031d117819 */ /* 0x000fe200000006ff */
[----:B------:R-:W-:-:S03]  /*01c0*/  IMAD R19, R0, UR4, R13 ;  /* 0x0000000400137c24 */ /* 0x000fc6000f8e020d */
        /* <DEDUP_REMOVED lines=10> */
[----:B------:R-:W-:-:S05]  /*0270*/  IMAD.HI.U32 R8, R8, R15, RZ ;  /* 0x0000000f08087227 */ /* 0x000fca00078e00ff */
[----:B------:R-:W-:-:S05]  /*0280*/  IADD3 R10, -R8, RZ, RZ ;  /* 0x000000ff080a7210 */ /* 0x000fca0007ffe1ff */
[----:B0-----:R-:W-:-:S05]  /*0290*/  IMAD R3, R10, UR5, R15 ;  /* 0x000000050a037c24 */ /* 0x001fca000f8e020f */
        /* <DEDUP_REMOVED lines=11> */
.L_x_269:
        /* <DEDUP_REMOVED lines=18> */
[----:B------:R1:W5:Y:S01]  /*0470*/  LDG.E.CONSTANT R6, desc[UR6][R6.64] ;  /* 0x0000000606067981 */ /* 0x000362000c1e9900 */
[----:B------:R-:W-:-:S05]  /*0480*/  IADD3.X R9, RZ, R7, RZ, P0, !PT ;  /* 0x00000007ff097210 */ /* 0x000fca00007fe4ff */
        /* <DEDUP_REMOVED lines=25> */
[----:B------:R-:W-:Y:S01]  /*0620*/  LOP3.LUT R18, R20, 0xf0f0f0f, R9, 0xf8, !PT ;  /* 0x0f0f0f0f14127812 */ /* 0x000fe200078ef809 */
[----:B------:R-:W-:Y:S01]  /*0630*/  IMAD.SHL.U32 R9, R10, 0x800, RZ ;  /* 0x000008000a097824 */ /* 0x000fe200078e00ff */
[----:B------:R-:W-:-:S04]  /*0640*/  SHF.R.U32.HI R20, RZ, 0x5, R10 ;  /* 0x00000005ff147819 */ /* 0x000fc8000001160a */
[----:B------:R-:W-:Y:S02]  /*0650*/  LOP3.LUT R8, R8, 0x1000, R9, 0xf8, !PT ;  /* 0x0000100008087812 */ /* 0x000fe400078ef809 */
[----:B------:R-:W-:Y:S02]  /*0660*/  LOP3.LUT R9, R3, 0x1000, R20, 0xf8, !PT ;  /* 0x0000100003097812 */ /* 0x000fe400078ef814 */
[----:B------:R-:W-:Y:S01]  /*0670*/  SHF.R.U32.HI R3, RZ, 0x5, R11 ;  /* 0x00000005ff037819 */ /* 0x000fe2000001160b */
[----:B------:R-:W-:-:S03]  /*0680*/  IMAD.SHL.U32 R21, R10, 0x40000, RZ ;  /* 0x000400000a157824 */ /* 0x000fc600078e00ff */
[----:B------:R-:W-:Y:S01]  /*0690*/  LOP3.LUT R3, R18, 0x1000, R3, 0xf8, !PT ;  /* 0x0000100012037812 */ /* 0x000fe200078ef803 */
[----:B------:R-:W-:Y:S01]  /*06a0*/  IMAD.SHL.U32 R18, R10, 0x4, RZ ;  /* 0x000000040a127824 */ /* 0x000fe200078e00ff */
[----:B------:R-:W-:Y:S02]  /*06b0*/  SHF.L.U32 R20, R11, 0xb, RZ ;  /* 0x0000000b0b147819 */ /* 0x000fe400000006ff */
        /* <DEDUP_REMOVED lines=27> */
.L_x_268:
[----:B------:R-:W-:Y:S05]  /*0870*/  BSYNC B0 ;  /* 0x0000000000007941 */ /* 0x000fea0003800000 */
.L_x_267:
        /* <DEDUP_REMOVED lines=17> */
.L_x_270:
        /* <DEDUP_REMOVED lines=15> */
.L_x_1256:


//--------------------- .text._Z9moe_vec_qIfLi32ELi4E10block_q4_1Li2EXadL_ZN45_INTERNAL_8d5cb472_14_gguf_kernel_cu_cd24131917vec_dot_q4_1_q8_1EPKvPK10block_q8_1RKiEEEvS3_S3_PT_PS7_iiii --------------------------
	.section	.text._Z9moe_vec_qIfLi32ELi4E10block_q4_1Li2EXadL_ZN45_INTERNAL_8d5cb472_14_gguf_kernel_cu_cd24131917vec_dot_q4_1_q8_1EPKvPK10block_q8_1RKiEEEvS3_S3_PT_PS7_iiii,"ax",@progbits
	.align	128
.text._Z9moe_vec_qIfLi32ELi4E10block_q4_1Li2EXadL_ZN45_INTERNAL_8d5cb472_14_gguf_kernel_cu_cd24131917vec_dot_q4_1_q8_1EPKvPK10block_q8_1RKiEEEvS3_S3_PT_PS7_iiii:
        .type           _Z9moe_vec_qIfLi32ELi4E10block_q4_1Li2EXadL_ZN45_INTERNAL_8d5cb472_14_gguf_kernel_cu_cd24131917vec_dot_q4_1_q8_1EPKvPK10block_q8_1RKiEEEvS3_S3_PT_PS7_iiii,@function
        .size           _Z9moe_vec_qIfLi32ELi4E10block_q4_1Li2EXadL_ZN45_INTERNAL_8d5cb472_14_gguf_kernel_cu_cd24131917vec_dot_q4_1_q8_1EPKvPK10block_q8_1RKiEEEvS3_S3_PT_PS7_iiii,(.L_x_1257 - _Z9moe_vec_qIfLi32ELi4E10block_q4_1Li2EXadL_ZN45_INTERNAL_8d5cb472_14_gguf_kernel_cu_cd24131917vec_dot_q4_1_q8_1EPKvPK10block_q8_1RKiEEEvS3_S3_PT_PS7_iiii)
        .other          _Z9moe_vec_qIfLi32ELi4E10block_q4_1Li2EXadL_ZN45_INTERNAL_8d5cb472_14_gguf_kernel_cu_cd24131917vec_dot_q4_1_q8_1EPKvPK10block_q8_1RKiEEEvS3_S3_PT_PS7_iiii,@"STO_CUDA_ENTRY STV_DEFAULT"
_Z9moe_vec_qIfLi32ELi4E10block_q4_1Li2EXadL_ZN45_INTERNAL_8d5cb472_14_gguf_kernel_cu_cd24131917vec_dot_q4_1_q8_1EPKvPK10block_q8_1RKiEEEvS3_S3_PT_PS7_iiii:
        /* <DEDUP_REMOVED lines=97> */
.L_x_274:
[----:B------:R-:W-:Y:S05]  /*0610*/  BSYNC B1 ;  /* 0x0000000000017941 */ /* 0x000fea0003800000 */
.L_x_273:
[CC--:B------:R-:W-:Y:S01]  /*0620*/  ISETP.GT.U32.AND P1, PT, R5.reuse, R8.reuse, PT ;  /* 0x000000080500720c */ /* 0x0c0fe20003f24070 */
[----:B------:R-:W-:Y:S01]  /*0630*/  BSSY B1, `(.L_x_275) ;  /* 0x000009d000017945 */ /* 0x000fe20003800000 */
[----:B------:R-:W-:-:S04]  /*0640*/  IADD3 R4, R5, -R8, RZ ;  /* 0x8000000805047210 */ /* 0x000fc80007ffe0ff */
[----:B------:R-:W-:-:S13]  /*0650*/  ISETP.LE.U32.OR P1, PT, R4, 0x30, !P1 ;  /* 0x000000300400780c */ /* 0x000fda0004f23470 */
[----:B------:R-:W-:Y:S05]  /*0660*/  @P1 BRA `(.L_x_276) ;  /* 0x0000000800641947 */ /* 0x000fea0003800000 */
[----:B------:R-:W-:Y:S01]  /*0670*/  PLOP3.LUT P0, PT, PT, PT, PT, 0x8, 0x0 ;  /* 0x000000000000781c */ /* 0x000fe20003f0e170 */
[----:B------:R-:W-:-:S12]  /*0680*/  VIADD R4, R5, 0xffffffd0 ;  /* 0xffffffd005047836 */ /* 0x000fd80000000000 */
.L_x_277:
        /* <DEDUP_REMOVED lines=151> */
.L_x_276:
[----:B------:R-:W-:Y:S05]  /*1000*/  BSYNC B1 ;  /* 0x0000000000017941 */ /* 0x000fea0003800000 */
.L_x_275:
        /* <DEDUP_REMOVED lines=81> */
.L_x_279:
[----:B------:R-:W-:Y:S05]  /*1520*/  BSYNC B1 ;  /* 0x0000000000017941 */ /* 0x000fea0003800000 */
.L_x_278:
        /* <DEDUP_REMOVED lines=38> */
.L_x_272:
[----:B------:R-:W-:Y:S05]  /*1790*/  BSYNC B0 ;  /* 0x0000000000007941 */ /* 0x000fea0003800000 */
.L_x_271:
        /* <DEDUP_REMOVED lines=17> */
.L_x_280:
        /* <DEDUP_REMOVED lines=13> */
.L_x_1257:


//--------------------- .text._Z9moe_vec_qIfLi32ELi4E10block_q4_0Li2EXadL_ZN45_INTERNAL_8d5cb472_14_gguf_kernel_cu_cd24131917vec_dot_q4_0_q8_1EPKvPK10block_q8_1RKiEEEvS3_S3_PT_PS7_iiii --------------------------
	.section	.text._Z9moe_vec_qIfLi32ELi4E10block_q4_0Li2EXadL_ZN45_INTERNAL_8d5cb472_14_gguf_kernel_cu_cd24131917vec_dot_q4_0_q8_1EPKvPK10block_q8_1RKiEEEvS3_S3_PT_PS7_iiii,"ax",@progbits
	.align	128
.text._Z9moe_vec_qIfLi32ELi4E10block_q4_0Li2EXadL_ZN45_INTERNAL_8d5cb472_14_gguf_kernel_cu_cd24131917vec_dot_q4_0_q8_1EPKvPK10block_q8_1RKiEEEvS3_S3_PT_PS7_iiii:
        .type           _Z9moe_vec_qIfLi32ELi4E10block_q4_0Li2EXadL_ZN45_INTERNAL_8d5cb472_14_gguf_kernel_cu_cd24131917vec_dot_q4_0_q8_1EPKvPK10block_q8_1RKiEEEvS3_S3_PT_PS7_iiii,@function
        .size           _Z9moe_vec_qIfLi32ELi4E10block_q4_0Li2EXadL_ZN45_INTERNAL_8d5cb472_14_gguf_kernel_cu_cd24131917vec_dot_q4_0_q8_1EPKvPK10block_q8_1RKiEEEvS3_S3_PT_PS7_iiii,(.L_x_1258 - _Z9moe_vec_qIfLi32ELi4E10block_q4_0Li2EXadL_ZN45_INTERNAL_8d5cb472_14_gguf_kernel_cu_cd24131917vec_dot_q4_0_q8_1EPKvPK10block_q8_1RKiEEEvS3_S3_PT_PS7_iiii)
        .other          _Z9moe_vec_qIfLi32ELi4E10block_q4_0Li2EXadL_ZN45_INTERNAL_8d5cb472_14_gguf_kernel_cu_cd24131917vec_dot_q4_0_q8_1EPKvPK10block_q8_1RKiEEEvS3_S3_PT_PS7_iiii,@"STO_CUDA_ENTRY STV_DEFAULT"
_Z9moe_vec_qIfLi32ELi4E10block_q4_0Li2EXadL_ZN45_INTERNAL_8d5cb472_14_gguf_kernel_cu_cd24131917vec_dot_q4_0_q8_1EPKvPK10block_q8_1RKiEEEvS3_S3_PT_PS7_iiii:
        /* <DEDUP_REMOVED lines=100> */
.L_x_284:
[----:B------:R-:W-:Y:S05]  /*0640*/  BSYNC B1 ;  /* 0x0000000000017941 */ /* 0x000fea0003800000 */
.L_x_283:
[CC--:B------:R-:W-:Y:S01]  /*0650*/  ISETP.GT.U32.AND P1, PT, R5.reuse, R22.reuse, PT ;  /* 0x000000160500720c */ /* 0x0c0fe20003f24070 */
[----:B------:R-:W-:Y:S01]  /*0660*/  BSSY B1, `(.L_x_285) ;  /* 0x00000ae000017945 */ /* 0x000fe20003800000 */
[----:B------:R-:W-:-:S04]  /*0670*/  IADD3 R12, R5, -R22, RZ ;  /* 0x80000016050c7210 */ /* 0x000fc80007ffe0ff */
[----:B------:R-:W-:-:S13]  /*0680*/  ISETP.LE.U32.OR P1, PT, R12, 0x30, !P1 ;  /* 0x000000300c00780c */ /* 0x000fda0004f23470 */
[----:B------:R-:W-:Y:S05]  /*0690*/  @P1 BRA `(.L_x_286) ;  /* 0x0000000800a81947 */ /* 0x000fea0003800000 */
[----:B------:R-:W-:Y:S01]  /*06a0*/  PLOP3.LUT P0, PT, PT, PT, PT, 0x8, 0x0 ;  /* 0x000000000000781c */ /* 0x000fe20003f0e170 */
[----:B------:R-:W-:-:S12]  /*06b0*/  VIADD R23, R5, 0xffffffd0 ;  /* 0xffffffd005177836 */ /* 0x000fd80000000000 */
.L_x_287:
        /* <DEDUP_REMOVED lines=168> */
.L_x_286:
[----:B------:R-:W-:Y:S05]  /*1140*/  BSYNC B1 ;  /* 0x0000000000017941 */ /* 0x000fea0003800000 */
.L_x_285:
        /* <DEDUP_REMOVED lines=89> */
.L_x_289:
[----:B------:R-:W-:Y:S05]  /*16e0*/  BSYNC B1 ;  /* 0x0000000000017941 */ /* 0x000fea0003800000 */
.L_x_288:
        /* <DEDUP_REMOVED lines=42> */
.L_x_282:
[----:B------:R-:W-:Y:S05]  /*1990*/  BSYNC B0 ;  /* 0x0000000000007941 */ /* 0x000fea0003800000 */
.L_x_281:
        /* <DEDUP_REMOVED lines=17> */
.L_x_290:
        /* <DEDUP_REMOVED lines=13> */
.L_x_1258:


//--------------------- .text._Z8moe_q6_KIN3c108BFloat16ELb1EEvPKvS3_PT_PKiS7_S7_iiiiiii --------------------------
	.section	.text._Z8moe_q6_KIN3c108BFloat16ELb1EEvPKvS3_PT_PKiS7_S7_iiiiiii,"ax",@progbits
	.align	128
.text._Z8moe_q6_KIN3c108BFloat16ELb1EEvPKvS3_PT_PKiS7_S7_iiiiiii:
        .type           _Z8moe_q6_KIN3c108BFloat16ELb1EEvPKvS3_PT_PKiS7_S7_iiiiiii,@function
        .size           _Z8moe_q6_KIN3c108BFloat16ELb1EEvPKvS3_PT_PKiS7_S7_iiiiiii,(.L_x_1259 - _Z8moe_q6_KIN3c108BFloat16ELb1EEvPKvS3_PT_PKiS7_S7_iiiiiii)
        .other          _Z8moe_q6_KIN3c108BFloat16ELb1EEvPKvS3_PT_PKiS7_S7_iiiiiii,@"STO_CUDA_ENTRY STV_DEFAULT"
_Z8moe_q6_KIN3c108BFloat16ELb1EEvPKvS3_PT_PKiS7_S7_iiiiiii:
[----:B------:R-:W-:Y:S01]  /*0000*/  LDC R1, c[0x0][0x28] ;  /* 0x00000a00ff017b82 */ /* 0x000fe20000000800 */
[----:B------:R-:W0:Y:S07]  /*0010*/  S2R R7, SR_CTAID.Y ;  /* 0x0000000000077919 */ /* 0x000e2e0000002600 */
[----:B------:R-:W0:Y:S01]  /*0020*/  LDC.64 R2, c[0x0][0x230] ;  /* 0x00008c00ff027b82 */ /* 0x000e220000000a00 */
[----:B------:R-:W-:Y:S01]  /*0030*/  ULDC.64 UR14, c[0x0][0x208] ;  /* 0x00008200000e7ab9 */ /* 0x000fe20000000a00 */
[----:B0-----:R-:W-:-:S06]  /*0040*/  IMAD.WIDE.U32 R2, R7, 0x4, R2 ;  /* 0x0000000407027825 */ /* 0x001fcc00078e0002 */
[----:B------:R-:W2:Y:S02]  /*0050*/  LDG.E.CONSTANT R2, desc[UR14][R2.64] ;  /* 0x0000000e02027981 */ /* 0x000ea4000c1e9900 */
[----:B--2---:R-:W-:-:S13]  /*0060*/  R2UR UR4, R2 ;  /* 0x00000000020472ca */ /* 0x004fda00000e0000 */
[----:B------:R-:W-:-:S06]  /*0070*/  UISETP.GT.U32.AND UP0, UPT, UR4, 0xff, UPT ;  /* 0x000000ff0400788c */ /* 0x000fcc000bf04070 */
[----:B------:R-:W-:-:S13]  /*0080*/  PLOP3.LUT P0, PT, PT, PT, UP0, 0x80, 0x0 ;  /* 0x000000000000781c */ /* 0x000fda0003f0f008 */
[----:B------:R-:W-:Y:S05]  /*0090*/  @P0 EXIT ;  /* 0x000000000000094d */ /* 0x000fea0003800000 */
[----:B------:R-:W0:Y:S01]  /*00a0*/  LDC.64 R2, c[0x0][0x238] ;  /* 0x00008e00ff027b82 */ /* 0x000e220000000a00 */
[----:B------:R-:W1:Y:S07]  /*00b0*/  S2R R27, SR_TID.Y ;  /* 0x00000000001b7919 */ /* 0x000e6e0000002200 */
[----:B------:R-:W2:Y:S01]  /*00c0*/  LDC.64 R4, c[0x0][0x228] ;  /* 0x00008a00ff047b82 */ /* 0x000ea20000000a00 */
[----:B0-----:R-:W3:Y:S01]  /*00d0*/  LDG.E R3, desc[UR14][R2.64] ;  /* 0x0000000e02037981 */ /* 0x001ee2000c1e1900 */
[----:B------:R-:W-:-:S04]  /*00e0*/  IMAD.SHL.U32 R0, R7, 0x4, RZ ;  /* 0x0000000407007824 */ /* 0x000fc800078e00ff */
[----:B-1----:R-:W-:-:S04]  /*00f0*/  IMAD.IADD R7, R0, 0x1, R27 ;  /* 0x0000000100077824 */ /* 0x002fc800078e021b */
[----:B--2---:R-:W-:Y:S01]  /*0100*/  IMAD.WIDE.U32 R4, R7, 0x4, R4 ;  /* 0x0000000407047825 */ /* 0x004fe200078e0004 */
[----:B---3--:R-:W-:-:S13]  /*0110*/  ISETP.GT.U32.AND P0, PT, R0, R3, PT ;  /* 0x000000030000720c */ /* 0x008fda0003f04070 */
[----:B------:R-:W-:Y:S05]  /*0120*/  @P0 EXIT ;  /* 0x000000000000094d */ /* 0x000fea0003800000 */
[----:B------:R0:W5:Y:S01]  /*0130*/  LDG.E.CONSTANT R0, desc[UR14][R4.64] ;  /* 0x0000000e04007981 */ /* 0x000162000c1e9900 */
[----:B------:R-:W-:Y:S01]  /*0140*/  ULDC UR6, c[0x0][0x244] ;  /* 0x0000910000067ab9 */ /* 0x000fe20000000800 */
[----:B------:R-:W-:Y:S01]  /*0150*/  IMAD.MOV.U32 R2, RZ, RZ, RZ ;  /* 0x000000ffff027224 */ /* 0x000fe200078e00ff */
[----:B------:R-:W-:Y:S02]  /*0160*/  UISETP.GE.AND UP0, UPT, UR6, 0x100, UPT ;  /* 0x000001000600788c */ /* 0x000fe4000bf06270 */
[----:B------:R-:W-:-:S04]  /*0170*/  USHF.R.S32.HI UR5, URZ, 0x1f, UR6 ;  /* 0x0000001f3f057899 */ /* 0x000fc80008011406 */
[----:B------:R-:W-:Y:S01]  /*0180*/  PLOP3.LUT P0, PT, PT, PT, UP0, 0x80, 0x0 ;  /* 0x000000000000781c */ /* 0x000fe20003f0f008 */
[----:B------:R-:W-:-:S12]  /*0190*/  ULEA.HI UR6, UR5, UR6, URZ, 0x8 ;  /* 0x0000000605067291 */ /* 0x000fd8000f8f403f */
[----:B0-----:R-:W-:Y:S05]  /*01a0*/  @!P0 BRA `(.L_x_291) ;  /* 0x0000003000cc8947 */ /* 0x001fea0003800000 */
[----:B------:R-:W0:Y:S01]  /*01b0*/  S2R R3, SR_TID.X ;  /* 0x0000000000037919 */ /* 0x000e220000002100 */
[----:B------:R-:W1:Y:S01]  /*01c0*/  S2UR UR5, SR_CTAID.X ;  /* 0x00000000000579c3 */ /* 0x000e620000002500 */
[C---:B------:R-:W-:Y:S01]  /*01d0*/  IMAD.SHL.U32 R7, R27.reuse, 0x4, RZ ;  /* 0x000000041b077824 */ /* 0x040fe200078e00ff */
[----:B------:R-:W-:Y:S01]  /*01e0*/  ULDC UR7, c[0x0][0x240] ;  /* 0x0000900000077ab9 */ /* 0x000fe20000000800 */
[----:B------:R-:W-:Y:S01]  /*01f0*/  IMAD.SHL.U32 R26, R27, 0x20, RZ ;  /* 0x000000201b1a7824 */ /* 0x000fe200078e00ff */
[----:B------:R-:W-:Y:S01]  /*0200*/  UIMAD UR4, UR4, UR7, URZ ;  /* 0x00000007040472a4 */ /* 0x000fe2000f8e023f */
[----:B------:R-:W-:Y:S01]  /*0210*/  ULDC.64 UR8, c[0x0][0x210] ;  /* 0x0000840000087ab9 */ /* 0x000fe20000000a00 */
[----:B------:R-:W-:Y:S02]  /*0220*/  USHF.R.S32.HI UR11, URZ, 0x8, UR6 ;  /* 0x000000083f0b7899 */ /* 0x000fe40008011406 */
[----:B------:R-:W2:Y:S01]  /*0230*/  LDC R10, c[0x0][0x248] ;  /* 0x00009200ff0a7b82 */ /* 0x000ea20000000800 */
[----:B------:R-:W-:Y:S01]  /*0240*/  UIADD3 UR13, UP0, UR4, UR8, URZ ;  /* 0x00000008040d7290 */ /* 0x000fe2000ff1e03f */
[----:B------:R-:W-:Y:S01]  /*0250*/  UMOV UR6, 0x400 ;  /* 0x0000040000067882 */ /* 0x000fe20000000000 */
[----:B------:R-:W-:-:S02]  /*0260*/  ULDC UR17, c[0x0][0x250] ;  /* 0x0000940000117ab9 */ /* 0x000fc40000000800 */
[----:B------:R-:W-:Y:S02]  /*0270*/  ULEA.HI.X.SX32 UR16, UR4, UR9, 0x1, UP0 ;  /* 0x0000000904107291 */ /* 0x000fe400080f0e3f */
[----:B------:R-:W-:Y:S01]  /*0280*/  UIADD3 UR7, UR6, 0x2080, URZ ;  /* 0x0000208006077890 */ /* 0x000fe2000fffe03f */
[----:B------:R-:W3:Y:S01]  /*0290*/  S2UR UR10, SR_CgaCtaId ;  /* 0x00000000000a79c3 */ /* 0x000ee20000008800 */
[----:B------:R-:W-:Y:S02]  /*02a0*/  UIADD3 UR8, UR6, 0x2104, URZ ;  /* 0x0000210406087890 */ /* 0x000fe4000fffe03f */
[----:B------:R-:W-:Y:S01]  /*02b0*/  USHF.R.S32.HI UR12, URZ, 0x1f, UR17 ;  /* 0x0000001f3f0c7899 */ /* 0x000fe20008011411 */
[----:B------:R-:W-:-:S03]  /*02c0*/  UMOV UR4, URZ ;  /* 0x0000003f00047c82 */ /* 0x000fc60008000000 */
[----:B------:R-:W-:Y:S02]  /*02d0*/  ULEA.HI UR12, UR12, UR17, URZ, 0x5 ;  /* 0x000000110c0c7291 */ /* 0x000fe4000f8f283f */
[----:B-1----:R-:W-:Y:S02]  /*02e0*/  USHF.L.U32 UR5, UR5, 0x5, URZ ;  /* 0x0000000505057899 */ /* 0x002fe4000800063f */
[----:B------:R-:W-:Y:S02]  /*02f0*/  USHF.R.S32.HI UR12, URZ, 0x5, UR12 ;  /* 0x000000053f0c7899 */ /* 0x000fe4000801140c */
[----:B------:R-:W-:Y:S01]  /*0300*/  ULOP3.LUT UR9, URZ, UR5, URZ, 0x33, !UPT ;  /* 0x000000053f097292 */ /* 0x000fe2000f8e333f */
[--C-:B0-----:R-:W-:Y:S01]  /*0310*/  SHF.R.S32.HI R2, RZ, 0x1f, R3.reuse ;  /* 0x0000001fff027819 */ /* 0x101fe20000011403 */
[C---:B------:R-:W-:Y:S01]  /*0320*/  IMAD.SHL.U32 R28, R3.reuse, 0x4, RZ ;  /* 0x00000004031c7824 */ /* 0x040fe200078e00ff */
[----:B------:R-:W-:Y:S01]  /*0330*/  LOP3.LUT R24, R3, 0x3, RZ, 0xc0, !PT ;  /* 0x0000000303187812 */ /* 0x000fe200078ec0ff */
[----:B------:R-:W-:Y:S01]  /*0340*/  IMAD.IADD R35, R26, 0x1, R3 ;  /* 0x000000011a237824 */ /* 0x000fe200078e0203 */
[----:B------:R-:W-:Y:S01]  /*0350*/  LEA.HI R32, R2, R3, RZ, 0x5 ;  /* 0x0000000302207211 */ /* 0x000fe200078f28ff */
[----:B------:R-:W-:Y:S01]  /*0360*/  UIMAD UR5, UR5, UR11, URZ ;  /* 0x0000000b050572a4 */ /* 0x000fe2000f8e023f */
[----:B------:R-:W-:Y:S01]  /*0370*/  LOP3.LUT R24, R7, 0xfffffffc, R24, 0xe2, !PT ;  /* 0xfffffffc07187812 */ /* 0x000fe200078ee218 */
[----:B------:R-:W-:Y:S01]  /*0380*/  ULDC UR17, c[0x0][0x244] ;  /* 0x0000910000117ab9 */ /* 0x000fe20000000800 */
[----:B------:R-:W-:Y:S01]  /*0390*/  LOP3.LUT R4, R32, 0xffffffe0, RZ, 0xc0, !PT ;  /* 0xffffffe020047812 */ /* 0x000fe200078ec0ff */
[----:B---3--:R-:W-:Y:S01]  /*03a0*/  ULEA UR18, UR10, UR6, 0x18 ;  /* 0x000000060a127291 */ /* 0x008fe2000f8ec03f */
[----:B------:R-:W-:Y:S01]  /*03b0*/  SHF.R.S32.HI R32, RZ, 0x5, R32 ;  /* 0x00000005ff207819 */ /* 0x000fe20000011420 */
[----:B------:R-:W-:-:S02]  /*03c0*/  ULEA UR7, UR10, UR7, 0x18 ;  /* 0x000000070a077291 */ /* 0x000fc4000f8ec03f */
[----:B------:R-:W-:Y:S01]  /*03d0*/  IMAD.IADD R4, R3, 0x1, -R4 ;  /* 0x0000000103047824 */ /* 0x000fe200078e0a04 */
[----:B------:R-:W-:Y:S01]  /*03e0*/  SHF.R.S32.HI R50, RZ, 0x1f, R32 ;  /* 0x0000001fff327819 */ /* 0x000fe20000011420 */
[----:B------:R-:W-:Y:S02]  /*03f0*/  ULEA UR8, UR10, UR8, 0x18 ;  /* 0x000000080a087291 */ /* 0x000fe4000f8ec03f */
[----:B------:R-:W-:-:S05]  /*0400*/  IMAD.SHL.U32 R5, R4, 0x2, RZ ;  /* 0x0000000204057824 */ /* 0x000fca00078e00ff */
[----:B------:R-:W-:-:S04]  /*0410*/  SHF.R.S32.HI R6, RZ, 0x1f, R5 ;  /* 0x0000001fff067819 */ /* 0x000fc80000011405 */
[----:B------:R-:W-:Y:S02]  /*0420*/  LEA.HI R6, R6, R5, RZ, 0x5 ;  /* 0x0000000506067211 */ /* 0x000fe400078f28ff */
[CC--:B------:R-:W-:Y:S02]  /*0430*/  LEA.HI R5, R2.reuse, R3.reuse, RZ, 0x4 ;  /* 0x0000000302057211 */ /* 0x0c0fe400078f20ff */
[----:B------:R-:W-:Y:S02]  /*0440*/  SHF.R.S32.HI R6, RZ, 0x5, R6 ;  /* 0x00000005ff067819 */ /* 0x000fe40000011406 */
[----:B------:R-:W-:Y:S02]  /*0450*/  LOP3.LUT R8, R5, 0xfffffff0, RZ, 0xc0, !PT ;  /* 0xfffffff005087812 */ /* 0x000fe400078ec0ff */
[----:B------:R-:W-:-:S03]  /*0460*/  LEA.HI R5, R2, R3, RZ, 0x3 ;  /* 0x0000000302057211 */ /* 0x000fc600078f18ff */
[----:B------:R-:W-:Y:S01]  /*0470*/  IMAD.IADD R45, R3, 0x1, -R8 ;  /* 0x00000001032d7824 */ /* 0x000fe200078e0a08 */
[----:B------:R-:W-:Y:S02]  /*0480*/  LEA.HI.SX32 R28, R5, R28, 0x1d ;  /* 0x0000001c051c7211 */ /* 0x000fe400078feaff */
[----:B------:R-:W-:Y:S01]  /*0490*/  SHF.R.S32.HI R5, RZ, 0x1f, R4 ;  /* 0x0000001fff057819 */ /* 0x000fe20000011404 */
[----:B------:R-:W-:Y:S01]  /*04a0*/  IMAD R45, R6, 0x20, R45 ;  /* 0x00000020062d7824 */ /* 0x000fe200078e022d */
[----:B------:R-:W-:Y:S02]  /*04b0*/  LEA R28, R28, UR8, 0x2 ;  /* 0x000000081c1c7c11 */ /* 0x000fe4000f8e10ff */
[CC--:B------:R-:W-:Y:S02]  /*04c0*/  LEA.HI R7, R5.reuse, R4.reuse, RZ, 0x3 ;  /* 0x0000000405077211 */ /* 0x0c0fe400078f18ff */
[----:B------:R-:W-:Y:S02]  /*04d0*/  LEA.HI R6, R5, R4, RZ, 0x4 ;  /* 0x0000000405067211 */ /* 0x000fe400078f20ff */
[----:B------:R-:W-:-:S02]  /*04e0*/  LOP3.LUT R7, R7, 0xfffffff8, RZ, 0xc0, !PT ;  /* 0xfffffff807077812 */ /* 0x000fc400078ec0ff */
[----:B------:R-:W-:Y:S02]  /*04f0*/  SHF.R.S32.HI R5, RZ, 0x4, R6 ;  /* 0x00000004ff057819 */ /* 0x000fe40000011406 */
[----:B------:R-:W-:Y:S01]  /*0500*/  LOP3.LUT R9, R6, 0xfffffff0, RZ, 0xc0, !PT ;  /* 0xfffffff006097812 */ /* 0x000fe200078ec0ff */
[----:B------:R-:W-:Y:S01]  /*0510*/  IMAD.IADD R8, R4, 0x1, -R7 ;  /* 0x0000000104087824 */ /* 0x000fe200078e0a07 */
[----:B------:R-:W-:-:S03]  /*0520*/  LEA.HI R7, R2, R3, RZ, 0x2 ;  /* 0x0000000302077211 */ /* 0x000fc600078f10ff */
[----:B------:R-:W-:Y:S01]  /*0530*/  IMAD R5, R5, 0x8, R8 ;  /* 0x0000000805057824 */ /* 0x000fe200078e0208 */
[----:B------:R-:W-:Y:S01]  /*0540*/  SHF.R.S32.HI R2, RZ, 0x2, R7 ;  /* 0x00000002ff027819 */ /* 0x000fe20000011407 */
[----:B------:R-:W-:Y:S01]  /*0550*/  IMAD.IADD R9, R4, 0x1, -R9 ;  /* 0x0000000104097824 */ /* 0x000fe200078e0a09 */
[----:B------:R-:W-:-:S03]  /*0560*/  LOP3.LUT R22, R7, 0xfffffffc, RZ, 0xc0, !PT ;  /* 0xfffffffc07167812 */ /* 0x000fc600078ec0ff */
[----:B------:R-:W-:Y:S01]  /*0570*/  IMAD R37, R27, 0x8, R2 ;  /* 0x000000081b257824 */ /* 0x000fe200078e0202 */
[----:B------:R-:W-:Y:S01]  /*0580*/  SHF.R.S32.HI R2, RZ, 0x1f, R35 ;  /* 0x0000001fff027819 */ /* 0x000fe20000011423 */
[----:B------:R-:W-:Y:S01]  /*0590*/  IMAD.IADD R22, R3, 0x1, -R22 ;  /* 0x0000000103167824 */ /* 0x000fe200078e0a16 */
[----:B------:R-:W-:Y:S02]  /*05a0*/  SHF.R.S32.HI R30, RZ, 0x1f, R9 ;  /* 0x0000001fff1e7819 */ /* 0x000fe40000011409 */
[----:B------:R-:W-:Y:S01]  /*05b0*/  LEA.HI R6, R2, R35, RZ, 0x5 ;  /* 0x0000002302067211 */ /* 0x000fe200078f28ff */
[----:B--2---:R-:W-:Y:S01]  /*05c0*/  VIADD R2, R10, UR9 ;  /* 0x000000090a027c36 */ /* 0x004fe20008000000 */
[----:B------:R-:W-:Y:S01]  /*05d0*/  SHF.R.S32.HI R8, RZ, 0x1f, R37 ;  /* 0x0000001fff087819 */ /* 0x000fe20000011425 */
[----:B------:R-:W-:Y:S01]  /*05e0*/  UIADD3 UR9, UR6, 0x2514, URZ ;  /* 0x0000251406097890 */ /* 0x000fe2000fffe03f */
[----:B------:R-:W-:Y:S01]  /*05f0*/  LOP3.LUT R6, R6, 0xffffffe0, RZ, 0xc0, !PT ;  /* 0xffffffe006067812 */ /* 0x000fe200078ec0ff */
[----:B------:R-:W-:Y:S01]  /*0600*/  UIADD3 UR6, UR6, 0x2314, URZ ;  /* 0x0000231406067890 */ /* 0x000fe2000fffe03f */
[C-C-:B------:R-:W-:Y:S01]  /*0610*/  VIADDMNMX R40, R27.reuse, 0x8, R2.reuse, PT ;  /* 0x000000081b287846 */ /* 0x140fe20003800102 */
[----:B------:R-:W-:Y:S01]  /*0620*/  ULEA UR9, UR10, UR9, 0x18 ;  /* 0x000000090a097291 */ /* 0x000fe2000f8ec03f */
[----:B------:R-:W-:Y:S01]  /*0630*/  LEA.HI R8, R8, R37, RZ, 0x5 ;  /* 0x0000002508087211 */ /* 0x000fe200078f28ff */
[----:B------:R-:W-:Y:S01]  /*0640*/  ULEA UR6, UR10, UR6, 0x18 ;  /* 0x000000060a067291 */ /* 0x000fe2000f8ec03f */
[C-C-:B------:R-:W-:Y:S01]  /*0650*/  VIADDMNMX R36, R27.reuse, 0xc, R2.reuse, PT ;  /* 0x0000000c1b247846 */ /* 0x140fe20003800102 */
[C---:B------:R-:W-:Y:S01]  /*0660*/  IMAD R17, R40.reuse, UR11, RZ ;  /* 0x0000000b28117c24 */ /* 0x040fe2000f8e02ff */
[--C-:B------:R-:W-:Y:S01]  /*0670*/  VIADDMNMX R44, R27, 0x14, R2.reuse, PT ;  /* 0x000000141b2c7846 */ /* 0x100fe20003800102 */
[--C-:B------:R-:W-:Y:S01]  /*0680*/  IMAD R40, R40, 0x41, R45.reuse ;  /* 0x0000004128287824 */ /* 0x100fe200078e022d */
[----:B------:R-:W-:Y:S01]  /*0690*/  LOP3.LUT R8, R8, 0xffffffe0, RZ, 0xc0, !PT ;  /* 0xffffffe008087812 */ /* 0x000fe200078ec0ff */
[----:B------:R-:W-:Y:S01]  /*06a0*/  IMAD R19, R36, UR11, RZ ;  /* 0x0000000b24137c24 */ /* 0x000fe2000f8e02ff */
[----:B------:R-:W-:Y:S01]  /*06b0*/  VIMNMX R38, R2, R27, PT ;  /* 0x0000001b02267248 */ /* 0x000fe20003fe0100 */
[C---:B------:R-:W-:Y:S01]  /*06c0*/  IMAD R23, R44.reuse, UR11, RZ ;  /* 0x0000000b2c177c24 */ /* 0x040fe2000f8e02ff */
[--C-:B------:R-:W-:Y:S01]  /*06d0*/  VIADDMNMX R37, R37, -R8, R2.reuse, PT ;  /* 0x8000000825257246 */ /* 0x100fe20003800102 */
[--C-:B------:R-:W-:Y:S01]  /*06e0*/  IMAD R43, R44, 0x41, R45.reuse ;  /* 0x000000412c2b7824 */ /* 0x100fe200078e022d */
[----:B------:R-:W-:Y:S01]  /*06f0*/  LEA.HI R30, R30, R9, RZ, 0x3 ;  /* 0x000000091e1e7211 */ /* 0x000fe200078f18ff */
[C---:B------:R-:W-:Y:S01]  /*0700*/  IMAD R13, R38.reuse, UR11, RZ ;  /* 0x0000000b260d7c24 */ /* 0x040fe2000f8e02ff */
[C-C-:B------:R-:W-:Y:S01]  /*0710*/  VIADDMNMX R42, R27.reuse, 0x10, R2.reuse, PT ;  /* 0x000000101b2a7846 */ /* 0x140fe20003800102 */
[--C-:B------:R-:W-:Y:S01]  /*0720*/  IMAD R38, R38, 0x41, R45.reuse ;  /* 0x0000004126267824 */ /* 0x100fe200078e022d */
[----:B------:R-:W-:Y:S01]  /*0730*/  IADD3 R8, P4, R32, R17, RZ ;  /* 0x0000001120087210 */ /* 0x000fe20007f9e0ff */
[--C-:B------:R-:W-:Y:S01]  /*0740*/  IMAD R41, R36, 0x41, R45.reuse ;  /* 0x0000004124297824 */ /* 0x100fe200078e022d */
[--C-:B------:R-:W-:Y:S01]  /*0750*/  VIADDMNMX R48, R27, 0x1c, R2.reuse, PT ;  /* 0x0000001c1b307846 */ /* 0x100fe20003800102 */
[----:B------:R-:W-:Y:S01]  /*0760*/  IMAD R21, R42, UR11, RZ ;  /* 0x0000000b2a157c24 */ /* 0x000fe2000f8e02ff */
[----:B------:R-:W-:Y:S01]  /*0770*/  IADD3 R9, P3, R32, R19, RZ ;  /* 0x0000001320097210 */ /* 0x000fe20007f7e0ff */
[----:B------:R-:W-:Y:S01]  /*0780*/  IMAD R42, R42, 0x41, R45 ;  /* 0x000000412a2a7824 */ /* 0x000fe200078e022d */
[--C-:B------:R-:W-:Y:S01]  /*0790*/  VIADDMNMX R35, R35, -R6, R2.reuse, PT ;  /* 0x8000000623237246 */ /* 0x100fe20003800102 */
[----:B------:R-:W-:Y:S01]  /*07a0*/  IMAD R29, R48, UR11, RZ ;  /* 0x0000000b301d7c24 */ /* 0x000fe2000f8e02ff */
[C-C-:B------:R-:W-:Y:S01]  /*07b0*/  VIADDMNMX R34, R27.reuse, 0x4, R2.reuse, PT ;  /* 0x000000041b227846 */ /* 0x140fe20003800102 */
[----:B------:R-:W-:Y:S01]  /*07c0*/  ULDC UR10, c[0x0][0x24c] ;  /* 0x00009300000a7ab9 */ /* 0x000fe20000000800 */
[----:B------:R-:W-:-:S02]  /*07d0*/  VIADDMNMX R46, R27, 0x18, R2, PT ;  /* 0x000000181b2e7846 */ /* 0x000fc40003800102 */
[----:B------:R-:W-:Y:S01]  /*07e0*/  IADD3 R11, P1, R32, R23, RZ ;  /* 0x00000017200b7210 */ /* 0x000fe20007f3e0ff */
[C---:B------:R-:W-:Y:S01]  /*07f0*/  IMAD R15, R34.reuse, UR11, RZ ;  /* 0x0000000b220f7c24 */ /* 0x040fe2000f8e02ff */
[----:B------:R-:W-:Y:S01]  /*0800*/  SHF.R.S32.HI R2, RZ, 0x1f, R37 ;  /* 0x0000001fff027819 */ /* 0x000fe20000011425 */
[--C-:B------:R-:W-:Y:S01]  /*0810*/  IMAD R39, R34, 0x41, R45.reuse ;  /* 0x0000004122277824 */ /* 0x100fe200078e022d */
[-C--:B------:R-:W-:Y:S01]  /*0820*/  LEA.HI.X.SX32 R16, R17, R50.reuse, 0x1, P4 ;  /* 0x0000003211107211 */ /* 0x080fe200020f0eff */
[----:B------:R-:W-:Y:S01]  /*0830*/  IMAD.MOV.U32 R34, RZ, RZ, 0x104 ;  /* 0x00000104ff227424 */ /* 0x000fe200078e00ff */
[-C--:B------:R-:W-:Y:S01]  /*0840*/  LEA.HI.X.SX32 R17, R19, R50.reuse, 0x1, P3 ;  /* 0x0000003213117211 */ /* 0x080fe200018f0eff */
[----:B------:R-:W-:Y:S01]  /*0850*/  IMAD R25, R46, UR11, RZ ;  /* 0x0000000b2e197c24 */ /* 0x000fe2000f8e02ff */
[----:B------:R-:W-:Y:S01]  /*0860*/  IADD3 R6, P6, R32, R13, RZ ;  /* 0x0000000d20067210 */ /* 0x000fe20007fde0ff */
[--C-:B------:R-:W-:Y:S01]  /*0870*/  IMAD R44, R46, 0x41, R45.reuse ;  /* 0x000000412e2c7824 */ /* 0x100fe200078e022d */
[----:B------:R-:W-:Y:S01]  /*0880*/  LEA.HI.X.SX32 R19, R23, R50, 0x1, P1 ;  /* 0x0000003217137211 */ /* 0x000fe200008f0eff */
[----:B------:R-:W-:Y:S01]  /*0890*/  IMAD R45, R48, 0x41, R45 ;  /* 0x00000041302d7824 */ /* 0x000fe200078e022d */
[----:B------:R-:W-:Y:S01]  /*08a0*/  LEA.HI R23, R2, R37, RZ, 0x3 ;  /* 0x0000002502177211 */ /* 0x000fe200078f18ff */
[----:B------:R-:W-:Y:S01]  /*08b0*/  IMAD.MOV.U32 R2, RZ, RZ, RZ ;  /* 0x000000ffff027224 */ /* 0x000fe200078e00ff */
[----:B------:R-:W-:-:S02]  /*08c0*/  IADD3 R10, P2, R32, R21, RZ ;  /* 0x00000015200a7210 */ /* 0x000fc40007f5e0ff */
[----:B------:R-:W-:Y:S02]  /*08d0*/  LEA.HI.X.SX32 R13, R13, R50, 0x1, P6 ;  /* 0x000000320d0d7211 */ /* 0x000fe400030f0eff */
[C---:B------:R-:W-:Y:S02]  /*08e0*/  IADD3 R14, P6, R32.reuse, R29, RZ ;  /* 0x0000001d200e7210 */ /* 0x040fe40007fde0ff */
[----:B------:R-:W-:Y:S01]  /*08f0*/  LEA.HI.SX32 R46, R23, R22, 0x1d ;  /* 0x00000016172e7211 */ /* 0x000fe200078feaff */
[----:B------:R-:W-:Y:S01]  /*0900*/  VIADD R22, R3, 0x20 ;  /* 0x0000002003167836 */ /* 0x000fe20000000000 */
[----:B------:R-:W-:Y:S01]  /*0910*/  LEA.HI.X.SX32 R18, R21, R50, 0x1, P2 ;  /* 0x0000003215127211 */ /* 0x000fe200010f0eff */
[----:B------:R-:W-:Y:S01]  /*0920*/  IMAD R23, R3, R34, UR18 ;  /* 0x0000001203177e24 */ /* 0x000fe2000f8e0222 */
[----:B------:R-:W-:Y:S01]  /*0930*/  SHF.R.S32.HI R34, RZ, 0x1f, R35 ;  /* 0x0000001fff227819 */ /* 0x000fe20000011423 */
[C---:B------:R-:W-:Y:S01]  /*0940*/  IMAD R47, R37.reuse, 0x4, R46 ;  /* 0x00000004252f7824 */ /* 0x040fe200078e022e */
[----:B------:R-:W-:Y:S01]  /*0950*/  IADD3 R12, P0, R32, R25, RZ ;  /* 0x00000019200c7210 */ /* 0x000fe20007f1e0ff */
[----:B------:R-:W-:Y:S01]  /*0960*/  IMAD R37, R37, UR11, RZ ;  /* 0x0000000b25257c24 */ /* 0x000fe2000f8e02ff */
[----:B------:R-:W-:Y:S01]  /*0970*/  LEA.HI.X.SX32 R21, R29, R50, 0x1, P6 ;  /* 0x000000321d157211 */ /* 0x000fe200030f0eff */
[----:B------:R-:W-:Y:S01]  /*0980*/  IMAD.SHL.U32 R29, R22, 0x4, RZ ;  /* 0x00000004161d7824 */ /* 0x000fe200078e00ff */
[----:B------:R-:W-:-:S02]  /*0990*/  LEA.HI R34, R34, R35, RZ, 0x5 ;  /* 0x0000002322227211 */ /* 0x000fc400078f28ff */
[----:B------:R-:W-:Y:S02]  /*09a0*/  LEA.HI.X.SX32 R20, R25, R50, 0x1, P0 ;  /* 0x0000003219147211 */ /* 0x000fe400000f0eff */
[C---:B------:R-:W-:Y:S01]  /*09b0*/  IADD3 R7, P5, R32.reuse, R15, RZ ;  /* 0x0000000f20077210 */ /* 0x040fe20007fbe0ff */
[----:B------:R-:W-:Y:S01]  /*09c0*/  IMAD.IADD R32, R32, 0x1, R3 ;  /* 0x0000000120207824 */ /* 0x000fe200078e0203 */
[----:B------:R-:W-:Y:S02]  /*09d0*/  SHF.R.S32.HI R25, RZ, 0x3, R26 ;  /* 0x00000003ff197819 */ /* 0x000fe4000001141a */
[----:B------:R-:W-:Y:S02]  /*09e0*/  LEA R26, R27, UR6, 0x7 ;  /* 0x000000061b1a7c11 */ /* 0x000fe4000f8e38ff */
[----:B------:R-:W-:Y:S02]  /*09f0*/  LOP3.LUT R29, R29, 0x7c, RZ, 0xc0, !PT ;  /* 0x0000007c1d1d7812 */ /* 0x000fe400078ec0ff */
[----:B------:R-:W-:-:S02]  /*0a00*/  SHF.R.S32.HI R30, RZ, 0x3, R30 ;  /* 0x00000003ff1e7819 */ /* 0x000fc4000001141e */
[----:B------:R-:W-:Y:S01]  /*0a10*/  LEA.HI.SX32 R36, R34, R35, 0x1b ;  /* 0x0000002322247211 */ /* 0x000fe200078fdaff */
[----:B------:R-:W-:Y:S01]  /*0a20*/  IMAD.IADD R29, R26, 0x1, R29 ;  /* 0x000000011a1d7824 */ /* 0x000fe200078e021d */
[----:B------:R-:W-:Y:S01]  /*0a30*/  LEA.HI.X.SX32 R15, R15, R50, 0x1, P5 ;  /* 0x000000320f0f7211 */ /* 0x000fe200028f0eff */
[----:B------:R-:W-:Y:S01]  /*0a40*/  IMAD R35, R35, UR11, RZ ;  /* 0x0000000b23237c24 */ /* 0x000fe2000f8e02ff */
[----:B------:R-:W-:Y:S01]  /*0a50*/  LEA R24, R24, UR9, 0x2 ;  /* 0x0000000918187c11 */ /* 0x000fe2000f8e10ff */
[----:B------:R-:W-:Y:S01]  /*0a60*/  IMAD.SHL.U32 R46, R30, 0x2, RZ ;  /* 0x000000021e2e7824 */ /* 0x000fe200078e00ff */
[----:B------:R-:W-:Y:S02]  /*0a70*/  LEA R25, R25, UR9, 0x2 ;  /* 0x0000000919197c11 */ /* 0x000fe4000f8e10ff */
[----:B------:R-:W-:Y:S02]  /*0a80*/  LEA R27, R27, UR9, 0x4 ;  /* 0x000000091b1b7c11 */ /* 0x000fe4000f8e20ff */
[----:B------:R-:W-:-:S02]  /*0a90*/  LEA R34, R32, UR7, 0x2 ;  /* 0x0000000720227c11 */ /* 0x000fc4000f8e10ff */
[----:B------:R-:W-:Y:S02]  /*0aa0*/  LEA R36, R36, UR7, 0x2 ;  /* 0x0000000724247c11 */ /* 0x000fe4000f8e10ff */
[----:B------:R-:W-:Y:S02]  /*0ab0*/  LEA R38, R38, UR18, 0x2 ;  /* 0x0000001226267c11 */ /* 0x000fe4000f8e10ff */
[----:B------:R-:W-:Y:S02]  /*0ac0*/  LEA R39, R39, UR18, 0x2 ;  /* 0x0000001227277c11 */ /* 0x000fe4000f8e10ff */
[----:B------:R-:W-:Y:S02]  /*0ad0*/  LEA R40, R40, UR18, 0x2 ;  /* 0x0000001228287c11 */ /* 0x000fe4000f8e10ff */
[----:B------:R-:W-:Y:S02]  /*0ae0*/  LEA R41, R41, UR18, 0x2 ;  /* 0x0000001229297c11 */ /* 0x000fe4000f8e10ff */
[----:B------:R-:W-:-:S02]  /*0af0*/  LEA R42, R42, UR18, 0x2 ;  /* 0x000000122a2a7c11 */ /* 0x000fc4000f8e10ff */
[----:B------:R-:W-:Y:S02]  /*0b00*/  LEA R43, R43, UR18, 0x2 ;  /* 0x000000122b2b7c11 */ /* 0x000fe4000f8e10ff */
[----:B------:R-:W-:Y:S02]  /*0b10*/  LEA R44, R44, UR18, 0x2 ;  /* 0x000000122c2c7c11 */ /* 0x000fe4000f8e10ff */
[----:B------:R-:W-:Y:S02]  /*0b20*/  LEA R45, R45, UR18, 0x2 ;  /* 0x000000122d2d7c11 */ /* 0x000fe4000f8e10ff */
[----:B------:R-:W-:-:S07]  /*0b30*/  LEA R47, R47, UR8, 0x2 ;  /* 0x000000082f2f7c11 */ /* 0x000fce000f8e10ff */
.L_x_293:
[----:B------:R-:W-:Y:S01]  /*0b40*/  USHF.R.S32.HI UR6, URZ, 0x1f, UR4 ;  /* 0x0000001f3f067899 */ /* 0x000fe20008011404 */
[----:B0-----:R-:W-:Y:S01]  /*0b50*/  IMAD R31, R13, 0xd2, RZ ;  /* 0x000000d20d1f7824 */ /* 0x001fe200078e02ff */
[----:B------:R-:W-:Y:S01]  /*0b60*/  UIADD3 UR8, UP0, UR5, UR4, URZ ;  /* 0x0000000405087290 */ /* 0x000fe2000ff1e03f */
[----:B------:R-:W-:-:S03]  /*0b70*/  UMOV UR7, UR16 ;  /* 0x0000001000077c82 */ /* 0x000fc60008000000 */
[----:B------:R-:W-:-:S03]  /*0b80*/  ULEA.HI.X.SX32 UR9, UR5, UR6, 0x1, UP0 ;  /* 0x0000000605097291 */ /* 0x000fc600080f0e3f */
[----:B------:R-:W-:Y:S02]  /*0b90*/  UMOV UR6, UR13 ;  /* 0x0000000d00067c82 */ /* 0x000fe40008000000 */
[----:B------:R-:W-:Y:S02]  /*0ba0*/  UIMAD.WIDE.U32 UR6, UR8, 0xd2, UR6 ;  /* 0x000000d2080678a5 */ /* 0x000fe4000f8e0006 */
[----:B------:R-:W-:-:S04]  /*0bb0*/  UIMAD UR8, UR9, 0xd2, URZ ;  /* 0x000000d2090878a4 */ /* 0x000fc8000f8e023f */
[----:B------:R-:W-:Y:S02]  /*0bc0*/  UIADD3 UR8, UR7, UR8, URZ ;  /* 0x0000000807087290 */ /* 0x000fe4000fffe03f */
[----:B------:R-:W-:Y:S02]  /*0bd0*/  IMAD.U32 R33, RZ, RZ, UR7 ;  /* 0x00000007ff217e24 */ /* 0x000fe4000f8e00ff */
[----:B------:R-:W-:Y:S02]  /*0be0*/  IMAD.U32 R32, RZ, RZ, UR6 ;  /* 0x00000006ff207e24 */ /* 0x000fe4000f8e00ff */
[----:B------:R-:W-:Y:S02]  /*0bf0*/  IMAD.U32 R33, RZ, RZ, UR8 ;  /* 0x00000008ff217e24 */ /* 0x000fe4000f8e00ff */
[----:B------:R-:W-:-:S04]  /*0c00*/  IMAD.WIDE.U32 R58, R6, 0xd2, R32 ;  /* 0x000000d2063a7825 */ /* 0x000fc800078e0020 */
[----:B------:R-:W-:Y:S02]  /*0c10*/  IMAD.IADD R59, R59, 0x1, R31 ;  /* 0x000000013b3b7824 */ /* 0x000fe400078e021f */
[----:B------:R-:W-:-:S04]  /*0c20*/  IMAD.WIDE R56, R5, 0x4, R58 ;  /* 0x0000000405387825 */ /* 0x000fc800078e023a */
[----:B------:R-:W-:Y:S01]  /*0c30*/  IMAD.WIDE R58, R4, 0x4, R58 ;  /* 0x00000004043a7825 */ /* 0x000fe200078e023a */
[----:B------:R-:W2:Y:S04]  /*0c40*/  LDG.E.U16.CONSTANT R49, desc[UR14][R56.64+0x80] ;  /* 0x0000800e38317981 */ /* 0x000ea8000c1e9500 */
[----:B------:R-:W2:Y:S04]  /*0c50*/  LDG.E.U16.CONSTANT R52, desc[UR14][R56.64+0x82] ;  /* 0x0000820e38347981 */ /* 0x000ea8000c1e9500 */
[----:B------:R-:W3:Y:S04]  /*0c60*/  LDG.E.U16.CONSTANT R53, desc[UR14][R58.64] ;  /* 0x0000000e3a357981 */ /* 0x000ee8000c1e9500 */
[----:B------:R-:W3:Y:S01]  /*0c70*/  LDG.E.U16.CONSTANT R60, desc[UR14][R58.64+0x2] ;  /* 0x0000020e3a3c7981 */ /* 0x000ee2000c1e9500 */
[----:B------:R-:W-:-:S02]  /*0c80*/  IMAD R31, R15, 0xd2, RZ ;  /* 0x000000d20f1f7824 */ /* 0x000fc400078e02ff */
[----:B------:R-:W-:-:S04]  /*0c90*/  IMAD.WIDE.U32 R50, R7, 0xd2, R32 ;  /* 0x000000d207327825 */ /* 0x000fc800078e0020 */
[----:B------:R-:W-:Y:S02]  /*0ca0*/  IMAD.IADD R51, R51, 0x1, R31 ;  /* 0x0000000133337824 */ /* 0x000fe400078e021f */
[----:B------:R-:W-:-:S04]  /*0cb0*/  IMAD.WIDE R30, R5, 0x4, R50 ;  /* 0x00000004051e7825 */ /* 0x000fc800078e0232 */
[----:B------:R-:W-:Y:S01]  /*0cc0*/  IMAD.WIDE R50, R4, 0x4, R50 ;  /* 0x0000000404327825 */ /* 0x000fe200078e0232 */
[----:B------:R-:W4:Y:S04]  /*0cd0*/  LDG.E.U16.CONSTANT R55, desc[UR14][R30.64+0x80] ;  /* 0x0000800e1e377981 */ /* 0x000f28000c1e9500 */
[----:B------:R0:W4:Y:S04]  /*0ce0*/  LDG.E.U16.CONSTANT R48, desc[UR14][R30.64+0x82] ;  /* 0x0000820e1e307981 */ /* 0x000128000c1e9500 */
[----:B------:R-:W4:Y:S04]  /*0cf0*/  LDG.E.U16.CONSTANT R57, desc[UR14][R50.64] ;  /* 0x0000000e32397981 */ /* 0x000f28000c1e9500 */
[----:B------:R1:W4:Y:S01]  /*0d00*/  LDG.E.U16.CONSTANT R54, desc[UR14][R50.64+0x2] ;  /* 0x0000020e32367981 */ /* 0x000322000c1e9500 */
[----:B0-----:R-:W-:Y:S01]  /*0d10*/  IMAD.WIDE.U32 R30, R8, 0xd2, R32 ;  /* 0x000000d2081e7825 */ /* 0x001fe200078e0020 */
[----:B--2---:R-:W-:-:S04]  /*0d20*/  PRMT R49, R49, 0x5410, R52 ;  /* 0x0000541031317816 */ /* 0x004fc80000000034 */
[----:B------:R-:W-:Y:S02]  /*0d30*/  SHF.R.S32.HI R49, RZ, R46, R49 ;  /* 0x0000002eff317219 */ /* 0x000fe40000011431 */
[----:B---3--:R-:W-:Y:S02]  /*0d40*/  PRMT R53, R53, 0x5410, R60 ;  /* 0x0000541035357816 */ /* 0x008fe4000000003c */
[C---:B------:R-:W-:Y:S01]  /*0d50*/  LOP3.LUT R59, R49.reuse, 0x30303030, RZ, 0xc0, !PT ;  /* 0x30303030313b7812 */ /* 0x040fe200078ec0ff */
[----:B------:R-:W-:Y:S01]  /*0d60*/  IMAD.SHL.U32 R49, R49, 0x10, RZ ;  /* 0x0000001031317824 */ /* 0x000fe200078e00ff */
[----:B------:R-:W-:-:S04]  /*0d70*/  SHF.R.U32.HI R52, RZ, 0x4, R53 ;  /* 0x00000004ff347819 */ /* 0x000fc80000011635 */
[----:B------:R-:W-:Y:S01]  /*0d80*/  LOP3.LUT R52, R59, 0xf0f0f0f, R52, 0xf8, !PT ;  /* 0x0f0f0f0f3b347812 */ /* 0x000fe200078ef834 */
[----:B------:R-:W-:Y:S01]  /*0d90*/  IMAD R59, R16, 0xd2, RZ ;  /* 0x000000d2103b7824 */ /* 0x000fe200078e02ff */
[----:B------:R-:W-:Y:S02]  /*0da0*/  LOP3.LUT R56, R49, 0x30303030, RZ, 0xc0, !PT ;  /* 0x3030303031387812 */ /* 0x000fe400078ec0ff */
[----:B-1----:R-:W-:Y:S01]  /*0db0*/  LOP3.LUT R50, R52, 0x80808080, RZ, 0xfc, !PT ;  /* 0x8080808034327812 */ /* 0x002fe200078efcff */
[----:B------:R-:W-:Y:S01]  /*0dc0*/  IMAD.IADD R31, R31, 0x1, R59 ;  /* 0x000000011f1f7824 */ /* 0x000fe200078e023b */
[----:B------:R-:W-:-:S03]  /*0dd0*/  LOP3.LUT R49, R56, 0xf0f0f0f, R53, 0xf8, !PT ;  /* 0x0f0f0f0f38317812 */ /* 0x000fc600078ef835 */
[----:B------:R-:W-:Y:S01]  /*0de0*/  VIADD R51, R50, 0xdfdfdfe0 ;  /* 0xdfdfdfe032337836 */ /* 0x000fe20000000000 */
[----:B------:R-:W-:-:S04]  /*0df0*/  LOP3.LUT R50, R49, 0x80808080, RZ, 0xfc, !PT ;  /* 0x8080808031327812 */ /* 0x000fc800078efcff */
[----:B------:R-:W-:Y:S01]  /*0e00*/  LOP3.LUT R53, R52, 0x20202020, R51, 0x18, !PT ;  /* 0x2020202034357812 */ /* 0x000fe200078e1833 */
[----:B------:R-:W-:-:S03]  /*0e10*/  VIADD R60, R50, 0xdfdfdfe0 ;  /* 0xdfdfdfe0323c7836 */ /* 0x000fc60000000000 */
[----:B------:R-:W-:Y:S02]  /*0e20*/  PRMT R56, R53, 0xba98, RZ ;  /* 0x0000ba9835387816 */ /* 0x000fe400000000ff */
[----:B------:R-:W-:Y:S02]  /*0e30*/  PRMT R53, R52, 0xba98, RZ ;  /* 0x0000ba9834357816 */ /* 0x000fe400000000ff */
[C---:B------:R-:W-:Y:S02]  /*0e40*/  LOP3.LUT R52, R49.reuse, 0x20202020, R60, 0x18, !PT ;  /* 0x2020202031347812 */ /* 0x040fe400078e183c */
[----:B------:R-:W-:Y:S02]  /*0e50*/  LOP3.LUT R50, R56, 0x80808080, R51, 0x6, !PT ;  /* 0x8080808038327812 */ /* 0x000fe400078e0633 */
[----:B------:R-:W-:Y:S02]  /*0e60*/  PRMT R61, R52, 0xba98, RZ ;  /* 0x0000ba98343d7816 */ /* 0x000fe400000000ff */
[----:B------:R-:W-:-:S02]  /*0e70*/  PRMT R52, R49, 0xba98, RZ ;  /* 0x0000ba9831347816 */ /* 0x000fc400000000ff */
[----:B------:R-:W-:Y:S02]  /*0e80*/  LOP3.LUT R60, R61, 0x80808080, R60, 0x6, !PT ;  /* 0x808080803d3c7812 */ /* 0x000fe400078e063c */
[----:B----4-:R-:W-:Y:S02]  /*0e90*/  PRMT R55, R55, 0x5410, R48 ;  /* 0x0000541037377816 */ /* 0x010fe40000000030 */
[----:B------:R-:W-:Y:S02]  /*0ea0*/  LOP3.LUT R51, R56, 0x7f7f7f7f, R53, 0x60, !PT ;  /* 0x7f7f7f7f38337812 */ /* 0x000fe400078e6035 */
[----:B------:R-:W-:Y:S01]  /*0eb0*/  LOP3.LUT R61, R61, 0x7f7f7f7f, R52, 0x60, !PT ;  /* 0x7f7f7f7f3d3d7812 */ /* 0x000fe200078e6034 */
[----:B------:R-:W-:Y:S01]  /*0ec0*/  IMAD.WIDE R52, R4, 0x4, R30 ;  /* 0x0000000404347825 */ /* 0x000fe200078e021e */
[----:B------:R-:W-:-:S03]  /*0ed0*/  SHF.R.S32.HI R55, RZ, R46, R55 ;  /* 0x0000002eff377219 */ /* 0x000fc60000011437 */
[----:B------:R-:W-:Y:S01]  /*0ee0*/  IMAD.WIDE R30, R5, 0x4, R30 ;  /* 0x00000004051e7825 */ /* 0x000fe200078e021e */
[----:B------:R-:W-:Y:S01]  /*0ef0*/  PRMT R54, R57, 0x5410, R54 ;  /* 0x0000541039367816 */ /* 0x000fe20000000036 */
[----:B------:R-:W2:Y:S02]  /*0f00*/  LDG.E.U16.CONSTANT R58, desc[UR14][R52.64] ;  /* 0x0000000e343a7981 */ /* 0x000ea4000c1e9500 */
[C---:B------:R-:W-:Y:S02]  /*0f10*/  IMAD.SHL.U32 R48, R55.reuse, 0x10, RZ ;  /* 0x0000001037307824 */ /* 0x040fe400078e00ff */
[----:B------:R-:W3:Y:S01]  /*0f20*/  LDG.E.U16.CONSTANT R59, desc[UR14][R30.64+0x80] ;  /* 0x0000800e1e3b7981 */ /* 0x000ee2000c1e9500 */
[----:B------:R-:W-:-:S03]  /*0f30*/  LOP3.LUT R55, R55, 0x30303030, RZ, 0xc0, !PT ;  /* 0x3030303037377812 */ /* 0x000fc600078ec0ff */
[----:B------:R0:W3:Y:S04]  /*0f40*/  LDG.E.U16.CONSTANT R56, desc[UR14][R30.64+0x82] ;  /* 0x0000820e1e387981 */ /* 0x0000e8000c1e9500 */
[----:B------:R1:W2:Y:S01]  /*0f50*/  LDG.E.U16.CONSTANT R49, desc[UR14][R52.64+0x2] ;  /* 0x0000020e34317981 */ /* 0x0002a2000c1e9500 */
[----:B0-----:R-:W-:-:S04]  /*0f60*/  SHF.R.U32.HI R30, RZ, 0x4, R54 ;  /* 0x00000004ff1e7819 */ /* 0x001fc80000011636 */
[----:B------:R-:W-:Y:S02]  /*0f70*/  LOP3.LUT R30, R55, 0xf0f0f0f, R30, 0xf8, !PT ;  /* 0x0f0f0f0f371e7812 */ /* 0x000fe400078ef81e */
[----:B-1----:R-:W-:Y:S02]  /*0f80*/  LOP3.LUT R53, R48, 0x30303030, RZ, 0xc0, !PT ;  /* 0x3030303030357812 */ /* 0x002fe400078ec0ff */
[----:B------:R-:W-:Y:S02]  /*0f90*/  LOP3.LUT R52, R30, 0x80808080, RZ, 0xfc, !PT ;  /* 0x808080801e347812 */ /* 0x000fe400078efcff */
[----:B------:R-:W-:-:S03]  /*0fa0*/  LOP3.LUT R48, R53, 0xf0f0f0f, R54, 0xf8, !PT ;  /* 0x0f0f0f0f35307812 */ /* 0x000fc600078ef836 */
[----:B------:R-:W-:Y:S01]  /*0fb0*/  VIADD R55, R52, 0xdfdfdfe0 ;  /* 0xdfdfdfe034377836 */ /* 0x000fe20000000000 */
[----:B------:R-:W-:-:S04]  /*0fc0*/  LOP3.LUT R52, R48, 0x80808080, RZ, 0xfc, !PT ;  /* 0x8080808030347812 */ /* 0x000fc800078efcff */
[----:B------:R-:W-:-:S04]  /*0fd0*/  LOP3.LUT R53, R30, 0x20202020, R55, 0x18, !PT ;  /* 0x202020201e357812 */ /* 0x000fc800078e1837 */
[----:B------:R-:W-:Y:S01]  /*0fe0*/  PRMT R54, R53, 0xba98, RZ ;  /* 0x0000ba9835367816 */ /* 0x000fe200000000ff */
[----:B------:R-:W-:Y:S01]  /*0ff0*/  VIADD R53, R52, 0xdfdfdfe0 ;  /* 0xdfdfdfe034357836 */ /* 0x000fe20000000000 */
[----:B------:R-:W-:Y:S01]  /*1000*/  LOP3.LUT R31, R50, R51, RZ, 0xfc, !PT ;  /* 0x00000033321f7212 */ /* 0x000fe200078efcff */
[----:B------:R-:W-:Y:S01]  /*1010*/  IMAD.WIDE.U32 R50, R9, 0xd2, R32 ;  /* 0x000000d209327825 */ /* 0x000fe200078e0020 */
[----:B------:R-:W-:Y:S02]  /*1020*/  LOP3.LUT R61, R60, R61, RZ, 0xfc, !PT ;  /* 0x0000003d3c3d7212 */ /* 0x000fe400078efcff */
[----:B------:R-:W-:Y:S01]  /*1030*/  LOP3.LUT R52, R48, 0x20202020, R53, 0x18, !PT ;  /* 0x2020202030347812 */ /* 0x000fe200078e1835 */
[----:B------:R-:W-:Y:S01]  /*1040*/  IMAD R60, R17, 0xd2, RZ ;  /* 0x000000d2113c7824 */ /* 0x000fe200078e02ff */
[----:B------:R-:W-:Y:S02]  /*1050*/  PRMT R57, R30, 0xba98, RZ ;  /* 0x0000ba981e397816 */ /* 0x000fe400000000ff */
[----:B------:R-:W-:Y:S01]  /*1060*/  LOP3.LUT R30, R54, 0x80808080, R55, 0x6, !PT ;  /* 0x80808080361e7812 */ /* 0x000fe200078e0637 */
[----:B------:R-:W-:Y:S01]  /*1070*/  IMAD.IADD R51, R51, 0x1, R60 ;  /* 0x0000000133337824 */ /* 0x000fe200078e023c */
[----:B------:R-:W-:-:S02]  /*1080*/  PRMT R52, R52, 0xba98, RZ ;  /* 0x0000ba9834347816 */ /* 0x000fc400000000ff */
[----:B------:R-:W-:Y:S01]  /*1090*/  PRMT R55, R48, 0xba98, RZ ;  /* 0x0000ba9830377816 */ /* 0x000fe200000000ff */
[----:B------:R0:W-:Y:S01]  /*10a0*/  STS [R38], R61 ;  /* 0x0000003d26007388 */ /* 0x0001e20000000800 */
[----:B------:R-:W-:-:S03]  /*10b0*/  LOP3.LUT R60, R52, 0x80808080, R53, 0x6, !PT ;  /* 0x80808080343c7812 */ /* 0x000fc600078e0635 */
[----:B------:R1:W-:Y:S01]  /*10c0*/  STS [R38+0x40], R31 ;  /* 0x0000401f26007388 */ /* 0x0003e20000000800 */
[----:B0-----:R-:W-:Y:S01]  /*10d0*/  LOP3.LUT R61, R52, 0x7f7f7f7f, R55, 0x60, !PT ;  /* 0x7f7f7f7f343d7812 */ /* 0x001fe200078e6037 */
[----:B------:R-:W-:-:S04]  /*10e0*/  IMAD.WIDE R52, R4, 0x4, R50 ;  /* 0x0000000404347825 */ /* 0x000fc800078e0232 */
[----:B------:R-:W-:Y:S01]  /*10f0*/  IMAD.WIDE R50, R5, 0x4, R50 ;  /* 0x0000000405327825 */ /* 0x000fe200078e0232 */
[----:B-1----:R-:W-:Y:S01]  /*1100*/  LOP3.LUT R31, R54, 0x7f7f7f7f, R57, 0x60, !PT ;  /* 0x7f7f7f7f361f7812 */ /* 0x002fe200078e6039 */
[----:B------:R-:W4:Y:S04]  /*1110*/  LDG.E.U16.CONSTANT R55, desc[UR14][R52.64+0x2] ;  /* 0x0000020e34377981 */ /* 0x000f28000c1e9500 */
[----:B------:R-:W4:Y:S04]  /*1120*/  LDG.E.U16.CONSTANT R57, desc[UR14][R50.64+0x80] ;  /* 0x0000800e32397981 */ /* 0x000f28000c1e9500 */
[----:B------:R-:W4:Y:S04]  /*1130*/  LDG.E.U16.CONSTANT R48, desc[UR14][R50.64+0x82] ;  /* 0x0000820e32307981 */ /* 0x000f28000c1e9500 */
[----:B------:R0:W4:Y:S01]  /*1140*/  LDG.E.U16.CONSTANT R54, desc[UR14][R52.64] ;  /* 0x0000000e34367981 */ /* 0x000122000c1e9500 */
[----:B------:R-:W-:Y:S01]  /*1150*/  LOP3.LUT R60, R60, R61, RZ, 0xfc, !PT ;  /* 0x0000003d3c3c7212 */ /* 0x000fe200078efcff */
[----:B------:R-:W-:Y:S01]  /*1160*/  IMAD R61, R18, 0xd2, RZ ;  /* 0x000000d2123d7824 */ /* 0x000fe200078e02ff */
[----:B0-----:R-:W-:Y:S01]  /*1170*/  LOP3.LUT R52, R30, R31, RZ, 0xfc, !PT ;  /* 0x0000001f1e347212 */ /* 0x001fe200078efcff */
[----:B------:R-:W-:-:S02]  /*1180*/  IMAD.WIDE.U32 R30, R10, 0xd2, R32 ;  /* 0x000000d20a1e7825 */ /* 0x000fc400078e0020 */
[----:B------:R0:W-:Y:S02]  /*1190*/  STS [R39], R60 ;  /* 0x0000003c27007388 */ /* 0x0001e40000000800 */
[----:B------:R-:W-:Y:S02]  /*11a0*/  IMAD.IADD R31, R31, 0x1, R61 ;  /* 0x000000011f1f7824 */ /* 0x000fe400078e023d */
[----:B------:R1:W-:Y:S01]  /*11b0*/  STS [R39+0x40], R52 ;  /* 0x0000403427007388 */ /* 0x0003e20000000800 */
[----:B---3--:R-:W-:-:S04]  /*11c0*/  PRMT R59, R59, 0x5410, R56 ;  /* 0x000054103b3b7816 */ /* 0x008fc80000000038 */
[----:B------:R-:W-:Y:S02]  /*11d0*/  SHF.R.S32.HI R59, RZ, R46, R59 ;  /* 0x0000002eff3b7219 */ /* 0x000fe4000001143b */
[----:B--2---:R-:W-:-:S03]  /*11e0*/  PRMT R49, R58, 0x5410, R49 ;  /* 0x000054103a317816 */ /* 0x004fc60000000031 */
[C---:B------:R-:W-:Y:S01]  /*11f0*/  IMAD.SHL.U32 R53, R59.reuse, 0x10, RZ ;  /* 0x000000103b357824 */ /* 0x040fe200078e00ff */
[----:B------:R-:W-:Y:S02]  /*1200*/  LOP3.LUT R59, R59, 0x30303030, RZ, 0xc0, !PT ;  /* 0x303030303b3b7812 */ /* 0x000fe400078ec0ff */
[----:B------:R-:W-:-:S04]  /*1210*/  SHF.R.U32.HI R50, RZ, 0x4, R49 ;  /* 0x00000004ff327819 */ /* 0x000fc80000011631 */
[----:B------:R-:W-:Y:S02]  /*1220*/  LOP3.LUT R50, R59, 0xf0f0f0f, R50, 0xf8, !PT ;  /* 0x0f0f0f0f3b327812 */ /* 0x000fe400078ef832 */
[----:B------:R-:W-:Y:S02]  /*1230*/  LOP3.LUT R56, R53, 0x30303030, RZ, 0xc0, !PT ;  /* 0x3030303035387812 */ /* 0x000fe400078ec0ff */
[----:B------:R-:W-:Y:S02]  /*1240*/  LOP3.LUT R51, R50, 0x80808080, RZ, 0xfc, !PT ;  /* 0x8080808032337812 */ /* 0x000fe400078efcff */
[----:B------:R-:W-:-:S03]  /*1250*/  LOP3.LUT R49, R56, 0xf0f0f0f, R49, 0xf8, !PT ;  /* 0x0f0f0f0f38317812 */ /* 0x000fc600078ef831 */
[----:B------:R-:W-:Y:S01]  /*1260*/  VIADD R53, R51, 0xdfdfdfe0 ;  /* 0xdfdfdfe033357836 */ /* 0x000fe20000000000 */
[----:B------:R-:W-:-:S04]  /*1270*/  LOP3.LUT R51, R49, 0x80808080, RZ, 0xfc, !PT ;  /* 0x8080808031337812 */ /* 0x000fc800078efcff */
[----:B------:R-:W-:-:S04]  /*1280*/  LOP3.LUT R56, R50, 0x20202020, R53, 0x18, !PT ;  /* 0x2020202032387812 */ /* 0x000fc800078e1835 */
[----:B------:R-:W-:Y:S01]  /*1290*/  PRMT R58, R56, 0xba98, RZ ;  /* 0x0000ba98383a7816 */ /* 0x000fe200000000ff */
[----:B------:R-:W-:Y:S01]  /*12a0*/  VIADD R56, R51, 0xdfdfdfe0 ;  /* 0xdfdfdfe033387836 */ /* 0x000fe20000000000 */
[----:B------:R-:W-:Y:S02]  /*12b0*/  PRMT R59, R50, 0xba98, RZ ;  /* 0x0000ba98323b7816 */ /* 0x000fe400000000ff */
[C---:B------:R-:W-:Y:S02]  /*12c0*/  LOP3.LUT R50, R58.reuse, 0x80808080, R53, 0x6, !PT ;  /* 0x808080803a327812 */ /* 0x040fe400078e0635 */
[----:B------:R-:W-:Y:S02]  /*12d0*/  LOP3.LUT R53, R49, 0x20202020, R56, 0x18, !PT ;  /* 0x2020202031357812 */ /* 0x000fe400078e1838 */
[----:B------:R-:W-:Y:S02]  /*12e0*/  LOP3.LUT R51, R58, 0x7f7f7f7f, R59, 0x60, !PT ;  /* 0x7f7f7f7f3a337812 */ /* 0x000fe400078e603b */
[----:B------:R-:W-:-:S02]  /*12f0*/  PRMT R53, R53, 0xba98, RZ ;  /* 0x0000ba9835357816 */ /* 0x000fc400000000ff */
[----:B------:R-:W-:Y:S02]  /*1300*/  PRMT R58, R49, 0xba98, RZ ;  /* 0x0000ba98313a7816 */ /* 0x000fe400000000ff */
[C---:B0-----:R-:W-:Y:S02]  /*1310*/  LOP3.LUT R60, R53.reuse, 0x80808080, R56, 0x6, !PT ;  /* 0x80808080353c7812 */ /* 0x041fe400078e0638 */
[----:B------:R-:W-:Y:S01]  /*1320*/  LOP3.LUT R61, R53, 0x7f7f7f7f, R58, 0x60, !PT ;  /* 0x7f7f7f7f353d7812 */ /* 0x000fe200078e603a */
[----:B-1----:R-:W-:-:S04]  /*1330*/  IMAD.WIDE R52, R4, 0x4, R30 ;  /* 0x0000000404347825 */ /* 0x002fc800078e021e */
[----:B------:R-:W-:Y:S01]  /*1340*/  IMAD.WIDE R30, R5, 0x4, R30 ;  /* 0x00000004051e7825 */ /* 0x000fe200078e021e */
[----:B------:R-:W2:Y:S04]  /*1350*/  LDG.E.U16.CONSTANT R56, desc[UR14][R52.64] ;  /* 0x0000000e34387981 */ /* 0x000ea8000c1e9500 */
[----:B------:R-:W3:Y:S04]  /*1360*/  LDG.E.U16.CONSTANT R59, desc[UR14][R30.64+0x80] ;  /* 0x0000800e1e3b7981 */ /* 0x000ee8000c1e9500 */
[----:B------:R0:W3:Y:S04]  /*1370*/  LDG.E.U16.CONSTANT R58, desc[UR14][R30.64+0x82] ;  /* 0x0000820e1e3a7981 */ /* 0x0000e8000c1e9500 */
[----:B------:R1:W2:Y:S01]  /*1380*/  LDG.E.U16.CONSTANT R49, desc[UR14][R52.64+0x2] ;  /* 0x0000020e34317981 */ /* 0x0002a2000c1e9500 */
[----:B----4-:R-:W-:-:S04]  /*1390*/  PRMT R57, R57, 0x5410, R48 ;  /* 0x0000541039397816 */ /* 0x010fc80000000030 */
[----:B------:R-:W-:Y:S02]  /*13a0*/  SHF.R.S32.HI R57, RZ, R46, R57 ;  /* 0x0000002eff397219 */ /* 0x000fe40000011439 */
[----:B------:R-:W-:-:S03]  /*13b0*/  PRMT R54, R54, 0x5410, R55 ;  /* 0x0000541036367816 */ /* 0x000fc60000000037 */
[C---:B------:R-:W-:Y:S01]  /*13c0*/  IMAD.SHL.U32 R48, R57.reuse, 0x10, RZ ;  /* 0x0000001039307824 */ /* 0x040fe200078e00ff */
[----:B------:R-:W-:Y:S02]  /*13d0*/  LOP3.LUT R57, R57, 0x30303030, RZ, 0xc0, !PT ;  /* 0x3030303039397812 */ /* 0x000fe400078ec0ff */
[----:B0-----:R-:W-:Y:S02]  /*13e0*/  SHF.R.U32.HI R30, RZ, 0x4, R54 ;  /* 0x00000004ff1e7819 */ /* 0x001fe40000011636 */
[----:B------:R-:W-:Y:S02]  /*13f0*/  LOP3.LUT R31, R48, 0x30303030, RZ, 0xc0, !PT ;  /* 0x30303030301f7812 */ /* 0x000fe400078ec0ff */
[----:B------:R-:W-:Y:S02]  /*1400*/  LOP3.LUT R30, R57, 0xf0f0f0f, R30, 0xf8, !PT ;  /* 0x0f0f0f0f391e7812 */ /* 0x000fe400078ef81e */
[----:B------:R-:W-:Y:S02]  /*1410*/  LOP3.LUT R48, R31, 0xf0f0f0f, R54, 0xf8, !PT ;  /* 0x0f0f0f0f1f307812 */ /* 0x000fe400078ef836 */
[----:B------:R-:W-:-:S05]  /*1420*/  LOP3.LUT R31, R30, 0x80808080, RZ, 0xfc, !PT ;  /* 0x808080801e1f7812 */ /* 0x000fca00078efcff */
[----:B------:R-:W-:Y:S01]  /*1430*/  VIADD R57, R31, 0xdfdfdfe0 ;  /* 0xdfdfdfe01f397836 */ /* 0x000fe20000000000 */
[----:B------:R-:W-:-:S04]  /*1440*/  LOP3.LUT R31, R48, 0x80808080, RZ, 0xfc, !PT ;  /* 0x80808080301f7812 */ /* 0x000fc800078efcff */
[C-C-:B-1----:R-:W-:Y:S01]  /*1450*/  LOP3.LUT R52, R30.reuse, 0x20202020, R57.reuse, 0x18, !PT ;  /* 0x202020201e347812 */ /* 0x142fe200078e1839 */
[----:B------:R-:W-:Y:S01]  /*1460*/  VIADD R55, R31, 0xdfdfdfe0 ;  /* 0xdfdfdfe01f377836 */ /* 0x000fe20000000000 */
[----:B------:R-:W-:Y:S02]  /*1470*/  PRMT R54, R30, 0xba98, RZ ;  /* 0x0000ba981e367816 */ /* 0x000fe400000000ff */
[----:B------:R-:W-:Y:S02]  /*1480*/  PRMT R52, R52, 0xba98, RZ ;  /* 0x0000ba9834347816 */ /* 0x000fe400000000ff */
[----:B------:R-:W-:Y:S02]  /*1490*/  LOP3.LUT R53, R50, R51, RZ, 0xfc, !PT ;  /* 0x0000003332357212 */ /* 0x000fe400078efcff */
[C---:B------:R-:W-:Y:S02]  /*14a0*/  LOP3.LUT R30, R52.reuse, 0x80808080, R57, 0x6, !PT ;  /* 0x80808080341e7812 */ /* 0x040fe400078e0639 */
[----:B------:R-:W-:Y:S01]  /*14b0*/  LOP3.LUT R31, R52, 0x7f7f7f7f, R54, 0x60, !PT ;  /* 0x7f7f7f7f341f7812 */ /* 0x000fe200078e6036 */
[----:B------:R-:W-:Y:S01]  /*14c0*/  IMAD.WIDE.U32 R50, R11, 0xd2, R32 ;  /* 0x000000d20b327825 */ /* 0x000fe200078e0020 */
[----:B------:R-:W-:-:S02]  /*14d0*/  LOP3.LUT R61, R60, R61, RZ, 0xfc, !PT ;  /* 0x0000003d3c3d7212 */ /* 0x000fc400078efcff */
[----:B------:R-:W-:Y:S01]  /*14e0*/  LOP3.LUT R52, R48, 0x20202020, R55, 0x18, !PT ;  /* 0x2020202030347812 */ /* 0x000fe200078e1837 */
[----:B------:R-:W-:-:S03]  /*14f0*/  IMAD R60, R19, 0xd2, RZ ;  /* 0x000000d2133c7824 */ /* 0x000fc600078e02ff */
[----:B------:R-:W-:Y:S01]  /*1500*/  PRMT R52, R52, 0xba98, RZ ;  /* 0x0000ba9834347816 */ /* 0x000fe200000000ff */
[----:B------:R-:W-:Y:S01]  /*1510*/  IMAD.IADD R51, R51, 0x1, R60 ;  /* 0x0000000133337824 */ /* 0x000fe200078e023c */
[----:B------:R0:W-:Y:S02]  /*1520*/  STS [R40], R61 ;  /* 0x0000003d28007388 */ /* 0x0001e40000000800 */
[----:B------:R-:W-:Y:S01]  /*1530*/  LOP3.LUT R60, R52, 0x80808080, R55, 0x6, !PT ;  /* 0x80808080343c7812 */ /* 0x000fe200078e0637 */
[----:B------:R-:W-:-:S04]  /*1540*/  IMAD.WIDE R54, R4, 0x4, R50 ;  /* 0x0000000404367825 */ /* 0x000fc800078e0232 */
[----:B------:R-:W-:Y:S01]  /*1550*/  IMAD.WIDE R50, R5, 0x4, R50 ;  /* 0x0000000405327825 */ /* 0x000fe200078e0232 */
[----:B0-----:R-:W-:-:S04]  /*1560*/  PRMT R61, R48, 0xba98, RZ ;  /* 0x0000ba98303d7816 */ /* 0x001fc800000000ff */
[----:B------:R-:W4:Y:S01]  /*1570*/  LDG.E.U16.CONSTANT R57, desc[UR14][R50.64+0x80] ;  /* 0x0000800e32397981 */ /* 0x000f22000c1e9500 */
[----:B------:R-:W-:-:S03]  /*1580*/  LOP3.LUT R61, R52, 0x7f7f7f7f, R61, 0x60, !PT ;  /* 0x7f7f7f7f343d7812 */ /* 0x000fc600078e603d */
[----:B------:R0:W4:Y:S04]  /*1590*/  LDG.E.U16.CONSTANT R52, desc[UR14][R50.64+0x82] ;  /* 0x0000820e32347981 */ /* 0x000128000c1e9500 */
[----:B------:R1:W-:Y:S04]  /*15a0*/  STS [R40+0x40], R53 ;  /* 0x0000403528007388 */ /* 0x0003e80000000800 */
[----:B------:R-:W4:Y:S04]  /*15b0*/  LDG.E.U16.CONSTANT R48, desc[UR14][R54.64] ;  /* 0x0000000e36307981 */ /* 0x000f28000c1e9500 */
[----:B-1----:R1:W4:Y:S01]  /*15c0*/  LDG.E.U16.CONSTANT R53, desc[UR14][R54.64+0x2] ;  /* 0x0000020e36357981 */ /* 0x002322000c1e9500 */
[----:B0-----:R-:W-:Y:S01]  /*15d0*/  LOP3.LUT R50, R30, R31, RZ, 0xfc, !PT ;  /* 0x0000001f1e327212 */ /* 0x001fe200078efcff */
[----:B------:R-:W-:Y:S01]  /*15e0*/  IMAD.WIDE.U32 R30, R12, 0xd2, R32 ;  /* 0x000000d20c1e7825 */ /* 0x000fe200078e0020 */
[----:B------:R-:W-:-:S03]  /*15f0*/  LOP3.LUT R60, R60, R61, RZ, 0xfc, !PT ;  /* 0x0000003d3c3c7212 */ /* 0x000fc600078efcff */
[----:B------:R-:W-:Y:S01]  /*1600*/  IMAD R61, R20, 0xd2, RZ ;  /* 0x000000d2143d7824 */ /* 0x000fe200078e02ff */
[----:B------:R-:W-:Y:S03]  /*1610*/  STS [R41+0x40], R50 ;  /* 0x0000403229007388 */ /* 0x000fe60000000800 */
[----:B------:R-:W-:Y:S01]  /*1620*/  IMAD.IADD R31, R31, 0x1, R61 ;  /* 0x000000011f1f7824 */ /* 0x000fe200078e023d */
[----:B------:R0:W-:Y:S01]  /*1630*/  STS [R41], R60 ;  /* 0x0000003c29007388 */ /* 0x0001e20000000800 */
[----:B---3--:R-:W-:-:S04]  /*1640*/  PRMT R59, R59, 0x5410, R58 ;  /* 0x000054103b3b7816 */ /* 0x008fc8000000003a */
[----:B------:R-:W-:Y:S02]  /*1650*/  SHF.R.S32.HI R59, RZ, R46, R59 ;  /* 0x0000002eff3b7219 */ /* 0x000fe4000001143b */
[----:B--2---:R-:W-:-:S03]  /*1660*/  PRMT R49, R56, 0x5410, R49 ;  /* 0x0000541038317816 */ /* 0x004fc60000000031 */
[C---:B-1----:R-:W-:Y:S01]  /*1670*/  IMAD.SHL.U32 R54, R59.reuse, 0x10, RZ ;  /* 0x000000103b367824 */ /* 0x042fe200078e00ff */
[----:B------:R-:W-:Y:S02]  /*1680*/  LOP3.LUT R56, R59, 0x30303030, RZ, 0xc0, !PT ;  /* 0x303030303b387812 */ /* 0x000fe400078ec0ff */
[----:B------:R-:W-:Y:S02]  /*1690*/  SHF.R.U32.HI R51, RZ, 0x4, R49 ;  /* 0x00000004ff337819 */ /* 0x000fe40000011631 */
[----:B------:R-:W-:Y:S02]  /*16a0*/  LOP3.LUT R54, R54, 0x30303030, RZ, 0xc0, !PT ;  /* 0x3030303036367812 */ /* 0x000fe400078ec0ff */
[----:B------:R-:W-:Y:S02]  /*16b0*/  LOP3.LUT R51, R56, 0xf0f0f0f, R51, 0xf8, !PT ;  /* 0x0f0f0f0f38337812 */ /* 0x000fe400078ef833 */
[----:B------:R-:W-:Y:S02]  /*16c0*/  LOP3.LUT R49, R54, 0xf0f0f0f, R49, 0xf8, !PT ;  /* 0x0f0f0f0f36317812 */ /* 0x000fe400078ef831 */
[----:B------:R-:W-:-:S05]  /*16d0*/  LOP3.LUT R54, R51, 0x80808080, RZ, 0xfc, !PT ;  /* 0x8080808033367812 */ /* 0x000fca00078efcff */
[----:B------:R-:W-:Y:S01]  /*16e0*/  VIADD R56, R54, 0xdfdfdfe0 ;  /* 0xdfdfdfe036387836 */ /* 0x000fe20000000000 */
[----:B------:R-:W-:-:S04]  /*16f0*/  LOP3.LUT R54, R49, 0x80808080, RZ, 0xfc, !PT ;  /* 0x8080808031367812 */ /* 0x000fc800078efcff */
[C---:B------:R-:W-:Y:S01]  /*1700*/  LOP3.LUT R55, R51.reuse, 0x20202020, R56, 0x18, !PT ;  /* 0x2020202033377812 */ /* 0x040fe200078e1838 */
[----:B------:R-:W-:Y:S01]  /*1710*/  VIADD R54, R54, 0xdfdfdfe0 ;  /* 0xdfdfdfe036367836 */ /* 0x000fe20000000000 */
[----:B------:R-:W-:Y:S02]  /*1720*/  PRMT R58, R51, 0xba98, RZ ;  /* 0x0000ba98333a7816 */ /* 0x000fe400000000ff */
[----:B------:R-:W-:Y:S02]  /*1730*/  PRMT R55, R55, 0xba98, RZ ;  /* 0x0000ba9837377816 */ /* 0x000fe400000000ff */
[----:B------:R-:W-:Y:S02]  /*1740*/  LOP3.LUT R51, R49, 0x20202020, R54, 0x18, !PT ;  /* 0x2020202031337812 */ /* 0x000fe400078e1836 */
[----:B------:R-:W-:Y:S02]  /*1750*/  LOP3.LUT R59, R55, 0x7f7f7f7f, R58, 0x60, !PT ;  /* 0x7f7f7f7f373b7812 */ /* 0x000fe400078e603a */
[----:B------:R-:W-:-:S02]  /*1760*/  PRMT R51, R51, 0xba98, RZ ;  /* 0x0000ba9833337816 */ /* 0x000fc400000000ff */
[----:B------:R-:W-:Y:S02]  /*1770*/  PRMT R58, R49, 0xba98, RZ ;  /* 0x0000ba98313a7816 */ /* 0x000fe400000000ff */
[C---:B0-----:R-:W-:Y:S02]  /*1780*/  LOP3.LUT R60, R51.reuse, 0x80808080, R54, 0x6, !PT ;  /* 0x80808080333c7812 */ /* 0x041fe400078e0636 */
[----:B------:R-:W-:Y:S01]  /*1790*/  LOP3.LUT R61, R51, 0x7f7f7f7f, R58, 0x60, !PT ;  /* 0x7f7f7f7f333d7812 */ /* 0x000fe200078e603a */
[----:B------:R-:W-:Y:S01]  /*17a0*/  IMAD.WIDE R50, R4, 0x4, R30 ;  /* 0x0000000404327825 */ /* 0x000fe200078e021e */
[----:B------:R-:W-:-:S03]  /*17b0*/  LOP3.LUT R56, R55, 0x80808080, R56, 0x6, !PT ;  /* 0x8080808037387812 */ /* 0x000fc600078e0638 */
[----:B------:R-:W-:Y:S01]  /*17c0*/  IMAD.WIDE R30, R5, 0x4, R30 ;  /* 0x00000004051e7825 */ /* 0x000fe200078e021e */
[----:B------:R-:W-:Y:S01]  /*17d0*/  LOP3.LUT R56, R56, R59, RZ, 0xfc, !PT ;  /* 0x0000003b38387212 */ /* 0x000fe200078efcff */
[----:B------:R-:W2:Y:S01]  /*17e0*/  LDG.E.U16.CONSTANT R58, desc[UR14][R50.64] ;  /* 0x0000000e323a7981 */ /* 0x000ea2000c1e9500 */
[----:B------:R-:W-:Y:S01]  /*17f0*/  LOP3.LUT R59, R60, R61, RZ, 0xfc, !PT ;  /* 0x0000003d3c3b7212 */ /* 0x000fe200078efcff */
[----:B------:R-:W-:Y:S02]  /*1800*/  IMAD.WIDE.U32 R60, R14, 0xd2, R32 ;  /* 0x000000d20e3c7825 */ /* 0x000fe400078e0020 */
[----:B------:R-:W3:Y:S04]  /*1810*/  LDG.E.U16.CONSTANT R54, desc[UR14][R30.64+0x80] ;  /* 0x0000800e1e367981 */ /* 0x000ee8000c1e9500 */
[----:B------:R0:W3:Y:S04]  /*1820*/  LDG.E.U16.CONSTANT R49, desc[UR14][R30.64+0x82] ;  /* 0x0000820e1e317981 */ /* 0x0000e8000c1e9500 */
[----:B------:R1:W2:Y:S01]  /*1830*/  LDG.E.U16.CONSTANT R55, desc[UR14][R50.64+0x2] ;  /* 0x0000020e32377981 */ /* 0x0002a2000c1e9500 */
[----:B----4-:R-:W-:Y:S01]  /*1840*/  PRMT R57, R57, 0x5410, R52 ;  /* 0x0000541039397816 */ /* 0x010fe20000000034 */
[----:B0-----:R-:W-:-:S03]  /*1850*/  IMAD R31, R21, 0xd2, RZ ;  /* 0x000000d2151f7824 */ /* 0x001fc600078e02ff */
[----:B------:R-:W-:Y:S01]  /*1860*/  SHF.R.S32.HI R57, RZ, R46, R57 ;  /* 0x0000002eff397219 */ /* 0x000fe20000011439 */
[----:B------:R-:W-:-:S04]  /*1870*/  IMAD.IADD R61, R61, 0x1, R31 ;  /* 0x000000013d3d7824 */ /* 0x000fc800078e021f */
[C---:B-1----:R-:W-:Y:S01]  /*1880*/  IMAD.SHL.U32 R50, R57.reuse, 0x10, RZ ;  /* 0x0000001039327824 */ /* 0x042fe200078e00ff */
[----:B------:R-:W-:Y:S02]  /*1890*/  LOP3.LUT R30, R57, 0x30303030, RZ, 0xc0, !PT ;  /* 0x30303030391e7812 */ /* 0x000fe400078ec0ff */
[----:B------:R-:W-:-:S04]  /*18a0*/  PRMT R48, R48, 0x5410, R53 ;  /* 0x0000541030307816 */ /* 0x000fc80000000035 */
[--C-:B------:R-:W-:Y:S02]  /*18b0*/  SHF.R.U32.HI R31, RZ, 0x4, R48.reuse ;  /* 0x00000004ff1f7819 */ /* 0x100fe40000011630 */
[----:B------:R-:W-:Y:S02]  /*18c0*/  LOP3.LUT R51, R50, 0x30303030, RZ, 0xc0, !PT ;  /* 0x3030303032337812 */ /* 0x000fe400078ec0ff */
[----:B------:R-:W-:Y:S02]  /*18d0*/  LOP3.LUT R31, R30, 0xf0f0f0f, R31, 0xf8, !PT ;  /* 0x0f0f0f0f1e1f7812 */ /* 0x000fe400078ef81f */
[----:B------:R-:W-:Y:S02]  /*18e0*/  LOP3.LUT R30, R51, 0xf0f0f0f, R48, 0xf8, !PT ;  /* 0x0f0f0f0f331e7812 */ /* 0x000fe400078ef830 */
[----:B------:R-:W-:-:S05]  /*18f0*/  LOP3.LUT R48, R31, 0x80808080, RZ, 0xfc, !PT ;  /* 0x808080801f307812 */ /* 0x000fca00078efcff */
[----:B------:R-:W-:Y:S01]  /*1900*/  VIADD R52, R48, 0xdfdfdfe0 ;  /* 0xdfdfdfe030347836 */ /* 0x000fe20000000000 */
[----:B------:R-:W-:-:S04]  /*1910*/  LOP3.LUT R48, R30, 0x80808080, RZ, 0xfc, !PT ;  /* 0x808080801e307812 */ /* 0x000fc800078efcff */
[----:B------:R-:W-:-:S04]  /*1920*/  LOP3.LUT R50, R31, 0x20202020, R52, 0x18, !PT ;  /* 0x202020201f327812 */ /* 0x000fc800078e1834 */
[----:B------:R-:W-:Y:S02]  /*1930*/  PRMT R51, R50, 0xba98, RZ ;  /* 0x0000ba9832337816 */ /* 0x000fe400000000ff */
[----:B------:R-:W-:Y:S01]  /*1940*/  PRMT R50, R31, 0xba98, RZ ;  /* 0x0000ba981f327816 */ /* 0x000fe200000000ff */
[----:B------:R-:W-:Y:S01]  /*1950*/  VIADD R31, R48, 0xdfdfdfe0 ;  /* 0xdfdfdfe0301f7836 */ /* 0x000fe20000000000 */
[----:B------:R0:W-:Y:S04]  /*1960*/  STS [R42], R59 ;  /* 0x0000003b2a007388 */ /* 0x0001e80000000800 */
[----:B------:R-:W-:Y:S01]  /*1970*/  LOP3.LUT R48, R30, 0x20202020, R31, 0x18, !PT ;  /* 0x202020201e307812 */ /* 0x000fe200078e181f */
[----:B------:R1:W-:Y:S01]  /*1980*/  STS [R42+0x40], R56 ;  /* 0x000040382a007388 */ /* 0x0003e20000000800 */
[----:B------:R-:W-:-:S02]  /*1990*/  LOP3.LUT R52, R51, 0x80808080, R52, 0x6, !PT ;  /* 0x8080808033347812 */ /* 0x000fc400078e0634 */
[----:B------:R-:W-:Y:S02]  /*19a0*/  PRMT R48, R48, 0xba98, RZ ;  /* 0x0000ba9830307816 */ /* 0x000fe400000000ff */
[----:B0-----:R-:W-:Y:S02]  /*19b0*/  LOP3.LUT R59, R51, 0x7f7f7f7f, R50, 0x60, !PT ;  /* 0x7f7f7f7f333b7812 */ /* 0x001fe400078e6032 */
[----:B------:R-:W-:Y:S01]  /*19c0*/  PRMT R51, R30, 0xba98, RZ ;  /* 0x0000ba981e337816 */ /* 0x000fe200000000ff */
[----:B-1----:R-:W-:Y:S01]  /*19d0*/  IMAD.WIDE R56, R4, 0x4, R60 ;  /* 0x0000000404387825 */ /* 0x002fe200078e023c */
[----:B------:R-:W-:-:S03]  /*19e0*/  LOP3.LUT R30, R48, 0x80808080, R31, 0x6, !PT ;  /* 0x80808080301e7812 */ /* 0x000fc600078e061f */
[----:B------:R-:W-:Y:S01]  /*19f0*/  IMAD.WIDE R60, R5, 0x4, R60 ;  /* 0x00000004053c7825 */ /* 0x000fe200078e023c */
[----:B------:R-:W-:Y:S01]  /*1a00*/  LOP3.LUT R31, R48, 0x7f7f7f7f, R51, 0x60, !PT ;  /* 0x7f7f7f7f301f7812 */ /* 0x000fe200078e6033 */
[----:B------:R-:W4:Y:S04]  /*1a10*/  LDG.E.U16.CONSTANT R50, desc[UR14][R56.64+0x2] ;  /* 0x0000020e38327981 */ /* 0x000f28000c1e9500 */
[----:B------:R-:W4:Y:S04]  /*1a20*/  LDG.E.U16.CONSTANT R53, desc[UR14][R60.64+0x80] ;  /* 0x0000800e3c357981 */ /* 0x000f28000c1e9500 */
[----:B------:R0:W4:Y:S04]  /*1a30*/  LDG.E.U16.CONSTANT R48, desc[UR14][R60.64+0x82] ;  /* 0x0000820e3c307981 */ /* 0x000128000c1e9500 */
[----:B------:R1:W4:Y:S01]  /*1a40*/  LDG.E.U16.CONSTANT R51, desc[UR14][R56.64] ;  /* 0x0000000e38337981 */ /* 0x000322000c1e9500 */
[----:B------:R-:W-:-:S02]  /*1a50*/  LOP3.LUT R52, R52, R59, RZ, 0xfc, !PT ;  /* 0x0000003b34347212 */ /* 0x000fc400078efcff */
[----:B------:R-:W-:Y:S02]  /*1a60*/  SHF.R.S32.HI R59, RZ, 0x1f, R35 ;  /* 0x0000001fff3b7819 */ /* 0x000fe40000011423 */
[----:B0-----:R-:W-:-:S03]  /*1a70*/  SHF.R.S32.HI R60, RZ, 0x1f, R3 ;  /* 0x0000001fff3c7819 */ /* 0x001fc60000011403 */
[----:B------:R-:W-:Y:S01]  /*1a80*/  IMAD R59, R59, 0xd2, RZ ;  /* 0x000000d23b3b7824 */ /* 0x000fe200078e02ff */
[----:B-1----:R-:W-:Y:S01]  /*1a90*/  LOP3.LUT R56, R30, R31, RZ, 0xfc, !PT ;  /* 0x0000001f1e387212 */ /* 0x002fe200078efcff */
[----:B------:R-:W-:Y:S01]  /*1aa0*/  IMAD.WIDE.U32 R30, R35, 0xd2, R32 ;  /* 0x000000d2231e7825 */ /* 0x000fe200078e0020 */
[----:B------:R-:W-:-:S03]  /*1ab0*/  LEA.HI R60, R60, R3, RZ, 0x2 ;  /* 0x000000033c3c7211 */ /* 0x000fc600078f10ff */
[----:B------:R-:W-:Y:S01]  /*1ac0*/  IMAD.IADD R31, R31, 0x1, R59 ;  /* 0x000000011f1f7824 */ /* 0x000fe200078e023b */
[----:B------:R-:W-:Y:S01]  /*1ad0*/  SHF.R.S32.HI R59, RZ, 0x1f, R37 ;  /* 0x0000001fff3b7819 */ /* 0x000fe20000011425 */
[----:B------:R-:W-:Y:S01]  /*1ae0*/  IMAD.WIDE.U32 R32, R37, 0xd2, R32 ;  /* 0x000000d225207825 */ /* 0x000fe200078e0020 */
[----:B------:R-:W-:Y:S02]  /*1af0*/  LOP3.LUT R60, R60, 0xfffffffc, RZ, 0xc0, !PT ;  /* 0xfffffffc3c3c7812 */ /* 0x000fe400078ec0ff */
[----:B------:R0:W4:Y:S01]  /*1b00*/  LDG.E.U16.CONSTANT R30, desc[UR14][R30.64+0xd0] ;  /* 0x0000d00e1e1e7981 */ /* 0x000122000c1e9500 */
[----:B------:R-:W-:-:S04]  /*1b10*/  IMAD R57, R59, 0xd2, RZ ;  /* 0x000000d23b397824 */ /* 0x000fc800078e02ff */
[----:B------:R-:W-:Y:S02]  /*1b20*/  IMAD.IADD R33, R33, 0x1, R57 ;  /* 0x0000000121217824 */ /* 0x000fe400078e0239 */
[----:B------:R-:W-:-:S04]  /*1b30*/  IMAD.IADD R57, R3, 0x1, -R60 ;  /* 0x0000000103397824 */ /* 0x000fc800078e0a3c */
[----:B------:R-:W-:-:S05]  /*1b40*/  IMAD.WIDE R32, R57, 0x4, R32 ;  /* 0x0000000439207825 */ /* 0x000fca00078e0220 */
[----:B------:R-:W4:Y:S04]  /*1b50*/  LDG.E.U16.CONSTANT R57, desc[UR14][R32.64+0xc0] ;  /* 0x0000c00e20397981 */ /* 0x000f28000c1e9500 */
[----:B------:R1:W4:Y:S04]  /*1b60*/  LDG.E.U16.CONSTANT R60, desc[UR14][R32.64+0xc2] ;  /* 0x0000c20e203c7981 */ /* 0x000328000c1e9500 */
[----:B------:R1:W-:Y:S04]  /*1b70*/  STS [R43], R56 ;  /* 0x000000382b007388 */ /* 0x0003e80000000800 */
[----:B------:R1:W-:Y:S01]  /*1b80*/  STS [R43+0x40], R52 ;  /* 0x000040342b007388 */ /* 0x0003e20000000800 */
[----:B------:R-:W-:-:S04]  /*1b90*/  USHF.L.U32 UR6, UR4, 0x8, URZ ;  /* 0x0000000804067899 */ /* 0x000fc8000800063f */
[----:B------:R-:W-:-:S06]  /*1ba0*/  UISETP.GE.AND UP0, UPT, UR6, UR17, UPT ;  /* 0x000000110600728c */ /* 0x000fcc000bf06270 */
[----:B------:R-:W-:Y:S02]  /*1bb0*/  PLOP3.LUT P0, PT, PT, PT, UP0, 0x80, 0x0 ;  /* 0x000000000000781c */ /* 0x000fe40003f0f008 */
[----:B---3--:R-:W-:-:S04]  /*1bc0*/  PRMT R49, R54, 0x5410, R49 ;  /* 0x0000541036317816 */ /* 0x008fc80000000031 */
[----:B------:R-:W-:Y:S02]  /*1bd0*/  SHF.R.S32.HI R49, RZ, R46, R49 ;  /* 0x0000002eff317219 */ /* 0x000fe40000011431 */
[----:B--2---:R-:W-:Y:S02]  /*1be0*/  PRMT R55, R58, 0x5410, R55 ;  /* 0x000054103a377816 */ /* 0x004fe40000000037 */
[C---:B------:R-:W-:Y:S01]  /*1bf0*/  LOP3.LUT R58, R49.reuse, 0x30303030, RZ, 0xc0, !PT ;  /* 0x30303030313a7812 */ /* 0x040fe200078ec0ff */
[----:B------:R-:W-:Y:S01]  /*1c00*/  IMAD.SHL.U32 R54, R49, 0x10, RZ ;  /* 0x0000001031367824 */ /* 0x000fe200078e00ff */
[----:B------:R-:W-:-:S04]  /*1c10*/  SHF.R.U32.HI R49, RZ, 0x4, R55 ;  /* 0x00000004ff317819 */ /* 0x000fc80000011637 */
[----:B------:R-:W-:Y:S02]  /*1c20*/  LOP3.LUT R49, R58, 0xf0f0f0f, R49, 0xf8, !PT ;  /* 0x0f0f0f0f3a317812 */ /* 0x000fe400078ef831 */
[----:B------:R-:W-:-:S04]  /*1c30*/  LOP3.LUT R54, R54, 0x30303030, RZ, 0xc0, !PT ;  /* 0x3030303036367812 */ /* 0x000fc800078ec0ff */
[----:B0-----:R-:W-:-:S04]  /*1c40*/  LOP3.LUT R31, R54, 0xf0f0f0f, R55, 0xf8, !PT ;  /* 0x0f0f0f0f361f7812 */ /* 0x001fc800078ef837 */
[----:B------:R-:W-:Y:S02]  /*1c50*/  LOP3.LUT R54, R31, 0x80808080, RZ, 0xfc, !PT ;  /* 0x808080801f367812 */ /* 0x000fe400078efcff */
[----:B-1----:R-:W-:-:S03]  /*1c60*/  PRMT R56, R49, 0xba98, RZ ;  /* 0x0000ba9831387816 */ /* 0x002fc600000000ff */
[----:B------:R-:W-:Y:S01]  /*1c70*/  VIADD R54, R54, 0xdfdfdfe0 ;  /* 0xdfdfdfe036367836 */ /* 0x000fe20000000000 */
[----:B------:R-:W-:Y:S02]  /*1c80*/  PRMT R52, R31, 0xba98, RZ ;  /* 0x0000ba981f347816 */ /* 0x000fe400000000ff */
[----:B----4-:R-:W-:Y:S02]  /*1c90*/  PRMT R53, R53, 0x5410, R48 ;  /* 0x0000541035357816 */ /* 0x010fe40000000030 */
[----:B------:R-:W-:Y:S02]  /*1ca0*/  LOP3.LUT R48, R49, 0x80808080, RZ, 0xfc, !PT ;  /* 0x8080808031307812 */ /* 0x000fe400078efcff */
[----:B------:R-:W-:Y:S02]  /*1cb0*/  SHF.R.S32.HI R53, RZ, R46, R53 ;  /* 0x0000002eff357219 */ /* 0x000fe40000011435 */
[----:B------:R-:W-:Y:S01]  /*1cc0*/  PRMT R50, R51, 0x5410, R50 ;  /* 0x0000541033327816 */ /* 0x000fe20000000032 */
[----:B------:R-:W-:Y:S01]  /*1cd0*/  VIADD R48, R48, 0xdfdfdfe0 ;  /* 0xdfdfdfe030307836 */ /* 0x000fe20000000000 */
[----:B------:R-:W-:-:S02]  /*1ce0*/  LOP3.LUT R51, R53, 0x30303030, RZ, 0xc0, !PT ;  /* 0x3030303035337812 */ /* 0x000fc400078ec0ff */
[----:B------:R-:W-:Y:S02]  /*1cf0*/  SHF.R.U32.HI R32, RZ, 0x4, R50 ;  /* 0x00000004ff207819 */ /* 0x000fe40000011632 */
[----:B------:R-:W-:Y:S02]  /*1d00*/  LOP3.LUT R33, R49, 0x20202020, R48, 0x18, !PT ;  /* 0x2020202031217812 */ /* 0x000fe400078e1830 */
[----:B------:R-:W-:Y:S02]  /*1d10*/  LOP3.LUT R32, R51, 0xf0f0f0f, R32, 0xf8, !PT ;  /* 0x0f0f0f0f33207812 */ /* 0x000fe400078ef820 */
[----:B------:R-:W-:Y:S01]  /*1d20*/  PRMT R51, R33, 0xba98, RZ ;  /* 0x0000ba9821337816 */ /* 0x000fe200000000ff */
[----:B------:R-:W-:Y:S01]  /*1d30*/  IMAD.SHL.U32 R53, R53, 0x10, RZ ;  /* 0x0000001035357824 */ /* 0x000fe200078e00ff */
[----:B------:R-:W-:Y:S02]  /*1d40*/  LOP3.LUT R49, R31, 0x20202020, R54, 0x18, !PT ;  /* 0x202020201f317812 */ /* 0x000fe400078e1836 */
[----:B------:R-:W-:-:S02]  /*1d50*/  LOP3.LUT R33, R51, 0x80808080, R48, 0x6, !PT ;  /* 0x8080808033217812 */ /* 0x000fc400078e0630 */
[----:B------:R-:W-:Y:S02]  /*1d60*/  LOP3.LUT R48, R51, 0x7f7f7f7f, R56, 0x60, !PT ;  /* 0x7f7f7f7f33307812 */ /* 0x000fe400078e6038 */
[----:B------:R-:W-:Y:S02]  /*1d70*/  LOP3.LUT R51, R32, 0x80808080, RZ, 0xfc, !PT ;  /* 0x8080808020337812 */ /* 0x000fe400078efcff */
[----:B------:R-:W-:Y:S02]  /*1d80*/  LOP3.LUT R53, R53, 0x30303030, RZ, 0xc0, !PT ;  /* 0x3030303035357812 */ /* 0x000fe400078ec0ff */
[----:B------:R-:W-:Y:S01]  /*1d90*/  PRMT R49, R49, 0xba98, RZ ;  /* 0x0000ba9831317816 */ /* 0x000fe200000000ff */
[----:B------:R-:W-:Y:S01]  /*1da0*/  VIADD R51, R51, 0xdfdfdfe0 ;  /* 0xdfdfdfe033337836 */ /* 0x000fe20000000000 */
[----:B------:R-:W-:Y:S02]  /*1db0*/  LOP3.LUT R50, R53, 0xf0f0f0f, R50, 0xf8, !PT ;  /* 0x0f0f0f0f35327812 */ /* 0x000fe400078ef832 */
[----:B------:R-:W-:-:S02]  /*1dc0*/  LOP3.LUT R31, R49, 0x80808080, R54, 0x6, !PT ;  /* 0x80808080311f7812 */ /* 0x000fc400078e0636 */
[----:B------:R-:W-:Y:S02]  /*1dd0*/  LOP3.LUT R52, R49, 0x7f7f7f7f, R52, 0x60, !PT ;  /* 0x7f7f7f7f31347812 */ /* 0x000fe400078e6034 */
[----:B------:R-:W-:Y:S02]  /*1de0*/  LOP3.LUT R49, R50, 0x80808080, RZ, 0xfc, !PT ;  /* 0x8080808032317812 */ /* 0x000fe400078efcff */
[----:B------:R-:W-:-:S03]  /*1df0*/  LOP3.LUT R53, R32, 0x20202020, R51, 0x18, !PT ;  /* 0x2020202020357812 */ /* 0x000fc600078e1833 */
[----:B------:R-:W-:Y:S01]  /*1e00*/  VIADD R49, R49, 0xdfdfdfe0 ;  /* 0xdfdfdfe031317836 */ /* 0x000fe20000000000 */
[----:B------:R-:W-:Y:S02]  /*1e10*/  PRMT R54, R53, 0xba98, RZ ;  /* 0x0000ba9835367816 */ /* 0x000fe400000000ff */
[----:B------:R-:W-:Y:S02]  /*1e20*/  PRMT R53, R32, 0xba98, RZ ;  /* 0x0000ba9820357816 */ /* 0x000fe400000000ff */
[----:B------:R-:W-:Y:S02]  /*1e30*/  LOP3.LUT R32, R54, 0x80808080, R51, 0x6, !PT ;  /* 0x8080808036207812 */ /* 0x000fe400078e0633 */
[----:B------:R-:W-:Y:S02]  /*1e40*/  LOP3.LUT R51, R50, 0x20202020, R49, 0x18, !PT ;  /* 0x2020202032337812 */ /* 0x000fe400078e1831 */
[----:B------:R-:W-:Y:S02]  /*1e50*/  LOP3.LUT R53, R54, 0x7f7f7f7f, R53, 0x60, !PT ;  /* 0x7f7f7f7f36357812 */ /* 0x000fe400078e6035 */
[----:B------:R-:W-:-:S02]  /*1e60*/  PRMT R54, R51, 0xba98, RZ ;  /* 0x0000ba9833367816 */ /* 0x000fc400000000ff */
[----:B------:R-:W-:Y:S02]  /*1e70*/  PRMT R51, R50, 0xba98, RZ ;  /* 0x0000ba9832337816 */ /* 0x000fe400000000ff */
[C---:B------:R-:W-:Y:S02]  /*1e80*/  LOP3.LUT R49, R54.reuse, 0x80808080, R49, 0x6, !PT ;  /* 0x8080808036317812 */ /* 0x040fe400078e0631 */
[----:B------:R-:W-:Y:S02]  /*1e90*/  LOP3.LUT R54, R54, 0x7f7f7f7f, R51, 0x60, !PT ;  /* 0x7f7f7f7f36367812 */ /* 0x000fe400078e6033 */
[----:B------:R-:W-:Y:S02]  /*1ea0*/  LOP3.LUT R31, R31, R52, RZ, 0xfc, !PT ;  /* 0x000000341f1f7212 */ /* 0x000fe400078efcff */
[----:B------:R-:W-:Y:S02]  /*1eb0*/  LOP3.LUT R33, R33, R48, RZ, 0xfc, !PT ;  /* 0x0000003021217212 */ /* 0x000fe400078efcff */
[----:B------:R-:W-:-:S02]  /*1ec0*/  LOP3.LUT R32, R32, R53, RZ, 0xfc, !PT ;  /* 0x0000003520207212 */ /* 0x000fc400078efcff */
[----:B------:R-:W-:Y:S01]  /*1ed0*/  LOP3.LUT R54, R49, R54, RZ, 0xfc, !PT ;  /* 0x0000003631367212 */ /* 0x000fe200078efcff */
[----:B------:R-:W-:Y:S01]  /*1ee0*/  HADD2.F32 R49, -RZ, R30.H0_H0 ;  /* 0x2000001eff317230 */ /* 0x000fe20000004100 */
[----:B------:R-:W-:Y:S01]  /*1ef0*/  PRMT R60, R57, 0x5410, R60 ;  /* 0x00005410393c7816 */ /* 0x000fe2000000003c */
[----:B------:R0:W-:Y:S04]  /*1f00*/  STS [R44], R31 ;  /* 0x0000001f2c007388 */ /* 0x0001e80000000800 */
[----:B------:R0:W-:Y:S04]  /*1f10*/  STS [R44+0x40], R33 ;  /* 0x000040212c007388 */ /* 0x0001e80000000800 */
[----:B------:R0:W-:Y:S04]  /*1f20*/  STS [R45], R54 ;  /* 0x000000362d007388 */ /* 0x0001e80000000800 */
[----:B------:R0:W-:Y:S04]  /*1f30*/  STS [R45+0x40], R32 ;  /* 0x000040202d007388 */ /* 0x0001e80000000800 */
[----:B------:R0:W-:Y:S04]  /*1f40*/  STS [R36], R49 ;  /* 0x0000003124007388 */ /* 0x0001e80000000800 */
[----:B------:R0:W-:Y:S01]  /*1f50*/  STS [R47], R60 ;  /* 0x0000003c2f007388 */ /* 0x0001e20000000800 */
[----:B------:R-:W-:Y:S05]  /*1f60*/  @P0 BRA `(.L_x_292) ;  /* 0x00000014004c0947 */ /* 0x000fea0003800000 */
[----:B0-----:R-:W0:Y:S01]  /*1f70*/  LDC R33, c[0x0][0x258] ;  /* 0x00009600ff217b82 */ /* 0x001e220000000800 */
[----:B------:R-:W-:Y:S01]  /*1f80*/  USHF.L.U32 UR6, UR4, 0x3, URZ ;  /* 0x0000000304067899 */ /* 0x000fe2000800063f */
[----:B------:R-:W-:Y:S02]  /*1f90*/  LOP3.LUT R50, R3, 0x3, RZ, 0xc0, !PT ;  /* 0x0000000303327812 */ /* 0x000fe400078ec0ff */
[----:B0-----:R-:W-:-:S04]  /*1fa0*/  IABS R49, R33 ;  /* 0x0000002100317213 */ /* 0x001fc80000000000 */
[----:B------:R-:W0:Y:S08]  /*1fb0*/  I2F.RP R32, R49 ;  /* 0x0000003100207306 */ /* 0x000e300000209400 */
[----:B0-----:R-:W0:Y:S02]  /*1fc0*/  MUFU.RCP R32, R32 ;  /* 0x0000002000207308 */ /* 0x001e240000001000 */
[----:B0-----:R-:W-:-:S06]  /*1fd0*/  VIADD R30, R32, 0xffffffe ;  /* 0x0ffffffe201e7836 */ /* 0x001fcc0000000000 */
[----:B------:R0:W1:Y:S02]  /*1fe0*/  F2I.FTZ.U32.TRUNC.NTZ R31, R30 ;  /* 0x0000001e001f7305 */ /* 0x000064000021f000 */
[----:B0-----:R-:W-:Y:S02]  /*1ff0*/  IMAD.MOV.U32 R30, RZ, RZ, RZ ;  /* 0x000000ffff1e7224 */ /* 0x001fe400078e00ff */
[----:B-1----:R-:W-:-:S04]  /*2000*/  IMAD.MOV R48, RZ, RZ, -R31 ;  /* 0x000000ffff307224 */ /* 0x002fc800078e0a1f */
[----:B------:R-:W-:Y:S01]  /*2010*/  IMAD R51, R48, R49, RZ ;  /* 0x0000003130337224 */ /* 0x000fe200078e02ff */
[----:B-----5:R-:W-:-:S03]  /*2020*/  IABS R48, R0 ;  /* 0x0000000000307213 */ /* 0x020fc60000000000 */
[----:B------:R-:W-:Y:S01]  /*2030*/  IMAD.HI.U32 R31, R31, R51, R30 ;  /* 0x000000331f1f7227 */ /* 0x000fe200078e001e */
[----:B------:R-:W-:-:S04]  /*2040*/  LOP3.LUT R30, R0, R33, RZ, 0x3c, !PT ;  /* 0x00000021001e7212 */ /* 0x000fc800078e3cff */
[----:B------:R-:W-:Y:S01]  /*2050*/  ISETP.GE.AND P2, PT, R30, RZ, PT ;  /* 0x000000ff1e00720c */ /* 0x000fe20003f46270 */
[----:B------:R-:W-:Y:S01]  /*2060*/  IMAD.HI.U32 R31, R31, R48, RZ ;  /* 0x000000301f1f7227 */ /* 0x000fe200078e00ff */
[----:B------:R-:W-:-:S03]  /*2070*/  LEA.HI R30, R3, UR6, RZ, 0x1d ;  /* 0x00000006031e7c11 */ /* 0x000fc6000f8fe8ff */
[----:B------:R-:W-:-:S04]  /*2080*/  IMAD.MOV R32, RZ, RZ, -R31 ;  /* 0x000000ffff207224 */ /* 0x000fc800078e0a1f */
[----:B------:R-:W-:-:S05]  /*2090*/  IMAD R32, R49, R32, R48 ;  /* 0x0000002031207224 */ /* 0x000fca00078e0230 */
[----:B------:R-:W-:-:S13]  /*20a0*/  ISETP.GT.U32.AND P1, PT, R49, R32, PT ;  /* 0x000000203100720c */ /* 0x000fda0003f24070 */
[----:B------:R-:W-:Y:S02]  /*20b0*/  @!P1 IMAD.IADD R32, R32, 0x1, -R49 ;  /* 0x0000000120209824 */ /* 0x000fe400078e0a31 */
[----:B------:R-:W-:Y:S01]  /*20c0*/  @!P1 VIADD R31, R31, 0x1 ;  /* 0x000000011f1f9836 */ /* 0x000fe20000000000 */
[----:B------:R-:W-:Y:S02]  /*20d0*/  ISETP.NE.AND P1, PT, R33, RZ, PT ;  /* 0x000000ff2100720c */ /* 0x000fe40003f25270 */
[----:B------:R-:W-:Y:S01]  /*20e0*/  ISETP.GE.U32.AND P0, PT, R32, R49, PT ;  /* 0x000000312000720c */ /* 0x000fe20003f06070 */
[----:B------:R-:W-:-:S04]  /*20f0*/  IMAD.U32 R49, RZ, RZ, UR4 ;  /* 0x00000004ff317e24 */ /* 0x000fc8000f8e00ff */
[----:B------:R-:W-:-:S08]  /*2100*/  IMAD R50, R49, 0x8, R50 ;  /* 0x0000000831327824 */ /* 0x000fd000078e0232 */
[----:B------:R-:W-:-:S04]  /*2110*/  @P0 VIADD R31, R31, 0x1 ;  /* 0x000000011f1f0836 */ /* 0x000fc80000000000 */
[----:B------:R-:W-:Y:S01]  /*2120*/  @!P2 IMAD.MOV R31, RZ, RZ, -R31 ;  /* 0x000000ffff1fa224 */ /* 0x000fe200078e0a1f */
[----:B------:R-:W-:Y:S02]  /*2130*/  @!P1 LOP3.LUT R31, RZ, R33, RZ, 0x33, !PT ;  /* 0x00000021ff1f9212 */ /* 0x000fe400078e33ff */
[----:B------:R-:W0:Y:S02]  /*2140*/  LDC.64 R32, c[0x0][0x218] ;  /* 0x00008600ff207b82 */ /* 0x000e240000000a00 */
[C---:B------:R-:W-:Y:S01]  /*2150*/  ISETP.GE.AND P1, PT, R31.reuse, UR10, PT ;  /* 0x0000000a1f007c0c */ /* 0x040fe2000bf26270 */
[----:B------:R-:W-:Y:S02]  /*2160*/  IMAD R51, R31, UR12, RZ ;  /* 0x0000000c1f337c24 */ /* 0x000fe4000f8e02ff */
[----:B------:R-:W-:Y:S01]  /*2170*/  IMAD.SHL.U32 R31, R3, 0x4, RZ ;  /* 0x00000004031f7824 */ /* 0x000fe200078e00ff */
[----:B------:R-:W-:Y:S02]  /*2180*/  ISETP.GE.OR P2, PT, R30, UR12, P1 ;  /* 0x0000000c1e007c0c */ /* 0x000fe40008f46670 */
[----:B------:R-:W-:-:S02]  /*2190*/  ISETP.GE.OR P0, PT, R50, UR12, P1 ;  /* 0x0000000c32007c0c */ /* 0x000fc40008f06670 */
[----:B------:R-:W-:Y:S01]  /*21a0*/  LOP3.LUT R53, R31, 0x1c, RZ, 0xc0, !PT ;  /* 0x0000001c1f357812 */ /* 0x000fe200078ec0ff */
[----:B------:R-:W-:Y:S01]  /*21b0*/  IMAD.IADD R31, R51, 0x1, R50 ;  /* 0x00000001331f7824 */ /* 0x000fe200078e0232 */
[----:B------:R-:W-:-:S07]  /*21c0*/  ISETP.GT.U32.OR P0, PT, R3, 0x3, P0 ;  /* 0x000000030300780c */ /* 0x000fce0000704470 */
[----:B------:R-:W-:-:S04]  /*21d0*/  @!P2 IMAD.IADD R49, R51, 0x1, R30 ;  /* 0x000000013331a824 */ /* 0x000fc800078e021e */
[----:B0-----:R-:W-:-:S04]  /*21e0*/  @!P2 IMAD.WIDE R48, R49, 0x24, R32 ;  /* 0x000000243130a825 */ /* 0x001fc800078e0220 */
[----:B------:R-:W-:Y:S01]  /*21f0*/  IMAD.WIDE R30, R31, 0x24, R32 ;  /* 0x000000241f1e7825 */ /* 0x000fe200078e0220 */
[----:B------:R-:W-:-:S04]  /*2200*/  @!P2 IADD3 R48, P3, R53, R48, RZ ;  /* 0x000000303530a210 */ /* 0x000fc80007f7e0ff */
[----:B------:R-:W2:Y:S01]  /*2210*/  @!P0 LDG.E.U16.CONSTANT R53, desc[UR14][R30.64] ;  /* 0x0000000e1e358981 */ /* 0x000ea2000c1e9500 */
[----:B------:R-:W-:-:S05]  /*2220*/  @!P2 IMAD.X R49, RZ, RZ, R49, P3 ;  /* 0x000000ffff31a224 */ /* 0x000fca00018e0631 */
[----:B------:R-:W3:Y:S01]  /*2230*/  @!P2 LDG.E.CONSTANT R52, desc[UR14][R48.64+0x4] ;  /* 0x0000040e3034a981 */ /* 0x000ee2000c1e9900 */
[----:B--2---:R-:W-:-:S03]  /*2240*/  @!P0 HADD2.F32 R53, -RZ, R53.H0_H0 ;  /* 0x20000035ff358230 */ /* 0x004fc60000004100 */
[----:B---3--:R-:W-:Y:S04]  /*2250*/  @!P2 STS [R29], R52 ;  /* 0x000000341d00a388 */ /* 0x008fe80000000800 */
[----:B------:R-:W-:Y:S01]  /*2260*/  @!P0 STS [R24], R53 ;  /* 0x0000003518008388 */ /* 0x000fe20000000800 */
[----:B------:R-:W-:Y:S06]  /*2270*/  BAR.SYNC.DEFER_BLOCKING 0x0 ;  /* 0x0000000000007b1d */ /* 0x000fec0000010000 */
[----:B------:R-:W-:Y:S04]  /*2280*/  LDS R54, [R23] ;  /* 0x0000000017367984 */ /* 0x000fe80000000800 */
[----:B------:R-:W0:Y:S04]  /*2290*/  LDS R55, [R26] ;  /* 0x000000001a377984 */ /* 0x000e280000000800 */
[----:B------:R-:W-:Y:S04]  /*22a0*/  LDS R58, [R23+0x10] ;  /* 0x00001000173a7984 */ /* 0x000fe80000000800 */
[----:B------:R-:W1:Y:S04]  /*22b0*/  LDS R59, [R26+0x10] ;  /* 0x000010001a3b7984 */ /* 0x000e680000000800 */
[----:B------:R-:W-:Y:S04]  /*22c0*/  LDS R57, [R23+0x4] ;  /* 0x0000040017397984 */ /* 0x000fe80000000800 */
[----:B------:R-:W2:Y:S04]  /*22d0*/  LDS R56, [R26+0x4] ;  /* 0x000004001a387984 */ /* 0x000ea80000000800 */
[----:B------:R-:W-:Y:S04]  /*22e0*/  LDS R48, [R23+0x14] ;  /* 0x0000140017307984 */ /* 0x000fe80000000800 */
[----:B------:R-:W3:Y:S04]  /*22f0*/  LDS R49, [R26+0x14] ;  /* 0x000014001a317984 */ /* 0x000ee80000000800 */
[----:B------:R-:W-:Y:S04]  /*2300*/  LDS R52, [R23+0x8] ;  /* 0x0000080017347984 */ /* 0x000fe80000000800 */
[----:B------:R-:W4:Y:S01]  /*2310*/  LDS R53, [R26+0x8] ;  /* 0x000008001a357984 */ /* 0x000f220000000800 */
[----:B0-----:R-:W-:-:S03]  /*2320*/  IDP.4A.S8.S8 R54, R54, R55, RZ ;  /* 0x0000003736367226 */ /* 0x001fc600000006ff */
[----:B------:R-:W-:Y:S01]  /*2330*/  LDS R55, [R23+0xc] ;  /* 0x00000c0017377984 */ /* 0x000fe20000000800 */
[----:B-1----:R-:W-:-:S03]  /*2340*/  IDP.4A.S8.S8 R58, R58, R59, RZ ;  /* 0x0000003b3a3a7226 */ /* 0x002fc600000006ff */
[----:B------:R-:W-:Y:S01]  /*2350*/  LDS R59, [R26+0x18] ;  /* 0x000018001a3b7984 */ /* 0x000fe20000000800 */
[----:B--2---:R-:W-:-:S03]  /*2360*/  IDP.4A.S8.S8 R54, R57, R56, R54 ;  /* 0x0000003839367226 */ /* 0x004fc60000000636 */
[----:B------:R-:W0:Y:S04]  /*2370*/  LDS R57, [R23+0x18] ;  /* 0x0000180017397984 */ /* 0x000e280000000800 */
[----:B------:R-:W1:Y:S01]  /*2380*/  LDS R56, [R26+0xc] ;  /* 0x00000c001a387984 */ /* 0x000e620000000800 */
[----:B---3--:R-:W-:-:S03]  /*2390*/  IDP.4A.S8.S8 R58, R48, R49, R58 ;  /* 0x00000031303a7226 */ /* 0x008fc6000000063a */
[----:B------:R-:W-:Y:S01]  /*23a0*/  LDS R49, [R26+0x1c] ;  /* 0x00001c001a317984 */ /* 0x000fe20000000800 */
[----:B----4-:R-:W-:-:S03]  /*23b0*/  IDP.4A.S8.S8 R48, R52, R53, R54 ;  /* 0x0000003534307226 */ /* 0x010fc60000000636 */
[----:B------:R-:W2:Y:S04]  /*23c0*/  LDS R52, [R23+0x1c] ;  /* 0x00001c0017347984 */ /* 0x000ea80000000800 */
[----:B------:R-:W3:Y:S01]  /*23d0*/  LDS.U16 R53, [R28] ;  /* 0x000000001c357984 */ /* 0x000ee20000000400 */
[----:B0-----:R-:W-:-:S03]  /*23e0*/  IDP.4A.S8.S8 R54, R57, R59, R58 ;  /* 0x0000003b39367226 */ /* 0x001fc6000000063a */
[----:B------:R-:W-:Y:S04]  /*23f0*/  LDS R57, [R23+0x20] ;  /* 0x0000200017397984 */ /* 0x000fe80000000800 */
[----:B------:R-:W0:Y:S01]  /*2400*/  LDS R58, [R26+0x20] ;  /* 0x000020001a3a7984 */ /* 0x000e220000000800 */
[----:B-1----:R-:W-:-:S03]  /*2410*/  IDP.4A.S8.S8 R48, R55, R56, R48 ;  /* 0x0000003837307226 */ /* 0x002fc60000000630 */
[----:B------:R-:W-:Y:S04]  /*2420*/  LDS R55, [R23+0x24] ;  /* 0x0000240017377984 */ /* 0x000fe80000000800 */
[----:B------:R-:W1:Y:S01]  /*2430*/  LDS R56, [R26+0x24] ;  /* 0x000024001a387984 */ /* 0x000e620000000800 */
[----:B--2---:R-:W-:-:S03]  /*2440*/  IDP.4A.S8.S8 R54, R52, R49, R54 ;  /* 0x0000003134367226 */ /* 0x004fc60000000636 */
[----:B------:R-:W-:Y:S04]  /*2450*/  LDS R49, [R23+0x28] ;  /* 0x0000280017317984 */ /* 0x000fe80000000800 */
[----:B------:R-:W2:Y:S01]  /*2460*/  LDS R52, [R26+0x28] ;  /* 0x000028001a347984 */ /* 0x000ea20000000800 */
[C---:B---3--:R-:W-:Y:S02]  /*2470*/  PRMT R59, R53.reuse, 0x8880, RZ ;  /* 0x00008880353b7816 */ /* 0x048fe400000000ff */
[----:B------:R-:W-:-:S03]  /*2480*/  PRMT R53, R53, 0x9991, RZ ;  /* 0x0000999135357816 */ /* 0x000fc600000000ff */
[----:B------:R-:W-:Y:S02]  /*2490*/  IMAD R59, R48, R59, RZ ;  /* 0x0000003b303b7224 */ /* 0x000fe400078e02ff */
[----:B------:R-:W-:Y:S02]  /*24a0*/  IMAD.MOV.U32 R48, RZ, RZ, R53 ;  /* 0x000000ffff307224 */ /* 0x000fe400078e0035 */
[----:B------:R-:W-:Y:S02]  /*24b0*/  LDS R53, [R26+0x34] ;  /* 0x000034001a357984 */ /* 0x000fe40000000800 */
[----:B------:R-:W-:Y:S02]  /*24c0*/  IMAD R48, R54, R48, R59 ;  /* 0x0000003036307224 */ /* 0x000fe400078e023b */
[----:B------:R-:W-:Y:S04]  /*24d0*/  LDS R54, [R23+0x34] ;  /* 0x0000340017367984 */ /* 0x000fe80000000800 */
[----:B------:R-:W-:Y:S01]  /*24e0*/  LDS R59, [R26+0x2c] ;  /* 0x00002c001a3b7984 */ /* 0x000fe20000000800 */
[----:B0-----:R-:W-:-:S03]  /*24f0*/  IDP.4A.S8.S8 R57, R57, R58, RZ ;  /* 0x0000003a39397226 */ /* 0x001fc600000006ff */
[----:B------:R-:W-:Y:S01]  /*2500*/  LDS R58, [R23+0x2c] ;  /* 0x00002c00173a7984 */ /* 0x000fe20000000800 */
[----:B-1----:R-:W-:-:S03]  /*2510*/  IDP.4A.S8.S8 R57, R55, R56, R57 ;  /* 0x0000003837397226 */ /* 0x002fc60000000639 */
[----:B------:R-:W-:Y:S04]  /*2520*/  LDS R56, [R23+0x30] ;  /* 0x0000300017387984 */ /* 0x000fe80000000800 */
[----:B------:R-:W0:Y:S01]  /*2530*/  LDS R55, [R26+0x30] ;  /* 0x000030001a377984 */ /* 0x000e220000000800 */
[----:B--2---:R-:W-:-:S03]  /*2540*/  IDP.4A.S8.S8 R57, R49, R52, R57 ;  /* 0x0000003431397226 */ /* 0x004fc60000000639 */
[----:B------:R-:W-:Y:S04]  /*2550*/  LDS R52, [R23+0x38] ;  /* 0x0000380017347984 */ /* 0x000fe80000000800 */
[----:B------:R-:W1:Y:S01]  /*2560*/  LDS R49, [R26+0x38] ;  /* 0x000038001a317984 */ /* 0x000e620000000800 */
[----:B0-----:R-:W-:-:S03]  /*2570*/  IDP.4A.S8.S8 R55, R56, R55, RZ ;  /* 0x0000003738377226 */ /* 0x001fc600000006ff */
[----:B------:R-:W-:Y:S01]  /*2580*/  LDS R56, [R23+0x3c] ;  /* 0x00003c0017387984 */ /* 0x000fe20000000800 */
[----:B------:R-:W-:Y:S02]  /*2590*/  IDP.4A.S8.S8 R55, R54, R53, R55 ;  /* 0x0000003536377226 */ /* 0x000fe40000000637 */
[----:B------:R-:W-:Y:S01]  /*25a0*/  IDP.4A.S8.S8 R53, R58, R59, R57 ;  /* 0x0000003b3a357226 */ /* 0x000fe20000000639 */
[----:B------:R-:W-:Y:S04]  /*25b0*/  LDS.U16 R54, [R28+0x2] ;  /* 0x000002001c367984 */ /* 0x000fe80000000400 */
[----:B------:R-:W0:Y:S01]  /*25c0*/  LDS R57, [R26+0x3c] ;  /* 0x00003c001a397984 */ /* 0x000e220000000800 */
[----:B-1----:R-:W-:-:S03]  /*25d0*/  IDP.4A.S8.S8 R55, R52, R49, R55 ;  /* 0x0000003134377226 */ /* 0x002fc60000000637 */
[----:B------:R-:W-:Y:S04]  /*25e0*/  LDS R52, [R23+0x40] ;  /* 0x0000400017347984 */ /* 0x000fe80000000800 */
[----:B------:R-:W1:Y:S04]  /*25f0*/  LDS R49, [R26+0x40] ;  /* 0x000040001a317984 */ /* 0x000e680000000800 */
[----:B------:R-:W-:Y:S01]  /*2600*/  LDS R58, [R23+0x54] ;  /* 0x00005400173a7984 */ /* 0x000fe20000000800 */
[----:B0-----:R-:W-:Y:S01]  /*2610*/  IDP.4A.S8.S8 R55, R56, R57, R55 ;  /* 0x0000003938377226 */ /* 0x001fe20000000637 */
[----:B------:R-:W-:-:S02]  /*2620*/  PRMT R56, R54, 0x8880, RZ ;  /* 0x0000888036387816 */ /* 0x000fc400000000ff */
[----:B------:R-:W-:Y:S01]  /*2630*/  LDS R57, [R26+0x54] ;  /* 0x000054001a397984 */ /* 0x000fe20000000800 */
[----:B------:R-:W-:Y:S02]  /*2640*/  PRMT R54, R54, 0x9991, RZ ;  /* 0x0000999136367816 */ /* 0x000fe400000000ff */
[----:B------:R-:W-:-:S03]  /*2650*/  IMAD R56, R53, R56, RZ ;  /* 0x0000003835387224 */ /* 0x000fc600078e02ff */
[----:B------:R-:W-:Y:S02]  /*2660*/  IMAD.MOV.U32 R53, RZ, RZ, R54 ;  /* 0x000000ffff357224 */ /* 0x000fe400078e0036 */
[----:B-1----:R-:W-:Y:S01]  /*2670*/  IDP.4A.S8.S8 R49, R52, R49, RZ ;  /* 0x0000003134317226 */ /* 0x002fe200000006ff */
[----:B------:R-:W-:Y:S01]  /*2680*/  LDS R54, [R26+0x44] ;  /* 0x000044001a367984 */ /* 0x000fe20000000800 */
[----:B------:R-:W-:-:S03]  /*2690*/  IMAD R53, R55, R53, R56 ;  /* 0x0000003537357224 */ /* 0x000fc600078e0238 */
[----:B------:R-:W-:Y:S04]  /*26a0*/  LDS R55, [R23+0x50] ;  /* 0x0000500017377984 */ /* 0x000fe80000000800 */
[----:B------:R-:W0:Y:S04]  /*26b0*/  LDS R56, [R26+0x50] ;  /* 0x000050001a387984 */ /* 0x000e280000000800 */
[----:B------:R-:W1:Y:S01]  /*26c0*/  LDS R52, [R23+0x44] ;  /* 0x0000440017347984 */ /* 0x000e620000000800 */
[----:B0-----:R-:W-:-:S03]  /*26d0*/  IDP.4A.S8.S8 R55, R55, R56, RZ ;  /* 0x0000003837377226 */ /* 0x001fc600000006ff */
[----:B------:R-:W-:Y:S01]  /*26e0*/  LDS R56, [R23+0x58] ;  /* 0x0000580017387984 */ /* 0x000fe20000000800 */
[----:B------:R-:W-:-:S03]  /*26f0*/  IDP.4A.S8.S8 R55, R58, R57, R55 ;  /* 0x000000393a377226 */ /* 0x000fc60000000637 */
[----:B------:R-:W0:Y:S01]  /*2700*/  LDS R57, [R26+0x58] ;  /* 0x000058001a397984 */ /* 0x000e220000000800 */
[----:B-1----:R-:W-:-:S03]  /*2710*/  IDP.4A.S8.S8 R49, R52, R54, R49 ;  /* 0x0000003634317226 */ /* 0x002fc60000000631 */
[----:B------:R-:W-:Y:S04]  /*2720*/  LDS R52, [R23+0x48] ;  /* 0x0000480017347984 */ /* 0x000fe80000000800 */
[----:B------:R-:W1:Y:S04]  /*2730*/  LDS R54, [R26+0x48] ;  /* 0x000048001a367984 */ /* 0x000e680000000800 */
[----:B------:R-:W-:Y:S01]  /*2740*/  LDS R58, [R26+0x5c] ;  /* 0x00005c001a3a7984 */ /* 0x000fe20000000800 */
[----:B0-----:R-:W-:-:S03]  /*2750*/  IDP.4A.S8.S8 R56, R56, R57, R55 ;  /* 0x0000003938387226 */ /* 0x001fc60000000637 */
[----:B------:R-:W0:Y:S04]  /*2760*/  LDS R57, [R23+0x5c] ;  /* 0x00005c0017397984 */ /* 0x000e280000000800 */
[----:B------:R-:W-:Y:S01]  /*2770*/  LDS R55, [R23+0x4c] ;  /* 0x00004c0017377984 */ /* 0x000fe20000000800 */
[----:B-1----:R-:W-:-:S03]  /*2780*/  IDP.4A.S8.S8 R52, R52, R54, R49 ;  /* 0x0000003634347226 */ /* 0x002fc60000000631 */
[----:B------:R-:W1:Y:S04]  /*2790*/  LDS R54, [R26+0x4c] ;  /* 0x00004c001a367984 */ /* 0x000e680000000800 */
[----:B------:R-:W2:Y:S01]  /*27a0*/  LDS.U16 R49, [R28+0x4] ;  /* 0x000004001c317984 */ /* 0x000ea20000000400 */
[----:B0-----:R-:W-:-:S03]  /*27b0*/  IDP.4A.S8.S8 R56, R57, R58, R56 ;  /* 0x0000003a39387226 */ /* 0x001fc60000000638 */
[----:B------:R-:W0:Y:S01]  /*27c0*/  LDS R57, [R27] ;  /* 0x000000001b397984 */ /* 0x000e220000000800 */
[----:B------:R-:W-:-:S03]  /*27d0*/  I2FP.F32.S32 R48, R48 ;  /* 0x0000003000307245 */ /* 0x000fc60000201400 */
[----:B------:R-:W-:Y:S01]  /*27e0*/  LDS R58, [R26+0x78] ;  /* 0x000078001a3a7984 */ /* 0x000fe20000000800 */
[----:B-1----:R-:W-:-:S03]  /*27f0*/  IDP.4A.S8.S8 R52, R55, R54, R52 ;  /* 0x0000003637347226 */ /* 0x002fc60000000634 */
[----:B------:R-:W1:Y:S01]  /*2800*/  LDS R54, [R27+0x4] ;  /* 0x000004001b367984 */ /* 0x000e620000000800 */
[----:B--2---:R-:W-:-:S05]  /*2810*/  PRMT R55, R49, 0x8880, RZ ;  /* 0x0000888031377816 */ /* 0x004fca00000000ff */
[----:B------:R-:W-:Y:S02]  /*2820*/  IMAD R59, R52, R55, RZ ;  /* 0x00000037343b7224 */ /* 0x000fe400078e02ff */
[----:B------:R-:W-:Y:S04]  /*2830*/  LDS R55, [R23+0x60] ;  /* 0x0000600017377984 */ /* 0x000fe80000000800 */
[----:B------:R-:W2:Y:S01]  /*2840*/  LDS R52, [R26+0x60] ;  /* 0x000060001a347984 */ /* 0x000ea20000000800 */
[----:B------:R-:W-:-:S05]  /*2850*/  PRMT R49, R49, 0x9991, RZ ;  /* 0x0000999131317816 */ /* 0x000fca00000000ff */
[----:B------:R-:W-:Y:S02]  /*2860*/  IMAD R49, R56, R49, R59 ;  /* 0x0000003138317224 */ /* 0x000fe400078e023b */
[----:B------:R-:W-:Y:S04]  /*2870*/  LDS R56, [R23+0x70] ;  /* 0x0000700017387984 */ /* 0x000fe80000000800 */
[----:B------:R-:W3:Y:S01]  /*2880*/  LDS R59, [R26+0x70] ;  /* 0x000070001a3b7984 */ /* 0x000ee20000000800 */
[----:B0-----:R-:W-:Y:S01]  /*2890*/  FFMA.FTZ R57, R48, R57, RZ ;  /* 0x0000003930397223 */ /* 0x001fe200000100ff */
[----:B------:R-:W-:-:S05]  /*28a0*/  I2FP.F32.S32 R48, R53 ;  /* 0x0000003500307245 */ /* 0x000fca0000201400 */
[----:B-1----:R-:W-:Y:S02]  /*28b0*/  FFMA.FTZ R53, R48, R54, R57 ;  /* 0x0000003630357223 */ /* 0x002fe40000010039 */
[----:B------:R-:W-:Y:S04]  /*28c0*/  LDS R57, [R23+0x64] ;  /* 0x0000640017397984 */ /* 0x000fe80000000800 */
[----:B------:R-:W0:Y:S04]  /*28d0*/  LDS R54, [R26+0x64] ;  /* 0x000064001a367984 */ /* 0x000e280000000800 */
[----:B------:R-:W-:Y:S01]  /*28e0*/  LDS R48, [R23+0x74] ;  /* 0x0000740017307984 */ /* 0x000fe20000000800 */
[----:B--2---:R-:W-:-:S03]  /*28f0*/  IDP.4A.S8.S8 R52, R55, R52, RZ ;  /* 0x0000003437347226 */ /* 0x004fc600000006ff */
[----:B------:R-:W1:Y:S01]  /*2900*/  LDS R55, [R26+0x74] ;  /* 0x000074001a377984 */ /* 0x000e620000000800 */
[----:B---3--:R-:W-:-:S03]  /*2910*/  IDP.4A.S8.S8 R56, R56, R59, RZ ;  /* 0x0000003b38387226 */ /* 0x008fc600000006ff */
[----:B------:R-:W-:Y:S01]  /*2920*/  LDS R59, [R23+0x7c] ;  /* 0x00007c00173b7984 */ /* 0x000fe20000000800 */
[----:B0-----:R-:W-:-:S03]  /*2930*/  IDP.4A.S8.S8 R52, R57, R54, R52 ;  /* 0x0000003639347226 */ /* 0x001fc60000000634 */
[----:B------:R-:W-:Y:S04]  /*2940*/  LDS R57, [R23+0x68] ;  /* 0x0000680017397984 */ /* 0x000fe80000000800 */
[----:B------:R-:W0:Y:S01]  /*2950*/  LDS R54, [R26+0x68] ;  /* 0x000068001a367984 */ /* 0x000e220000000800 */
[----:B-1----:R-:W-:-:S03]  /*2960*/  IDP.4A.S8.S8 R48, R48, R55, R56 ;  /* 0x0000003730307226 */ /* 0x002fc60000000638 */
[----:B------:R-:W-:Y:S04]  /*2970*/  LDS R55, [R23+0x6c] ;  /* 0x00006c0017377984 */ /* 0x000fe80000000800 */
[----:B------:R-:W1:Y:S01]  /*2980*/  LDS R56, [R26+0x6c] ;  /* 0x00006c001a387984 */ /* 0x000e620000000800 */
[----:B0-----:R-:W-:-:S03]  /*2990*/  IDP.4A.S8.S8 R52, R57, R54, R52 ;  /* 0x0000003639347226 */ /* 0x001fc60000000634 */
[----:B------:R-:W0:Y:S04]  /*29a0*/  LDS R57, [R23+0x78] ;  /* 0x0000780017397984 */ /* 0x000e280000000800 */
[----:B------:R-:W-:Y:S01]  /*29b0*/  LDS.U16 R54, [R28+0x6] ;  /* 0x000006001c367984 */ /* 0x000fe20000000400 */
[----:B-1----:R-:W-:-:S03]  /*29c0*/  IDP.4A.S8.S8 R52, R55, R56, R52 ;  /* 0x0000003837347226 */ /* 0x002fc60000000634 */
[----:B------:R-:W1:Y:S04]  /*29d0*/  LDS R56, [R26+0x7c] ;  /* 0x00007c001a387984 */ /* 0x000e680000000800 */
[----:B------:R-:W2:Y:S01]  /*29e0*/  LDS R55, [R25+0x8] ;  /* 0x0000080019377984 */ /* 0x000ea20000000800 */
[----:B------:R-:W-:Y:S01]  /*29f0*/  ULEA UR6, UR4, 0x80, 0x8 ;  /* 0x0000008004067891 */ /* 0x000fe2000f8e403f */
[----:B0-----:R-:W-:Y:S02]  /*2a00*/  IDP.4A.S8.S8 R48, R57, R58, R48 ;  /* 0x0000003a39307226 */ /* 0x001fe40000000630 */
[----:B------:R-:W0:Y:S02]  /*2a10*/  LDS R57, [R25+0xc] ;  /* 0x00000c0019397984 */ /* 0x000e240000000800 */
[----:B-1----:R-:W-:-:S02]  /*2a20*/  IDP.4A.S8.S8 R48, R59, R56, R48 ;  /* 0x000000383b307226 */ /* 0x002fc40000000630 */
[----:B------:R-:W1:Y:S01]  /*2a30*/  LDS R56, [R34] ;  /* 0x0000000022387984 */ /* 0x000e620000000800 */
[C---:B------:R-:W-:Y:S02]  /*2a40*/  PRMT R59, R54.reuse, 0x8880, RZ ;  /* 0x00008880363b7816 */ /* 0x040fe400000000ff */
[----:B------:R-:W-:Y:S01]  /*2a50*/  PRMT R54, R54, 0x9991, RZ ;  /* 0x0000999136367816 */ /* 0x000fe200000000ff */
[----:B------:R-:W-:Y:S02]  /*2a60*/  UISETP.GE.AND UP0, UPT, UR6, UR17, UPT ;  /* 0x000000110600728c */ /* 0x000fe4000bf06270 */
[----:B------:R-:W-:Y:S02]  /*2a70*/  IMAD R59, R52, R59, RZ ;  /* 0x0000003b343b7224 */ /* 0x000fe400078e02ff */
[----:B------:R-:W-:Y:S01]  /*2a80*/  IMAD.MOV.U32 R52, RZ, RZ, R54 ;  /* 0x000000ffff347224 */ /* 0x000fe200078e0036 */
[----:B------:R-:W-:Y:S01]  /*2a90*/  BAR.SYNC.DEFER_BLOCKING 0x0 ;  /* 0x0000000000007b1d */ /* 0x000fe20000010000 */
[----:B------:R-:W-:-:S02]  /*2aa0*/  PLOP3.LUT P0, PT, PT, PT, UP0, 0x80, 0x0 ;  /* 0x000000000000781c */ /* 0x000fc40003f0f008 */
[----:B------:R-:W-:Y:S01]  /*2ab0*/  IMAD R52, R48, R52, R59 ;  /* 0x0000003430347224 */ /* 0x000fe200078e023b */
[----:B------:R-:W-:-:S04]  /*2ac0*/  I2FP.F32.S32 R48, R49 ;  /* 0x0000003100307245 */ /* 0x000fc80000201400 */
[----:B------:R-:W-:Y:S01]  /*2ad0*/  I2FP.F32.S32 R49, R52 ;  /* 0x0000003400317245 */ /* 0x000fe20000201400 */
[----:B--2---:R-:W-:-:S04]  /*2ae0*/  FFMA.FTZ R48, R48, R55, RZ ;  /* 0x0000003730307223 */ /* 0x004fc800000100ff */
[----:B0-----:R-:W-:Y:S01]  /*2af0*/  FFMA.FTZ R48, R49, R57, R48 ;  /* 0x0000003931307223 */ /* 0x001fe20000010030 */
[----:B-1----:R-:W-:-:S04]  /*2b00*/  FFMA.FTZ R53, R53, R56, R2 ;  /* 0x0000003835357223 */ /* 0x002fc80000010002 */
[----:B------:R-:W-:Y:S01]  /*2b10*/  FFMA.FTZ R2, R56, R48, R53 ;  /* 0x0000003038027223 */ /* 0x000fe20000010035 */
[----:B------:R-:W-:Y:S06]  /*2b20*/  @P0 BRA `(.L_x_292) ;  /* 0x00000008005c0947 */ /* 0x000fec0003800000 */
[----:B------:R-:W-:Y:S01]  /*2b30*/  USHF.L.U32 UR6, UR4, 0x3, URZ ;  /* 0x0000000304067899 */ /* 0x000fe2000800063f */
[----:B------:R-:W-:-:S05]  /*2b40*/  VIADD R50, R50, 0x4 ;  /* 0x0000000432327836 */ /* 0x000fca0000000000 */
[----:B------:R-:W-:Y:S02]  /*2b50*/  LEA.HI R48, R22, UR6, RZ, 0x1d ;  /* 0x0000000616307c11 */ /* 0x000fe4000f8fe8ff */
[----:B------:R-:W-:Y:S02]  /*2b60*/  ISETP.GE.OR P0, PT, R50, UR12, P1 ;  /* 0x0000000c32007c0c */ /* 0x000fe40008f06670 */
[----:B------:R-:W-:Y:S02]  /*2b70*/  ISETP.GE.OR P2, PT, R48, UR12, P1 ;  /* 0x0000000c30007c0c */ /* 0x000fe40008f46670 */
[----:B------:R-:W-:-:S11]  /*2b80*/  ISETP.GT.U32.OR P0, PT, R3, 0x3, P0 ;  /* 0x000000030300780c */ /* 0x000fd60000704470 */
[----:B------:R-:W-:Y:S02]  /*2b90*/  @!P2 IMAD.IADD R51, R51, 0x1, R48 ;  /* 0x000000013333a824 */ /* 0x000fe400078e0230 */
[----:B------:R-:W-:Y:S01]  /*2ba0*/  IMAD.SHL.U32 R48, R3, 0x4, RZ ;  /* 0x0000000403307824 */ /* 0x000fe200078e00ff */
[----:B------:R-:W2:Y:S01]  /*2bb0*/  @!P0 LDG.E.U16.CONSTANT R30, desc[UR14][R30.64+0x90] ;  /* 0x0000900e1e1e8981 */ /* 0x000ea2000c1e9500 */
[----:B------:R-:W-:-:S03]  /*2bc0*/  @!P2 IMAD.WIDE R32, R51, 0x24, R32 ;  /* 0x000000243320a825 */ /* 0x000fc600078e0220 */
[----:B------:R-:W-:-:S04]  /*2bd0*/  LOP3.LUT R49, R48, 0x1c, RZ, 0xc0, !PT ;  /* 0x0000001c30317812 */ /* 0x000fc800078ec0ff */
[----:B------:R-:W-:-:S05]  /*2be0*/  @!P2 IADD3 R32, P1, R49, R32, RZ ;  /* 0x000000203120a210 */ /* 0x000fca0007f3e0ff */
[----:B------:R-:W-:-:S05]  /*2bf0*/  @!P2 IMAD.X R33, RZ, RZ, R33, P1 ;  /* 0x000000ffff21a224 */ /* 0x000fca00008e0621 */
[----:B------:R-:W3:Y:S01]  /*2c00*/  @!P2 LDG.E.CONSTANT R32, desc[UR14][R32.64+0x4] ;  /* 0x0000040e2020a981 */ /* 0x000ee2000c1e9900 */
[----:B--2---:R-:W-:-:S03]  /*2c10*/  @!P0 HADD2.F32 R51, -RZ, R30.H0_H0 ;  /* 0x2000001eff338230 */ /* 0x004fc60000004100 */
[----:B---3--:R-:W-:Y:S04]  /*2c20*/  @!P2 STS [R29], R32 ;  /* 0x000000201d00a388 */ /* 0x008fe80000000800 */
[----:B------:R-:W-:Y:S01]  /*2c30*/  @!P0 STS [R24], R51 ;  /* 0x0000003318008388 */ /* 0x000fe20000000800 */
[----:B------:R-:W-:Y:S06]  /*2c40*/  BAR.SYNC.DEFER_BLOCKING 0x0 ;  /* 0x0000000000007b1d */ /* 0x000fec0000010000 */
[----:B------:R-:W-:Y:S04]  /*2c50*/  LDS R48, [R23+0x80] ;  /* 0x0000800017307984 */ /* 0x000fe80000000800 */
        /* <DEDUP_REMOVED lines=8> */
[----:B------:R-:W4:Y:S04]  /*2ce0*/  LDS R30, [R26+0x18] ;  /* 0x000018001a1e7984 */ /* 0x000f280000000800 */
[----:B------:R-:W-:Y:S04]  /*2cf0*/  LDS R49, [R23+0x88] ;  /* 0x0000880017317984 */ /* 0x000fe80000000800 */
[----:B------:R-:W5:Y:S01]  /*2d00*/  LDS R50, [R26+0x8] ;  /* 0x000008001a327984 */ /* 0x000f620000000800 */
[----:B0-----:R-:W-:-:S03]  /*2d10*/  IDP.4A.S8.S8 R53, R48, R53, RZ ;  /* 0x0000003530357226 */ /* 0x001fc600000006ff */
[----:B------:R-:W-:Y:S04]  /*2d20*/  LDS R33, [R23+0xa0] ;  /* 0x0000a00017217984 */ /* 0x000fe80000000800 */
[----:B------:R-:W0:Y:S01]  /*2d30*/  LDS R48, [R26+0x20] ;  /* 0x000020001a307984 */ /* 0x000e220000000800 */
[----:B-1----:R-:W-:-:S03]  /*2d40*/  IDP.4A.S8.S8 R55, R55, R56, RZ ;  /* 0x0000003837377226 */ /* 0x002fc600000006ff */
[----:B------:R-:W-:Y:S01]  /*2d50*/  LDS R32, [R23+0x8c] ;  /* 0x00008c0017207984 */ /* 0x000fe20000000800 */
[----:B--2---:R-:W-:-:S03]  /*2d60*/  IDP.4A.S8.S8 R57, R58, R57, R55 ;  /* 0x000000393a397226 */ /* 0x004fc60000000637 */
[----:B------:R-:W-:Y:S04]  /*2d70*/  LDS R51, [R23+0x9c] ;  /* 0x00009c0017337984 */ /* 0x000fe80000000800 */
[----:B------:R-:W1:Y:S01]  /*2d80*/  LDS R55, [R26+0xc] ;  /* 0x00000c001a377984 */ /* 0x000e620000000800 */
[----:B---3--:R-:W-:-:S03]  /*2d90*/  IDP.4A.S8.S8 R56, R52, R54, R53 ;  /* 0x0000003634387226 */ /* 0x008fc60000000635 */
[----:B------:R-:W2:Y:S04]  /*2da0*/  LDS R54, [R26+0x1c] ;  /* 0x00001c001a367984 */ /* 0x000ea80000000800 */
[----:B------:R-:W-:Y:S04]  /*2db0*/  LDS R52, [R23+0xa4] ;  /* 0x0000a40017347984 */ /* 0x000fe80000000800 */
[----:B------:R-:W3:Y:S01]  /*2dc0*/  LDS R53, [R26+0x24] ;  /* 0x000024001a357984 */ /* 0x000ee20000000800 */
[----:B----4-:R-:W-:-:S03]  /*2dd0*/  IDP.4A.S8.S8 R57, R31, R30, R57 ;  /* 0x0000001e1f397226 */ /* 0x010fc60000000639 */
[----:B------:R-:W-:Y:S04]  /*2de0*/  LDS R31, [R23+0xb0] ;  /* 0x0000b000171f7984 */ /* 0x000fe80000000800 */
[----:B------:R-:W4:Y:S01]  /*2df0*/  LDS R30, [R26+0x30] ;  /* 0x000030001a1e7984 */ /* 0x000f220000000800 */
[----:B-----5:R-:W-:-:S03]  /*2e00*/  IDP.4A.S8.S8 R56, R49, R50, R56 ;  /* 0x0000003231387226 */ /* 0x020fc60000000638 */
[----:B------:R-:W-:Y:S04]  /*2e10*/  LDS R50, [R23+0xb4] ;  /* 0x0000b40017327984 */ /* 0x000fe80000000800 */
[----:B------:R-:W5:Y:S01]  /*2e20*/  LDS R49, [R26+0x34] ;  /* 0x000034001a317984 */ /* 0x000f620000000800 */
[----:B0-----:R-:W-:-:S03]  /*2e30*/  IDP.4A.S8.S8 R58, R33, R48, RZ ;  /* 0x00000030213a7226 */ /* 0x001fc600000006ff */
[----:B------:R-:W-:Y:S04]  /*2e40*/  LDS R33, [R23+0xa8] ;  /* 0x0000a80017217984 */ /* 0x000fe80000000800 */
[----:B------:R-:W0:Y:S01]  /*2e50*/  LDS R48, [R26+0x28] ;  /* 0x000028001a307984 */ /* 0x000e220000000800 */
[----:B-1----:R-:W-:-:S03]  /*2e60*/  IDP.4A.S8.S8 R32, R32, R55, R56 ;  /* 0x0000003720207226 */ /* 0x002fc60000000638 */
[----:B------:R-:W-:Y:S01]  /*2e70*/  LDS R55, [R23+0xb8] ;  /* 0x0000b80017377984 */ /* 0x000fe20000000800 */
[----:B--2---:R-:W-:-:S03]  /*2e80*/  IDP.4A.S8.S8 R51, R51, R54, R57 ;  /* 0x0000003633337226 */ /* 0x004fc60000000639 */
[----:B------:R-:W1:Y:S04]  /*2e90*/  LDS R56, [R26+0x38] ;  /* 0x000038001a387984 */ /* 0x000e680000000800 */
[----:B------:R-:W-:Y:S04]  /*2ea0*/  LDS R54, [R23+0xac] ;  /* 0x0000ac0017367984 */ /* 0x000fe80000000800 */
[----:B------:R-:W2:Y:S01]  /*2eb0*/  LDS R57, [R26+0x2c] ;  /* 0x00002c001a397984 */ /* 0x000ea20000000800 */
[----:B---3--:R-:W-:-:S03]  /*2ec0*/  IDP.4A.S8.S8 R58, R52, R53, R58 ;  /* 0x00000035343a7226 */ /* 0x008fc6000000063a */
[----:B------:R-:W-:Y:S04]  /*2ed0*/  LDS R53, [R23+0xbc] ;  /* 0x0000bc0017357984 */ /* 0x000fe80000000800 */
[----:B------:R-:W3:Y:S01]  /*2ee0*/  LDS R52, [R26+0x3c] ;  /* 0x00003c001a347984 */ /* 0x000ee20000000800 */
[----:B----4-:R-:W-:-:S03]  /*2ef0*/  IDP.4A.S8.S8 R30, R31, R30, RZ ;  /* 0x0000001e1f1e7226 */ /* 0x010fc600000006ff */
[----:B------:R-:W-:Y:S01]  /*2f00*/  LDS R31, [R23+0xc0] ;  /* 0x0000c000171f7984 */ /* 0x000fe20000000800 */
[----:B-----5:R-:W-:-:S03]  /*2f10*/  IDP.4A.S8.S8 R30, R50, R49, R30 ;  /* 0x00000031321e7226 */ /* 0x020fc6000000061e */
[----:B------:R-:W4:Y:S04]  /*2f20*/  LDS R50, [R26+0x40] ;  /* 0x000040001a327984 */ /* 0x000f280000000800 */
[----:B------:R-:W-:Y:S01]  /*2f30*/  LDS R49, [R23+0xd0] ;  /* 0x0000d00017317984 */ /* 0x000fe20000000800 */
[----:B0-----:R-:W-:-:S03]  /*2f40*/  IDP.4A.S8.S8 R58, R33, R48, R58 ;  /* 0x00000030213a7226 */ /* 0x001fc6000000063a */
[----:B------:R-:W-:Y:S04]  /*2f50*/  LDS R33, [R23+0xc4] ;  /* 0x0000c40017217984 */ /* 0x000fe80000000800 */
[----:B------:R-:W0:Y:S01]  /*2f60*/  LDS R48, [R26+0x44] ;  /* 0x000044001a307984 */ /* 0x000e220000000800 */
[----:B-1----:R-:W-:-:S03]  /*2f70*/  IDP.4A.S8.S8 R55, R55, R56, R30 ;  /* 0x0000003837377226 */ /* 0x002fc6000000061e */
[----:B------:R-:W-:Y:S01]  /*2f80*/  LDS R56, [R26+0x48] ;  /* 0x000048001a387984 */ /* 0x000fe20000000800 */
[----:B--2---:R-:W-:-:S03]  /*2f90*/  IDP.4A.S8.S8 R30, R54, R57, R58 ;  /* 0x00000039361e7226 */ /* 0x004fc6000000063a */
[----:B------:R-:W1:Y:S04]  /*2fa0*/  LDS R54, [R26+0x50] ;  /* 0x000050001a367984 */ /* 0x000e680000000800 */
[----:B------:R-:W-:Y:S01]  /*2fb0*/  LDS R58, [R23+0xd4] ;  /* 0x0000d400173a7984 */ /* 0x000fe20000000800 */
[----:B---3--:R-:W-:-:S03]  /*2fc0*/  IDP.4A.S8.S8 R52, R53, R52, R55 ;  /* 0x0000003435347226 */ /* 0x008fc60000000637 */
[----:B------:R-:W2:Y:S04]  /*2fd0*/  LDS R53, [R26+0x54] ;  /* 0x000054001a357984 */ /* 0x000ea80000000800 */
[----:B------:R-:W3:Y:S01]  /*2fe0*/  LDS R55, [R23+0xc8] ;  /* 0x0000c80017377984 */ /* 0x000ee20000000800 */
[----:B----4-:R-:W-:-:S03]  /*2ff0*/  IDP.4A.S8.S8 R57, R31, R50, RZ ;  /* 0x000000321f397226 */ /* 0x010fc600000006ff */
[----:B------:R-:W-:Y:S04]  /*3000*/  LDS R31, [R23+0xd8] ;  /* 0x0000d800171f7984 */ /* 0x000fe80000000800 */
[----:B------:R-:W4:Y:S01]  /*3010*/  LDS R50, [R26+0x58] ;  /* 0x000058001a327984 */ /* 0x000f220000000800 */
[----:B0-----:R-:W-:-:S03]  /*3020*/  IDP.4A.S8.S8 R57, R33, R48, R57 ;  /* 0x0000003021397226 */ /* 0x001fc60000000639 */
[----:B------:R-:W0:Y:S04]  /*3030*/  LDS.U16 R48, [R28+0xa] ;  /* 0x00000a001c307984 */ /* 0x000e280000000400 */
[----:B------:R-:W5:Y:S01]  /*3040*/  LDS.U16 R33, [R28+0x8] ;  /* 0x000008001c217984 */ /* 0x000f620000000400 */
[----:B-1----:R-:W-:-:S03]  /*3050*/  IDP.4A.S8.S8 R49, R49, R54, RZ ;  /* 0x0000003631317226 */ /* 0x002fc600000006ff */
[----:B------:R-:W-:Y:S01]  /*3060*/  LDS R54, [R26+0x5c] ;  /* 0x00005c001a367984 */ /* 0x000fe20000000800 */
[----:B--2---:R-:W-:-:S03]  /*3070*/  IDP.4A.S8.S8 R58, R58, R53, R49 ;  /* 0x000000353a3a7226 */ /* 0x004fc60000000631 */
[----:B------:R-:W1:Y:S01]  /*3080*/  LDS R49, [R23+0xdc] ;  /* 0x0000dc0017317984 */ /* 0x000e620000000800 */
[----:B---3--:R-:W-:-:S03]  /*3090*/  IDP.4A.S8.S8 R53, R55, R56, R57 ;  /* 0x0000003837357226 */ /* 0x008fc60000000639 */
[----:B------:R-:W-:Y:S04]  /*30a0*/  LDS R56, [R23+0xcc] ;  /* 0x0000cc0017387984 */ /* 0x000fe80000000800 */
[----:B------:R-:W2:Y:S01]  /*30b0*/  LDS R55, [R26+0x4c] ;  /* 0x00004c001a377984 */ /* 0x000ea20000000800 */
[----:B----4-:R-:W-:-:S03]  /*30c0*/  IDP.4A.S8.S8 R50, R31, R50, R58 ;  /* 0x000000321f327226 */ /* 0x010fc6000000063a */
[----:B------:R-:W3:Y:S04]  /*30d0*/  LDS.U16 R31, [R28+0xc] ;  /* 0x00000c001c1f7984 */ /* 0x000ee80000000400 */
[----:B------:R-:W-:Y:S01]  /*30e0*/  LDS R58, [R26+0x74] ;  /* 0x000074001a3a7984 */ /* 0x000fe20000000800 */
[----:B0-----:R-:W-:Y:S02]  /*30f0*/  PRMT R59, R48, 0x8880, RZ ;  /* 0x00008880303b7816 */ /* 0x001fe400000000ff */
[----:B-----5:R-:W-:-:S03]  /*3100*/  PRMT R57, R33, 0x8880, RZ ;  /* 0x0000888021397816 */ /* 0x020fc600000000ff */
[----:B------:R-:W-:Y:S01]  /*3110*/  IMAD R59, R30, R59, RZ ;  /* 0x0000003b1e3b7224 */ /* 0x000fe200078e02ff */
[----:B------:R-:W-:Y:S01]  /*3120*/  PRMT R30, R33, 0x9991, RZ ;  /* 0x00009991211e7816 */ /* 0x000fe200000000ff */
[----:B------:R-:W-:Y:S01]  /*3130*/  IMAD R32, R32, R57, RZ ;  /* 0x0000003920207224 */ /* 0x000fe200078e02ff */
[----:B------:R-:W-:Y:S01]  /*3140*/  PRMT R33, R48, 0x9991, RZ ;  /* 0x0000999130217816 */ /* 0x000fe200000000ff */
[----:B------:R-:W-:Y:S02]  /*3150*/  LDS R57, [R23+0xf4] ;  /* 0x0000f40017397984 */ /* 0x000fe40000000800 */
[----:B------:R-:W-:Y:S02]  /*3160*/  IMAD R30, R51, R30, R32 ;  /* 0x0000001e331e7224 */ /* 0x000fe400078e0220 */
[----:B------:R-:W-:Y:S01]  /*3170*/  LDS R51, [R23+0xf0] ;  /* 0x0000f00017337984 */ /* 0x000fe20000000800 */
[----:B-1----:R-:W-:-:S03]  /*3180*/  IDP.4A.S8.S8 R49, R49, R54, R50 ;  /* 0x0000003631317226 */ /* 0x002fc60000000632 */
[----:B------:R-:W-:Y:S04]  /*3190*/  LDS R48, [R23+0xe8] ;  /* 0x0000e80017307984 */ /* 0x000fe80000000800 */
[----:B------:R-:W-:Y:S01]  /*31a0*/  LDS R54, [R23+0xe0] ;  /* 0x0000e00017367984 */ /* 0x000fe20000000800 */
[----:B--2---:R-:W-:-:S03]  /*31b0*/  IDP.4A.S8.S8 R32, R56, R55, R53 ;  /* 0x0000003738207226 */ /* 0x004fc60000000635 */
[----:B------:R-:W-:Y:S04]  /*31c0*/  LDS R50, [R23+0xe4] ;  /* 0x0000e40017327984 */ /* 0x000fe80000000800 */
[----:B------:R-:W0:Y:S04]  /*31d0*/  LDS R56, [R26+0x70] ;  /* 0x000070001a387984 */ /* 0x000e280000000800 */
[----:B------:R-:W1:Y:S01]  /*31e0*/  LDS R53, [R26+0x60] ;  /* 0x000060001a357984 */ /* 0x000e620000000800 */
[----:B------:R-:W-:-:S03]  /*31f0*/  IMAD R52, R52, R33, R59 ;  /* 0x0000002134347224 */ /* 0x000fc600078e023b */
[----:B------:R-:W2:Y:S01]  /*3200*/  LDS R55, [R26+0x64] ;  /* 0x000064001a377984 */ /* 0x000ea20000000800 */
[C---:B---3--:R-:W-:Y:S02]  /*3210*/  PRMT R33, R31.reuse, 0x8880, RZ ;  /* 0x000088801f217816 */ /* 0x048fe400000000ff */
[----:B------:R-:W-:-:S03]  /*3220*/  PRMT R31, R31, 0x9991, RZ ;  /* 0x000099911f1f7816 */ /* 0x000fc600000000ff */
[----:B------:R-:W-:Y:S02]  /*3230*/  IMAD R32, R32, R33, RZ ;  /* 0x0000002120207224 */ /* 0x000fe400078e02ff */
[----:B------:R-:W-:Y:S02]  /*3240*/  LDS R33, [R26+0x78] ;  /* 0x000078001a217984 */ /* 0x000fe40000000800 */
[----:B------:R-:W-:Y:S02]  /*3250*/  IMAD R31, R49, R31, R32 ;  /* 0x0000001f311f7224 */ /* 0x000fe400078e0220 */
[----:B------:R-:W3:Y:S04]  /*3260*/  LDS R49, [R26+0x68] ;  /* 0x000068001a317984 */ /* 0x000ee80000000800 */
[----:B------:R-:W4:Y:S01]  /*3270*/  LDS R32, [R23+0xf8] ;  /* 0x0000f80017207984 */ /* 0x000f220000000800 */
[----:B0-----:R-:W-:-:S02]  /*3280*/  IDP.4A.S8.S8 R51, R51, R56, RZ ;  /* 0x0000003833337226 */ /* 0x001fc400000006ff */
[----:B-1----:R-:W-:Y:S02]  /*3290*/  IDP.4A.S8.S8 R53, R54, R53, RZ ;  /* 0x0000003536357226 */ /* 0x002fe400000006ff */
[----:B------:R-:W-:Y:S01]  /*32a0*/  IDP.4A.S8.S8 R57, R57, R58, R51 ;  /* 0x0000003a39397226 */ /* 0x000fe20000000633 */
[----:B------:R-:W-:Y:S01]  /*32b0*/  LDS R54, [R26+0x7c] ;  /* 0x00007c001a367984 */ /* 0x000fe20000000800 */
[----:B--2---:R-:W-:-:S03]  /*32c0*/  IDP.4A.S8.S8 R56, R50, R55, R53 ;  /* 0x0000003732387226 */ /* 0x004fc60000000635 */
[----:B------:R-:W-:Y:S04]  /*32d0*/  LDS R50, [R23+0xec] ;  /* 0x0000ec0017327984 */ /* 0x000fe80000000800 */
[----:B------:R-:W0:Y:S04]  /*32e0*/  LDS R51, [R26+0x6c] ;  /* 0x00006c001a337984 */ /* 0x000e280000000800 */
[----:B------:R-:W1:Y:S04]  /*32f0*/  LDS.U16 R55, [R28+0xe] ;  /* 0x00000e001c377984 */ /* 0x000e680000000400 */
[----:B------:R-:W2:Y:S01]  /*3300*/  LDS R53, [R23+0xfc] ;  /* 0x0000fc0017357984 */ /* 0x000ea20000000800 */
[----:B---3--:R-:W-:-:S03]  /*3310*/  IDP.4A.S8.S8 R58, R48, R49, R56 ;  /* 0x00000031303a7226 */ /* 0x008fc60000000638 */
[----:B------:R-:W3:Y:S01]  /*3320*/  LDS R49, [R27] ;  /* 0x000000001b317984 */ /* 0x000ee20000000800 */
[----:B----4-:R-:W-:-:S03]  /*3330*/  IDP.4A.S8.S8 R57, R32, R33, R57 ;  /* 0x0000002120397226 */ /* 0x010fc60000000639 */
[----:B------:R-:W4:Y:S04]  /*3340*/  LDS R56, [R25+0x8] ;  /* 0x0000080019387984 */ /* 0x000f280000000800 */
[----:B------:R-:W5:Y:S04]  /*3350*/  LDS R48, [R27+0x4] ;  /* 0x000004001b307984 */ /* 0x000f680000000800 */
[----:B------:R-:W5:Y:S04]  /*3360*/  LDS R32, [R25+0xc] ;  /* 0x00000c0019207984 */ /* 0x000f680000000800 */
[----:B------:R-:W5:Y:S01]  /*3370*/  LDS R33, [R34] ;  /* 0x0000000022217984 */ /* 0x000f620000000800 */
[----:B------:R-:W-:Y:S01]  /*3380*/  I2FP.F32.S32 R30, R30 ;  /* 0x0000001e001e7245 */ /* 0x000fe20000201400 */
[----:B0-----:R-:W-:Y:S01]  /*3390*/  IDP.4A.S8.S8 R50, R50, R51, R58 ;  /* 0x0000003332327226 */ /* 0x001fe2000000063a */
[----:B-1----:R-:W-:-:S02]  /*33a0*/  PRMT R51, R55, 0x8880, RZ ;  /* 0x0000888037337816 */ /* 0x002fc400000000ff */
[----:B------:R-:W-:Y:S01]  /*33b0*/  PRMT R55, R55, 0x9991, RZ ;  /* 0x0000999137377816 */ /* 0x000fe200000000ff */
[----:B--2---:R-:W-:Y:S02]  /*33c0*/  IDP.4A.S8.S8 R53, R53, R54, R57 ;  /* 0x0000003635357226 */ /* 0x004fe40000000639 */
[----:B------:R-:W-:Y:S02]  /*33d0*/  IMAD R50, R50, R51, RZ ;  /* 0x0000003332327224 */ /* 0x000fe400078e02ff */
[----:B------:R-:W-:Y:S01]  /*33e0*/  IMAD.MOV.U32 R51, RZ, RZ, R55 ;  /* 0x000000ffff337224 */ /* 0x000fe200078e0037 */
[----:B------:R-:W-:Y:S01]  /*33f0*/  I2FP.F32.S32 R31, R31 ;  /* 0x0000001f001f7245 */ /* 0x000fe20000201400 */
[----:B---3--:R-:W-:Y:S01]  /*3400*/  FFMA.FTZ R49, R30, R49, RZ ;  /* 0x000000311e317223 */ /* 0x008fe200000100ff */
[----:B------:R-:W-:Y:S01]  /*3410*/  I2FP.F32.S32 R52, R52 ;  /* 0x0000003400347245 */ /* 0x000fe20000201400 */
[----:B------:R-:W-:Y:S02]  /*3420*/  IMAD R50, R53, R51, R50 ;  /* 0x0000003335327224 */ /* 0x000fe400078e0232 */
[----:B----4-:R-:W-:-:S02]  /*3430*/  FFMA.FTZ R31, R31, R56, RZ ;  /* 0x000000381f1f7223 */ /* 0x010fc400000100ff */
[----:B-----5:R-:W-:Y:S01]  /*3440*/  FFMA.FTZ R49, R52, R48, R49 ;  /* 0x0000003034317223 */ /* 0x020fe20000010031 */
[----:B------:R-:W-:-:S05]  /*3450*/  I2FP.F32.S32 R50, R50 ;  /* 0x0000003200327245 */ /* 0x000fca0000201400 */
[----:B------:R-:W-:Y:S01]  /*3460*/  FFMA.FTZ R31, R50, R32, R31 ;  /* 0x00000020321f7223 */ /* 0x000fe2000001001f */
[----:B------:R-:W-:-:S04]  /*3470*/  FFMA.FTZ R2, R49, R33, R2 ;  /* 0x0000002131027223 */ /* 0x000fc80000010002 */
[----:B------:R-:W-:Y:S01]  /*3480*/  FFMA.FTZ R2, R33, R31, R2 ;  /* 0x0000001f21027223 */ /* 0x000fe20000010002 */
[----:B------:R-:W-:Y:S06]  /*3490*/  BAR.SYNC.DEFER_BLOCKING 0x0 ;  /* 0x0000000000007b1d */ /* 0x000fec0000010000 */
.L_x_292:
[----:B------:R-:W-:-:S04]  /*34a0*/  UIADD3 UR4, UR4, 0x1, URZ ;  /* 0x0000000104047890 */ /* 0x000fc8000fffe03f */
[----:B------:R-:W-:-:S06]  /*34b0*/  UISETP.GE.AND UP0, UPT, UR4, UR11, UPT ;  /* 0x0000000b0400728c */ /* 0x000fcc000bf06270 */
[----:B------:R-:W-:-:S13]  /*34c0*/  PLOP3.LUT P0, PT, PT, PT, UP0, 0x80, 0x0 ;  /* 0x000000000000781c */ /* 0x000fda0003f0f008 */
[----:B------:R-:W-:Y:S05]  /*34d0*/  @!P0 BRA `(.L_x_293) ;  /* 0xffffffd400988947 */ /* 0x000fea000383ffff */
.L_x_291:
[----:B------:R-:W-:Y:S01]  /*34e0*/  ULDC UR4, c[0x0][0x258] ;  /* 0x0000960000047ab9 */ /* 0x000fe20000000800 */
[----:B------:R-:W-:Y:S02]  /*34f0*/  ULDC UR5, c[0x0][0x24c] ;  /* 0x0000930000057ab9 */ /* 0x000fe40000000800 */
[----:B------:R-:W-:-:S06]  /*3500*/  UIMAD UR4, UR4, UR5, URZ ;  /* 0x00000005040472a4 */ /* 0x000fcc000f8e023f */
[----:B-----5:R-:W-:-:S13]  /*3510*/  ISETP.GE.AND P0, PT, R0, UR4, PT ;  /* 0x0000000400007c0c */ /* 0x020fda000bf06270 */
[----:B------:R-:W-:Y:S05]  /*3520*/  @P0 EXIT ;  /* 0x000000000000094d */ /* 0x000fea0003800000 */
[----:B------:R-:W1:Y:S01]  /*3530*/  S2R R3, SR_CTAID.X ;  /* 0x0000000000037919 */ /* 0x000e620000002500 */
[----:B------:R-:W-:Y:S01]  /*3540*/  ULDC UR4, c[0x0][0x254] ;  /* 0x0000950000047ab9 */ /* 0x000fe20000000800 */
[----:B------:R-:W1:Y:S02]  /*3550*/  S2R R4, SR_TID.X ;  /* 0x0000000000047919 */ /* 0x000e640000002100 */
[----:B-1----:R-:W-:-:S05]  /*3560*/  IMAD R3, R3, 0x20, R4 ;  /* 0x0000002003037824 */ /* 0x002fca00078e0204 */
[----:B------:R-:W-:-:S13]  /*3570*/  ISETP.GE.U32.AND P0, PT, R3, UR4, PT ;  /* 0x0000000403007c0c */ /* 0x000fda000bf06070 */
[----:B------:R-:W-:Y:S05]  /*3580*/  @P0 EXIT ;  /* 0x000000000000094d */ /* 0x000fea0003800000 */
[----:B------:R-:W1:Y:S01]  /*3590*/  LDC.64 R4, c[0x0][0x220] ;  /* 0x00008800ff047b82 */ /* 0x000e620000000a00 */
[----:B------:R-:W-:Y:S01]  /*35a0*/  IMAD R3, R0, UR4, R3 ;  /* 0x0000000400037c24 */ /* 0x000fe2000f8e0203 */
[----:B------:R-:W-:-:S03]  /*35b0*/  F2FP.BF16.F32.PACK_AB R0, RZ, R2 ;  /* 0x00000002ff00723e */ /* 0x000fc600000010ff */
[----:B-1----:R-:W-:-:S05]  /*35c0*/  IMAD.WIDE.U32 R2, R3, 0x2, R4 ;  /* 0x0000000203027825 */ /* 0x002fca00078e0004 */
[----:B------:R-:W-:Y:S01]  /*35d0*/  STG.E.U16 desc[UR14][R2.64], R0 ;  /* 0x0000000002007986 */ /* 0x000fe2000c10150e */
[----:B------:R-:W-:Y:S05]  /*35e0*/  EXIT ;  /* 0x000000000000794d */ /* 0x000fea0003800000 */
.L_x_294:
        /* <DEDUP_REMOVED lines=9> */
.L_x_1259:


//--------------------- .text._Z8moe_q6_KIN3c108BFloat16ELb0EEvPKvS3_PT_PKiS7_S7_iiiiiii --------------------------
	.section	.text._Z8moe_q6_KIN3c108BFloat16ELb0EEvPKvS3_PT_PKiS7_S7_iiiiiii,"ax",@progbits
	.align	128
.text._Z8moe_q6_KIN3c108BFloat16ELb0EEvPKvS3_PT_PKiS7_S7_iiiiiii:
        .type           _Z8moe_q6_KIN3c108BFloat16ELb0EEvPKvS3_PT_PKiS7_S7_iiiiiii,@function
        .size           _Z8moe_q6_KIN3c108BFloat16ELb0EEvPKvS3_PT_PKiS7_S7_iiiiiii,(.L_x_1260 - _Z8moe_q6_KIN3c108BFloat16ELb0EEvPKvS3_PT_PKiS7_S7_iiiiiii)
        .other          _Z8moe_q6_KIN3c108BFloat16ELb0EEvPKvS3_PT_PKiS7_S7_iiiiiii,@"STO_CUDA_ENTRY STV_DEFAULT"
_Z8moe_q6_KIN3c108BFloat16ELb0EEvPKvS3_PT_PKiS7_S7_iiiiiii:
        /* <DEDUP_REMOVED lines=14> */
[----:B------:R-:W-:-:S05]  /*00e0*/  IMAD.SHL.U32 R7, R7, 0x4, RZ ;  /* 0x0000000407077824 */ /* 0x000fca00078e00ff */
[C---:B---3--:R-:W-:Y:S01]  /*00f0*/  ISETP.GT.U32.AND P0, PT, R7.reuse, R2, PT ;  /* 0x000000020700720c */ /* 0x048fe20003f04070 */
[----:B-1----:R-:W-:-:S04]  /*0100*/  IMAD.IADD R7, R7, 0x1, R10 ;  /* 0x0000000107077824 */ /* 0x002fc800078e020a */
[----:B--2---:R-:W-:-:S08]  /*0110*/  IMAD.WIDE.U32 R4, R7, 0x4, R4 ;  /* 0x0000000407047825 */ /* 0x004fd000078e0004 */
        /* <DEDUP_REMOVED lines=10> */
[----:B------:R-:W-:Y:S01]  /*01c0*/  MOV R4, 0x400 ;  /* 0x0000040000047802 */ /* 0x000fe20000000f00 */
[C---:B------:R-:W-:Y:S01]  /*01d0*/  IMAD.SHL.U32 R6, R10.reuse, 0x20, RZ ;  /* 0x000000200a067824 */ /* 0x040fe200078e00ff */
[----:B------:R-:W-:Y:S01]  /*01e0*/  USHF.R.S32.HI UR8, URZ, 0x8, UR5 ;  /* 0x000000083f087899 */ /* 0x000fe20008011405 */
[----:B------:R-:W1:Y:S01]  /*01f0*/  S2R R11, SR_CgaCtaId ;  /* 0x00000000000b7919 */ /* 0x000e620000008800 */
[----:B------:R-:W-:Y:S01]  /*0200*/  IMAD.SHL.U32 R20, R10, 0x4, RZ ;  /* 0x000000040a147824 */ /* 0x000fe200078e00ff */
[----:B------:R-:W2:Y:S01]  /*0210*/  S2UR UR5, SR_CTAID.X ;  /* 0x00000000000579c3 */ /* 0x000ea20000002500 */
[C---:B------:R-:W-:Y:S01]  /*0220*/  VIADD R12, R4.reuse, 0x2104 ;  /* 0x00002104040c7836 */ /* 0x040fe20000000000 */
[----:B------:R-:W-:Y:S01]  /*0230*/  ULDC UR6, c[0x0][0x240] ;  /* 0x0000900000067ab9 */ /* 0x000fe20000000800 */
[C---:B------:R-:W-:Y:S01]  /*0240*/  VIADD R22, R4.reuse, 0x2080 ;  /* 0x0000208004167836 */ /* 0x040fe20000000000 */
[----:B------:R-:W-:Y:S01]  /*0250*/  ULDC UR7, c[0x0][0x250] ;  /* 0x0000940000077ab9 */ /* 0x000fe20000000800 */
[C---:B------:R-:W-:Y:S01]  /*0260*/  VIADD R9, R4.reuse, 0x2514 ;  /* 0x0000251404097836 */ /* 0x040fe20000000000 */
[----:B------:R-:W-:Y:S01]  /*0270*/  UIMAD UR4, UR4, UR6, URZ ;  /* 0x00000006040472a4 */ /* 0x000fe2000f8e023f */
[----:B------:R-:W-:Y:S01]  /*0280*/  VIADD R8, R4, 0x2314 ;  /* 0x0000231404087836 */ /* 0x000fe20000000000 */
[----:B------:R-:W-:Y:S01]  /*0290*/  USHF.R.S32.HI UR6, URZ, 0x1f, UR7 ;  /* 0x0000001f3f067899 */ /* 0x000fe20008011407 */
[----:B------:R-:W-:Y:S01]  /*02a0*/  ULDC.64 UR12, c[0x0][0x210] ;  /* 0x00008400000c7ab9 */ /* 0x000fe20000000a00 */
[----:B------:R-:W-:Y:S01]  /*02b0*/  ULDC UR17, c[0x0][0x244] ;  /* 0x0000910000117ab9 */ /* 0x000fe20000000800 */
[----:B------:R-:W-:-:S02]  /*02c0*/  UIADD3 UR12, UP0, UR4, UR12, URZ ;  /* 0x0000000c040c7290 */ /* 0x000fc4000ff1e03f */
[----:B------:R-:W-:Y:S02]  /*02d0*/  ULEA.HI UR6, UR6, UR7, URZ, 0x5 ;  /* 0x0000000706067291 */ /* 0x000fe4000f8f283f */
[----:B------:R-:W-:Y:S02]  /*02e0*/  ULEA.HI.X.SX32 UR13, UR4, UR13, 0x1, UP0 ;  /* 0x0000000d040d7291 */ /* 0x000fe400080f0e3f */
[----:B------:R-:W-:Y:S01]  /*02f0*/  USHF.R.S32.HI UR9, URZ, 0x5, UR6 ;  /* 0x000000053f097899 */ /* 0x000fe20008011406 */
[----:B------:R-:W-:Y:S01]  /*0300*/  UMOV UR4, URZ ;  /* 0x0000003f00047c82 */ /* 0x000fe20008000000 */
[----:B------:R-:W-:Y:S01]  /*0310*/  ULDC UR16, c[0x0][0x24c] ;  /* 0x0000930000107ab9 */ /* 0x000fe20000000800 */
[----:B--2---:R-:W-:Y:S01]  /*0320*/  USHF.L.U32 UR5, UR5, 0x5, URZ ;  /* 0x0000000505057899 */ /* 0x004fe2000800063f */
[--C-:B0-----:R-:W-:Y:S01]  /*0330*/  SHF.R.S32.HI R2, RZ, 0x1f, R3.reuse ;  /* 0x0000001fff027819 */ /* 0x101fe20000011403 */
[----:B------:R-:W-:Y:S01]  /*0340*/  IMAD.IADD R23, R6, 0x1, R3 ;  /* 0x0000000106177824 */ /* 0x000fe200078e0203 */
[----:B------:R-:W-:Y:S01]  /*0350*/  LOP3.LUT R13, R3, 0x3, RZ, 0xc0, !PT ;  /* 0x00000003030d7812 */ /* 0x000fe200078ec0ff */
[----:B------:R-:W-:Y:S01]  /*0360*/  UIMAD UR5, UR5, UR8, URZ ;  /* 0x00000008050572a4 */ /* 0x000fe2000f8e023f */
[----:B------:R-:W-:-:S02]  /*0370*/  LEA.HI R5, R2, R3, RZ, 0x2 ;  /* 0x0000000302057211 */ /* 0x000fc400078f10ff */
[----:B------:R-:W-:Y:S02]  /*0380*/  LEA.HI R14, R2, R3, RZ, 0x5 ;  /* 0x00000003020e7211 */ /* 0x000fe400078f28ff */
[----:B------:R-:W-:Y:S02]  /*0390*/  SHF.R.S32.HI R7, RZ, 0x2, R5 ;  /* 0x00000002ff077819 */ /* 0x000fe40000011405 */
[C---:B-1----:R-:W-:Y:S02]  /*03a0*/  LEA R16, R11.reuse, R4, 0x18 ;  /* 0x000000040b107211 */ /* 0x042fe400078ec0ff */
[C---:B------:R-:W-:Y:S01]  /*03b0*/  LEA R12, R11.reuse, R12, 0x18 ;  /* 0x0000000c0b0c7211 */ /* 0x040fe200078ec0ff */
[----:B------:R-:W-:Y:S01]  /*03c0*/  IMAD R24, R10, 0x8, R7 ;  /* 0x000000080a187824 */ /* 0x000fe200078e0207 */
[C---:B------:R-:W-:Y:S02]  /*03d0*/  LEA R22, R11.reuse, R22, 0x18 ;  /* 0x000000160b167211 */ /* 0x040fe400078ec0ff */
[----:B------:R-:W-:-:S02]  /*03e0*/  LEA R9, R11, R9, 0x18 ;  /* 0x000000090b097211 */ /* 0x000fc400078ec0ff */
[----:B------:R-:W-:Y:S02]  /*03f0*/  LEA R7, R11, R8, 0x18 ;  /* 0x000000080b077211 */ /* 0x000fe400078ec0ff */
[----:B------:R-:W-:Y:S02]  /*0400*/  LOP3.LUT R4, R14, 0xffffffe0, RZ, 0xc0, !PT ;  /* 0xffffffe00e047812 */ /* 0x000fe400078ec0ff */
[----:B------:R-:W-:Y:S02]  /*0410*/  SHF.R.S32.HI R11, RZ, 0x1f, R24 ;  /* 0x0000001fff0b7819 */ /* 0x000fe40000011418 */
[----:B------:R-:W-:Y:S01]  /*0420*/  SHF.R.S32.HI R8, RZ, 0x1f, R23 ;  /* 0x0000001fff087819 */ /* 0x000fe20000011417 */
[----:B------:R-:W-:Y:S01]  /*0430*/  IMAD.IADD R4, R3, 0x1, -R4 ;  /* 0x0000000103047824 */ /* 0x000fe200078e0a04 */
[----:B------:R-:W-:Y:S02]  /*0440*/  LEA.HI R11, R11, R24, RZ, 0x5 ;  /* 0x000000180b0b7211 */ /* 0x000fe400078f28ff */
[----:B------:R-:W-:Y:S01]  /*0450*/  LEA.HI R8, R8, R23, RZ, 0x5 ;  /* 0x0000001708087211 */ /* 0x000fe200078f28ff */
[----:B------:R-:W-:Y:S01]  /*0460*/  IMAD.SHL.U32 R15, R4, 0x2, RZ ;  /* 0x00000002040f7824 */ /* 0x000fe200078e00ff */
[----:B------:R-:W-:-:S02]  /*0470*/  LOP3.LUT R11, R11, 0xffffffe0, RZ, 0xc0, !PT ;  /* 0xffffffe00b0b7812 */ /* 0x000fc400078ec0ff */
[----:B------:R-:W-:Y:S02]  /*0480*/  LOP3.LUT R4, R8, 0xffffffe0, RZ, 0xc0, !PT ;  /* 0xffffffe008047812 */ /* 0x000fe400078ec0ff */
[----:B------:R-:W-:Y:S01]  /*0490*/  SHF.R.S32.HI R18, RZ, 0x1f, R15 ;  /* 0x0000001fff127819 */ /* 0x000fe2000001140f */
[----:B------:R-:W-:Y:S01]  /*04a0*/  IMAD.IADD R24, R24, 0x1, -R11 ;  /* 0x0000000118187824 */ /* 0x000fe200078e0a0b */
[----:B------:R-:W-:Y:S01]  /*04b0*/  LEA.HI R11, R2, R3, RZ, 0x4 ;  /* 0x00000003020b7211 */ /* 0x000fe200078f20ff */
[----:B------:R-:W-:Y:S01]  /*04c0*/  IMAD.IADD R23, R23, 0x1, -R4 ;  /* 0x0000000117177824 */ /* 0x000fe200078e0a04 */
[----:B------:R-:W-:Y:S01]  /*04d0*/  LOP3.LUT R8, R20, 0xfffffffc, R13, 0xe2, !PT ;  /* 0xfffffffc14087812 */ /* 0x000fe200078ee20d */
[----:B------:R-:W-:Y:S01]  /*04e0*/  IMAD R13, R10, UR8, RZ ;  /* 0x000000080a0d7c24 */ /* 0x000fe2000f8e02ff */
[----:B------:R-:W-:Y:S02]  /*04f0*/  LOP3.LUT R4, R5, 0xfffffffc, RZ, 0xc0, !PT ;  /* 0xfffffffc05047812 */ /* 0x000fe400078ec0ff */
[----:B------:R-:W-:-:S02]  /*0500*/  LEA.HI R18, R18, R15, RZ, 0x5 ;  /* 0x0000000f12127211 */ /* 0x000fc400078f28ff */
[----:B------:R-:W-:Y:S01]  /*0510*/  LOP3.LUT R20, R11, 0xfffffff0, RZ, 0xc0, !PT ;  /* 0xfffffff00b147812 */ /* 0x000fe200078ec0ff */
[C---:B------:R-:W-:Y:S01]  /*0520*/  IMAD.IADD R11, R3.reuse, 0x1, -R4 ;  /* 0x00000001030b7824 */ /* 0x040fe200078e0a04 */
[----:B------:R-:W-:Y:S02]  /*0530*/  SHF.R.S32.HI R14, RZ, 0x5, R14 ;  /* 0x00000005ff0e7819 */ /* 0x000fe4000001140e */
[----:B------:R-:W-:Y:S01]  /*0540*/  SHF.R.S32.HI R5, RZ, 0x1f, R24 ;  /* 0x0000001fff057819 */ /* 0x000fe20000011418 */
[----:B------:R-:W-:Y:S01]  /*0550*/  IMAD.IADD R20, R3, 0x1, -R20 ;  /* 0x0000000103147824 */ /* 0x000fe200078e0a14 */
[----:B------:R-:W-:Y:S02]  /*0560*/  SHF.R.S32.HI R26, RZ, 0x1f, R14 ;  /* 0x0000001fff1a7819 */ /* 0x000fe4000001140e */
[----:B------:R-:W-:Y:S02]  /*0570*/  IADD3 R4, P0, R14, R13, RZ ;  /* 0x0000000d0e047210 */ /* 0x000fe40007f1e0ff */
[----:B------:R-:W-:-:S02]  /*0580*/  SHF.R.S32.HI R15, RZ, 0x5, R18 ;  /* 0x00000005ff0f7819 */ /* 0x000fc40000011412 */
[----:B------:R-:W-:Y:S02]  /*0590*/  LEA.HI R18, R5, R24, RZ, 0x3 ;  /* 0x0000001805127211 */ /* 0x000fe400078f18ff */
[----:B------:R-:W-:Y:S01]  /*05a0*/  LEA.HI.X.SX32 R5, R13, R26, 0x1, P0 ;  /* 0x0000001a0d057211 */ /* 0x000fe200000f0eff */
[----:B------:R-:W-:Y:S01]  /*05b0*/  IMAD R13, R15, 0x20, R20 ;  /* 0x000000200f0d7824 */ /* 0x000fe200078e0214 */
[----:B------:R-:W-:Y:S01]  /*05c0*/  LEA.HI.SX32 R11, R18, R11, 0x1d ;  /* 0x0000000b120b7211 */ /* 0x000fe200078feaff */
[----:B------:R-:W-:Y:S01]  /*05d0*/  IMAD.SHL.U32 R15, R3, 0x4, RZ ;  /* 0x00000004030f7824 */ /* 0x000fe200078e00ff */
[----:B------:R-:W-:Y:S01]  /*05e0*/  SHF.R.S32.HI R18, RZ, 0x3, R6 ;  /* 0x00000003ff127819 */ /* 0x000fe20000011406 */
[----:B------:R-:W-:Y:S01]  /*05f0*/  IMAD R6, R10, 0x80, R7 ;  /* 0x000000800a067824 */ /* 0x000fe200078e0207 */
[----:B------:R-:W-:Y:S01]  /*0600*/  LEA.HI R2, R2, R3, RZ, 0x3 ;  /* 0x0000000302027211 */ /* 0x000fe200078f18ff */
[--C-:B------:R-:W-:Y:S02]  /*0610*/  IMAD R7, R8, 0x4, R9.reuse ;  /* 0x0000000408077824 */ /* 0x100fe400078e0209 */
[--C-:B------:R-:W-:Y:S01]  /*0620*/  IMAD R8, R18, 0x4, R9.reuse ;  /* 0x0000000412087824 */ /* 0x100fe200078e0209 */
[----:B------:R-:W-:Y:S01]  /*0630*/  LEA.HI.SX32 R17, R2, R15, 0x1d ;  /* 0x0000000f02117211 */ /* 0x000fe200078feaff */
[----:B------:R-:W-:-:S02]  /*0640*/  IMAD R9, R10, 0x10, R9 ;  /* 0x000000100a097824 */ /* 0x000fc400078e0209 */
[----:B------:R-:W-:Y:S02]  /*0650*/  IMAD R19, R10, 0x41, R13 ;  /* 0x000000410a137824 */ /* 0x000fe400078e020d */
[----:B------:R-:W-:Y:S02]  /*0660*/  VIADD R10, R3, 0x20 ;  /* 0x00000020030a7836 */ /* 0x000fe40000000000 */
[----:B------:R-:W-:Y:S02]  /*0670*/  IMAD R13, R24, 0x4, R11 ;  /* 0x00000004180d7824 */ /* 0x000fe400078e020b */
[--C-:B------:R-:W-:Y:S02]  /*0680*/  IMAD R11, R17, 0x4, R12.reuse ;  /* 0x00000004110b7824 */ /* 0x100fe400078e020c */
[----:B------:R-:W-:Y:S02]  /*0690*/  IMAD.SHL.U32 R17, R10, 0x4, RZ ;  /* 0x000000040a117824 */ /* 0x000fe400078e00ff */
[----:B------:R-:W-:Y:S01]  /*06a0*/  IMAD R12, R13, 0x4, R12 ;  /* 0x000000040d0c7824 */ /* 0x000fe200078e020c */
[----:B------:R-:W-:Y:S01]  /*06b0*/  LOP3.LUT R13, R15, 0x1c, RZ, 0xc0, !PT ;  /* 0x0000001c0f0d7812 */ /* 0x000fe200078ec0ff */
[----:B------:R-:W-:Y:S01]  /*06c0*/  IMAD R15, R3, 0x104, R16 ;  /* 0x00000104030f7824 */ /* 0x000fe200078e0210 */
[----:B------:R-:W-:Y:S01]  /*06d0*/  LOP3.LUT R21, R17, 0x7c, RZ, 0xc0, !PT ;  /* 0x0000007c11157812 */ /* 0x000fe200078ec0ff */
[----:B------:R-:W-:-:S02]  /*06e0*/  IMAD.IADD R17, R14, 0x1, R3 ;  /* 0x000000010e117824 */ /* 0x000fc400078e0203 */
[----:B------:R-:W-:Y:S02]  /*06f0*/  IMAD R14, R19, 0x4, R16 ;  /* 0x00000004130e7824 */ /* 0x000fe400078e0210 */
[--C-:B------:R-:W-:Y:S02]  /*0700*/  IMAD R17, R17, 0x4, R22.reuse ;  /* 0x0000000411117824 */ /* 0x100fe400078e0216 */
[C---:B------:R-:W-:Y:S02]  /*0710*/  IMAD R22, R23.reuse, 0x4, R22 ;  /* 0x0000000417167824 */ /* 0x040fe400078e0216 */
[----:B------:R-:W-:Y:S02]  /*0720*/  IMAD.MOV.U32 R2, RZ, RZ, RZ ;  /* 0x000000ffff027224 */ /* 0x000fe400078e00ff */
[----:B------:R-:W-:Y:S02]  /*0730*/  IMAD.IADD R16, R6, 0x1, R21 ;  /* 0x0000000106107824 */ /* 0x000fe400078e0215 */
[----:B------:R-:W-:-:S02]  /*0740*/  IMAD R23, R23, UR8, RZ ;  /* 0x0000000817177c24 */ /* 0x000fc4000f8e02ff */
[----:B------:R-:W-:-:S07]  /*0750*/  IMAD R24, R24, UR8, RZ ;  /* 0x0000000818187c24 */ /* 0x000fce000f8e02ff */
.L_x_297:
[----:B------:R-:W-:Y:S01]  /*0760*/  SHF.R.S32.HI R32, RZ, 0x1f, R3 ;  /* 0x0000001fff207819 */ /* 0x000fe20000011403 */
[----:B------:R-:W-:Y:S01]  /*0770*/  USHF.R.S32.HI UR6, URZ, 0x1f, UR4 ;  /* 0x0000001f3f067899 */ /* 0x000fe20008011404 */
[----:B0-----:R-:W-:Y:S01]  /*0780*/  IMAD.MOV.U32 R21, RZ, RZ, 0xd2 ;  /* 0x000000d2ff157424 */ /* 0x001fe200078e00ff */
[----:B------:R-:W-:Y:S01]  /*0790*/  UIADD3 UR10, UP0, UR5, UR4, URZ ;  /* 0x00000004050a7290 */ /* 0x000fe2000ff1e03f */
[----:B------:R-:W-:Y:S01]  /*07a0*/  LEA.HI R18, R32, R3, RZ, 0x5 ;  /* 0x0000000320127211 */ /* 0x000fe200078f28ff */
[----:B------:R-:W-:Y:S01]  /*07b0*/  UMOV UR7, UR13 ;  /* 0x0000000d00077c82 */ /* 0x000fe20008000000 */
[----:B------:R-:W-:Y:S01]  /*07c0*/  IMAD R19, R5, 0xd2, RZ ;  /* 0x000000d205137824 */ /* 0x000fe200078e02ff */
[----:B------:R-:W-:Y:S01]  /*07d0*/  ULEA.HI.X.SX32 UR11, UR5, UR6, 0x1, UP0 ;  /* 0x00000006050b7291 */ /* 0x000fe200080f0e3f */
[----:B------:R-:W-:Y:S02]  /*07e0*/  LOP3.LUT R18, R18, 0xffffffe0, RZ, 0xc0, !PT ;  /* 0xffffffe012127812 */ /* 0x000fe400078ec0ff */
[----:B------:R-:W-:Y:S01]  /*07f0*/  UMOV UR6, UR12 ;  /* 0x0000000c00067c82 */ /* 0x000fe20008000000 */
[----:B------:R-:W-:-:S02]  /*0800*/  UIMAD UR11, UR11, 0xd2, URZ ;  /* 0x000000d20b0b78a4 */ /* 0x000fc4000f8e023f */
[----:B------:R-:W-:Y:S01]  /*0810*/  IMAD.IADD R25, R3, 0x1, -R18 ;  /* 0x0000000103197824 */ /* 0x000fe200078e0a12 */
[----:B------:R-:W-:-:S04]  /*0820*/  UIMAD.WIDE.U32 UR6, UR10, 0xd2, UR6 ;  /* 0x000000d20a0678a5 */ /* 0x000fc8000f8e0006 */
[----:B------:R-:W-:Y:S01]  /*0830*/  SHF.R.S32.HI R28, RZ, 0x1f, R25 ;  /* 0x0000001fff1c7819 */ /* 0x000fe20000011419 */
[----:B------:R-:W-:-:S03]  /*0840*/  UIADD3 UR7, UR7, UR11, URZ ;  /* 0x0000000b07077290 */ /* 0x000fc6000fffe03f */
[CC--:B------:R-:W-:Y:S02]  /*0850*/  LEA.HI R18, R28.reuse, R25.reuse, RZ, 0x3 ;  /* 0x000000191c127211 */ /* 0x0c0fe400078f18ff */
[----:B------:R-:W-:Y:S01]  /*0860*/  LEA.HI R28, R28, R25, RZ, 0x4 ;  /* 0x000000191c1c7211 */ /* 0x000fe200078f20ff */
[----:B------:R-:W-:Y:S01]  /*0870*/  IMAD.WIDE.U32 R20, R4, R21, UR6 ;  /* 0x0000000604147e25 */ /* 0x000fe2000f8e0015 */
[----:B------:R-:W-:Y:S02]  /*0880*/  LOP3.LUT R26, R18, 0xfffffff8, RZ, 0xc0, !PT ;  /* 0xfffffff8121a7812 */ /* 0x000fe400078ec0ff */
[----:B------:R-:W-:Y:S01]  /*0890*/  SHF.R.S32.HI R18, RZ, 0x4, R28 ;  /* 0x00000004ff127819 */ /* 0x000fe2000001141c */
[----:B------:R-:W-:Y:S02]  /*08a0*/  IMAD.IADD R21, R21, 0x1, R19 ;  /* 0x0000000115157824 */ /* 0x000fe400078e0213 */
[----:B------:R-:W-:-:S04]  /*08b0*/  IMAD.IADD R27, R25, 0x1, -R26 ;  /* 0x00000001191b7824 */ /* 0x000fc800078e0a1a */
[----:B------:R-:W-:-:S04]  /*08c0*/  IMAD R19, R18, 0x8, R27 ;  /* 0x0000000812137824 */ /* 0x000fc800078e021b */
[----:B------:R-:W-:-:S04]  /*08d0*/  IMAD.WIDE R18, R19, 0x4, R20 ;  /* 0x0000000413127825 */ /* 0x000fc800078e0214 */
[----:B------:R-:W-:Y:S01]  /*08e0*/  IMAD.WIDE R20, R25, 0x4, R20 ;  /* 0x0000000419147825 */ /* 0x000fe200078e0214 */
[----:B------:R-:W2:Y:S04]  /*08f0*/  LDG.E.U16.CONSTANT R29, desc[UR14][R18.64+0x80] ;  /* 0x0000800e121d7981 */ /* 0x000ea8000c1e9500 */
[----:B------:R0:W2:Y:S04]  /*0900*/  LDG.E.U16.CONSTANT R30, desc[UR14][R18.64+0x82] ;  /* 0x0000820e121e7981 */ /* 0x0000a8000c1e9500 */
[----:B------:R-:W3:Y:S04]  /*0910*/  LDG.E.U16.CONSTANT R27, desc[UR14][R20.64] ;  /* 0x0000000e141b7981 */ /* 0x000ee8000c1e9500 */
[----:B------:R1:W3:Y:S01]  /*0920*/  LDG.E.U16.CONSTANT R26, desc[UR14][R20.64+0x2] ;  /* 0x0000020e141a7981 */ /* 0x0002e2000c1e9500 */
[----:B------:R-:W-:Y:S01]  /*0930*/  LOP3.LUT R28, R28, 0xfffffff0, RZ, 0xc0, !PT ;  /* 0xfffffff01c1c7812 */ /* 0x000fe200078ec0ff */
[----:B------:R-:W-:-:S04]  /*0940*/  USHF.L.U32 UR10, UR8, 0x2, URZ ;  /* 0x00000002080a7899 */ /* 0x000fc8000800063f */
[----:B------:R-:W-:Y:S02]  /*0950*/  IMAD.IADD R28, R25, 0x1, -R28 ;  /* 0x00000001191c7824 */ /* 0x000fe400078e0a1c */
[----:B------:R-:W-:Y:S02]  /*0960*/  IMAD.U32 R31, RZ, RZ, UR10 ;  /* 0x0000000aff1f7e24 */ /* 0x000fe4000f8e00ff */
[----:B------:R-:W-:Y:S01]  /*0970*/  IMAD.U32 R33, RZ, RZ, UR10 ;  /* 0x0000000aff217e24 */ /* 0x000fe2000f8e00ff */
[----:B------:R-:W-:Y:S01]  /*0980*/  SHF.R.S32.HI R25, RZ, 0x1f, R28 ;  /* 0x0000001fff197819 */ /* 0x000fe2000001141c */
[----:B0-----:R-:W-:-:S03]  /*0990*/  IMAD.WIDE R18, R31, 0xd2, R18 ;  /* 0x000000d21f127825 */ /* 0x001fc600078e0212 */
[----:B------:R-:W-:Y:S01]  /*09a0*/  LEA.HI R25, R25, R28, RZ, 0x3 ;  /* 0x0000001c19197211 */ /* 0x000fe200078f18ff */
[----:B-1----:R-:W-:Y:S02]  /*09b0*/  IMAD.WIDE R20, R33, 0xd2, R20 ;  /* 0x000000d221147825 */ /* 0x002fe400078e0214 */
[----:B------:R-:W4:Y:S01]  /*09c0*/  LDG.E.U16.CONSTANT R33, desc[UR14][R18.64+0x80] ;  /* 0x0000800e12217981 */ /* 0x000f22000c1e9500 */
[----:B------:R-:W-:-:S05]  /*09d0*/  SHF.R.S32.HI R25, RZ, 0x3, R25 ;  /* 0x00000003ff197819 */ /* 0x000fca0000011419 */
[----:B------:R-:W-:Y:S01]  /*09e0*/  IMAD.SHL.U32 R25, R25, 0x2, RZ ;  /* 0x0000000219197824 */ /* 0x000fe200078e00ff */
[----:B--2---:R-:W-:-:S04]  /*09f0*/  PRMT R30, R29, 0x5410, R30 ;  /* 0x000054101d1e7816 */ /* 0x004fc8000000001e */
[----:B------:R-:W-:Y:S02]  /*0a00*/  SHF.R.S32.HI R30, RZ, R25, R30 ;  /* 0x00000019ff1e7219 */ /* 0x000fe4000001141e */
[----:B---3--:R-:W-:Y:S02]  /*0a10*/  PRMT R26, R27, 0x5410, R26 ;  /* 0x000054101b1a7816 */ /* 0x008fe4000000001a */
[C---:B------:R-:W-:Y:S01]  /*0a20*/  LOP3.LUT R28, R30.reuse, 0x30303030, RZ, 0xc0, !PT ;  /* 0x303030301e1c7812 */ /* 0x040fe200078ec0ff */
[----:B------:R-:W-:Y:S01]  /*0a30*/  IMAD.SHL.U32 R30, R30, 0x10, RZ ;  /* 0x000000101e1e7824 */ /* 0x000fe200078e00ff */
[----:B------:R-:W-:-:S04]  /*0a40*/  SHF.R.U32.HI R27, RZ, 0x4, R26 ;  /* 0x00000004ff1b7819 */ /* 0x000fc8000001161a */
[----:B------:R-:W-:Y:S02]  /*0a50*/  LOP3.LUT R27, R28, 0xf0f0f0f, R27, 0xf8, !PT ;  /* 0x0f0f0f0f1c1b7812 */ /* 0x000fe400078ef81b */
[----:B------:R-:W-:Y:S02]  /*0a60*/  LOP3.LUT R29, R30, 0x30303030, RZ, 0xc0, !PT ;  /* 0x303030301e1d7812 */ /* 0x000fe400078ec0ff */
[----:B------:R-:W-:Y:S02]  /*0a70*/  LOP3.LUT R28, R27, 0x80808080, RZ, 0xfc, !PT ;  /* 0x808080801b1c7812 */ /* 0x000fe400078efcff */
[----:B------:R-:W-:Y:S02]  /*0a80*/  LOP3.LUT R29, R29, 0xf0f0f0f, R26, 0xf8, !PT ;  /* 0x0f0f0f0f1d1d7812 */ /* 0x000fe400078ef81a */
[----:B------:R-:W-:Y:S01]  /*0a90*/  PRMT R34, R27, 0xba98, RZ ;  /* 0x0000ba981b227816 */ /* 0x000fe200000000ff */
[----:B------:R-:W-:Y:S01]  /*0aa0*/  VIADD R30, R28, 0xdfdfdfe0 ;  /* 0xdfdfdfe01c1e7836 */ /* 0x000fe20000000000 */
[----:B------:R-:W-:-:S04]  /*0ab0*/  LOP3.LUT R28, R29, 0x80808080, RZ, 0xfc, !PT ;  /* 0x808080801d1c7812 */ /* 0x000fc800078efcff */
[----:B------:R-:W-:Y:S01]  /*0ac0*/  LOP3.LUT R26, R27, 0x20202020, R30, 0x18, !PT ;  /* 0x202020201b1a7812 */ /* 0x000fe200078e181e */
[----:B------:R-:W-:-:S03]  /*0ad0*/  VIADD R28, R28, 0xdfdfdfe0 ;  /* 0xdfdfdfe01c1c7836 */ /* 0x000fc60000000000 */
[----:B------:R-:W-:-:S04]  /*0ae0*/  PRMT R27, R26, 0xba98, RZ ;  /* 0x0000ba981a1b7816 */ /* 0x000fc800000000ff */
[----:B------:R-:W-:Y:S02]  /*0af0*/  LOP3.LUT R26, R27, 0x80808080, R30, 0x6, !PT ;  /* 0x808080801b1a7812 */ /* 0x000fe400078e061e */
[----:B------:R-:W-:Y:S02]  /*0b00*/  LOP3.LUT R30, R29, 0x20202020, R28, 0x18, !PT ;  /* 0x202020201d1e7812 */ /* 0x000fe400078e181c */
[----:B------:R-:W-:Y:S02]  /*0b10*/  LOP3.LUT R27, R27, 0x7f7f7f7f, R34, 0x60, !PT ;  /* 0x7f7f7f7f1b1b7812 */ /* 0x000fe400078e6022 */
[----:B------:R-:W-:Y:S01]  /*0b20*/  PRMT R31, R30, 0xba98, RZ ;  /* 0x0000ba981e1f7816 */ /* 0x000fe200000000ff */
[----:B------:R0:W4:Y:S01]  /*0b30*/  LDG.E.U16.CONSTANT R34, desc[UR14][R18.64+0x82] ;  /* 0x0000820e12227981 */ /* 0x000122000c1e9500 */
[----:B------:R-:W-:Y:S02]  /*0b40*/  PRMT R30, R29, 0xba98, RZ ;  /* 0x0000ba981d1e7816 */ /* 0x000fe400000000ff */
[----:B------:R-:W-:-:S02]  /*0b50*/  LOP3.LUT R28, R31, 0x80808080, R28, 0x6, !PT ;  /* 0x808080801f1c7812 */ /* 0x000fc400078e061c */
[----:B------:R-:W-:Y:S02]  /*0b60*/  LOP3.LUT R29, R31, 0x7f7f7f7f, R30, 0x60, !PT ;  /* 0x7f7f7f7f1f1d7812 */ /* 0x000fe400078e601e */
[----:B------:R-:W2:Y:S04]  /*0b70*/  LDG.E.U16.CONSTANT R30, desc[UR14][R20.64] ;  /* 0x0000000e141e7981 */ /* 0x000ea8000c1e9500 */
[----:B------:R-:W2:Y:S01]  /*0b80*/  LDG.E.U16.CONSTANT R31, desc[UR14][R20.64+0x2] ;  /* 0x0000020e141f7981 */ /* 0x000ea2000c1e9500 */
[----:B------:R-:W-:Y:S01]  /*0b90*/  LOP3.LUT R27, R26, R27, RZ, 0xfc, !PT ;  /* 0x0000001b1a1b7212 */ /* 0x000fe200078efcff */
[----:B------:R-:W-:-:S04]  /*0ba0*/  IMAD.U32 R37, RZ, RZ, UR10 ;  /* 0x0000000aff257e24 */ /* 0x000fc8000f8e00ff */
[----:B0-----:R-:W-:Y:S01]  /*0bb0*/  IMAD.WIDE R18, R37, 0xd2, R18 ;  /* 0x000000d225127825 */ /* 0x001fe200078e0212 */
[----:B------:R-:W-:Y:S01]  /*0bc0*/  STS [R14+0x40], R27 ;  /* 0x0000401b0e007388 */ /* 0x000fe20000000800 */
[----:B----4-:R-:W-:-:S04]  /*0bd0*/  PRMT R34, R33, 0x5410, R34 ;  /* 0x0000541021227816 */ /* 0x010fc80000000022 */
[----:B------:R-:W-:Y:S02]  /*0be0*/  SHF.R.S32.HI R34, RZ, R25, R34 ;  /* 0x00000019ff227219 */ /* 0x000fe40000011422 */
[----:B--2---:R-:W-:Y:S02]  /*0bf0*/  PRMT R30, R30, 0x5410, R31 ;  /* 0x000054101e1e7816 */ /* 0x004fe4000000001f */
[C---:B------:R-:W-:Y:S02]  /*0c00*/  LOP3.LUT R31, R34.reuse, 0x30303030, RZ, 0xc0, !PT ;  /* 0x30303030221f7812 */ /* 0x040fe400078ec0ff */
[----:B------:R-:W-:Y:S01]  /*0c10*/  SHF.R.U32.HI R26, RZ, 0x4, R30 ;  /* 0x00000004ff1a7819 */ /* 0x000fe2000001161e */
[----:B------:R-:W-:-:S03]  /*0c20*/  IMAD.SHL.U32 R34, R34, 0x10, RZ ;  /* 0x0000001022227824 */ /* 0x000fc600078e00ff */
[----:B------:R-:W-:Y:S02]  /*0c30*/  LOP3.LUT R26, R31, 0xf0f0f0f, R26, 0xf8, !PT ;  /* 0x0f0f0f0f1f1a7812 */ /* 0x000fe400078ef81a */
[----:B------:R-:W-:Y:S02]  /*0c40*/  LOP3.LUT R33, R28, R29, RZ, 0xfc, !PT ;  /* 0x0000001d1c217212 */ /* 0x000fe400078efcff */
[----:B------:R-:W-:Y:S02]  /*0c50*/  LOP3.LUT R29, R34, 0x30303030, RZ, 0xc0, !PT ;  /* 0x30303030221d7812 */ /* 0x000fe400078ec0ff */
[C---:B------:R-:W-:Y:S02]  /*0c60*/  LOP3.LUT R31, R26.reuse, 0x80808080, RZ, 0xfc, !PT ;  /* 0x808080801a1f7812 */ /* 0x040fe400078efcff */
[----:B------:R-:W-:Y:S01]  /*0c70*/  PRMT R35, R26, 0xba98, RZ ;  /* 0x0000ba981a237816 */ /* 0x000fe200000000ff */
[----:B------:R0:W-:Y:S01]  /*0c80*/  STS [R14], R33 ;  /* 0x000000210e007388 */ /* 0x0001e20000000800 */
[----:B------:R-:W-:Y:S01]  /*0c90*/  LOP3.LUT R28, R29, 0xf0f0f0f, R30, 0xf8, !PT ;  /* 0x0f0f0f0f1d1c7812 */ /* 0x000fe200078ef81e */
[----:B------:R-:W-:-:S02]  /*0ca0*/  VIADD R29, R31, 0xdfdfdfe0 ;  /* 0xdfdfdfe01f1d7836 */ /* 0x000fc40000000000 */
[----:B------:R-:W2:Y:S01]  /*0cb0*/  LDG.E.U16.CONSTANT R34, desc[UR14][R18.64+0x82] ;  /* 0x0000820e12227981 */ /* 0x000ea2000c1e9500 */
[----:B------:R-:W-:Y:S02]  /*0cc0*/  LOP3.LUT R31, R28, 0x80808080, RZ, 0xfc, !PT ;  /* 0x808080801c1f7812 */ /* 0x000fe400078efcff */
[----:B------:R-:W-:-:S03]  /*0cd0*/  LOP3.LUT R30, R26, 0x20202020, R29, 0x18, !PT ;  /* 0x202020201a1e7812 */ /* 0x000fc600078e181d */
[----:B------:R-:W-:Y:S01]  /*0ce0*/  VIADD R31, R31, 0xdfdfdfe0 ;  /* 0xdfdfdfe01f1f7836 */ /* 0x000fe20000000000 */
[----:B------:R-:W-:Y:S01]  /*0cf0*/  PRMT R30, R30, 0xba98, RZ ;  /* 0x0000ba981e1e7816 */ /* 0x000fe200000000ff */
[----:B0-----:R-:W-:-:S03]  /*0d00*/  IMAD.U32 R33, RZ, RZ, UR10 ;  /* 0x0000000aff217e24 */ /* 0x001fc6000f8e00ff */
[C---:B------:R-:W-:Y:S02]  /*0d10*/  LOP3.LUT R29, R30.reuse, 0x80808080, R29, 0x6, !PT ;  /* 0x808080801e1d7812 */ /* 0x040fe400078e061d */
[----:B------:R-:W-:Y:S02]  /*0d20*/  LOP3.LUT R26, R30, 0x7f7f7f7f, R35, 0x60, !PT ;  /* 0x7f7f7f7f1e1a7812 */ /* 0x000fe400078e6023 */
[C---:B------:R-:W-:Y:S01]  /*0d30*/  LOP3.LUT R30, R28.reuse, 0x20202020, R31, 0x18, !PT ;  /* 0x202020201c1e7812 */ /* 0x040fe200078e181f */
[----:B------:R-:W-:Y:S01]  /*0d40*/  IMAD.WIDE R20, R33, 0xd2, R20 ;  /* 0x000000d221147825 */ /* 0x000fe200078e0214 */
[----:B------:R-:W-:Y:S01]  /*0d50*/  PRMT R27, R28, 0xba98, RZ ;  /* 0x0000ba981c1b7816 */ /* 0x000fe200000000ff */
[----:B------:R0:W2:Y:S01]  /*0d60*/  LDG.E.U16.CONSTANT R33, desc[UR14][R18.64+0x80] ;  /* 0x0000800e12217981 */ /* 0x0000a2000c1e9500 */
[----:B------:R-:W-:-:S04]  /*0d70*/  PRMT R30, R30, 0xba98, RZ ;  /* 0x0000ba981e1e7816 */ /* 0x000fc800000000ff */
[C---:B------:R-:W-:Y:S02]  /*0d80*/  LOP3.LUT R31, R30.reuse, 0x80808080, R31, 0x6, !PT ;  /* 0x808080801e1f7812 */ /* 0x040fe400078e061f */
[----:B------:R-:W-:Y:S02]  /*0d90*/  LOP3.LUT R28, R30, 0x7f7f7f7f, R27, 0x60, !PT ;  /* 0x7f7f7f7f1e1c7812 */ /* 0x000fe400078e601b */
[----:B------:R-:W3:Y:S04]  /*0da0*/  LDG.E.U16.CONSTANT R27, desc[UR14][R20.64] ;  /* 0x0000000e141b7981 */ /* 0x000ee8000c1e9500 */
[----:B------:R-:W3:Y:S01]  /*0db0*/  LDG.E.U16.CONSTANT R30, desc[UR14][R20.64+0x2] ;  /* 0x0000020e141e7981 */ /* 0x000ee2000c1e9500 */
[----:B------:R-:W-:Y:S01]  /*0dc0*/  LOP3.LUT R29, R29, R26, RZ, 0xfc, !PT ;  /* 0x0000001a1d1d7212 */ /* 0x000fe200078efcff */
[----:B0-----:R-:W-:-:S04]  /*0dd0*/  IMAD.WIDE R18, R37, 0xd2, R18 ;  /* 0x000000d225127825 */ /* 0x001fc800078e0212 */
[----:B------:R-:W-:Y:S01]  /*0de0*/  STS [R14+0x450], R29 ;  /* 0x0004501d0e007388 */ /* 0x000fe20000000800 */
[----:B--2---:R-:W-:-:S04]  /*0df0*/  PRMT R34, R33, 0x5410, R34 ;  /* 0x0000541021227816 */ /* 0x004fc80000000022 */
[----:B------:R-:W-:-:S04]  /*0e00*/  SHF.R.S32.HI R34, RZ, R25, R34 ;  /* 0x00000019ff227219 */ /* 0x000fc80000011422 */
[C---:B------:R-:W-:Y:S02]  /*0e10*/  LOP3.LUT R33, R34.reuse, 0x30303030, RZ, 0xc0, !PT ;  /* 0x3030303022217812 */ /* 0x040fe400078ec0ff */
[----:B---3--:R-:W-:Y:S01]  /*0e20*/  PRMT R27, R27, 0x5410, R30 ;  /* 0x000054101b1b7816 */ /* 0x008fe2000000001e */
[----:B------:R-:W-:-:S03]  /*0e30*/  IMAD.SHL.U32 R34, R34, 0x10, RZ ;  /* 0x0000001022227824 */ /* 0x000fc600078e00ff */
[----:B------:R-:W-:-:S04]  /*0e40*/  SHF.R.U32.HI R26, RZ, 0x4, R27 ;  /* 0x00000004ff1a7819 */ /* 0x000fc8000001161b */
[----:B------:R-:W-:Y:S02]  /*0e50*/  LOP3.LUT R26, R33, 0xf0f0f0f, R26, 0xf8, !PT ;  /* 0x0f0f0f0f211a7812 */ /* 0x000fe400078ef81a */
[----:B------:R-:W-:Y:S02]  /*0e60*/  LOP3.LUT R33, R31, R28, RZ, 0xfc, !PT ;  /* 0x0000001c1f217212 */ /* 0x000fe400078efcff */
[----:B------:R-:W-:Y:S02]  /*0e70*/  LOP3.LUT R28, R34, 0x30303030, RZ, 0xc0, !PT ;  /* 0x30303030221c7812 */ /* 0x000fe400078ec0ff */
[C---:B------:R-:W-:Y:S02]  /*0e80*/  LOP3.LUT R30, R26.reuse, 0x80808080, RZ, 0xfc, !PT ;  /* 0x808080801a1e7812 */ /* 0x040fe400078efcff */
[----:B------:R-:W-:Y:S01]  /*0e90*/  PRMT R35, R26, 0xba98, RZ ;  /* 0x0000ba981a237816 */ /* 0x000fe200000000ff */
[----:B------:R0:W-:Y:S01]  /*0ea0*/  STS [R14+0x410], R33 ;  /* 0x000410210e007388 */ /* 0x0001e20000000800 */
        /* <DEDUP_REMOVED lines=48> */
[----:B------:R-:W-:-:S03]  /*11b0*/  PRMT R30, R30, 0xba98, RZ ;  /* 0x0000ba981e1e7816 */ /* 0x000fc600000000ff */
[----:B------:R-:W3:Y:S01]  /*11c0*/  LDG.E.U16.CONSTANT R33, desc[UR14][R20.64+0x2] ;  /* 0x0000020e14217981 */ /* 0x000ee2000c1e9500 */
[C---:B------:R-:W-:Y:S02]  /*11d0*/  LOP3.LUT R31, R30.reuse, 0x80808080, R31, 0x6, !PT ;  /* 0x808080801e1f7812 */ /* 0x040fe400078e061f */
[----:B------:R-:W-:Y:S02]  /*11e0*/  LOP3.LUT R28, R30, 0x7f7f7f7f, R27, 0x60, !PT ;  /* 0x7f7f7f7f1e1c7812 */ /* 0x000fe400078e601b */
[----:B------:R-:W3:Y:S01]  /*11f0*/  LDG.E.U16.CONSTANT R30, desc[UR14][R20.64] ;  /* 0x0000000e141e7981 */ /* 0x000ee2000c1e9500 */
[----:B------:R-:W-:Y:S01]  /*1200*/  LOP3.LUT R27, R26, R29, RZ, 0xfc, !PT ;  /* 0x0000001d1a1b7212 */ /* 0x000fe200078efcff */
[----:B0-----:R-:W-:-:S04]  /*1210*/  IMAD.WIDE R18, R37, 0xd2, R18 ;  /* 0x000000d225127825 */ /* 0x001fc800078e0212 */
[----:B------:R0:W-:Y:S01]  /*1220*/  STS [R14+0xc70], R27 ;  /* 0x000c701b0e007388 */ /* 0x0001e20000000800 */
[----:B--2---:R-:W-:-:S04]  /*1230*/  PRMT R34, R34, 0x5410, R35 ;  /* 0x0000541022227816 */ /* 0x004fc80000000023 */
[----:B------:R-:W-:Y:S02]  /*1240*/  SHF.R.S32.HI R34, RZ, R25, R34 ;  /* 0x00000019ff227219 */ /* 0x000fe40000011422 */
[----:B---3--:R-:W-:Y:S02]  /*1250*/  PRMT R29, R30, 0x5410, R33 ;  /* 0x000054101e1d7816 */ /* 0x008fe40000000021 */
[C---:B------:R-:W-:Y:S02]  /*1260*/  LOP3.LUT R33, R34.reuse, 0x30303030, RZ, 0xc0, !PT ;  /* 0x3030303022217812 */ /* 0x040fe400078ec0ff */
[----:B------:R-:W-:Y:S01]  /*1270*/  SHF.R.U32.HI R26, RZ, 0x4, R29 ;  /* 0x00000004ff1a7819 */ /* 0x000fe2000001161d */
[----:B------:R-:W-:-:S03]  /*1280*/  IMAD.SHL.U32 R34, R34, 0x10, RZ ;  /* 0x0000001022227824 */ /* 0x000fc600078e00ff */
[----:B------:R-:W-:Y:S02]  /*1290*/  LOP3.LUT R26, R33, 0xf0f0f0f, R26, 0xf8, !PT ;  /* 0x0f0f0f0f211a7812 */ /* 0x000fe400078ef81a */
[----:B------:R-:W-:Y:S02]  /*12a0*/  LOP3.LUT R33, R31, R28, RZ, 0xfc, !PT ;  /* 0x0000001c1f217212 */ /* 0x000fe400078efcff */
        /* <DEDUP_REMOVED lines=9> */
[C---:B------:R-:W-:Y:S02]  /*1340*/  LOP3.LUT R29, R30.reuse, 0x80808080, R29, 0x6, !PT ;  /* 0x808080801e1d7812 */ /* 0x040fe400078e061d */
[----:B------:R-:W-:Y:S02]  /*1350*/  LOP3.LUT R26, R30, 0x7f7f7f7f, R35, 0x60, !PT ;  /* 0x7f7f7f7f1e1a7812 */ /* 0x000fe400078e6023 */
[C---:B------:R-:W-:Y:S01]  /*1360*/  LOP3.LUT R30, R28.reuse, 0x20202020, R31, 0x18, !PT ;  /* 0x202020201c1e7812 */ /* 0x040fe200078e181f */
[----:B------:R1:W-:Y:S01]  /*1370*/  STS [R14+0xc30], R33 ;  /* 0x000c30210e007388 */ /* 0x0003e20000000800 */
[----:B0-----:R-:W-:Y:S02]  /*1380*/  PRMT R27, R28, 0xba98, RZ ;  /* 0x0000ba981c1b7816 */ /* 0x001fe400000000ff */
[----:B------:R-:W-:Y:S01]  /*1390*/  PRMT R30, R30, 0xba98, RZ ;  /* 0x0000ba981e1e7816 */ /* 0x000fe200000000ff */
[----:B-1----:R-:W-:-:S03]  /*13a0*/  IMAD.U32 R33, RZ, RZ, UR10 ;  /* 0x0000000aff217e24 */ /* 0x002fc6000f8e00ff */
[C---:B------:R-:W-:Y:S01]  /*13b0*/  LOP3.LUT R34, R30.reuse, 0x7f7f7f7f, R27, 0x60, !PT ;  /* 0x7f7f7f7f1e227812 */ /* 0x040fe200078e601b */
[----:B------:R-:W-:Y:S01]  /*13c0*/  IMAD.WIDE R20, R33, 0xd2, R20 ;  /* 0x000000d221147825 */ /* 0x000fe200078e0214 */
[----:B------:R-:W-:Y:S02]  /*13d0*/  LOP3.LUT R33, R30, 0x80808080, R31, 0x6, !PT ;  /* 0x808080801e217812 */ /* 0x000fe400078e061f */
[----:B------:R-:W2:Y:S04]  /*13e0*/  LDG.E.U16.CONSTANT R30, desc[UR14][R18.64+0x80] ;  /* 0x0000800e121e7981 */ /* 0x000ea8000c1e9500 */
[----:B------:R-:W2:Y:S04]  /*13f0*/  LDG.E.U16.CONSTANT R31, desc[UR14][R18.64+0x82] ;  /* 0x0000820e121f7981 */ /* 0x000ea8000c1e9500 */
[----:B------:R-:W3:Y:S04]  /*1400*/  LDG.E.U16.CONSTANT R27, desc[UR14][R20.64] ;  /* 0x0000000e141b7981 */ /* 0x000ee8000c1e9500 */
[----:B------:R-:W3:Y:S01]  /*1410*/  LDG.E.U16.CONSTANT R28, desc[UR14][R20.64+0x2] ;  /* 0x0000020e141c7981 */ /* 0x000ee2000c1e9500 */
[----:B------:R-:W-:Y:S01]  /*1420*/  IMAD.U32 R35, RZ, RZ, UR10 ;  /* 0x0000000aff237e24 */ /* 0x000fe2000f8e00ff */
[----:B------:R-:W-:-:S02]  /*1430*/  LOP3.LUT R33, R33, R34, RZ, 0xfc, !PT ;  /* 0x0000002221217212 */ /* 0x000fc400078efcff */
[----:B------:R-:W-:Y:S01]  /*1440*/  LOP3.LUT R29, R29, R26, RZ, 0xfc, !PT ;  /* 0x0000001a1d1d7212 */ /* 0x000fe200078efcff */
[----:B------:R-:W-:-:S04]  /*1450*/  IMAD.WIDE R34, R35, 0xd2, R20 ;  /* 0x000000d223227825 */ /* 0x000fc800078e0214 */
[----:B------:R0:W-:Y:S04]  /*1460*/  STS [R14+0x1080], R29 ;  /* 0x0010801d0e007388 */ /* 0x0001e80000000800 */
[----:B------:R1:W-:Y:S01]  /*1470*/  STS [R14+0x1040], R33 ;  /* 0x001040210e007388 */ /* 0x0003e20000000800 */
[----:B--2---:R-:W-:-:S04]  /*1480*/  PRMT R30, R30, 0x5410, R31 ;  /* 0x000054101e1e7816 */ /* 0x004fc8000000001f */
[----:B------:R-:W-:Y:S02]  /*1490*/  SHF.R.S32.HI R30, RZ, R25, R30 ;  /* 0x00000019ff1e7219 */ /* 0x000fe4000001141e */
[----:B---3--:R-:W-:Y:S02]  /*14a0*/  PRMT R37, R27, 0x5410, R28 ;  /* 0x000054101b257816 */ /* 0x008fe4000000001c */
[C---:B------:R-:W-:Y:S01]  /*14b0*/  LOP3.LUT R27, R30.reuse, 0x30303030, RZ, 0xc0, !PT ;  /* 0x303030301e1b7812 */ /* 0x040fe200078ec0ff */
[----:B------:R-:W-:Y:S01]  /*14c0*/  IMAD.SHL.U32 R30, R30, 0x10, RZ ;  /* 0x000000101e1e7824 */ /* 0x000fe200078e00ff */
[----:B------:R-:W-:Y:S01]  /*14d0*/  SHF.R.U32.HI R36, RZ, 0x4, R37 ;  /* 0x00000004ff247819 */ /* 0x000fe20000011625 */
[----:B------:R-:W-:Y:S01]  /*14e0*/  IMAD.U32 R31, RZ, RZ, UR10 ;  /* 0x0000000aff1f7e24 */ /* 0x000fe2000f8e00ff */
[----:B------:R-:W2:Y:S02]  /*14f0*/  LDG.E.U16.CONSTANT R28, desc[UR14][R34.64+0x2] ;  /* 0x0000020e221c7981 */ /* 0x000ea4000c1e9500 */
[----:B------:R-:W-:-:S02]  /*1500*/  LOP3.LUT R30, R30, 0x30303030, RZ, 0xc0, !PT ;  /* 0x303030301e1e7812 */ /* 0x000fc400078ec0ff */
[----:B------:R-:W-:Y:S02]  /*1510*/  LOP3.LUT R36, R27, 0xf0f0f0f, R36, 0xf8, !PT ;  /* 0x0f0f0f0f1b247812 */ /* 0x000fe400078ef824 */
[----:B------:R-:W-:Y:S01]  /*1520*/  LOP3.LUT R30, R30, 0xf0f0f0f, R37, 0xf8, !PT ;  /* 0x0f0f0f0f1e1e7812 */ /* 0x000fe200078ef825 */
[----:B------:R-:W-:Y:S01]  /*1530*/  IMAD.WIDE R20, R31, 0xd2, R34 ;  /* 0x000000d21f147825 */ /* 0x000fe200078e0222 */
[----:B0-----:R-:W-:Y:S01]  /*1540*/  LOP3.LUT R29, R36, 0x80808080, RZ, 0xfc, !PT ;  /* 0x80808080241d7812 */ /* 0x001fe200078efcff */
[----:B------:R0:W2:Y:S04]  /*1550*/  LDG.E.U16.CONSTANT R31, desc[UR14][R34.64] ;  /* 0x0000000e221f7981 */ /* 0x0000a8000c1e9500 */
[----:B------:R-:W-:Y:S01]  /*1560*/  VIADD R29, R29, 0xdfdfdfe0 ;  /* 0xdfdfdfe01d1d7836 */ /* 0x000fe20000000000 */
[----:B------:R-:W3:Y:S04]  /*1570*/  LDG.E.U16.CONSTANT R26, desc[UR14][R20.64] ;  /* 0x0000000e141a7981 */ /* 0x000ee8000c1e9500 */
[----:B------:R4:W3:Y:S01]  /*1580*/  LDG.E.U16.CONSTANT R27, desc[UR14][R20.64+0x2] ;  /* 0x0000020e141b7981 */ /* 0x0008e2000c1e9500 */
[----:B0-----:R-:W-:-:S02]  /*1590*/  LOP3.LUT R35, R30, 0x80808080, RZ, 0xfc, !PT ;  /* 0x808080801e237812 */ /* 0x001fc400078efcff */
[----:B------:R-:W-:-:S03]  /*15a0*/  LOP3.LUT R37, R36, 0x20202020, R29, 0x18, !PT ;  /* 0x2020202024257812 */ /* 0x000fc600078e181d */
[----:B------:R-:W-:Y:S02]  /*15b0*/  VIADD R35, R35, 0xdfdfdfe0 ;  /* 0xdfdfdfe023237836 */ /* 0x000fe40000000000 */
[----:B----4-:R-:W-:Y:S01]  /*15c0*/  IMAD.U32 R21, RZ, RZ, UR10 ;  /* 0x0000000aff157e24 */ /* 0x010fe2000f8e00ff */
[----:B------:R-:W-:-:S03]  /*15d0*/  PRMT R34, R37, 0xba98, RZ ;  /* 0x0000ba9825227816 */ /* 0x000fc600000000ff */
[----:B------:R-:W-:Y:S01]  /*15e0*/  IMAD.WIDE R18, R21, 0xd2, R18 ;  /* 0x000000d215127825 */ /* 0x000fe200078e0212 */
[----:B------:R-:W-:Y:S02]  /*15f0*/  LOP3.LUT R21, R30, 0x20202020, R35, 0x18, !PT ;  /* 0x202020201e157812 */ /* 0x000fe400078e1823 */
[----:B------:R-:W-:Y:S02]  /*1600*/  PRMT R37, R36, 0xba98, RZ ;  /* 0x0000ba9824257816 */ /* 0x000fe400000000ff */
[----:B------:R-:W-:Y:S01]  /*1610*/  PRMT R36, R21, 0xba98, RZ ;  /* 0x0000ba9815247816 */ /* 0x000fe200000000ff */
[----:B-1----:R-:W4:Y:S01]  /*1620*/  LDG.E.U16.CONSTANT R33, desc[UR14][R18.64+0x80] ;  /* 0x0000800e12217981 */ /* 0x002f22000c1e9500 */
[----:B------:R-:W-:-:S03]  /*1630*/  PRMT R21, R30, 0xba98, RZ ;  /* 0x0000ba981e157816 */ /* 0x000fc600000000ff */
[----:B------:R0:W4:Y:S01]  /*1640*/  LDG.E.U16.CONSTANT R30, desc[UR14][R18.64+0x82] ;  /* 0x0000820e121e7981 */ /* 0x000122000c1e9500 */
[----:B------:R-:W-:Y:S02]  /*1650*/  LOP3.LUT R35, R36, 0x80808080, R35, 0x6, !PT ;  /* 0x8080808024237812 */ /* 0x000fe400078e0623 */
[C---:B------:R-:W-:Y:S02]  /*1660*/  LOP3.LUT R20, R34.reuse, 0x80808080, R29, 0x6, !PT ;  /* 0x8080808022147812 */ /* 0x040fe400078e061d */
[----:B------:R-:W-:Y:S02]  /*1670*/  LOP3.LUT R37, R34, 0x7f7f7f7f, R37, 0x60, !PT ;  /* 0x7f7f7f7f22257812 */ /* 0x000fe400078e6025 */
[----:B------:R-:W-:Y:S01]  /*1680*/  LOP3.LUT R36, R36, 0x7f7f7f7f, R21, 0x60, !PT ;  /* 0x7f7f7f7f24247812 */ /* 0x000fe200078e6015 */
[----:B------:R-:W-:Y:S01]  /*1690*/  IMAD.U32 R21, RZ, RZ, UR10 ;  /* 0x0000000aff157e24 */ /* 0x000fe2000f8e00ff */
[----:B------:R-:W-:-:S03]  /*16a0*/  LOP3.LUT R37, R20, R37, RZ, 0xfc, !PT ;  /* 0x0000002514257212 */ /* 0x000fc600078efcff */
[----:B------:R-:W-:-:S05]  /*16b0*/  IMAD.WIDE R20, R21, 0xd2, R18 ;  /* 0x000000d215147825 */ /* 0x000fca00078e0212 */
[----:B------:R-:W3:Y:S04]  /*16c0*/  LDG.E.U16.CONSTANT R29, desc[UR14][R20.64+0x80] ;  /* 0x0000800e141d7981 */ /* 0x000ee8000c1e9500 */
[----:B------:R1:W3:Y:S01]  /*16d0*/  LDG.E.U16.CONSTANT R34, desc[UR14][R20.64+0x82] ;  /* 0x0000820e14227981 */ /* 0x0002e2000c1e9500 */
[----:B------:R-:W-:Y:S02]  /*16e0*/  LOP3.LUT R35, R35, R36, RZ, 0xfc, !PT ;  /* 0x0000002423237212 */ /* 0x000fe400078efcff */
[----:B------:R-:W-:Y:S01]  /*16f0*/  SHF.R.S32.HI R36, RZ, 0x1f, R23 ;  /* 0x0000001fff247819 */ /* 0x000fe20000011417 */
[----:B------:R0:W-:Y:S04]  /*1700*/  STS [R14+0x1490], R37 ;  /* 0x001490250e007388 */ /* 0x0001e80000000800 */
[----:B------:R-:W-:-:S02]  /*1710*/  IMAD R36, R36, 0xd2, RZ ;  /* 0x000000d224247824 */ /* 0x000fc400078e02ff */
[----:B0-----:R-:W-:-:S04]  /*1720*/  IMAD.MOV.U32 R37, RZ, RZ, 0xd2 ;  /* 0x000000d2ff257424 */ /* 0x001fc800078e00ff */
[----:B------:R-:W-:Y:S01]  /*1730*/  IMAD.WIDE.U32 R18, R23, R37, UR6 ;  /* 0x0000000617127e25 */ /* 0x000fe2000f8e0025 */
[----:B------:R-:W-:-:S03]  /*1740*/  LEA.HI R32, R32, R3, RZ, 0x2 ;  /* 0x0000000320207211 */ /* 0x000fc600078f10ff */
[----:B------:R-:W-:Y:S01]  /*1750*/  IMAD.IADD R19, R19, 0x1, R36 ;  /* 0x0000000113137824 */ /* 0x000fe200078e0224 */
[----:B------:R-:W-:-:S04]  /*1760*/  LOP3.LUT R32, R32, 0xfffffffc, RZ, 0xc0, !PT ;  /* 0xfffffffc20207812 */ /* 0x000fc800078ec0ff */
[----:B------:R0:W3:Y:S01]  /*1770*/  LDG.E.U16.CONSTANT R36, desc[UR14][R18.64+0xd0] ;  /* 0x0000d00e12247981 */ /* 0x0000e2000c1e9500 */
[----:B--2---:R-:W-:Y:S02]  /*1780*/  PRMT R28, R31, 0x5410, R28 ;  /* 0x000054101f1c7816 */ /* 0x004fe4000000001c */
[----:B------:R-:W-:-:S05]  /*1790*/  SHF.R.S32.HI R31, RZ, 0x1f, R24 ;  /* 0x0000001fff1f7819 */ /* 0x000fca0000011418 */
[----:B------:R-:W-:Y:S01]  /*17a0*/  IMAD R31, R31, 0xd2, RZ ;  /* 0x000000d21f1f7824 */ /* 0x000fe200078e02ff */
[----:B-1----:R-:W-:Y:S02]  /*17b0*/  SHF.R.U32.HI R21, RZ, 0x4, R28 ;  /* 0x00000004ff157819 */ /* 0x002fe4000001161c */
[----:B----4-:R-:W-:Y:S01]  /*17c0*/  PRMT R20, R33, 0x5410, R30 ;  /* 0x0000541021147816 */ /* 0x010fe2000000001e */
[----:B------:R-:W-:-:S04]  /*17d0*/  IMAD.MOV.U32 R33, RZ, RZ, 0xd2 ;  /* 0x000000d2ff217424 */ /* 0x000fc800078e00ff */
[----:B0-----:R-:W-:Y:S01]  /*17e0*/  IMAD.WIDE.U32 R18, R24, R33, UR6 ;  /* 0x0000000618127e25 */ /* 0x001fe2000f8e0021 */
[----:B------:R-:W-:-:S03]  /*17f0*/  SHF.R.S32.HI R20, RZ, R25, R20 ;  /* 0x00000019ff147219 */ /* 0x000fc60000011414 */
[----:B------:R-:W-:Y:S02]  /*1800*/  IMAD.IADD R19, R19, 0x1, R31 ;  /* 0x0000000113137824 */ /* 0x000fe400078e021f */
[----:B------:R-:W-:Y:S01]  /*1810*/  IMAD.IADD R31, R3, 0x1, -R32 ;  /* 0x00000001031f7824 */ /* 0x000fe200078e0a20 */
[----:B------:R-:W-:-:S03]  /*1820*/  LOP3.LUT R30, R20, 0x30303030, RZ, 0xc0, !PT ;  /* 0x30303030141e7812 */ /* 0x000fc600078ec0ff */
[----:B------:R-:W-:Y:S01]  /*1830*/  IMAD.WIDE R18, R31, 0x4, R18 ;  /* 0x000000041f127825 */ /* 0x000fe200078e0212 */
[----:B------:R-:W-:-:S04]  /*1840*/  LOP3.LUT R21, R30, 0xf0f0f0f, R21, 0xf8, !PT ;  /* 0x0f0f0f0f1e157812 */ /* 0x000fc800078ef815 */
[----:B------:R-:W2:Y:S04]  /*1850*/  LDG.E.U16.CONSTANT R30, desc[UR14][R18.64+0xc0] ;  /* 0x0000c00e121e7981 */ /* 0x000ea8000c1e9500 */
[----:B------:R0:W2:Y:S01]  /*1860*/  LDG.E.U16.CONSTANT R31, desc[UR14][R18.64+0xc2] ;  /* 0x0000c20e121f7981 */ /* 0x0000a2000c1e9500 */
[----:B------:R-:W-:Y:S01]  /*1870*/  IMAD.SHL.U32 R20, R20, 0x10, RZ ;  /* 0x0000001014147824 */ /* 0x000fe200078e00ff */
[----:B---3--:R-:W-:Y:S02]  /*1880*/  PRMT R26, R26, 0x5410, R27 ;  /* 0x000054101a1a7816 */ /* 0x008fe4000000001b */
[----:B------:R-:W-:Y:S02]  /*1890*/  PRMT R34, R29, 0x5410, R34 ;  /* 0x000054101d227816 */ /* 0x000fe40000000022 */
[----:B------:R-:W-:-:S02]  /*18a0*/  LOP3.LUT R27, R20, 0x30303030, RZ, 0xc0, !PT ;  /* 0x30303030141b7812 */ /* 0x000fc400078ec0ff */
[----:B------:R-:W-:Y:S02]  /*18b0*/  LOP3.LUT R20, R21, 0x80808080, RZ, 0xfc, !PT ;  /* 0x8080808015147812 */ /* 0x000fe400078efcff */
[----:B------:R-:W-:Y:S02]  /*18c0*/  SHF.R.S32.HI R34, RZ, R25, R34 ;  /* 0x00000019ff227219 */ /* 0x000fe40000011422 */
[----:B------:R-:W-:Y:S01]  /*18d0*/  LOP3.LUT R28, R27, 0xf0f0f0f, R28, 0xf8, !PT ;  /* 0x0f0f0f0f1b1c7812 */ /* 0x000fe200078ef81c */
[----:B------:R-:W-:Y:S01]  /*18e0*/  VIADD R20, R20, 0xdfdfdfe0 ;  /* 0xdfdfdfe014147836 */ /* 0x000fe20000000000 */
[----:B------:R-:W-:Y:S02]  /*18f0*/  SHF.R.U32.HI R27, RZ, 0x4, R26 ;  /* 0x00000004ff1b7819 */ /* 0x000fe4000001161a */
[----:B------:R-:W-:Y:S02]  /*1900*/  LOP3.LUT R32, R34, 0x30303030, RZ, 0xc0, !PT ;  /* 0x3030303022207812 */ /* 0x000fe400078ec0ff */
[----:B------:R-:W-:-:S02]  /*1910*/  LOP3.LUT R25, R21, 0x20202020, R20, 0x18, !PT ;  /* 0x2020202015197812 */ /* 0x000fc400078e1814 */
[----:B0-----:R-:W-:Y:S02]  /*1920*/  LOP3.LUT R19, R28, 0x80808080, RZ, 0xfc, !PT ;  /* 0x808080801c137812 */ /* 0x001fe400078efcff */
[----:B------:R-:W-:Y:S01]  /*1930*/  LOP3.LUT R18, R32, 0xf0f0f0f, R27, 0xf8, !PT ;  /* 0x0f0f0f0f20127812 */ /* 0x000fe200078ef81b */
[----:B------:R-:W-:Y:S01]  /*1940*/  IMAD.SHL.U32 R34, R34, 0x10, RZ ;  /* 0x0000001022227824 */ /* 0x000fe200078e00ff */
[----:B------:R-:W-:Y:S02]  /*1950*/  PRMT R25, R25, 0xba98, RZ ;  /* 0x0000ba9819197816 */ /* 0x000fe400000000ff */
[----:B------:R-:W-:Y:S01]  /*1960*/  PRMT R32, R21, 0xba98, RZ ;  /* 0x0000ba9815207816 */ /* 0x000fe200000000ff */
[----:B------:R-:W-:Y:S01]  /*1970*/  VIADD R21, R19, 0xdfdfdfe0 ;  /* 0xdfdfdfe013157836 */ /* 0x000fe20000000000 */
[C---:B------:R-:W-:Y:S02]  /*1980*/  LOP3.LUT R19, R25.reuse, 0x80808080, R20, 0x6, !PT ;  /* 0x8080808019137812 */ /* 0x040fe400078e0614 */
[----:B------:R-:W-:-:S02]  /*1990*/  LOP3.LUT R20, R25, 0x7f7f7f7f, R32, 0x60, !PT ;  /* 0x7f7f7f7f19147812 */ /* 0x000fc400078e6020 */
[----:B------:R-:W-:Y:S02]  /*19a0*/  LOP3.LUT R27, R34, 0x30303030, RZ, 0xc0, !PT ;  /* 0x30303030221b7812 */ /* 0x000fe400078ec0ff */
[----:B------:R-:W-:Y:S02]  /*19b0*/  LOP3.LUT R25, R28, 0x20202020, R21, 0x18, !PT ;  /* 0x202020201c197812 */ /* 0x000fe400078e1815 */
[----:B------:R-:W-:Y:S02]  /*19c0*/  LOP3.LUT R29, R18, 0x80808080, RZ, 0xfc, !PT ;  /* 0x80808080121d7812 */ /* 0x000fe400078efcff */
[----:B------:R-:W-:Y:S02]  /*19d0*/  LOP3.LUT R26, R27, 0xf0f0f0f, R26, 0xf8, !PT ;  /* 0x0f0f0f0f1b1a7812 */ /* 0x000fe400078ef81a */
[----:B------:R-:W-:Y:S01]  /*19e0*/  PRMT R32, R25, 0xba98, RZ ;  /* 0x0000ba9819207816 */ /* 0x000fe200000000ff */
[----:B------:R-:W-:Y:S01]  /*19f0*/  VIADD R25, R29, 0xdfdfdfe0 ;  /* 0xdfdfdfe01d197836 */ /* 0x000fe20000000000 */
[----:B------:R-:W-:-:S04]  /*1a00*/  PRMT R27, R28, 0xba98, RZ ;  /* 0x0000ba981c1b7816 */ /* 0x000fc800000000ff */
[----:B------:R-:W-:Y:S02]  /*1a10*/  LOP3.LUT R28, R32, 0x7f7f7f7f, R27, 0x60, !PT ;  /* 0x7f7f7f7f201c7812 */ /* 0x000fe400078e601b */
        /* <DEDUP_REMOVED lines=8> */
[----:B------:R-:W-:Y:S02]  /*1aa0*/  LOP3.LUT R25, R32, 0x80808080, R25, 0x6, !PT ;  /* 0x8080808020197812 */ /* 0x000fe400078e0619 */
[----:B------:R-:W-:Y:S02]  /*1ab0*/  PRMT R32, R29, 0xba98, RZ ;  /* 0x0000ba981d207816 */ /* 0x000fe400000000ff */
[----:B------:R-:W-:Y:S02]  /*1ac0*/  PRMT R29, R26, 0xba98, RZ ;  /* 0x0000ba981a1d7816 */ /* 0x000fe400000000ff */
[----:B------:R-:W-:-:S02]  /*1ad0*/  LOP3.LUT R27, R32, 0x80808080, R27, 0x6, !PT ;  /* 0x80808080201b7812 */ /* 0x000fc400078e061b */
[----:B------:R-:W-:Y:S01]  /*1ae0*/  LOP3.LUT R32, R32, 0x7f7f7f7f, R29, 0x60, !PT ;  /* 0x7f7f7f7f20207812 */ /* 0x000fe200078e601d */
[----:B------:R-:W-:Y:S01]  /*1af0*/  HADD2.F32 R29, -RZ, R36.H0_H0 ;  /* 0x20000024ff1d7230 */ /* 0x000fe20000004100 */
[----:B------:R-:W-:Y:S02]  /*1b00*/  LOP3.LUT R19, R19, R20, RZ, 0xfc, !PT ;  /* 0x0000001413137212 */ /* 0x000fe400078efcff */
[----:B------:R-:W-:Y:S02]  /*1b10*/  LOP3.LUT R21, R21, R28, RZ, 0xfc, !PT ;  /* 0x0000001c15157212 */ /* 0x000fe400078efcff */
[----:B------:R-:W-:Y:S02]  /*1b20*/  LOP3.LUT R25, R25, R18, RZ, 0xfc, !PT ;  /* 0x0000001219197212 */ /* 0x000fe400078efcff */
[----:B------:R-:W-:Y:S01]  /*1b30*/  LOP3.LUT R27, R27, R32, RZ, 0xfc, !PT ;  /* 0x000000201b1b7212 */ /* 0x000fe200078efcff */
[----:B------:R-:W-:Y:S01]  /*1b40*/  USHF.L.U32 UR6, UR4, 0x8, URZ ;  /* 0x0000000804067899 */ /* 0x000fe2000800063f */
[----:B------:R0:W-:Y:S03]  /*1b50*/  STS [R14+0x1450], R35 ;  /* 0x001450230e007388 */ /* 0x0001e60000000800 */
[----:B------:R-:W-:Y:S01]  /*1b60*/  UISETP.GE.AND UP0, UPT, UR6, UR17, UPT ;  /* 0x000000110600728c */ /* 0x000fe2000bf06270 */
[----:B------:R0:W-:Y:S04]  /*1b70*/  STS [R14+0x18a0], R19 ;  /* 0x0018a0130e007388 */ /* 0x0001e80000000800 */
[----:B------:R0:W-:Y:S04]  /*1b80*/  STS [R14+0x1860], R21 ;  /* 0x001860150e007388 */ /* 0x0001e80000000800 */
[----:B------:R0:W-:Y:S04]  /*1b90*/  STS [R14+0x1cb0], R25 ;  /* 0x001cb0190e007388 */ /* 0x0001e80000000800 */
[----:B------:R0:W-:Y:S04]  /*1ba0*/  STS [R14+0x1c70], R27 ;  /* 0x001c701b0e007388 */ /* 0x0001e80000000800 */
[----:B------:R0:W-:Y:S01]  /*1bb0*/  STS [R22], R29 ;  /* 0x0000001d16007388 */ /* 0x0001e20000000800 */
[----:B------:R-:W-:-:S02]  /*1bc0*/  PLOP3.LUT P0, PT, PT, PT, UP0, 0x80, 0x0 ;  /* 0x000000000000781c */ /* 0x000fc40003f0f008 */
[----:B--2---:R-:W-:-:S05]  /*1bd0*/  PRMT R31, R30, 0x5410, R31 ;  /* 0x000054101e1f7816 */ /* 0x004fca000000001f */
[----:B------:R0:W-:Y:S06]  /*1be0*/  STS [R12], R31 ;  /* 0x0000001f0c007388 */ /* 0x0001ec0000000800 */
[----:B------:R-:W-:Y:S05]  /*1bf0*/  @P0 BRA `(.L_x_296) ;  /* 0x00000014002c0947 */ /* 0x000fea0003800000 */
[----:B0-----:R-:W0:Y:S01]  /*1c00*/  LDC R21, c[0x0][0x258] ;  /* 0x00009600ff157b82 */ /* 0x001e220000000800 */
[----:B------:R-:W-:-:S06]  /*1c10*/  USHF.L.U32 UR7, UR4, 0x3, URZ ;  /* 0x0000000304077899 */ /* 0x000fcc000800063f */
[----:B------:R-:W-:-:S05]  /*1c20*/  IMAD.U32 R28, RZ, RZ, UR7 ;  /* 0x00000007ff1c7e24 */ /* 0x000fca000f8e00ff */
[----:B------:R-:W-:Y:S02]  /*1c30*/  LOP3.LUT R28, R28, 0x3, R3, 0xf8, !PT ;  /* 0x000000031c1c7812 */ /* 0x000fe400078ef803 */
        /* <DEDUP_REMOVED lines=20> */
[----:B------:R-:W-:-:S13]  /*1d80*/  ISETP.GE.U32.AND P0, PT, R20, R25, PT ;  /* 0x000000191400720c */ /* 0x000fda0003f06070 */
[----:B------:R-:W-:-:S04]  /*1d90*/  @P0 VIADD R19, R19, 0x1 ;  /* 0x0000000113130836 */ /* 0x000fc80000000000 */
[----:B------:R-:W-:Y:S01]  /*1da0*/  @!P2 IMAD.MOV R19, RZ, RZ, -R19 ;  /* 0x000000ffff13a224 */ /* 0x000fe200078e0a13 */
[----:B------:R-:W-:Y:S02]  /*1db0*/  @!P1 LOP3.LUT R19, RZ, R21, RZ, 0x33, !PT ;  /* 0x00000015ff139212 */ /* 0x000fe400078e33ff */
[----:B------:R-:W0:Y:S02]  /*1dc0*/  LDC.64 R20, c[0x0][0x218] ;  /* 0x00008600ff147b82 */ /* 0x000e240000000a00 */
[C---:B------:R-:W-:Y:S01]  /*1dd0*/  ISETP.GE.AND P0, PT, R19.reuse, UR16, PT ;  /* 0x0000001013007c0c */ /* 0x040fe2000bf06270 */
[----:B------:R-:W-:-:S03]  /*1de0*/  IMAD R29, R19, UR9, RZ ;  /* 0x00000009131d7c24 */ /* 0x000fc6000f8e02ff */
[----:B------:R-:W-:Y:S01]  /*1df0*/  ISETP.GE.OR P2, PT, R18, UR9, P0 ;  /* 0x0000000912007c0c */ /* 0x000fe20008746670 */
[----:B------:R-:W-:Y:S01]  /*1e00*/  IMAD.IADD R19, R29, 0x1, R28 ;  /* 0x000000011d137824 */ /* 0x000fe200078e021c */
[----:B------:R-:W-:-:S04]  /*1e10*/  ISETP.GE.OR P1, PT, R28, UR9, P0 ;  /* 0x000000091c007c0c */ /* 0x000fc80008726670 */
[----:B------:R-:W-:-:S07]  /*1e20*/  ISETP.GT.U32.OR P1, PT, R3, 0x3, P1 ;  /* 0x000000030300780c */ /* 0x000fce0000f24470 */
[----:B------:R-:W-:-:S04]  /*1e30*/  @!P2 IMAD.IADD R27, R29, 0x1, R18 ;  /* 0x000000011d1ba824 */ /* 0x000fc800078e0212 */
[----:B0-----:R-:W-:-:S04]  /*1e40*/  @!P2 IMAD.WIDE R26, R27, 0x24, R20 ;  /* 0x000000241b1aa825 */ /* 0x001fc800078e0214 */
[----:B------:R-:W-:Y:S01]  /*1e50*/  IMAD.WIDE R18, R19, 0x24, R20 ;  /* 0x0000002413127825 */ /* 0x000fe200078e0214 */
[----:B------:R-:W-:-:S04]  /*1e60*/  @!P2 IADD3 R26, P3, R13, R26, RZ ;  /* 0x0000001a0d1aa210 */ /* 0x000fc80007f7e0ff */
[----:B------:R-:W2:Y:S01]  /*1e70*/  @!P1 LDG.E.U16.CONSTANT R25, desc[UR14][R18.64] ;  /* 0x0000000e12199981 */ /* 0x000ea2000c1e9500 */
[----:B------:R-:W-:-:S06]  /*1e80*/  @!P2 IMAD.X R27, RZ, RZ, R27, P3 ;  /* 0x000000ffff1ba224 */ /* 0x000fcc00018e061b */
        /* <DEDUP_REMOVED lines=12> */
[----:B------:R-:W-:Y:S04]  /*1f50*/  LDS R30, [R15+0x14] ;  /* 0x000014000f1e7984 */ /* 0x000fe80000000800 */
[----:B------:R-:W-:Y:S01]  /*1f60*/  LDS R36, [R15+0x5c] ;  /* 0x00005c000f247984 */ /* 0x000fe20000000800 */
[----:B0-----:R-:W-:-:S03]  /*1f70*/  IDP.4A.S8.S8 R32, R25, R32, RZ ;  /* 0x0000002019207226 */ /* 0x001fc600000006ff */
[----:B------:R-:W0:Y:S01]  /*1f80*/  LDS R25, [R6+0x10] ;  /* 0x0000100006197984 */ /* 0x000e220000000800 */
[----:B-1----:R-:W-:-:S03]  /*1f90*/  IDP.4A.S8.S8 R31, R31, R33, R32 ;  /* 0x000000211f1f7226 */ /* 0x002fc60000000620 */
[----:B------:R-:W-:Y:S04]  /*1fa0*/  LDS R33, [R15+0xc] ;  /* 0x00000c000f217984 */ /* 0x000fe80000000800 */
[----:B------:R-:W-:Y:S01]  /*1fb0*/  LDS R32, [R6+0xc] ;  /* 0x00000c0006207984 */ /* 0x000fe20000000800 */
[----:B--2---:R-:W-:-:S03]  /*1fc0*/  IDP.4A.S8.S8 R34, R34, R35, R31 ;  /* 0x0000002322227226 */ /* 0x004fc6000000061f */
[----:B------:R-:W1:Y:S04]  /*1fd0*/  LDS R31, [R6+0x14] ;  /* 0x00001400061f7984 */ /* 0x000e680000000800 */
[----:B------:R-:W-:Y:S01]  /*1fe0*/  LDS R35, [R6+0x30] ;  /* 0x0000300006237984 */ /* 0x000fe20000000800 */
[----:B0-----:R-:W-:-:S03]  /*1ff0*/  IDP.4A.S8.S8 R27, R26, R25, RZ ;  /* 0x000000191a1b7226 */ /* 0x001fc600000006ff */
[----:B------:R-:W-:Y:S04]  /*2000*/  LDS R26, [R15+0x18] ;  /* 0x000018000f1a7984 */ /* 0x000fe80000000800 */
[----:B------:R-:W0:Y:S01]  /*2010*/  LDS R25, [R6+0x18] ;  /* 0x0000180006197984 */ /* 0x000e220000000800 */
[----:B-1----:R-:W-:Y:S02]  /*2020*/  IDP.4A.S8.S8 R31, R30, R31, R27 ;  /* 0x0000001f1e1f7226 */ /* 0x002fe4000000061b */
[----:B------:R-:W-:Y:S01]  /*2030*/  IDP.4A.S8.S8 R27, R33, R32, R34 ;  /* 0x00000020211b7226 */ /* 0x000fe20000000622 */
[----:B------:R-:W-:Y:S04]  /*2040*/  LDS.U16 R30, [R11] ;  /* 0x000000000b1e7984 */ /* 0x000fe80000000400 */
[----:B------:R-:W-:Y:S04]  /*2050*/  LDS R32, [R15+0x1c] ;  /* 0x00001c000f207984 */ /* 0x000fe80000000800 */
[----:B------:R-:W1:Y:S04]  /*2060*/  LDS R33, [R6+0x1c] ;  /* 0x00001c0006217984 */ /* 0x000e680000000800 */
[----:B------:R-:W-:Y:S01]  /*2070*/  LDS R34, [R15+0x30] ;  /* 0x000030000f227984 */ /* 0x000fe20000000800 */
[----:B0-----:R-:W-:-:S03]  /*2080*/  IDP.4A.S8.S8 R25, R26, R25, R31 ;  /* 0x000000191a197226 */ /* 0x001fc6000000061f */
[----:B------:R-:W-:Y:S04]  /*2090*/  LDS R26, [R15+0x20] ;  /* 0x000020000f1a7984 */ /* 0x000fe80000000800 */
[----:B------:R-:W0:Y:S01]  /*20a0*/  LDS R31, [R6+0x20] ;  /* 0x00002000061f7984 */ /* 0x000e220000000800 */
[----:B-1----:R-:W-:Y:S01]  /*20b0*/  IDP.4A.S8.S8 R25, R32, R33, R25 ;  /* 0x0000002120197226 */ /* 0x002fe20000000619 */
[C---:B------:R-:W-:Y:S02]  /*20c0*/  PRMT R32, R30.reuse, 0x8880, RZ ;  /* 0x000088801e207816 */ /* 0x040fe400000000ff */
[----:B------:R-:W-:Y:S01]  /*20d0*/  LDS R33, [R15+0x24] ;  /* 0x000024000f217984 */ /* 0x000fe20000000800 */
[----:B------:R-:W-:Y:S02]  /*20e0*/  PRMT R30, R30, 0x9991, RZ ;  /* 0x000099911e1e7816 */ /* 0x000fe400000000ff */
[----:B------:R-:W-:-:S03]  /*20f0*/  IMAD R32, R27, R32, RZ ;  /* 0x000000201b207224 */ /* 0x000fc600078e02ff */
[----:B------:R-:W-:-:S04]  /*2100*/  IMAD.MOV.U32 R27, RZ, RZ, R30 ;  /* 0x000000ffff1b7224 */ /* 0x000fc800078e001e */
[----:B------:R-:W-:Y:S02]  /*2110*/  IMAD R25, R25, R27, R32 ;  /* 0x0000001b19197224 */ /* 0x000fe400078e0220 */
[----:B------:R-:W1:Y:S04]  /*2120*/  LDS R32, [R6+0x24] ;  /* 0x0000240006207984 */ /* 0x000e680000000800 */
[----:B------:R-:W-:Y:S01]  /*2130*/  LDS R27, [R6+0x34] ;  /* 0x00003400061b7984 */ /* 0x000fe20000000800 */
[----:B0-----:R-:W-:-:S03]  /*2140*/  IDP.4A.S8.S8 R30, R26, R31, RZ ;  /* 0x0000001f1a1e7226 */ /* 0x001fc600000006ff */
[----:B------:R-:W0:Y:S01]  /*2150*/  LDS R26, [R15+0x34] ;  /* 0x000034000f1a7984 */ /* 0x000e220000000800 */
[----:B------:R-:W-:-:S03]  /*2160*/  IDP.4A.S8.S8 R34, R34, R35, RZ ;  /* 0x0000002322227226 */ /* 0x000fc600000006ff */
[----:B------:R-:W-:Y:S04]  /*2170*/  LDS R31, [R15+0x28] ;  /* 0x000028000f1f7984 */ /* 0x000fe80000000800 */
[----:B------:R-:W-:Y:S01]  /*2180*/  LDS R35, [R6+0x5c] ;  /* 0x00005c0006237984 */ /* 0x000fe20000000800 */
[----:B-1----:R-:W-:-:S03]  /*2190*/  IDP.4A.S8.S8 R30, R33, R32, R30 ;  /* 0x00000020211e7226 */ /* 0x002fc6000000061e */
[----:B------:R-:W1:Y:S04]  /*21a0*/  LDS R32, [R6+0x28] ;  /* 0x0000280006207984 */ /* 0x000e680000000800 */
[----:B------:R-:W-:Y:S01]  /*21b0*/  LDS R33, [R15+0x2c] ;  /* 0x00002c000f217984 */ /* 0x000fe20000000800 */
[----:B0-----:R-:W-:-:S03]  /*21c0*/  IDP.4A.S8.S8 R27, R26, R27, R34 ;  /* 0x0000001b1a1b7226 */ /* 0x001fc60000000622 */
[----:B------:R-:W0:Y:S04]  /*21d0*/  LDS R34, [R6+0x2c] ;  /* 0x00002c0006227984 */ /* 0x000e280000000800 */
[----:B------:R-:W-:Y:S01]  /*21e0*/  LDS.U16 R26, [R11+0x2] ;  /* 0x000002000b1a7984 */ /* 0x000fe20000000400 */
[----:B-1----:R-:W-:-:S03]  /*21f0*/  IDP.4A.S8.S8 R30, R31, R32, R30 ;  /* 0x000000201f1e7226 */ /* 0x002fc6000000061e */
[----:B------:R-:W-:Y:S04]  /*2200*/  LDS R32, [R15+0x38] ;  /* 0x000038000f207984 */ /* 0x000fe80000000800 */
[----:B------:R-:W1:Y:S01]  /*2210*/  LDS R31, [R6+0x38] ;  /* 0x00003800061f7984 */ /* 0x000e620000000800 */
[----:B0-----:R-:W-:-:S03]  /*2220*/  IDP.4A.S8.S8 R30, R33, R34, R30 ;  /* 0x00000022211e7226 */ /* 0x001fc6000000061e */
[----:B------:R-:W-:Y:S04]  /*2230*/  LDS R34, [R15+0x3c] ;  /* 0x00003c000f227984 */ /* 0x000fe80000000800 */
[----:B------:R-:W0:Y:S01]  /*2240*/  LDS R33, [R6+0x3c] ;  /* 0x00003c0006217984 */ /* 0x000e220000000800 */
[----:B-1----:R-:W-:Y:S01]  /*2250*/  IDP.4A.S8.S8 R27, R32, R31, R27 ;  /* 0x0000001f201b7226 */ /* 0x002fe2000000061b */
[----:B------:R-:W-:Y:S02]  /*2260*/  PRMT R31, R26, 0x8880, RZ ;  /* 0x000088801a1f7816 */ /* 0x000fe400000000ff */
[----:B------:R-:W-:Y:S01]  /*2270*/  LDS R32, [R6+0x40] ;  /* 0x0000400006207984 */ /* 0x000fe20000000800 */
[----:B0-----:R-:W-:-:S03]  /*2280*/  IDP.4A.S8.S8 R33, R34, R33, R27 ;  /* 0x0000002122217226 */ /* 0x001fc6000000061b */
[----:B------:R-:W0:Y:S01]  /*2290*/  LDS R27, [R15+0x40] ;  /* 0x000040000f1b7984 */ /* 0x000e220000000800 */
[----:B------:R-:W-:-:S03]  /*22a0*/  IMAD R34, R30, R31, RZ ;  /* 0x0000001f1e227224 */ /* 0x000fc600078e02ff */
[----:B------:R-:W-:Y:S04]  /*22b0*/  LDS R31, [R15+0x44] ;  /* 0x000044000f1f7984 */ /* 0x000fe80000000800 */
[----:B------:R-:W1:Y:S01]  /*22c0*/  LDS R30, [R6+0x44] ;  /* 0x00004400061e7984 */ /* 0x000e620000000800 */
[----:B------:R-:W-:-:S05]  /*22d0*/  PRMT R26, R26, 0x9991, RZ ;  /* 0x000099911a1a7816 */ /* 0x000fca00000000ff */
[----:B------:R-:W-:Y:S02]  /*22e0*/  IMAD R26, R33, R26, R34 ;  /* 0x0000001a211a7224 */ /* 0x000fe400078e0222 */
[----:B------:R-:W-:Y:S04]  /*22f0*/  LDS R33, [R15+0x50] ;  /* 0x000050000f217984 */ /* 0x000fe80000000800 */
[----:B------:R-:W2:Y:S01]  /*2300*/  LDS R34, [R6+0x50] ;  /* 0x0000500006227984 */ /* 0x000ea20000000800 */
[----:B0-----:R-:W-:-:S03]  /*2310*/  IDP.4A.S8.S8 R27, R27, R32, RZ ;  /* 0x000000201b1b7226 */ /* 0x001fc600000006ff */
[----:B------:R-:W-:Y:S01]  /*2320*/  LDS R32, [R15+0x54] ;  /* 0x000054000f207984 */ /* 0x000fe20000000800 */
[----:B-1----:R-:W-:-:S03]  /*2330*/  IDP.4A.S8.S8 R30, R31, R30, R27 ;  /* 0x0000001e1f1e7226 */ /* 0x002fc6000000061b */
[----:B------:R-:W0:Y:S01]  /*2340*/  LDS R31, [R6+0x54] ;  /* 0x00005400061f7984 */ /* 0x000e220000000800 */
[----:B--2---:R-:W-:-:S03]  /*2350*/  IDP.4A.S8.S8 R27, R33, R34, RZ ;  /* 0x00000022211b7226 */ /* 0x004fc600000006ff */
[----:B------:R-:W-:Y:S04]  /*2360*/  LDS R33, [R15+0x48] ;  /* 0x000048000f217984 */ /* 0x000fe80000000800 */
[----:B------:R-:W1:Y:S01]  /*2370*/  LDS R34, [R6+0x48] ;  /* 0x0000480006227984 */ /* 0x000e620000000800 */
[----:B0-----:R-:W-:-:S03]  /*2380*/  IDP.4A.S8.S8 R27, R32, R31, R27 ;  /* 0x0000001f201b7226 */ /* 0x001fc6000000061b */
[----:B------:R-:W-:Y:S04]  /*2390*/  LDS R31, [R15+0x4c] ;  /* 0x00004c000f1f7984 */ /* 0x000fe80000000800 */
[----:B------:R-:W0:Y:S01]  /*23a0*/  LDS R32, [R6+0x4c] ;  /* 0x00004c0006207984 */ /* 0x000e220000000800 */
[----:B-1----:R-:W-:-:S03]  /*23b0*/  IDP.4A.S8.S8 R30, R33, R34, R30 ;  /* 0x00000022211e7226 */ /* 0x002fc6000000061e */
[----:B------:R-:W-:Y:S04]  /*23c0*/  LDS R34, [R15+0x58] ;  /* 0x000058000f227984 */ /* 0x000fe80000000800 */
[----:B------:R-:W1:Y:S01]  /*23d0*/  LDS R33, [R6+0x58] ;  /* 0x0000580006217984 */ /* 0x000e620000000800 */
[----:B0-----:R-:W-:-:S03]  /*23e0*/  IDP.4A.S8.S8 R30, R31, R32, R30 ;  /* 0x000000201f1e7226 */ /* 0x001fc6000000061e */
[----:B------:R-:W0:Y:S04]  /*23f0*/  LDS.U16 R31, [R11+0x4] ;  /* 0x000004000b1f7984 */ /* 0x000e280000000400 */
[----:B------:R-:W2:Y:S01]  /*2400*/  LDS R32, [R9] ;  /* 0x0000000009207984 */ /* 0x000ea20000000800 */
[----:B-1----:R-:W-:-:S03]  /*2410*/  IDP.4A.S8.S8 R33, R34, R33, R27 ;  /* 0x0000002122217226 */ /* 0x002fc6000000061b */
[----:B------:R-:W1:Y:S01]  /*2420*/  LDS R27, [R9+0x4] ;  /* 0x00000400091b7984 */ /* 0x000e620000000800 */
[----:B------:R-:W-:Y:S01]  /*2430*/  I2FP.F32.S32 R25, R25 ;  /* 0x0000001900197245 */ /* 0x000fe20000201400 */
[----:B------:R-:W-:Y:S02]  /*2440*/  IDP.4A.S8.S8 R33, R36, R35, R33 ;  /* 0x0000002324217226 */ /* 0x000fe40000000621 */
[----:B------:R-:W-:Y:S01]  /*2450*/  LDS R34, [R6+0x68] ;  /* 0x0000680006227984 */ /* 0x000fe20000000800 */
[C---:B0-----:R-:W-:Y:S02]  /*2460*/  PRMT R35, R31.reuse, 0x8880, RZ ;  /* 0x000088801f237816 */ /* 0x041fe400000000ff */
[----:B------:R-:W-:Y:S01]  /*2470*/  PRMT R31, R31, 0x9991, RZ ;  /* 0x000099911f1f7816 */ /* 0x000fe200000000ff */
[----:B--2---:R-:W-:-:S04]  /*2480*/  FFMA.FTZ R32, R25, R32, RZ ;  /* 0x0000002019207223 */ /* 0x004fc800000100ff */
[----:B------:R-:W-:Y:S01]  /*2490*/  IMAD.MOV.U32 R25, RZ, RZ, R31 ;  /* 0x000000ffff197224 */ /* 0x000fe200078e001f */
[----:B------:R-:W-:Y:S01]  /*24a0*/  I2FP.F32.S32 R31, R26 ;  /* 0x0000001a001f7245 */ /* 0x000fe20000201400 */
[----:B------:R-:W-:Y:S01]  /*24b0*/  IMAD R30, R30, R35, RZ ;  /* 0x000000231e1e7224 */ /* 0x000fe200078e02ff */
[----:B------:R-:W-:Y:S03]  /*24c0*/  LDS R26, [R15+0x60] ;  /* 0x000060000f1a7984 */ /* 0x000fe60000000800 */
[----:B-1----:R-:W-:Y:S01]  /*24d0*/  FFMA.FTZ R27, R31, R27, R32 ;  /* 0x0000001b1f1b7223 */ /* 0x002fe20000010020 */
[----:B------:R-:W-:Y:S01]  /*24e0*/  LDS R35, [R6+0x70] ;  /* 0x0000700006237984 */ /* 0x000fe20000000800 */
[----:B------:R-:W-:-:S03]  /*24f0*/  IMAD R25, R33, R25, R30 ;  /* 0x0000001921197224 */ /* 0x000fc600078e021e */
[----:B------:R-:W0:Y:S04]  /*2500*/  LDS R31, [R6+0x60] ;  /* 0x00006000061f7984 */ /* 0x000e280000000800 */
[----:B------:R-:W-:Y:S04]  /*2510*/  LDS R33, [R15+0x64] ;  /* 0x000064000f217984 */ /* 0x000fe80000000800 */
[----:B------:R-:W1:Y:S04]  /*2520*/  LDS R30, [R6+0x64] ;  /* 0x00006400061e7984 */ /* 0x000e680000000800 */
[----:B------:R-:W2:Y:S01]  /*2530*/  LDS R32, [R15+0x70] ;  /* 0x000070000f207984 */ /* 0x000ea20000000800 */
[----:B0-----:R-:W-:-:S03]  /*2540*/  IDP.4A.S8.S8 R26, R26, R31, RZ ;  /* 0x0000001f1a1a7226 */ /* 0x001fc600000006ff */
[----:B------:R-:W-:Y:S01]  /*2550*/  LDS R31, [R15+0x74] ;  /* 0x000074000f1f7984 */ /* 0x000fe20000000800 */
[----:B-1----:R-:W-:-:S03]  /*2560*/  IDP.4A.S8.S8 R30, R33, R30, R26 ;  /* 0x0000001e211e7226 */ /* 0x002fc6000000061a */
[----:B------:R-:W0:Y:S01]  /*2570*/  LDS R33, [R15+0x68] ;  /* 0x000068000f217984 */ /* 0x000e220000000800 */
[----:B--2---:R-:W-:-:S03]  /*2580*/  IDP.4A.S8.S8 R26, R32, R35, RZ ;  /* 0x00000023201a7226 */ /* 0x004fc600000006ff */
[----:B------:R-:W1:Y:S01]  /*2590*/  LDS R32, [R6+0x74] ;  /* 0x0000740006207984 */ /* 0x000e620000000800 */
[----:B0-----:R-:W-:-:S03]  /*25a0*/  IDP.4A.S8.S8 R30, R33, R34, R30 ;  /* 0x00000022211e7226 */ /* 0x001fc6000000061e */
[----:B------:R-:W-:Y:S01]  /*25b0*/  LDS R33, [R15+0x78] ;  /* 0x000078000f217984 */ /* 0x000fe20000000800 */
[----:B-1----:R-:W-:-:S03]  /*25c0*/  IDP.4A.S8.S8 R26, R31, R32, R26 ;  /* 0x000000201f1a7226 */ /* 0x002fc6000000061a */
[----:B------:R-:W-:Y:S04]  /*25d0*/  LDS R31, [R15+0x6c] ;  /* 0x00006c000f1f7984 */ /* 0x000fe80000000800 */
[----:B------:R-:W0:Y:S04]  /*25e0*/  LDS R32, [R6+0x6c] ;  /* 0x00006c0006207984 */ /* 0x000e280000000800 */
[----:B------:R-:W1:Y:S01]  /*25f0*/  LDS R34, [R6+0x78] ;  /* 0x0000780006227984 */ /* 0x000e620000000800 */
[----:B0-----:R-:W-:-:S03]  /*2600*/  IDP.4A.S8.S8 R30, R31, R32, R30 ;  /* 0x000000201f1e7226 */ /* 0x001fc6000000061e */
[----:B------:R-:W-:Y:S01]  /*2610*/  LDS R32, [R15+0x7c] ;  /* 0x00007c000f207984 */ /* 0x000fe20000000800 */
[----:B-1----:R-:W-:-:S03]  /*2620*/  IDP.4A.S8.S8 R33, R33, R34, R26 ;  /* 0x0000002221217226 */ /* 0x002fc6000000061a */
[----:B------:R-:W0:Y:S04]  /*2630*/  LDS R31, [R6+0x7c] ;  /* 0x00007c00061f7984 */ /* 0x000e280000000800 */
[----:B------:R-:W1:Y:S01]  /*2640*/  LDS.U16 R26, [R11+0x6] ;  /* 0x000006000b1a7984 */ /* 0x000e620000000400 */
[----:B------:R-:W-:-:S04]  /*2650*/  ULEA UR6, UR4, 0x80, 0x8 ;  /* 0x0000008004067891 */ /* 0x000fc8000f8e403f */
[----:B------:R-:W-:Y:S01]  /*2660*/  UISETP.GE.AND UP0, UPT, UR6, UR17, UPT ;  /* 0x000000110600728c */ /* 0x000fe2000bf06270 */
[----:B0-----:R-:W-:Y:S02]  /*2670*/  IDP.4A.S8.S8 R33, R32, R31, R33 ;  /* 0x0000001f20217226 */ /* 0x001fe40000000621 */
[----:B------:R-:W0:Y:S01]  /*2680*/  LDS R32, [R8+0x8] ;  /* 0x0000080008207984 */ /* 0x000e220000000800 */
[----:B-1----:R-:W-:-:S05]  /*2690*/  PRMT R31, R26, 0x8880, RZ ;  /* 0x000088801a1f7816 */ /* 0x002fca00000000ff */
[----:B------:R-:W-:Y:S02]  /*26a0*/  IMAD R34, R30, R31, RZ ;  /* 0x0000001f1e227224 */ /* 0x000fe400078e02ff */
[----:B------:R-:W1:Y:S04]  /*26b0*/  LDS R31, [R8+0xc] ;  /* 0x00000c00081f7984 */ /* 0x000e680000000800 */
[----:B------:R-:W2:Y:S01]  /*26c0*/  LDS R30, [R17] ;  /* 0x00000000111e7984 */ /* 0x000ea20000000800 */
[----:B------:R-:W-:Y:S02]  /*26d0*/  PRMT R26, R26, 0x9991, RZ ;  /* 0x000099911a1a7816 */ /* 0x000fe400000000ff */
[----:B------:R-:W-:Y:S01]  /*26e0*/  I2FP.F32.S32 R25, R25 ;  /* 0x0000001900197245 */ /* 0x000fe20000201400 */
[----:B------:R-:W-:Y:S01]  /*26f0*/  BAR.SYNC.DEFER_BLOCKING 0x0 ;  /* 0x0000000000007b1d */ /* 0x000fe20000010000 */
[----:B------:R-:W-:Y:S01]  /*2700*/  PLOP3.LUT P1, PT, PT, PT, UP0, 0x80, 0x0 ;  /* 0x000000000000781c */ /* 0x000fe20003f2f008 */
[----:B------:R-:W-:-:S02]  /*2710*/  IMAD R26, R33, R26, R34 ;  /* 0x0000001a211a7224 */ /* 0x000fc400078e0222 */
[----:B0-----:R-:W-:-:S03]  /*2720*/  FFMA.FTZ R32, R25, R32, RZ ;  /* 0x0000002019207223 */ /* 0x001fc600000100ff */
[----:B------:R-:W-:-:S05]  /*2730*/  I2FP.F32.S32 R25, R26 ;  /* 0x0000001a00197245 */ /* 0x000fca0000201400 */
[----:B-1----:R-:W-:Y:S01]  /*2740*/  FFMA.FTZ R25, R25, R31, R32 ;  /* 0x0000001f19197223 */ /* 0x002fe20000010020 */
[----:B--2---:R-:W-:-:S04]  /*2750*/  FFMA.FTZ R27, R27, R30, R2 ;  /* 0x0000001e1b1b7223 */ /* 0x004fc80000010002 */
[----:B------:R-:W-:Y:S01]  /*2760*/  FFMA.FTZ R2, R30, R25, R27 ;  /* 0x000000191e027223 */ /* 0x000fe2000001001b */
[----:B------:R-:W-:Y:S06]  /*2770*/  @P1 BRA `(.L_x_296) ;  /* 0x00000008004c1947 */ /* 0x000fec0003800000 */
[----:B------:R-:W-:Y:S01]  /*2780*/  LEA.HI R26, R10, UR7, RZ, 0x1d ;  /* 0x000000070a1a7c11 */ /* 0x000fe2000f8fe8ff */
[----:B------:R-:W-:-:S03]  /*2790*/  VIADD R28, R28, 0x4 ;  /* 0x000000041c1c7836 */ /* 0x000fc60000000000 */
[----:B------:R-:W-:Y:S02]  /*27a0*/  ISETP.GE.OR P1, PT, R26, UR9, P0 ;  /* 0x000000091a007c0c */ /* 0x000fe40008726670 */
[----:B------:R-:W-:-:S04]  /*27b0*/  ISETP.GE.OR P0, PT, R28, UR9, P0 ;  /* 0x000000091c007c0c */ /* 0x000fc80008706670 */
[----:B------:R-:W-:-:S07]  /*27c0*/  ISETP.GT.U32.OR P0, PT, R3, 0x3, P0 ;  /* 0x000000030300780c */ /* 0x000fce0000704470 */
[----:B------:R-:W-:-:S04]  /*27d0*/  @!P1 IMAD.IADD R29, R29, 0x1, R26 ;  /* 0x000000011d1d9824 */ /* 0x000fc800078e021a */
[----:B------:R-:W-:Y:S02]  /*27e0*/  @!P1 IMAD.WIDE R20, R29, 0x24, R20 ;  /* 0x000000241d149825 */ /* 0x000fe400078e0214 */
[----:B------:R-:W2:Y:S01]  /*27f0*/  @!P0 LDG.E.U16.CONSTANT R18, desc[UR14][R18.64+0x90] ;  /* 0x0000900e12128981 */ /* 0x000ea2000c1e9500 */
[----:B------:R-:W-:-:S05]  /*2800*/  @!P1 IADD3 R20, P2, R13, R20, RZ ;  /* 0x000000140d149210 */ /* 0x000fca0007f5e0ff */
[----:B------:R-:W-:-:S06]  /*2810*/  @!P1 IMAD.X R21, RZ, RZ, R21, P2 ;  /* 0x000000ffff159224 */ /* 0x000fcc00010e0615 */
        /* <DEDUP_REMOVED lines=18> */
[----:B------:R-:W-:Y:S01]  /*2940*/  LDS R19, [R15+0x98] ;  /* 0x000098000f137984 */ /* 0x000fe20000000800 */
[----:B-1----:R-:W-:-:S03]  /*2950*/  IDP.4A.S8.S8 R31, R34, R33, R31 ;  /* 0x00000021221f7226 */ /* 0x002fc6000000061f */
[----:B------:R-:W0:Y:S04]  /*2960*/  LDS R20, [R6+0x18] ;  /* 0x0000180006147984 */ /* 0x000e280000000800 */
[----:B------:R-:W-:Y:S01]  /*2970*/  LDS R21, [R15+0xa0] ;  /* 0x0000a0000f157984 */ /* 0x000fe20000000800 */
[----:B--2---:R-:W-:-:S03]  /*2980*/  IDP.4A.S8.S8 R35, R35, R18, RZ ;  /* 0x0000001223237226 */ /* 0x004fc600000006ff */
[----:B------:R-:W-:Y:S04]  /*2990*/  LDS R33, [R15+0xb0] ;  /* 0x0000b0000f217984 */ /* 0x000fe80000000800 */
[----:B------:R-:W1:Y:S01]  /*29a0*/  LDS R18, [R6+0x20] ;  /* 0x0000200006127984 */ /* 0x000e620000000800 */
[----:B---3--:R-:W-:-:S03]  /*29b0*/  IDP.4A.S8.S8 R25, R25, R26, R31 ;  /* 0x0000001a19197226 */ /* 0x008fc6000000061f */
[----:B------:R-:W-:Y:S04]  /*29c0*/  LDS R32, [R15+0x9c] ;  /* 0x00009c000f207984 */ /* 0x000fe80000000800 */
[----:B------:R-:W2:Y:S01]  /*29d0*/  LDS R26, [R6+0x30] ;  /* 0x00003000061a7984 */ /* 0x000ea20000000800 */
[----:B----4-:R-:W-:-:S03]  /*29e0*/  IDP.4A.S8.S8 R25, R29, R30, R25 ;  /* 0x0000001e1d197226 */ /* 0x010fc60000000619 */
[----:B------:R-:W3:Y:S04]  /*29f0*/  LDS R31, [R6+0x1c] ;  /* 0x00001c00061f7984 */ /* 0x000ee80000000800 */
[----:B------:R-:W-:Y:S04]  /*2a00*/  LDS R29, [R15+0xb4] ;  /* 0x0000b4000f1d7984 */ /* 0x000fe80000000800 */
[----:B------:R-:W4:Y:S01]  /*2a10*/  LDS R30, [R6+0x34] ;  /* 0x00003400061e7984 */ /* 0x000f220000000800 */
[----:B-----5:R-:W-:-:S03]  /*2a20*/  IDP.4A.S8.S8 R35, R27, R28, R35 ;  /* 0x0000001c1b237226 */ /* 0x020fc60000000623 */
[----:B------:R-:W-:Y:S04]  /*2a30*/  LDS R27, [R15+0xa4] ;  /* 0x0000a4000f1b7984 */ /* 0x000fe80000000800 */
[----:B------:R-:W5:Y:S01]  /*2a40*/  LDS R28, [R6+0x24] ;  /* 0x00002400061c7984 */ /* 0x000f620000000800 */
[----:B0-----:R-:W-:-:S03]  /*2a50*/  IDP.4A.S8.S8 R35, R19, R20, R35 ;  /* 0x0000001413237226 */ /* 0x001fc60000000623 */
[----:B------:R-:W-:Y:S04]  /*2a60*/  LDS R19, [R15+0xa8] ;  /* 0x0000a8000f137984 */ /* 0x000fe80000000800 */
[----:B------:R-:W0:Y:S01]  /*2a70*/  LDS R20, [R6+0x28] ;  /* 0x0000280006147984 */ /* 0x000e220000000800 */
[----:B-1----:R-:W-:-:S03]  /*2a80*/  IDP.4A.S8.S8 R21, R21, R18, RZ ;  /* 0x0000001215157226 */ /* 0x002fc600000006ff */
[----:B------:R-:W-:Y:S04]  /*2a90*/  LDS R36, [R6+0x54] ;  /* 0x0000540006247984 */ /* 0x000fe80000000800 */
[----:B------:R-:W1:Y:S01]  /*2aa0*/  LDS.U16 R18, [R11+0x8] ;  /* 0x000008000b127984 */ /* 0x000e620000000400 */
[----:B--2---:R-:W-:Y:S02]  /*2ab0*/  IDP.4A.S8.S8 R33, R33, R26, RZ ;  /* 0x0000001a21217226 */ /* 0x004fe400000006ff */
[----:B---3--:R-:W-:Y:S02]  /*2ac0*/  IDP.4A.S8.S8 R26, R32, R31, R35 ;  /* 0x0000001f201a7226 */ /* 0x008fe40000000623 */
[----:B------:R-:W-:Y:S01]  /*2ad0*/  LDS R32, [R15+0xb8] ;  /* 0x0000b8000f207984 */ /* 0x000fe20000000800 */
[----:B----4-:R-:W-:-:S03]  /*2ae0*/  IDP.4A.S8.S8 R31, R29, R30, R33 ;  /* 0x0000001e1d1f7226 */ /* 0x010fc60000000621 */
[----:B------:R-:W2:Y:S04]  /*2af0*/  LDS R33, [R6+0x38] ;  /* 0x0000380006217984 */ /* 0x000ea80000000800 */
[----:B------:R-:W-:Y:S01]  /*2b00*/  LDS R29, [R15+0xac] ;  /* 0x0000ac000f1d7984 */ /* 0x000fe20000000800 */
[----:B-----5:R-:W-:-:S03]  /*2b10*/  IDP.4A.S8.S8 R34, R27, R28, R21 ;  /* 0x0000001c1b227226 */ /* 0x020fc60000000615 */
[----:B------:R-:W-:Y:S04]  /*2b20*/  LDS R27, [R15+0xbc] ;  /* 0x0000bc000f1b7984 */ /* 0x000fe80000000800 */
[----:B------:R-:W3:Y:S04]  /*2b30*/  LDS R28, [R6+0x3c] ;  /* 0x00003c00061c7984 */ /* 0x000ee80000000800 */
[----:B------:R-:W4:Y:S04]  /*2b40*/  LDS R30, [R6+0x2c] ;  /* 0x00002c00061e7984 */ /* 0x000f280000000800 */
[----:B------:R-:W5:Y:S01]  /*2b50*/  LDS.U16 R21, [R11+0xa] ;  /* 0x00000a000b157984 */ /* 0x000f620000000400 */
[----:B0-----:R-:W-:Y:S01]  /*2b60*/  IDP.4A.S8.S8 R19, R19, R20, R34 ;  /* 0x0000001413137226 */ /* 0x001fe20000000622 */
[----:B-1----:R-:W-:-:S02]  /*2b70*/  PRMT R20, R18, 0x8880, RZ ;  /* 0x0000888012147816 */ /* 0x002fc400000000ff */
[----:B------:R-:W-:Y:S01]  /*2b80*/  LDS R34, [R15+0xc4] ;  /* 0x0000c4000f227984 */ /* 0x000fe20000000800 */
[----:B------:R-:W-:Y:S02]  /*2b90*/  PRMT R18, R18, 0x9991, RZ ;  /* 0x0000999112127816 */ /* 0x000fe400000000ff */
[----:B------:R-:W-:-:S04]  /*2ba0*/  IMAD R25, R25, R20, RZ ;  /* 0x0000001419197224 */ /* 0x000fc800078e02ff */
[----:B------:R-:W-:Y:S02]  /*2bb0*/  IMAD R18, R26, R18, R25 ;  /* 0x000000121a127224 */ /* 0x000fe400078e0219 */
[----:B------:R-:W-:Y:S01]  /*2bc0*/  LDS R25, [R15+0xd0] ;  /* 0x0000d0000f197984 */ /* 0x000fe20000000800 */
[----:B--2---:R-:W-:-:S03]  /*2bd0*/  IDP.4A.S8.S8 R31, R32, R33, R31 ;  /* 0x00000021201f7226 */ /* 0x004fc6000000061f */
[----:B------:R-:W-:Y:S04]  /*2be0*/  LDS R32, [R15+0xc0] ;  /* 0x0000c0000f207984 */ /* 0x000fe80000000800 */
[----:B------:R-:W-:Y:S01]  /*2bf0*/  LDS R33, [R15+0xec] ;  /* 0x0000ec000f217984 */ /* 0x000fe20000000800 */
[----:B---3--:R-:W-:-:S03]  /*2c00*/  IDP.4A.S8.S8 R20, R27, R28, R31 ;  /* 0x0000001c1b147226 */ /* 0x008fc6000000061f */
[----:B------:R-:W0:Y:S01]  /*2c10*/  LDS R27, [R6+0x40] ;  /* 0x00004000061b7984 */ /* 0x000e220000000800 */
[----:B----4-:R-:W-:-:S03]  /*2c20*/  IDP.4A.S8.S8 R19, R29, R30, R19 ;  /* 0x0000001e1d137226 */ /* 0x010fc60000000613 */
[----:B------:R-:W1:Y:S01]  /*2c30*/  LDS R30, [R6+0x50] ;  /* 0x00005000061e7984 */ /* 0x000e620000000800 */
[----:B-----5:R-:W-:-:S03]  /*2c40*/  PRMT R26, R21, 0x8880, RZ ;  /* 0x00008880151a7816 */ /* 0x020fc600000000ff */
[----:B------:R-:W2:Y:S04]  /*2c50*/  LDS R29, [R6+0x44] ;  /* 0x00004400061d7984 */ /* 0x000ea80000000800 */
[----:B------:R-:W3:Y:S01]  /*2c60*/  LDS R31, [R15+0xd4] ;  /* 0x0000d4000f1f7984 */ /* 0x000ee20000000800 */
[----:B------:R-:W-:Y:S01]  /*2c70*/  PRMT R21, R21, 0x9991, RZ ;  /* 0x0000999115157816 */ /* 0x000fe200000000ff */
[----:B------:R-:W-:Y:S02]  /*2c80*/  IMAD R19, R19, R26, RZ ;  /* 0x0000001a13137224 */ /* 0x000fe400078e02ff */
[----:B------:R-:W-:Y:S02]  /*2c90*/  LDS R26, [R15+0xc8] ;  /* 0x0000c8000f1a7984 */ /* 0x000fe40000000800 */
[----:B------:R-:W-:-:S02]  /*2ca0*/  IMAD R20, R20, R21, R19 ;  /* 0x0000001514147224 */ /* 0x000fc400078e0213 */
[----:B------:R-:W4:Y:S04]  /*2cb0*/  LDS R19, [R6+0x48] ;  /* 0x0000480006137984 */ /* 0x000f280000000800 */
[----:B------:R-:W-:Y:S04]  /*2cc0*/  LDS R28, [R15+0xd8] ;  /* 0x0000d8000f1c7984 */ /* 0x000fe80000000800 */
[----:B------:R-:W5:Y:S01]  /*2cd0*/  LDS R21, [R6+0x58] ;  /* 0x0000580006157984 */ /* 0x000f620000000800 */
[----:B0-----:R-:W-:-:S03]  /*2ce0*/  IDP.4A.S8.S8 R27, R32, R27, RZ ;  /* 0x0000001b201b7226 */ /* 0x001fc600000006ff */
[----:B------:R-:W-:Y:S01]  /*2cf0*/  LDS R32, [R6+0x5c] ;  /* 0x00005c0006207984 */ /* 0x000fe20000000800 */
[----:B-1----:R-:W-:-:S03]  /*2d00*/  IDP.4A.S8.S8 R25, R25, R30, RZ ;  /* 0x0000001e19197226 */ /* 0x002fc600000006ff */
[----:B------:R-:W-:Y:S01]  /*2d10*/  LDS R30, [R15+0xe4] ;  /* 0x0000e4000f1e7984 */ /* 0x000fe20000000800 */
[----:B--2---:R-:W-:-:S03]  /*2d20*/  IDP.4A.S8.S8 R29, R34, R29, R27 ;  /* 0x0000001d221d7226 */ /* 0x004fc6000000061b */
[----:B------:R-:W-:Y:S01]  /*2d30*/  LDS R34, [R6+0x4c] ;  /* 0x00004c0006227984 */ /* 0x000fe20000000800 */
[----:B---3--:R-:W-:-:S03]  /*2d40*/  IDP.4A.S8.S8 R36, R31, R36, R25 ;  /* 0x000000241f247226 */ /* 0x008fc60000000619 */
[----:B------:R-:W0:Y:S04]  /*2d50*/  LDS R31, [R15+0xcc] ;  /* 0x0000cc000f1f7984 */ /* 0x000e280000000800 */
[----:B------:R-:W1:Y:S04]  /*2d60*/  LDS R27, [R15+0xdc] ;  /* 0x0000dc000f1b7984 */ /* 0x000e680000000800 */
[----:B------:R-:W2:Y:S01]  /*2d70*/  LDS.U16 R25, [R11+0xc] ;  /* 0x00000c000b197984 */ /* 0x000ea20000000400 */
[----:B----4-:R-:W-:-:S03]  /*2d80*/  IDP.4A.S8.S8 R26, R26, R19, R29 ;  /* 0x000000131a1a7226 */ /* 0x010fc6000000061d */
[----:B------:R-:W-:Y:S01]  /*2d90*/  LDS R19, [R15+0xe0] ;  /* 0x0000e0000f137984 */ /* 0x000fe20000000800 */
[----:B-----5:R-:W-:-:S03]  /*2da0*/  IDP.4A.S8.S8 R21, R28, R21, R36 ;  /* 0x000000151c157226 */ /* 0x020fc60000000624 */
[----:B------:R-:W3:Y:S04]  /*2db0*/  LDS R36, [R6+0x60] ;  /* 0x0000600006247984 */ /* 0x000ee80000000800 */
[----:B------:R-:W4:Y:S04]  /*2dc0*/  LDS R29, [R6+0x64] ;  /* 0x00006400061d7984 */ /* 0x000f280000000800 */
[----:B------:R-:W-:Y:S01]  /*2dd0*/  LDS R28, [R15+0xf0] ;  /* 0x0000f0000f1c7984 */ /* 0x000fe20000000800 */
[----:B0-----:R-:W-:-:S03]  /*2de0*/  IDP.4A.S8.S8 R31, R31, R34, R26 ;  /* 0x000000221f1f7226 */ /* 0x001fc6000000061a */
[----:B------:R-:W-:Y:S01]  /*2df0*/  LDS R26, [R6+0x68] ;  /* 0x00006800061a7984 */ /* 0x000fe20000000800 */
[----:B-1----:R-:W-:-:S03]  /*2e00*/  IDP.4A.S8.S8 R32, R27, R32, R21 ;  /* 0x000000201b207226 */ /* 0x002fc60000000615 */
[----:B------:R-:W0:Y:S01]  /*2e10*/  LDS R21, [R6+0x70] ;  /* 0x0000700006157984 */ /* 0x000e220000000800 */
[----:B--2---:R-:W-:-:S03]  /*2e20*/  PRMT R34, R25, 0x8880, RZ ;  /* 0x0000888019227816 */ /* 0x004fc600000000ff */
[----:B------:R-:W1:Y:S01]  /*2e30*/  LDS R27, [R15+0xe8] ;  /* 0x0000e8000f1b7984 */ /* 0x000e620000000800 */
[----:B------:R-:W-:Y:S01]  /*2e40*/  PRMT R25, R25, 0x9991, RZ ;  /* 0x0000999119197816 */ /* 0x000fe200000000ff */
[----:B------:R-:W-:Y:S02]  /*2e50*/  IMAD R31, R31, R34, RZ ;  /* 0x000000221f1f7224 */ /* 0x000fe400078e02ff */
[----:B------:R-:W2:Y:S01]  /*2e60*/  LDS R34, [R6+0x6c] ;  /* 0x00006c0006227984 */ /* 0x000ea20000000800 */
[----:B---3--:R-:W-:Y:S02]  /*2e70*/  IDP.4A.S8.S8 R36, R19, R36, RZ ;  /* 0x0000002413247226 */ /* 0x008fe400000006ff */
[----:B------:R-:W-:Y:S02]  /*2e80*/  IMAD R19, R32, R25, R31 ;  /* 0x0000001920137224 */ /* 0x000fe400078e021f */
[----:B------:R-:W-:Y:S01]  /*2e90*/  LDS R32, [R15+0xf4] ;  /* 0x0000f4000f207984 */ /* 0x000fe20000000800 */
[----:B----4-:R-:W-:-:S03]  /*2ea0*/  IDP.4A.S8.S8 R36, R30, R29, R36 ;  /* 0x0000001d1e247226 */ /* 0x010fc60000000624 */
[----:B------:R-:W3:Y:S04]  /*2eb0*/  LDS R31, [R6+0x74] ;  /* 0x00007400061f7984 */ /* 0x000ee80000000800 */
[----:B------:R-:W-:Y:S04]  /*2ec0*/  LDS R29, [R15+0xf8] ;  /* 0x0000f8000f1d7984 */ /* 0x000fe80000000800 */
[----:B------:R-:W4:Y:S04]  /*2ed0*/  LDS R30, [R6+0x78] ;  /* 0x00007800061e7984 */ /* 0x000f280000000800 */
[----:B------:R-:W-:Y:S01]  /*2ee0*/  LDS.U16 R25, [R11+0xe] ;  /* 0x00000e000b197984 */ /* 0x000fe20000000400 */
[----:B0-----:R-:W-:-:S03]  /*2ef0*/  IDP.4A.S8.S8 R28, R28, R21, RZ ;  /* 0x000000151c1c7226 */ /* 0x001fc600000006ff */
[----:B------:R-:W-:Y:S01]  /*2f00*/  LDS R21, [R6+0x7c] ;  /* 0x00007c0006157984 */ /* 0x000fe20000000800 */
[----:B-1----:R-:W-:-:S03]  /*2f10*/  IDP.4A.S8.S8 R27, R27, R26, R36 ;  /* 0x0000001a1b1b7226 */ /* 0x002fc60000000624 */
[----:B------:R-:W0:Y:S01]  /*2f20*/  LDS R26, [R15+0xfc] ;  /* 0x0000fc000f1a7984 */ /* 0x000e220000000800 */
[----:B--2---:R-:W-:-:S03]  /*2f30*/  IDP.4A.S8.S8 R33, R33, R34, R27 ;  /* 0x0000002221217226 */ /* 0x004fc6000000061b */
[----:B------:R-:W-:Y:S01]  /*2f40*/  LDS R27, [R17] ;  /* 0x00000000111b7984 */ /* 0x000fe20000000800 */
[----:B---3--:R-:W-:-:S03]  /*2f50*/  IDP.4A.S8.S8 R28, R32, R31, R28 ;  /* 0x0000001f201c7226 */ /* 0x008fc6000000061c */
[----:B------:R-:W1:Y:S01]  /*2f60*/  LDS R31, [R9] ;  /* 0x00000000091f7984 */ /* 0x000e620000000800 */
[----:B----4-:R-:W-:-:S03]  /*2f70*/  IDP.4A.S8.S8 R32, R29, R30, R28 ;  /* 0x0000001e1d207226 */ /* 0x010fc6000000061c */
[----:B------:R-:W2:Y:S04]  /*2f80*/  LDS R30, [R8+0x8] ;  /* 0x00000800081e7984 */ /* 0x000ea80000000800 */
[----:B------:R-:W3:Y:S04]  /*2f90*/  LDS R29, [R9+0x4] ;  /* 0x00000400091d7984 */ /* 0x000ee80000000800 */
[----:B------:R-:W4:Y:S01]  /*2fa0*/  LDS R28, [R8+0xc] ;  /* 0x00000c00081c7984 */ /* 0x000f220000000800 */
[----:B------:R-:W-:Y:S01]  /*2fb0*/  I2FP.F32.S32 R18, R18 ;  /* 0x0000001200127245 */ /* 0x000fe20000201400 */
[----:B0-----:R-:W-:Y:S01]  /*2fc0*/  IDP.4A.S8.S8 R21, R26, R21, R32 ;  /* 0x000000151a157226 */ /* 0x001fe20000000620 */
[----:B------:R-:W-:-:S02]  /*2fd0*/  PRMT R26, R25, 0x8880, RZ ;  /* 0x00008880191a7816 */ /* 0x000fc400000000ff */
[----:B------:R-:W-:-:S03]  /*2fe0*/  PRMT R25, R25, 0x9991, RZ ;  /* 0x0000999119197816 */ /* 0x000fc600000000ff */
[----:B------:R-:W-:Y:S01]  /*2ff0*/  IMAD R26, R33, R26, RZ ;  /* 0x0000001a211a7224 */ /* 0x000fe200078e02ff */
[----:B------:R-:W-:-:S03]  /*3000*/  I2FP.F32.S32 R19, R19 ;  /* 0x0000001300137245 */ /* 0x000fc60000201400 */
[----:B------:R-:W-:Y:S01]  /*3010*/  IMAD R25, R21, R25, R26 ;  /* 0x0000001915197224 */ /* 0x000fe200078e021a */
[----:B------:R-:W-:Y:S01]  /*3020*/  I2FP.F32.S32 R21, R20 ;  /* 0x0000001400157245 */ /* 0x000fe20000201400 */
[----:B-1----:R-:W-:-:S03]  /*3030*/  FFMA.FTZ R18, R18, R31, RZ ;  /* 0x0000001f12127223 */ /* 0x002fc600000100ff */
[----:B------:R-:W-:Y:S01]  /*3040*/  I2FP.F32.S32 R20, R25 ;  /* 0x0000001900147245 */ /* 0x000fe20000201400 */
[----:B--2---:R-:W-:Y:S01]  /*3050*/  FFMA.FTZ R19, R19, R30, RZ ;  /* 0x0000001e13137223 */ /* 0x004fe200000100ff */
[----:B---3--:R-:W-:-:S03]  /*3060*/  FFMA.FTZ R21, R21, R29, R18 ;  /* 0x0000001d15157223 */ /* 0x008fc60000010012 */
[----:B----4-:R-:W-:Y:S01]  /*3070*/  FFMA.FTZ R19, R20, R28, R19 ;  /* 0x0000001c14137223 */ /* 0x010fe20000010013 */
[----:B------:R-:W-:-:S04]  /*3080*/  FFMA.FTZ R2, R21, R27, R2 ;  /* 0x0000001b15027223 */ /* 0x000fc80000010002 */
[----:B------:R-:W-:Y:S01]  /*3090*/  FFMA.FTZ R2, R27, R19, R2 ;  /* 0x000000131b027223 */ /* 0x000fe20000010002 */
[----:B------:R-:W-:Y:S06]  /*30a0*/  BAR.SYNC.DEFER_BLOCKING 0x0 ;  /* 0x0000000000007b1d */ /* 0x000fec0000010000 */
.L_x_296:
[----:B------:R-:W-:-:S04]  /*30b0*/  UIADD3 UR4, UR4, 0x1, URZ ;  /* 0x0000000104047890 */ /* 0x000fc8000fffe03f */
[----:B------:R-:W-:-:S06]  /*30c0*/  UISETP.GE.AND UP0, UPT, UR4, UR8, UPT ;  /* 0x000000080400728c */ /* 0x000fcc000bf06270 */
[----:B------:R-:W-:-:S13]  /*30d0*/  PLOP3.LUT P0, PT, PT, PT, UP0, 0x80, 0x0 ;  /* 0x000000000000781c */ /* 0x000fda0003f0f008 */
[----:B------:R-:W-:Y:S05]  /*30e0*/  @!P0 BRA `(.L_x_297) ;  /* 0xffffffd4009c8947 */ /* 0x000fea000383ffff */
.L_x_295:
        /* <DEDUP_REMOVED lines=17> */
.L_x_298:
        /* <DEDUP_REMOVED lines=16> */
.L_x_1260:


//--------------------- .text._Z8moe_q5_KIN3c108BFloat16ELb1EEvPKvS3_PT_PKiS7_S7_iiiiiii --------------------------
	.section	.text._Z8moe_q5_KIN3c108BFloat16ELb1EEvPKvS3_PT_PKiS7_S7_iiiiiii,"ax",@progbits
	.align	128
.text._Z8moe_q5_KIN3c108BFloat16ELb1EEvPKvS3_PT_PKiS7_S7_iiiiiii:
        .type           _Z8moe_q5_KIN3c108BFloat16ELb1EEvPKvS3_PT_PKiS7_S7_iiiiiii,@function
        .size           _Z8moe_q5_KIN3c108BFloat16ELb1EEvPKvS3_PT_PKiS7_S7_iiiiiii,(.L_x_1261 - _Z8moe_q5_KIN3c108BFloat16ELb1EEvPKvS3_PT_PKiS7_S7_iiiiiii)
        .other          _Z8moe_q5_KIN3c108BFloat16ELb1EEvPKvS3_PT_PKiS7_S7_iiiiiii,@"STO_CUDA_ENTRY STV_DEFAULT"
_Z8moe_q5_KIN3c108BFloat16ELb1EEvPKvS3_PT_PKiS7_S7_iiiiiii:
[----:B------:R-:W-:Y:S01]  /*0000*/  LDC R1, c[0x0][0x28] ;  /* 0x00000a00ff017b82 */ /* 0x000fe20000000800 */
[----:B------:R-:W0:Y:S07]  /*0010*/  S2R R7, SR_CTAID.Y ;  /* 0x0000000000077919 */ /* 0x000e2e0000002600 */
[----:B------:R-:W0:Y:S01]  /*0020*/  LDC.64 R2, c[0x0][0x230] ;  /* 0x00008c00ff027b82 */ /* 0x000e220000000a00 */
[----:B------:R-:W-:Y:S01]  /*0030*/  ULDC.64 UR14, c[0x0][0x208] ;  /* 0x00008200000e7ab9 */ /* 0x000fe20000000a00 */
[----:B0-----:R-:W-:-:S05]  /*0040*/  IMAD.WIDE.U32 R2, R7, 0x4, R2 ;  /* 0x0000000407027825 */ /* 0x001fca00078e0002 */
[----:B------:R-:W2:Y:S02]  /*0050*/  LDG.E.CONSTANT R6, desc[UR14][R2.64] ;  /* 0x0000000e02067981 */ /* 0x000ea4000c1e9900 */
[----:B--2---:R-:W-:-:S13]  /*0060*/  ISETP.GT.U32.AND P0, PT, R6, 0xff, PT ;  /* 0x000000ff0600780c */ /* 0x004fda0003f04070 */
        /* <DEDUP_REMOVED lines=12> */
[----:B------:R-:W-:Y:S01]  /*0130*/  HFMA2.MMA R2, -RZ, RZ, 0, 0 ;  /* 0x00000000ff027435 */ /* 0x000fe200000001ff */
[----:B------:R-:W-:Y:S02]  /*0140*/  UISETP.GE.AND UP0, UPT, UR5, 0x100, UPT ;  /* 0x000001000500788c */ /* 0x000fe4000bf06270 */
[----:B------:R-:W-:-:S04]  /*0150*/  USHF.R.S32.HI UR4, URZ, 0x1f, UR5 ;  /* 0x0000001f3f047899 */ /* 0x000fc80008011405 */
[----:B------:R-:W-:Y:S01]  /*0160*/  PLOP3.LUT P0, PT, PT, PT, UP0, 0x80, 0x0 ;  /* 0x000000000000781c */ /* 0x000fe20003f0f008 */
[----:B------:R-:W-:-:S12]  /*0170*/  ULEA.HI UR4, UR4, UR5, URZ, 0x8 ;  /* 0x0000000504047291 */ /* 0x000fd8000f8f403f */
[----:B0-----:R-:W-:Y:S05]  /*0180*/  @!P0 BRA `(.L_x_299) ;  /* 0x0000002c000c8947 */ /* 0x001fea0003800000 */
[----:B------:R-:W0:Y:S01]  /*0190*/  S2R R3, SR_TID.X ;  /* 0x0000000000037919 */ /* 0x000e220000002100 */
[----:B------:R-:W1:Y:S01]  /*01a0*/  S2UR UR5, SR_CTAID.X ;  /* 0x00000000000579c3 */ /* 0x000e620000002500 */
[----:B------:R-:W-:Y:S01]  /*01b0*/  ULDC UR12, c[0x0][0x240] ;  /* 0x00009000000c7ab9 */ /* 0x000fe20000000800 */
[----:B------:R-:W-:Y:S01]  /*01c0*/  IMAD.SHL.U32 R16, R10, 0x4, RZ ;  /* 0x000000040a107824 */ /* 0x000fe200078e00ff */
[----:B------:R-:W-:Y:S01]  /*01d0*/  USHF.R.S32.HI UR11, URZ, 0x8, UR4 ;  /* 0x000000083f0b7899 */ /* 0x000fe20008011404 */
[----:B------:R-:W-:Y:S02]  /*01e0*/  ULDC UR13, c[0x0][0x250] ;  /* 0x00009400000d7ab9 */ /* 0x000fe40000000800 */
[----:B------:R-:W-:Y:S02]  /*01f0*/  UMOV UR4, URZ ;  /* 0x0000003f00047c82 */ /* 0x000fe40008000000 */
[----:B------:R-:W2:Y:S08]  /*0200*/  LDC R14, c[0x0][0x248] ;  /* 0x00009200ff0e7b82 */ /* 0x000eb00000000800 */
[----:B------:R-:W3:Y:S08]  /*0210*/  LDC.64 R24, c[0x0][0x210] ;  /* 0x00008400ff187b82 */ /* 0x000ef00000000a00 */
[----:B------:R-:W4:Y:S01]  /*0220*/  S2UR UR10, SR_CgaCtaId ;  /* 0x00000000000a79c3 */ /* 0x000f220000008800 */
[----:B-1----:R-:W-:-:S04]  /*0230*/  USHF.L.U32 UR5, UR5, 0x5, URZ ;  /* 0x0000000505057899 */ /* 0x002fc8000800063f */
[----:B------:R-:W-:Y:S01]  /*0240*/  ULOP3.LUT UR6, URZ, UR5, URZ, 0x33, !UPT ;  /* 0x000000053f067292 */ /* 0x000fe2000f8e333f */
[----:B0-----:R-:W-:Y:S01]  /*0250*/  SHF.R.S32.HI R2, RZ, 0x1f, R3 ;  /* 0x0000001fff027819 */ /* 0x001fe20000011403 */
[----:B------:R-:W-:Y:S01]  /*0260*/  UIMAD UR5, UR5, UR11, URZ ;  /* 0x0000000b050572a4 */ /* 0x000fe2000f8e023f */
[----:B------:R-:W-:Y:S02]  /*0270*/  LOP3.LUT R13, R3, 0x3, RZ, 0xc0, !PT ;  /* 0x00000003030d7812 */ /* 0x000fe400078ec0ff */
[CC--:B------:R-:W-:Y:S02]  /*0280*/  LEA.HI R7, R2.reuse, R3.reuse, RZ, 0x5 ;  /* 0x0000000302077211 */ /* 0x0c0fe400078f28ff */
[----:B------:R-:W-:Y:S02]  /*0290*/  LEA.HI R9, R2, R3, RZ, 0x2 ;  /* 0x0000000302097211 */ /* 0x000fe400078f10ff */
[----:B------:R-:W-:Y:S02]  /*02a0*/  LOP3.LUT R4, R7, 0xffffffe0, RZ, 0xc0, !PT ;  /* 0xffffffe007047812 */ /* 0x000fe400078ec0ff */
[----:B------:R-:W-:-:S02]  /*02b0*/  SHF.R.S32.HI R11, RZ, 0x2, R9 ;  /* 0x00000002ff0b7819 */ /* 0x000fc40000011409 */
[----:B------:R-:W-:Y:S01]  /*02c0*/  LEA.HI R8, R2, R3, RZ, 0x3 ;  /* 0x0000000302087211 */ /* 0x000fe200078f18ff */
[C---:B------:R-:W-:Y:S01]  /*02d0*/  IMAD.IADD R4, R3.reuse, 0x1, -R4 ;  /* 0x0000000103047824 */ /* 0x040fe200078e0a04 */
[----:B------:R-:W-:Y:S02]  /*02e0*/  LEA R12, R10, R11, 0x3 ;  /* 0x0000000b0a0c7211 */ /* 0x000fe400078e18ff */
[----:B------:R-:W-:Y:S01]  /*02f0*/  LOP3.LUT R2, R8, 0xfffffff8, RZ, 0xc0, !PT ;  /* 0xfffffff808027812 */ /* 0x000fe200078ec0ff */
[----:B------:R-:W-:Y:S01]  /*0300*/  IMAD.SHL.U32 R4, R4, 0x2, RZ ;  /* 0x0000000204047824 */ /* 0x000fe200078e00ff */
[----:B------:R-:W-:Y:S02]  /*0310*/  SHF.R.S32.HI R11, RZ, 0x1f, R12 ;  /* 0x0000001fff0b7819 */ /* 0x000fe4000001140c */
[----:B------:R-:W-:Y:S01]  /*0320*/  LOP3.LUT R13, R16, 0xfffffffc, R13, 0xe2, !PT ;  /* 0xfffffffc100d7812 */ /* 0x000fe200078ee20d */
[----:B------:R-:W-:Y:S01]  /*0330*/  IMAD.IADD R2, R3, 0x1, -R2 ;  /* 0x0000000103027824 */ /* 0x000fe200078e0a02 */
[----:B------:R-:W-:-:S04]  /*0340*/  SHF.R.S32.HI R5, RZ, 0x1f, R4 ;  /* 0x0000001fff057819 */ /* 0x000fc80000011404 */
[----:B------:R-:W-:Y:S02]  /*0350*/  LEA.HI R5, R5, R4, RZ, 0x4 ;  /* 0x0000000405057211 */ /* 0x000fe400078f20ff */
[----:B------:R-:W-:Y:S02]  /*0360*/  LEA.HI R4, R11, R12, RZ, 0x5 ;  /* 0x0000000c0b047211 */ /* 0x000fe400078f28ff */
[----:B------:R-:W-:Y:S02]  /*0370*/  SHF.R.S32.HI R5, RZ, 0x4, R5 ;  /* 0x00000004ff057819 */ /* 0x000fe40000011405 */
[----:B------:R-:W-:Y:S01]  /*0380*/  LOP3.LUT R31, R4, 0xffffffe0, RZ, 0xc0, !PT ;  /* 0xffffffe0041f7812 */ /* 0x000fe200078ec0ff */
[----:B------:R-:W-:Y:S01]  /*0390*/  IMAD.SHL.U32 R4, R10, 0x20, RZ ;  /* 0x000000200a047824 */ /* 0x000fe200078e00ff */
[----:B--2---:R-:W-:Y:S01]  /*03a0*/  IADD3 R11, R14, UR6, RZ ;  /* 0x000000060e0b7c10 */ /* 0x004fe2000fffe0ff */
[----:B------:R-:W-:Y:S01]  /*03b0*/  IMAD R21, R5, 0x10, R2 ;  /* 0x0000001005157824 */ /* 0x000fe200078e0202 */
[----:B------:R-:W-:Y:S01]  /*03c0*/  LOP3.LUT R2, R9, 0xfffffffc, RZ, 0xc0, !PT ;  /* 0xfffffffc09027812 */ /* 0x000fe200078ec0ff */
[----:B------:R-:W-:Y:S01]  /*03d0*/  IMAD R9, R6, UR12, RZ ;  /* 0x0000000c06097c24 */ /* 0x000fe2000f8e02ff */
[----:B------:R-:W-:Y:S01]  /*03e0*/  IADD3 R22, R4, R3, RZ ;  /* 0x0000000304167210 */ /* 0x000fe20007ffe0ff */
[----:B------:R-:W-:Y:S01]  /*03f0*/  UMOV UR6, 0x400 ;  /* 0x0000040000067882 */ /* 0x000fe20000000000 */
[----:B------:R-:W-:Y:S01]  /*0400*/  VIADDMNMX R31, R12, -R31, R11, PT ;  /* 0x8000001f0c1f7246 */ /* 0x000fe2000380010b */
[----:B------:R-:W-:Y:S01]  /*0410*/  IMAD.IADD R2, R3, 0x1, -R2 ;  /* 0x0000000103027824 */ /* 0x000fe200078e0a02 */
[----:B------:R-:W-:Y:S01]  /*0420*/  SHF.R.S32.HI R5, RZ, 0x1f, R22 ;  /* 0x0000001fff057819 */ /* 0x000fe20000011416 */
[----:B------:R-:W-:Y:S01]  /*0430*/  UIADD3 UR7, UR6, 0x2080, URZ ;  /* 0x0000208006077890 */ /* 0x000fe2000fffe03f */
[----:B------:R-:W-:Y:S01]  /*0440*/  SHF.R.S32.HI R12, RZ, 0x1f, R31 ;  /* 0x0000001fff0c7819 */ /* 0x000fe2000001141f */
[----:B------:R-:W-:Y:S01]  /*0450*/  UIADD3 UR8, UR6, 0x2104, URZ ;  /* 0x0000210406087890 */ /* 0x000fe2000fffe03f */
[----:B------:R-:W-:Y:S01]  /*0460*/  LEA.HI R5, R5, R22, RZ, 0x5 ;  /* 0x0000001605057211 */ /* 0x000fe200078f28ff */
[----:B------:R-:W-:Y:S01]  /*0470*/  UIADD3 UR9, UR6, 0x2514, URZ ;  /* 0x0000251406097890 */ /* 0x000fe2000fffe03f */
[----:B---3--:R-:W-:Y:S01]  /*0480*/  IADD3 R24, P1, R9, R24, RZ ;  /* 0x0000001809187210 */ /* 0x008fe20007f3e0ff */
[----:B----4-:R-:W-:Y:S01]  /*0490*/  ULEA UR16, UR10, UR6, 0x18 ;  /* 0x000000060a107291 */ /* 0x010fe2000f8ec03f */
[----:B------:R-:W-:Y:S01]  /*04a0*/  LOP3.LUT R5, R5, 0xffffffe0, RZ, 0xc0, !PT ;  /* 0xffffffe005057812 */ /* 0x000fe200078ec0ff */
[----:B------:R-:W-:Y:S01]  /*04b0*/  UIADD3 UR6, UR6, 0x2314, URZ ;  /* 0x0000231406067890 */ /* 0x000fe2000fffe03f */
[----:B------:R-:W-:Y:S01]  /*04c0*/  LEA.HI R6, R2, R2, RZ, 0x1 ;  /* 0x0000000202067211 */ /* 0x000fe200078f08ff */
[----:B------:R-:W-:Y:S01]  /*04d0*/  ULEA UR9, UR10, UR9, 0x18 ;  /* 0x000000090a097291 */ /* 0x000fe2000f8ec03f */
[----:B------:R-:W-:Y:S01]  /*04e0*/  VIADDMNMX R22, R22, -R5, R11, PT ;  /* 0x8000000516167246 */ /* 0x000fe2000380010b */
[----:B------:R-:W-:Y:S01]  /*04f0*/  ULEA UR6, UR10, UR6, 0x18 ;  /* 0x000000060a067291 */ /* 0x000fe2000f8ec03f */
[----:B------:R-:W-:Y:S01]  /*0500*/  LEA.HI R5, R12, R31, RZ, 0x3 ;  /* 0x0000001f0c057211 */ /* 0x000fe200078f18ff */
[----:B------:R-:W-:Y:S01]  /*0510*/  ULEA UR8, UR10, UR8, 0x18 ;  /* 0x000000080a087291 */ /* 0x000fe2000f8ec03f */
[----:B------:R-:W-:Y:S01]  /*0520*/  ISETP.NE.AND P0, PT, R2, RZ, PT ;  /* 0x000000ff0200720c */ /* 0x000fe20003f05270 */
[----:B------:R-:W-:Y:S01]  /*0530*/  ULEA UR7, UR10, UR7, 0x18 ;  /* 0x000000070a077291 */ /* 0x000fe2000f8ec03f */
[----:B------:R-:W-:Y:S01]  /*0540*/  LEA.HI.X.SX32 R25, R9, R25, 0x1, P1 ;  /* 0x0000001909197211 */ /* 0x000fe200008f0eff */
[----:B------:R-:W-:Y:S01]  /*0550*/  USHF.R.S32.HI UR12, URZ, 0x1f, UR13 ;  /* 0x0000001f3f0c7899 */ /* 0x000fe2000801140d */
[----:B------:R-:W-:-:S02]  /*0560*/  SHF.R.S32.HI R9, RZ, 0x3, R4 ;  /* 0x00000003ff097819 */ /* 0x000fc40000011404 */
[----:B------:R-:W-:Y:S01]  /*0570*/  IADD3 R4, R3, 0x20, RZ ;  /* 0x0000002003047810 */ /* 0x000fe20007ffe0ff */
[----:B------:R-:W-:Y:S01]  /*0580*/  ULEA.HI UR12, UR12, UR13, URZ, 0x5 ;  /* 0x0000000d0c0c7291 */ /* 0x000fe2000f8f283f */
[----:B------:R-:W-:Y:S02]  /*0590*/  LOP3.LUT R23, R6, 0xfffffffe, RZ, 0xc0, !PT ;  /* 0xfffffffe06177812 */ /* 0x000fe400078ec0ff */
[----:B------:R-:W-:Y:S01]  /*05a0*/  LEA.HI.SX32 R26, R5, R2, 0x1d ;  /* 0x00000002051a7211 */ /* 0x000fe200078feaff */
[----:B------:R-:W-:Y:S01]  /*05b0*/  IMAD.SHL.U32 R5, R3, 0x4, RZ ;  /* 0x0000000403057824 */ /* 0x000fe200078e00ff */
[----:B------:R-:W-:Y:S01]  /*05c0*/  SHF.R.S32.HI R12, RZ, 0x5, R7 ;  /* 0x00000005ff0c7819 */ /* 0x000fe20000011407 */
[----:B------:R-:W-:Y:S01]  /*05d0*/  IMAD.SHL.U32 R15, R4, 0x4, RZ ;  /* 0x00000004040f7824 */ /* 0x000fe200078e00ff */
[----:B------:R-:W-:Y:S01]  /*05e0*/  SHF.R.S32.HI R27, RZ, 0x1f, R22 ;  /* 0x0000001fff1b7819 */ /* 0x000fe20000011416 */
[----:B------:R-:W-:Y:S01]  /*05f0*/  IMAD.IADD R23, R2, 0x1, -R23 ;  /* 0x0000000102177824 */ /* 0x000fe200078e0a17 */
[----:B------:R-:W-:Y:S01]  /*0600*/  LEA.HI.SX32 R14, R8, R5, 0x1d ;  /* 0x00000005080e7211 */ /* 0x000fe200078feaff */
[----:B------:R-:W-:Y:S01]  /*0610*/  IMAD R26, R31, 0x4, R26 ;  /* 0x000000041f1a7824 */ /* 0x000fe200078e021a */
[----:B------:R-:W-:Y:S01]  /*0620*/  LEA R8, R9, UR9, 0x2 ;  /* 0x0000000909087c11 */ /* 0x000fe2000f8e10ff */
[----:B------:R-:W-:Y:S01]  /*0630*/  VIADD R33, R23, 0x1 ;  /* 0x0000000117217836 */ /* 0x000fe20000000000 */
[----:B------:R-:W-:Y:S01]  /*0640*/  LOP3.LUT R16, R15, 0x7c, RZ, 0xc0, !PT ;  /* 0x0000007c0f107812 */ /* 0x000fe200078ec0ff */
[----:B------:R-:W-:Y:S01]  /*0650*/  @!P0 IMAD.MOV R33, RZ, RZ, R23 ;  /* 0x000000ffff218224 */ /* 0x000fe200078e0217 */
[C---:B------:R-:W-:Y:S01]  /*0660*/  LEA R9, R10.reuse, UR6, 0x7 ;  /* 0x000000060a097c11 */ /* 0x040fe2000f8e38ff */
[----:B------:R-:W-:Y:S01]  /*0670*/  IMAD.MOV.U32 R2, RZ, RZ, RZ ;  /* 0x000000ffff027224 */ /* 0x000fe200078e00ff */
[----:B------:R-:W-:Y:S01]  /*0680*/  VIMNMX R34, R11, R10, PT ;  /* 0x0000000a0b227248 */ /* 0x000fe20003fe0100 */
[----:B------:R-:W-:Y:S01]  /*0690*/  IMAD R31, R31, UR11, RZ ;  /* 0x0000000b1f1f7c24 */ /* 0x000fe2000f8e02ff */
[C-C-:B------:R-:W-:Y:S01]  /*06a0*/  VIADDMNMX R36, R10.reuse, 0x8, R11.reuse, PT ;  /* 0x000000080a247846 */ /* 0x140fe2000380010b */
[----:B------:R-:W-:Y:S01]  /*06b0*/  USHF.R.S32.HI UR12, URZ, 0x5, UR12 ;  /* 0x000000053f0c7899 */ /* 0x000fe2000801140c */
[----:B------:R-:W-:-:S02]  /*06c0*/  VIADDMNMX R38, R10, 0x10, R11, PT ;  /* 0x000000100a267846 */ /* 0x000fc4000380010b */
[C-C-:B------:R-:W-:Y:S02]  /*06d0*/  VIADDMNMX R32, R10.reuse, 0x14, R11.reuse, PT ;  /* 0x000000140a207846 */ /* 0x140fe4000380010b */
[--C-:B------:R-:W-:Y:S01]  /*06e0*/  VIADDMNMX R40, R10, 0x18, R11.reuse, PT ;  /* 0x000000180a287846 */ /* 0x100fe2000380010b */
[----:B------:R-:W-:Y:S01]  /*06f0*/  IMAD R18, R38, UR11, RZ ;  /* 0x0000000b26127c24 */ /* 0x000fe2000f8e02ff */
[--C-:B------:R-:W-:Y:S01]  /*0700*/  VIADDMNMX R28, R10, 0x4, R11.reuse, PT ;  /* 0x000000040a1c7846 */ /* 0x100fe2000380010b */
[----:B------:R-:W-:Y:S01]  /*0710*/  IMAD R19, R32, UR11, RZ ;  /* 0x0000000b20137c24 */ /* 0x000fe2000f8e02ff */
[--C-:B------:R-:W-:Y:S01]  /*0720*/  VIADDMNMX R30, R10, 0xc, R11.reuse, PT ;  /* 0x0000000c0a1e7846 */ /* 0x100fe2000380010b */
[----:B------:R-:W-:Y:S01]  /*0730*/  IMAD R20, R40, UR11, RZ ;  /* 0x0000000b28147c24 */ /* 0x000fe2000f8e02ff */
[----:B------:R-:W-:Y:S01]  /*0740*/  VIADDMNMX R42, R10, 0x1c, R11, PT ;  /* 0x0000001c0a2a7846 */ /* 0x000fe2000380010b */
[----:B------:R-:W-:Y:S01]  /*0750*/  IMAD R39, R32, 0x41, R21 ;  /* 0x0000004120277824 */ /* 0x000fe200078e0215 */
[----:B------:R-:W-:Y:S01]  /*0760*/  LEA R7, R13, UR9, 0x2 ;  /* 0x000000090d077c11 */ /* 0x000fe2000f8e10ff */
[----:B------:R-:W-:Y:S01]  /*0770*/  IMAD.IADD R13, R12, 0x1, R3 ;  /* 0x000000010c0d7824 */ /* 0x000fe200078e0203 */
[----:B------:R-:W-:Y:S01]  /*0780*/  LEA.HI R27, R27, R22, RZ, 0x5 ;  /* 0x000000161b1b7211 */ /* 0x000fe200078f28ff */
[--C-:B------:R-:W-:Y:S01]  /*0790*/  IMAD R35, R28, 0x41, R21.reuse ;  /* 0x000000411c237824 */ /* 0x100fe200078e0215 */
[----:B------:R-:W-:Y:S01]  /*07a0*/  LEA R11, R14, UR8, 0x2 ;  /* 0x000000080e0b7c11 */ /* 0x000fe2000f8e10ff */
[----:B------:R-:W-:Y:S01]  /*07b0*/  IMAD R14, R34, UR11, RZ ;  /* 0x0000000b220e7c24 */ /* 0x000fe2000f8e02ff */
[----:B------:R-:W-:Y:S01]  /*07c0*/  IADD3 R12, R9, R16, RZ ;  /* 0x00000010090c7210 */ /* 0x000fe20007ffe0ff */
[----:B------:R-:W-:Y:S01]  /*07d0*/  IMAD R16, R36, UR11, RZ ;  /* 0x0000000b24107c24 */ /* 0x000fe2000f8e02ff */
[----:B------:R-:W-:Y:S01]  /*07e0*/  MOV R6, 0x104 ;  /* 0x0000010400067802 */ /* 0x000fe20000000f00 */
[----:B------:R-:W-:Y:S01]  /*07f0*/  IMAD R34, R34, 0x41, R21 ;  /* 0x0000004122227824 */ /* 0x000fe200078e0215 */
[----:B------:R-:W-:Y:S01]  /*0800*/  SHF.R.S32.HI R32, RZ, 0x1f, R33 ;  /* 0x0000001fff207819 */ /* 0x000fe20000011421 */
[--C-:B------:R-:W-:Y:S01]  /*0810*/  IMAD R36, R36, 0x41, R21.reuse ;  /* 0x0000004124247824 */ /* 0x100fe200078e0215 */
[----:B------:R-:W-:Y:S01]  /*0820*/  LEA.HI.SX32 R27, R27, R22, 0x1b ;  /* 0x000000161b1b7211 */ /* 0x000fe200078fdaff */
[--C-:B------:R-:W-:Y:S01]  /*0830*/  IMAD R37, R30, 0x41, R21.reuse ;  /* 0x000000411e257824 */ /* 0x100fe200078e0215 */
[----:B------:R-:W-:Y:S01]  /*0840*/  SHF.L.U64.HI R32, R33, 0x2, R32 ;  /* 0x0000000221207819 */ /* 0x000fe20000010220 */
[--C-:B------:R-:W-:Y:S01]  /*0850*/  IMAD R38, R38, 0x41, R21.reuse ;  /* 0x0000004126267824 */ /* 0x100fe200078e0215 */
[----:B------:R-:W-:Y:S01]  /*0860*/  LOP3.LUT R5, R5, 0x1c, RZ, 0xc0, !PT ;  /* 0x0000001c05057812 */ /* 0x000fe200078ec0ff */
[--C-:B------:R-:W-:Y:S01]  /*0870*/  IMAD R40, R40, 0x41, R21.reuse ;  /* 0x0000004128287824 */ /* 0x100fe200078e0215 */
[----:B------:R-:W-:Y:S01]  /*0880*/  LEA R13, R13, UR7, 0x2 ;  /* 0x000000070d0d7c11 */ /* 0x000fe2000f8e10ff */
[----:B------:R-:W-:Y:S01]  /*0890*/  IMAD R41, R42, 0x41, R21 ;  /* 0x000000412a297824 */ /* 0x000fe200078e0215 */
[----:B------:R-:W-:Y:S01]  /*08a0*/  SHF.L.U32 R23, R23, 0x1, RZ ;  /* 0x0000000117177819 */ /* 0x000fe200000006ff */
[----:B------:R-:W-:Y:S01]  /*08b0*/  IMAD R17, R30, UR11, RZ ;  /* 0x0000000b1e117c24 */ /* 0x000fe2000f8e02ff */
[----:B------:R-:W-:Y:S01]  /*08c0*/  LEA R30, R27, UR7, 0x2 ;  /* 0x000000071b1e7c11 */ /* 0x000fe2000f8e10ff */
[----:B------:R-:W-:Y:S01]  /*08d0*/  IMAD R6, R3, R6, UR16 ;  /* 0x0000001003067e24 */ /* 0x000fe2000f8e0206 */
[----:B------:R-:W-:Y:S01]  /*08e0*/  LEA R34, R34, UR16, 0x2 ;  /* 0x0000001022227c11 */ /* 0x000fe2000f8e10ff */
[----:B------:R-:W-:Y:S01]  /*08f0*/  IMAD R15, R28, UR11, RZ ;  /* 0x0000000b1c0f7c24 */ /* 0x000fe2000f8e02ff */
[----:B------:R-:W-:Y:S01]  /*0900*/  LEA R35, R35, UR16, 0x2 ;  /* 0x0000001023237c11 */ /* 0x000fe2000f8e10ff */
[----:B------:R-:W-:Y:S01]  /*0910*/  IMAD R22, R22, UR11, RZ ;  /* 0x0000000b16167c24 */ /* 0x000fe2000f8e02ff */
[----:B------:R-:W-:Y:S01]  /*0920*/  LEA R36, R36, UR16, 0x2 ;  /* 0x0000001024247c11 */ /* 0x000fe2000f8e10ff */
[----:B------:R-:W-:Y:S01]  /*0930*/  IMAD.SHL.U32 R33, R33, 0x4, RZ ;  /* 0x0000000421217824 */ /* 0x000fe200078e00ff */
[----:B------:R-:W-:Y:S01]  /*0940*/  LEA R37, R37, UR16, 0x2 ;  /* 0x0000001025257c11 */ /* 0x000fe2000f8e10ff */
[----:B------:R-:W-:Y:S01]  /*0950*/  IMAD R21, R42, UR11, RZ ;  /* 0x0000000b2a157c24 */ /* 0x000fe2000f8e02ff */
[----:B------:R-:W-:-:S02]  /*0960*/  LEA R38, R38, UR16, 0x2 ;  /* 0x0000001026267c11 */ /* 0x000fc4000f8e10ff */
[----:B------:R-:W-:Y:S02]  /*0970*/  LEA R39, R39, UR16, 0x2 ;  /* 0x0000001027277c11 */ /* 0x000fe4000f8e10ff */
[----:B------:R-:W-:Y:S02]  /*0980*/  LEA R40, R40, UR16, 0x2 ;  /* 0x0000001028287c11 */ /* 0x000fe4000f8e10ff */
[----:B------:R-:W-:Y:S02]  /*0990*/  LEA R41, R41, UR16, 0x2 ;  /* 0x0000001029297c11 */ /* 0x000fe4000f8e10ff */
[----:B------:R-:W-:Y:S01]  /*09a0*/  LEA R10, R10, UR9, 0x4 ;  /* 0x000000090a0a7c11 */ /* 0x000fe2000f8e20ff */
[----:B------:R-:W-:Y:S01]  /*09b0*/  ULDC UR9, c[0x0][0x244] ;  /* 0x0000910000097ab9 */ /* 0x000fe20000000800 */
[----:B------:R-:W-:Y:S01]  /*09c0*/  LEA R42, R26, UR8, 0x2 ;  /* 0x000000081a2a7c11 */ /* 0x000fe2000f8e10ff */
[----:B------:R-:W-:-:S06]  /*09d0*/  ULDC UR8, c[0x0][0x24c] ;  /* 0x0000930000087ab9 */ /* 0x000fcc0000000800 */
.L_x_301:
[----:B------:R-:W-:Y:S01]  /*09e0*/  SHF.R.S32.HI R48, RZ, 0x1f, R3 ;  /* 0x0000001fff307819 */ /* 0x000fe20000011403 */
[----:B------:R-:W-:Y:S02]  /*09f0*/  USHF.R.S32.HI UR6, URZ, 0x1f, UR4 ;  /* 0x0000001f3f067899 */ /* 0x000fe40008011404 */
[----:B------:R-:W-:Y:S01]  /*0a00*/  UIADD3 UR7, UP0, UR5, UR4, URZ ;  /* 0x0000000405077290 */ /* 0x000fe2000ff1e03f */
[----:B------:R-:W-:-:S03]  /*0a10*/  LEA.HI R26, R48, R3, RZ, 0x5 ;  /* 0x00000003301a7211 */ /* 0x000fc600078f28ff */
[----:B------:R-:W-:Y:S01]  /*0a20*/  ULEA.HI.X.SX32 UR6, UR5, UR6, 0x1, UP0 ;  /* 0x0000000605067291 */ /* 0x000fe200080f0e3f */
[----:B------:R-:W-:Y:S02]  /*0a30*/  SHF.R.S32.HI R44, RZ, 0x5, R26 ;  /* 0x00000005ff2c7819 */ /* 0x000fe4000001141a */
[----:B------:R-:W-:Y:S02]  /*0a40*/  LOP3.LUT R26, R26, 0xffffffe0, RZ, 0xc0, !PT ;  /* 0xffffffe01a1a7812 */ /* 0x000fe400078ec0ff */
[----:B0-----:R-:W-:Y:S02]  /*0a50*/  IADD3 R43, P0, R44, UR7, RZ ;  /* 0x000000072c2b7c10 */ /* 0x001fe4000ff1e0ff */
[----:B------:R-:W-:Y:S02]  /*0a60*/  IADD3 R49, -R26, R3, RZ ;  /* 0x000000031a317210 */ /* 0x000fe40007ffe1ff */
[----:B------:R-:W-:Y:S02]  /*0a70*/  LEA.HI.X.SX32 R44, R44, UR6, 0x1, P0 ;  /* 0x000000062c2c7c11 */ /* 0x000fe400080f0eff */
[----:B------:R-:W-:-:S02]  /*0a80*/  IADD3 R29, P0, R14, R43, RZ ;  /* 0x0000002b0e1d7210 */ /* 0x000fc40007f1e0ff */
[----:B------:R-:W-:Y:S02]  /*0a90*/  SHF.R.S32.HI R46, RZ, 0x1f, R49 ;  /* 0x0000001fff2e7819 */ /* 0x000fe40000011431 */
[----:B------:R-:W-:Y:S01]  /*0aa0*/  LEA.HI.X.SX32 R26, R14, R44, 0x1, P0 ;  /* 0x0000002c0e1a7211 */ /* 0x000fe200000f0eff */
[----:B------:R-:W-:Y:S01]  /*0ab0*/  IMAD.WIDE.U32 R28, R29, 0xb0, R24 ;  /* 0x000000b01d1c7825 */ /* 0x000fe200078e0018 */
[----:B------:R-:W-:-:S03]  /*0ac0*/  LEA.HI R46, R46, R49, RZ, 0x3 ;  /* 0x000000312e2e7211 */ /* 0x000fc600078f18ff */
[----:B------:R-:W-:Y:S01]  /*0ad0*/  IMAD R27, R26, 0xb0, RZ ;  /* 0x000000b01a1b7824 */ /* 0x000fe200078e02ff */
[----:B------:R-:W-:-:S03]  /*0ae0*/  LOP3.LUT R26, R46, 0xfffffff8, RZ, 0xc0, !PT ;  /* 0xfffffff82e1a7812 */ /* 0x000fc600078ec0ff */
[----:B------:R-:W-:Y:S02]  /*0af0*/  IMAD.IADD R29, R29, 0x1, R27 ;  /* 0x000000011d1d7824 */ /* 0x000fe400078e021b */
[----:B------:R-:W-:-:S04]  /*0b00*/  IMAD.IADD R45, R49, 0x1, -R26 ;  /* 0x00000001312d7824 */ /* 0x000fc800078e0a1a */
[----:B------:R-:W-:-:S04]  /*0b10*/  IMAD.WIDE R26, R45, 0x4, R28 ;  /* 0x000000042d1a7825 */ /* 0x000fc800078e021c */
[----:B------:R-:W-:Y:S02]  /*0b20*/  IMAD.WIDE R28, R49, 0x4, R28 ;  /* 0x00000004311c7825 */ /* 0x000fe400078e021c */
[----:B------:R-:W2:Y:S04]  /*0b30*/  LDG.E.CONSTANT R26, desc[UR14][R26.64+0x10] ;  /* 0x0000100e1a1a7981 */ /* 0x000ea8000c1e9900 */
[----:B------:R0:W3:Y:S01]  /*0b40*/  LDG.E.CONSTANT R28, desc[UR14][R28.64+0x30] ;  /* 0x0000300e1c1c7981 */ /* 0x0000e2000c1e9900 */
[----:B------:R-:W-:-:S04]  /*0b50*/  SHF.R.S32.HI R46, RZ, 0x3, R46 ;  /* 0x00000003ff2e7819 */ /* 0x000fc8000001142e */
[----:B------:R-:W-:-:S05]  /*0b60*/  SHF.L.U32 R46, R46, 0x1, RZ ;  /* 0x000000012e2e7819 */ /* 0x000fca00000006ff */
[----:B------:R-:W-:Y:S01]  /*0b70*/  VIADD R47, R46, 0x1 ;  /* 0x000000012e2f7836 */ /* 0x000fe20000000000 */
[----:B0-----:R-:W-:-:S04]  /*0b80*/  IADD3 R29, P0, R15, R43, RZ ;  /* 0x0000002b0f1d7210 */ /* 0x001fc80007f1e0ff */
[--C-:B--2---:R-:W-:Y:S02]  /*0b90*/  SHF.R.S32.HI R52, RZ, R47, R26.reuse ;  /* 0x0000002fff347219 */ /* 0x104fe4000001141a */
[----:B------:R-:W-:Y:S02]  /*0ba0*/  SHF.R.S32.HI R50, RZ, R46, R26 ;  /* 0x0000002eff327219 */ /* 0x000fe4000001141a */
[----:B------:R-:W-:Y:S02]  /*0bb0*/  SHF.L.U32 R52, R52, 0x4, RZ ;  /* 0x0000000434347819 */ /* 0x000fe400000006ff */
[----:B---3--:R-:W-:Y:S01]  /*0bc0*/  SHF.R.U32.HI R26, RZ, 0x4, R28 ;  /* 0x00000004ff1a7819 */ /* 0x008fe2000001161c */
[----:B------:R-:W-:Y:S01]  /*0bd0*/  IMAD.SHL.U32 R50, R50, 0x10, RZ ;  /* 0x0000001032327824 */ /* 0x000fe200078e00ff */
[----:B------:R-:W-:-:S04]  /*0be0*/  LOP3.LUT R27, R52, 0x10101010, RZ, 0xc0, !PT ;  /* 0x10101010341b7812 */ /* 0x000fc800078ec0ff */
[----:B------:R-:W-:Y:S02]  /*0bf0*/  LOP3.LUT R53, R27, 0xf0f0f0f, R26, 0xf8, !PT ;  /* 0x0f0f0f0f1b357812 */ /* 0x000fe400078ef81a */
[----:B------:R-:W-:Y:S02]  /*0c00*/  LOP3.LUT R51, R50, 0x10101010, RZ, 0xc0, !PT ;  /* 0x1010101032337812 */ /* 0x000fe400078ec0ff */
[----:B------:R-:W-:Y:S01]  /*0c10*/  LEA.HI.X.SX32 R26, R15, R44, 0x1, P0 ;  /* 0x0000002c0f1a7211 */ /* 0x000fe200000f0eff */
[----:B------:R-:W-:Y:S01]  /*0c20*/  STS [R34+0x20], R53 ;  /* 0x0000203522007388 */ /* 0x000fe20000000800 */
[----:B------:R-:W-:Y:S01]  /*0c30*/  LOP3.LUT R51, R51, 0xf0f0f0f, R28, 0xf8, !PT ;  /* 0x0f0f0f0f33337812 */ /* 0x000fe200078ef81c */
[----:B------:R-:W-:-:S04]  /*0c40*/  IMAD.WIDE.U32 R28, R29, 0xb0, R24 ;  /* 0x000000b01d1c7825 */ /* 0x000fc800078e0018 */
[----:B------:R-:W-:Y:S01]  /*0c50*/  IMAD R27, R26, 0xb0, RZ ;  /* 0x000000b01a1b7824 */ /* 0x000fe200078e02ff */
[----:B------:R0:W-:Y:S03]  /*0c60*/  STS [R34], R51 ;  /* 0x0000003322007388 */ /* 0x0001e60000000800 */
[----:B------:R-:W-:Y:S02]  /*0c70*/  IMAD.IADD R29, R29, 0x1, R27 ;  /* 0x000000011d1d7824 */ /* 0x000fe400078e021b */
[----:B------:R-:W-:-:S04]  /*0c80*/  IMAD.WIDE R26, R49, 0x4, R28 ;  /* 0x00000004311a7825 */ /* 0x000fc800078e021c */
[----:B------:R-:W-:Y:S02]  /*0c90*/  IMAD.WIDE R28, R45, 0x4, R28 ;  /* 0x000000042d1c7825 */ /* 0x000fe400078e021c */
[----:B------:R-:W2:Y:S04]  /*0ca0*/  LDG.E.CONSTANT R26, desc[UR14][R26.64+0x30] ;  /* 0x0000300e1a1a7981 */ /* 0x000ea8000c1e9900 */
[----:B------:R1:W3:Y:S02]  /*0cb0*/  LDG.E.CONSTANT R28, desc[UR14][R28.64+0x10] ;  /* 0x0000100e1c1c7981 */ /* 0x0002e4000c1e9900 */
[----:B-1----:R-:W-:Y:S02]  /*0cc0*/  IADD3 R29, P0, R16, R43, RZ ;  /* 0x0000002b101d7210 */ /* 0x002fe40007f1e0ff */
[----:B---3--:R-:W-:-:S02]  /*0cd0*/  SHF.R.S32.HI R50, RZ, R46, R28 ;  /* 0x0000002eff327219 */ /* 0x008fc4000001141c */
[----:B------:R-:W-:Y:S01]  /*0ce0*/  SHF.R.S32.HI R52, RZ, R47, R28 ;  /* 0x0000002fff347219 */ /* 0x000fe2000001141c */
[----:B------:R-:W-:-:S03]  /*0cf0*/  IMAD.WIDE.U32 R28, R29, 0xb0, R24 ;  /* 0x000000b01d1c7825 */ /* 0x000fc600078e0018 */
[----:B------:R-:W-:Y:S01]  /*0d00*/  SHF.L.U32 R52, R52, 0x4, RZ ;  /* 0x0000000434347819 */ /* 0x000fe200000006ff */
[----:B------:R-:W-:-:S05]  /*0d10*/  IMAD.SHL.U32 R50, R50, 0x10, RZ ;  /* 0x0000001032327824 */ /* 0x000fca00078e00ff */
[----:B0-----:R-:W-:Y:S02]  /*0d20*/  LOP3.LUT R51, R50, 0x10101010, RZ, 0xc0, !PT ;  /* 0x1010101032337812 */ /* 0x001fe400078ec0ff */
[--C-:B--2---:R-:W-:Y:S02]  /*0d30*/  SHF.R.U32.HI R50, RZ, 0x4, R26.reuse ;  /* 0x00000004ff327819 */ /* 0x104fe4000001161a */
[----:B------:R-:W-:Y:S02]  /*0d40*/  LOP3.LUT R53, R51, 0xf0f0f0f, R26, 0xf8, !PT ;  /* 0x0f0f0f0f33357812 */ /* 0x000fe400078ef81a */
[----:B------:R-:W-:Y:S02]  /*0d50*/  LEA.HI.X.SX32 R26, R16, R44, 0x1, P0 ;  /* 0x0000002c101a7211 */ /* 0x000fe400000f0eff */
[----:B------:R-:W-:Y:S01]  /*0d60*/  LOP3.LUT R51, R52, 0x10101010, RZ, 0xc0, !PT ;  /* 0x1010101034337812 */ /* 0x000fe200078ec0ff */
[----:B------:R-:W-:Y:S02]  /*0d70*/  STS [R35], R53 ;  /* 0x0000003523007388 */ /* 0x000fe40000000800 */
[----:B------:R-:W-:Y:S01]  /*0d80*/  IMAD R27, R26, 0xb0, RZ ;  /* 0x000000b01a1b7824 */ /* 0x000fe200078e02ff */
[----:B------:R-:W-:-:S03]  /*0d90*/  LOP3.LUT R50, R51, 0xf0f0f0f, R50, 0xf8, !PT ;  /* 0x0f0f0f0f33327812 */ /* 0x000fc600078ef832 */
[----:B------:R-:W-:Y:S02]  /*0da0*/  IMAD.IADD R29, R29, 0x1, R27 ;  /* 0x000000011d1d7824 */ /* 0x000fe400078e021b */
[----:B------:R0:W-:Y:S01]  /*0db0*/  STS [R35+0x20], R50 ;  /* 0x0000203223007388 */ /* 0x0001e20000000800 */
[----:B------:R-:W-:-:S04]  /*0dc0*/  IMAD.WIDE R26, R49, 0x4, R28 ;  /* 0x00000004311a7825 */ /* 0x000fc800078e021c */
[----:B------:R-:W-:Y:S02]  /*0dd0*/  IMAD.WIDE R28, R45, 0x4, R28 ;  /* 0x000000042d1c7825 */ /* 0x000fe400078e021c */
[----:B------:R-:W2:Y:S04]  /*0de0*/  LDG.E.CONSTANT R26, desc[UR14][R26.64+0x30] ;  /* 0x0000300e1a1a7981 */ /* 0x000ea8000c1e9900 */
[----:B------:R1:W0:Y:S02]  /*0df0*/  LDG.E.CONSTANT R28, desc[UR14][R28.64+0x10] ;  /* 0x0000100e1c1c7981 */ /* 0x000224000c1e9900 */
[----:B-1----:R-:W-:Y:S02]  /*0e00*/  IADD3 R29, P0, R17, R43, RZ ;  /* 0x0000002b111d7210 */ /* 0x002fe40007f1e0ff */
[----:B0-----:R-:W-:-:S02]  /*0e10*/  SHF.R.S32.HI R50, RZ, R46, R28 ;  /* 0x0000002eff327219 */ /* 0x001fc4000001141c */
[----:B------:R-:W-:Y:S01]  /*0e20*/  SHF.R.S32.HI R52, RZ, R47, R28 ;  /* 0x0000002fff347219 */ /* 0x000fe2000001141c */
[----:B------:R-:W-:-:S03]  /*0e30*/  IMAD.WIDE.U32 R28, R29, 0xb0, R24 ;  /* 0x000000b01d1c7825 */ /* 0x000fc600078e0018 */
[----:B------:R-:W-:Y:S01]  /*0e40*/  SHF.L.U32 R52, R52, 0x4, RZ ;  /* 0x0000000434347819 */ /* 0x000fe200000006ff */
[----:B------:R-:W-:-:S05]  /*0e50*/  IMAD.SHL.U32 R50, R50, 0x10, RZ ;  /* 0x0000001032327824 */ /* 0x000fca00078e00ff */
[----:B------:R-:W-:Y:S02]  /*0e60*/  LOP3.LUT R51, R50, 0x10101010, RZ, 0xc0, !PT ;  /* 0x1010101032337812 */ /* 0x000fe400078ec0ff */
        /* <DEDUP_REMOVED lines=31> */
[----:B------:R1:W2:Y:S04]  /*1060*/  LDG.E.CONSTANT R26, desc[UR14][R26.64+0x30] ;  /* 0x0000300e1a1a7981 */ /* 0x0002a8000c1e9900 */
[----:B------:R-:W0:Y:S01]  /*1070*/  LDG.E.CONSTANT R28, desc[UR14][R28.64+0x10] ;  /* 0x0000100e1c1c7981 */ /* 0x000e22000c1e9900 */
[----:B-1----:R-:W-:Y:S02]  /*1080*/  IADD3 R27, P0, R19, R43, RZ ;  /* 0x0000002b131b7210 */ /* 0x002fe40007f1e0ff */
[--C-:B0-----:R-:W-:Y:S02]  /*1090*/  SHF.R.S32.HI R50, RZ, R46, R28.reuse ;  /* 0x0000002eff327219 */ /* 0x101fe4000001141c */
[----:B------:R-:W-:-:S03]  /*10a0*/  SHF.R.S32.HI R52, RZ, R47, R28 ;  /* 0x0000002fff347219 */ /* 0x000fc6000001141c */
[----:B------:R-:W-:Y:S01]  /*10b0*/  IMAD.SHL.U32 R50, R50, 0x10, RZ ;  /* 0x0000001032327824 */ /* 0x000fe200078e00ff */
[----:B------:R-:W-:-:S04]  /*10c0*/  SHF.L.U32 R52, R52, 0x4, RZ ;  /* 0x0000000434347819 */ /* 0x000fc800000006ff */
[----:B------:R-:W-:Y:S02]  /*10d0*/  LOP3.LUT R51, R50, 0x10101010, RZ, 0xc0, !PT ;  /* 0x1010101032337812 */ /* 0x000fe400078ec0ff */
[--C-:B--2---:R-:W-:Y:S02]  /*10e0*/  SHF.R.U32.HI R50, RZ, 0x4, R26.reuse ;  /* 0x00000004ff327819 */ /* 0x104fe4000001161a */
[----:B------:R-:W-:Y:S02]  /*10f0*/  LOP3.LUT R53, R51, 0xf0f0f0f, R26, 0xf8, !PT ;  /* 0x0f0f0f0f33357812 */ /* 0x000fe400078ef81a */
[----:B------:R-:W-:Y:S02]  /*1100*/  LEA.HI.X.SX32 R26, R19, R44, 0x1, P0 ;  /* 0x0000002c131a7211 */ /* 0x000fe400000f0eff */
[----:B------:R-:W-:Y:S01]  /*1110*/  LOP3.LUT R51, R52, 0x10101010, RZ, 0xc0, !PT ;  /* 0x1010101034337812 */ /* 0x000fe200078ec0ff */
[----:B------:R-:W-:Y:S02]  /*1120*/  STS [R38], R53 ;  /* 0x0000003526007388 */ /* 0x000fe40000000800 */
[----:B------:R-:W-:Y:S01]  /*1130*/  IMAD R29, R26, 0xb0, RZ ;  /* 0x000000b01a1d7824 */ /* 0x000fe200078e02ff */
[----:B------:R-:W-:Y:S01]  /*1140*/  LOP3.LUT R51, R51, 0xf0f0f0f, R50, 0xf8, !PT ;  /* 0x0f0f0f0f33337812 */ /* 0x000fe200078ef832 */
[----:B------:R-:W-:-:S04]  /*1150*/  IMAD.WIDE.U32 R26, R27, 0xb0, R24 ;  /* 0x000000b01b1a7825 */ /* 0x000fc800078e0018 */
[----:B------:R-:W-:Y:S01]  /*1160*/  IMAD.IADD R27, R27, 0x1, R29 ;  /* 0x000000011b1b7824 */ /* 0x000fe200078e021d */
[----:B------:R0:W-:Y:S01]  /*1170*/  STS [R38+0x20], R51 ;  /* 0x0000203326007388 */ /* 0x0001e20000000800 */
[----:B------:R-:W-:-:S04]  /*1180*/  IMAD.WIDE R28, R49, 0x4, R26 ;  /* 0x00000004311c7825 */ /* 0x000fc800078e021a */
[----:B------:R-:W-:Y:S02]  /*1190*/  IMAD.WIDE R26, R45, 0x4, R26 ;  /* 0x000000042d1a7825 */ /* 0x000fe400078e021a */
[----:B------:R-:W2:Y:S04]  /*11a0*/  LDG.E.CONSTANT R28, desc[UR14][R28.64+0x30] ;  /* 0x0000300e1c1c7981 */ /* 0x000ea8000c1e9900 */
[----:B------:R1:W3:Y:S02]  /*11b0*/  LDG.E.CONSTANT R26, desc[UR14][R26.64+0x10] ;  /* 0x0000100e1a1a7981 */ /* 0x0002e4000c1e9900 */
[----:B-1----:R-:W-:Y:S02]  /*11c0*/  IADD3 R27, P0, R20, R43, RZ ;  /* 0x0000002b141b7210 */ /* 0x002fe40007f1e0ff */
[----:B---3--:R-:W-:-:S02]  /*11d0*/  SHF.R.S32.HI R50, RZ, R46, R26 ;  /* 0x0000002eff327219 */ /* 0x008fc4000001141a */
[----:B------:R-:W-:Y:S02]  /*11e0*/  SHF.R.S32.HI R52, RZ, R47, R26 ;  /* 0x0000002fff347219 */ /* 0x000fe4000001141a */
[----:B------:R-:W-:Y:S01]  /*11f0*/  LEA.HI.X.SX32 R26, R20, R44, 0x1, P0 ;  /* 0x0000002c141a7211 */ /* 0x000fe200000f0eff */
[----:B------:R-:W-:Y:S01]  /*1200*/  IMAD.SHL.U32 R50, R50, 0x10, RZ ;  /* 0x0000001032327824 */ /* 0x000fe200078e00ff */
[----:B------:R-:W-:-:S03]  /*1210*/  SHF.L.U32 R52, R52, 0x4, RZ ;  /* 0x0000000434347819 */ /* 0x000fc600000006ff */
[----:B------:R-:W-:Y:S01]  /*1220*/  IMAD R29, R26, 0xb0, RZ ;  /* 0x000000b01a1d7824 */ /* 0x000fe200078e02ff */
[----:B0-----:R-:W-:Y:S01]  /*1230*/  LOP3.LUT R51, R50, 0x10101010, RZ, 0xc0, !PT ;  /* 0x1010101032337812 */ /* 0x001fe200078ec0ff */
[----:B------:R-:W-:Y:S01]  /*1240*/  IMAD.WIDE.U32 R26, R27, 0xb0, R24 ;  /* 0x000000b01b1a7825 */ /* 0x000fe200078e0018 */
[--C-:B--2---:R-:W-:Y:S02]  /*1250*/  SHF.R.U32.HI R50, RZ, 0x4, R28.reuse ;  /* 0x00000004ff327819 */ /* 0x104fe4000001161c */
[----:B------:R-:W-:Y:S01]  /*1260*/  LOP3.LUT R53, R51, 0xf0f0f0f, R28, 0xf8, !PT ;  /* 0x0f0f0f0f33357812 */ /* 0x000fe200078ef81c */
[----:B------:R-:W-:Y:S01]  /*1270*/  IMAD.IADD R27, R27, 0x1, R29 ;  /* 0x000000011b1b7824 */ /* 0x000fe200078e021d */
[----:B------:R-:W-:Y:S01]  /*1280*/  LOP3.LUT R51, R52, 0x10101010, RZ, 0xc0, !PT ;  /* 0x1010101034337812 */ /* 0x000fe200078ec0ff */
[----:B------:R-:W-:-:S03]  /*1290*/  IMAD.WIDE R28, R49, 0x4, R26 ;  /* 0x00000004311c7825 */ /* 0x000fc600078e021a */
[----:B------:R-:W-:Y:S01]  /*12a0*/  LOP3.LUT R50, R51, 0xf0f0f0f, R50, 0xf8, !PT ;  /* 0x0f0f0f0f33327812 */ /* 0x000fe200078ef832 */
[----:B------:R0:W-:Y:S01]  /*12b0*/  STS [R39], R53 ;  /* 0x0000003527007388 */ /* 0x0001e20000000800 */
[----:B------:R-:W-:-:S03]  /*12c0*/  IMAD.WIDE R26, R45, 0x4, R26 ;  /* 0x000000042d1a7825 */ /* 0x000fc600078e021a */
[----:B------:R1:W2:Y:S04]  /*12d0*/  LDG.E.CONSTANT R28, desc[UR14][R28.64+0x30] ;  /* 0x0000300e1c1c7981 */ /* 0x0002a8000c1e9900 */
[----:B------:R-:W3:Y:S01]  /*12e0*/  LDG.E.CONSTANT R26, desc[UR14][R26.64+0x10] ;  /* 0x0000100e1a1a7981 */ /* 0x000ee2000c1e9900 */
[----:B0-----:R-:W-:-:S03]  /*12f0*/  IADD3 R53, P0, R21, R43, RZ ;  /* 0x0000002b15357210 */ /* 0x001fc60007f1e0ff */
[----:B------:R3:W-:Y:S01]  /*1300*/  STS [R39+0x20], R50 ;  /* 0x0000203227007388 */ /* 0x0007e20000000800 */
[----:B------:R-:W-:-:S05]  /*1310*/  LEA.HI.X.SX32 R44, R21, R44, 0x1, P0 ;  /* 0x0000002c152c7211 */ /* 0x000fca00000f0eff */
[----:B-1----:R-:W-:Y:S01]  /*1320*/  IMAD R29, R44, 0xb0, RZ ;  /* 0x000000b02c1d7824 */ /* 0x002fe200078e02ff */
[----:B------:R-:W-:Y:S01]  /*1330*/  UIADD3 UR7, UR5, UR4, URZ ;  /* 0x0000000405077290 */ /* 0x000fe2000fffe03f */
[--C-:B---3--:R-:W-:Y:S02]  /*1340*/  SHF.R.S32.HI R50, RZ, R46, R26.reuse ;  /* 0x0000002eff327219 */ /* 0x108fe4000001141a */
[----:B------:R-:W-:Y:S01]  /*1350*/  SHF.R.S32.HI R52, RZ, R47, R26 ;  /* 0x0000002fff347219 */ /* 0x000fe2000001141a */
[----:B------:R-:W-:-:S04]  /*1360*/  IMAD.WIDE.U32 R26, R53, 0xb0, R24 ;  /* 0x000000b0351a7825 */ /* 0x000fc800078e0018 */
[----:B------:R-:W-:Y:S02]  /*1370*/  IMAD.SHL.U32 R50, R50, 0x10, RZ ;  /* 0x0000001032327824 */ /* 0x000fe400078e00ff */
[----:B------:R-:W-:-:S03]  /*1380*/  IMAD.IADD R27, R27, 0x1, R29 ;  /* 0x000000011b1b7824 */ /* 0x000fc600078e021d */
[----:B------:R-:W-:Y:S02]  /*1390*/  LOP3.LUT R51, R50, 0x10101010, RZ, 0xc0, !PT ;  /* 0x1010101032337812 */ /* 0x000fe400078ec0ff */
[--C-:B--2---:R-:W-:Y:S02]  /*13a0*/  SHF.R.U32.HI R43, RZ, 0x4, R28.reuse ;  /* 0x00000004ff2b7819 */ /* 0x104fe4000001161c */
[----:B------:R-:W-:Y:S01]  /*13b0*/  LOP3.LUT R51, R51, 0xf0f0f0f, R28, 0xf8, !PT ;  /* 0x0f0f0f0f33337812 */ /* 0x000fe200078ef81c */
[----:B------:R-:W-:-:S06]  /*13c0*/  IMAD.WIDE R28, R45, 0x4, R26 ;  /* 0x000000042d1c7825 */ /* 0x000fcc00078e021a */
[----:B------:R0:W2:Y:S01]  /*13d0*/  LDG.E.CONSTANT R28, desc[UR14][R28.64+0x10] ;  /* 0x0000100e1c1c7981 */ /* 0x0000a2000c1e9900 */
[----:B------:R-:W-:Y:S02]  /*13e0*/  SHF.L.U32 R52, R52, 0x4, RZ ;  /* 0x0000000434347819 */ /* 0x000fe400000006ff */
[----:B------:R-:W-:Y:S02]  /*13f0*/  IADD3 R45, P0, R22, UR7, RZ ;  /* 0x00000007162d7c10 */ /* 0x000fe4000ff1e0ff */
[----:B------:R-:W-:Y:S02]  /*1400*/  LOP3.LUT R52, R52, 0x10101010, RZ, 0xc0, !PT ;  /* 0x1010101034347812 */ /* 0x000fe400078ec0ff */
[----:B------:R-:W-:Y:S02]  /*1410*/  LEA.HI R48, R48, R3, RZ, 0x2 ;  /* 0x0000000330307211 */ /* 0x000fe400078f10ff */
[----:B------:R-:W-:Y:S01]  /*1420*/  LOP3.LUT R43, R52, 0xf0f0f0f, R43, 0xf8, !PT ;  /* 0x0f0f0f0f342b7812 */ /* 0x000fe200078ef82b */
[----:B------:R-:W-:Y:S01]  /*1430*/  IMAD.WIDE R52, R49, 0x4, R26 ;  /* 0x0000000431347825 */ /* 0x000fe200078e021a */
[----:B------:R-:W-:-:S02]  /*1440*/  LEA.HI.X.SX32 R26, R22, UR6, 0x1, P0 ;  /* 0x00000006161a7c11 */ /* 0x000fc400080f0eff */
[----:B------:R-:W-:Y:S01]  /*1450*/  LOP3.LUT R48, R48, 0xfffffffc, RZ, 0xc0, !PT ;  /* 0xfffffffc30307812 */ /* 0x000fe200078ec0ff */
[----:B------:R-:W-:Y:S02]  /*1460*/  IMAD.WIDE.U32 R44, R45, 0xb0, R24 ;  /* 0x000000b02d2c7825 */ /* 0x000fe400078e0018 */
[----:B------:R1:W3:Y:S02]  /*1470*/  LDG.E.CONSTANT R52, desc[UR14][R52.64+0x30] ;  /* 0x0000300e34347981 */ /* 0x0002e4000c1e9900 */
[----:B------:R-:W-:Y:S02]  /*1480*/  IMAD R27, R26, 0xb0, RZ ;  /* 0x000000b01a1b7824 */ /* 0x000fe400078e02ff */
[----:B------:R-:W-:-:S03]  /*1490*/  IMAD.IADD R48, R3, 0x1, -R48 ;  /* 0x0000000103307824 */ /* 0x000fc600078e0a30 */
[----:B------:R-:W-:Y:S02]  /*14a0*/  IADD3 R45, R45, R27, RZ ;  /* 0x0000001b2d2d7210 */ /* 0x000fe40007ffe0ff */
[C---:B------:R-:W-:Y:S02]  /*14b0*/  IADD3 R27, P0, R31.reuse, UR7, RZ ;  /* 0x000000071f1b7c10 */ /* 0x040fe4000ff1e0ff */
[----:B------:R-:W-:Y:S02]  /*14c0*/  LEA.HI R49, R48, R48, RZ, 0x1 ;  /* 0x0000003030317211 */ /* 0x000fe400078f08ff */
[----:B0-----:R-:W-:Y:S01]  /*14d0*/  LEA.HI.X.SX32 R29, R31, UR6, 0x1, P0 ;  /* 0x000000061f1d7c11 */ /* 0x001fe200080f0eff */
[----:B------:R-:W4:Y:S01]  /*14e0*/  LDG.E.CONSTANT R45, desc[UR14][R44.64] ;  /* 0x0000000e2c2d7981 */ /* 0x000f22000c1e9900 */
[----:B------:R-:W-:Y:S01]  /*14f0*/  SHF.R.S32.HI R49, RZ, 0x1, R49 ;  /* 0x00000001ff317819 */ /* 0x000fe20000011431 */
[----:B------:R-:W-:-:S03]  /*1500*/  IMAD.WIDE.U32 R26, R27, 0xb0, R24 ;  /* 0x000000b01b1a7825 */ /* 0x000fc600078e0018 */
[----:B------:R-:W-:Y:S01]  /*1510*/  LOP3.LUT R48, R49, R48, RZ, 0xc0, !PT ;  /* 0x0000003031307212 */ /* 0x000fe200078ec0ff */
[----:B------:R-:W-:-:S03]  /*1520*/  IMAD R29, R29, 0xb0, RZ ;  /* 0x000000b01d1d7824 */ /* 0x000fc600078e02ff */
[----:B-1----:R-:W-:Y:S01]  /*1530*/  SHF.L.U32 R53, R48, 0x2, RZ ;  /* 0x0000000230357819 */ /* 0x002fe200000006ff */
[----:B------:R-:W-:Y:S01]  /*1540*/  IMAD.IADD R27, R27, 0x1, R29 ;  /* 0x000000011b1b7824 */ /* 0x000fe200078e021d */
[----:B------:R-:W-:-:S04]  /*1550*/  SHF.R.S32.HI R48, RZ, 0x1f, R49 ;  /* 0x0000001fff307819 */ /* 0x000fc80000011431 */
[----:B------:R-:W-:Y:S02]  /*1560*/  SHF.L.U64.HI R48, R49, 0x2, R48 ;  /* 0x0000000231307819 */ /* 0x000fe40000010230 */
[--C-:B--2---:R-:W-:Y:S02]  /*1570*/  SHF.R.S32.HI R46, RZ, R46, R28.reuse ;  /* 0x0000002eff2e7219 */ /* 0x104fe4000001141c */
[----:B------:R-:W-:Y:S02]  /*1580*/  SHF.R.S32.HI R47, RZ, R47, R28 ;  /* 0x0000002fff2f7219 */ /* 0x000fe4000001141c */
[----:B------:R-:W-:-:S04]  /*1590*/  IADD3 R28, P0, R33, R26, RZ ;  /* 0x0000001a211c7210 */ /* 0x000fc80007f1e0ff */
[----:B------:R-:W-:Y:S02]  /*15a0*/  IADD3.X R29, R27, R32, RZ, P0, !PT ;  /* 0x000000201b1d7210 */ /* 0x000fe400007fe4ff */
[----:B------:R-:W-:-:S03]  /*15b0*/  LEA R26, P0, R49, R26, 0x2 ;  /* 0x0000001a311a7211 */ /* 0x000fc600078010ff */
[----:B------:R0:W2:Y:S02]  /*15c0*/  LDG.E.CONSTANT R28, desc[UR14][R28.64+0x4] ;  /* 0x0000040e1c1c7981 */ /* 0x0000a4000c1e9900 */
[----:B------:R-:W-:-:S05]  /*15d0*/  IMAD.X R27, R27, 0x1, R48, P0 ;  /* 0x000000011b1b7824 */ /* 0x000fca00000e0630 */
[----:B------:R-:W4:Y:S01]  /*15e0*/  LDG.E.CONSTANT R26, desc[UR14][R26.64+0x4] ;  /* 0x0000040e1a1a7981 */ /* 0x000f22000c1e9900 */
[----:B------:R-:W-:Y:S01]  /*15f0*/  SHF.L.U32 R46, R46, 0x4, RZ ;  /* 0x000000042e2e7819 */ /* 0x000fe200000006ff */
[----:B------:R-:W-:-:S03]  /*1600*/  IMAD.SHL.U32 R47, R47, 0x10, RZ ;  /* 0x000000102f2f7824 */ /* 0x000fc600078e00ff */
[----:B0-----:R-:W-:Y:S02]  /*1610*/  LOP3.LUT R29, R46, 0x10101010, RZ, 0xc0, !PT ;  /* 0x101010102e1d7812 */ /* 0x001fe400078ec0ff */
[----:B------:R-:W-:Y:S01]  /*1620*/  LOP3.LUT R47, R47, 0x10101010, RZ, 0xc0, !PT ;  /* 0x101010102f2f7812 */ /* 0x000fe200078ec0ff */
[----:B------:R-:W-:Y:S01]  /*1630*/  USHF.L.U32 UR6, UR4, 0x8, URZ ;  /* 0x0000000804067899 */ /* 0x000fe2000800063f */
[----:B------:R0:W-:Y:S04]  /*1640*/  STS [R40], R51 ;  /* 0x0000003328007388 */ /* 0x0001e80000000800 */
[----:B------:R0:W-:Y:S01]  /*1650*/  STS [R40+0x20], R43 ;  /* 0x0000202b28007388 */ /* 0x0001e20000000800 */
[----:B------:R-:W-:-:S06]  /*1660*/  UISETP.GE.AND UP0, UPT, UR6, UR9, UPT ;  /* 0x000000090600728c */ /* 0x000fcc000bf06270 */
[----:B------:R-:W-:Y:S02]  /*1670*/  PLOP3.LUT P0, PT, PT, PT, UP0, 0x80, 0x0 ;  /* 0x000000000000781c */ /* 0x000fe40003f0f008 */
[----:B--2---:R-:W-:Y:S02]  /*1680*/  SHF.R.S32.HI R44, RZ, R53, R28 ;  /* 0x00000035ff2c7219 */ /* 0x004fe4000001141c */
[--C-:B---3--:R-:W-:Y:S02]  /*1690*/  LOP3.LUT R28, R29, 0xf0f0f0f, R52.reuse, 0xf8, !PT ;  /* 0x0f0f0f0f1d1c7812 */ /* 0x108fe400078ef834 */
[----:B------:R-:W-:Y:S02]  /*16a0*/  SHF.R.U32.HI R52, RZ, 0x4, R52 ;  /* 0x00000004ff347819 */ /* 0x000fe40000011634 */
[----:B----4-:R-:W-:Y:S02]  /*16b0*/  SHF.R.S32.HI R46, RZ, R23, R26 ;  /* 0x00000017ff2e7219 */ /* 0x010fe4000001141a */
[----:B------:R-:W-:-:S02]  /*16c0*/  LOP3.LUT R52, R47, 0xf0f0f0f, R52, 0xf8, !PT ;  /* 0x0f0f0f0f2f347812 */ /* 0x000fc400078ef834 */
[----:B------:R-:W-:Y:S01]  /*16d0*/  LOP3.LUT R29, R46, 0x30303030, RZ, 0xc0, !PT ;  /* 0x303030302e1d7812 */ /* 0x000fe200078ec0ff */
[----:B------:R0:W-:Y:S03]  /*16e0*/  STS [R41], R28 ;  /* 0x0000001c29007388 */ /* 0x0001e60000000800 */
[----:B------:R-:W-:Y:S01]  /*16f0*/  LOP3.LUT R29, R29, 0xf0f0f0f, R44, 0xf8, !PT ;  /* 0x0f0f0f0f1d1d7812 */ /* 0x000fe200078ef82c */
[----:B------:R0:W-:Y:S04]  /*1700*/  STS [R41+0x20], R52 ;  /* 0x0000203429007388 */ /* 0x0001e80000000800 */
[----:B------:R0:W-:Y:S04]  /*1710*/  STS [R30], R45 ;  /* 0x0000002d1e007388 */ /* 0x0001e80000000800 */
[----:B------:R0:W-:Y:S01]  /*1720*/  STS [R42], R29 ;  /* 0x0000001d2a007388 */ /* 0x0001e20000000800 */
[----:B------:R-:W-:Y:S05]  /*1730*/  @P0 BRA `(.L_x_300) ;  /* 0x0000001400900947 */ /* 0x000fea0003800000 */
[----:B0-----:R-:W0:Y:S01]  /*1740*/  LDC R29, c[0x0][0x258] ;  /* 0x00009600ff1d7b82 */ /* 0x001e220000000800 */
[----:B-----5:R-:W-:Y:S01]  /*1750*/  IABS R44, R0 ;  /* 0x00000000002c7213 */ /* 0x020fe20000000000 */
[----:B------:R-:W-:Y:S01]  /*1760*/  USHF.L.U32 UR6, UR4, 0x3, URZ ;  /* 0x0000000304067899 */ /* 0x000fe2000800063f */
[----:B------:R-:W-:Y:S02]  /*1770*/  LOP3.LUT R47, R3, 0x3, RZ, 0xc0, !PT ;  /* 0x00000003032f7812 */ /* 0x000fe400078ec0ff */
[----:B0-----:R-:W-:-:S04]  /*1780*/  IABS R28, R29 ;  /* 0x0000001d001c7213 */ /* 0x001fc80000000000 */
[----:B------:R-:W0:Y:S08]  /*1790*/  I2F.RP R43, R28 ;  /* 0x0000001c002b7306 */ /* 0x000e300000209400 */
[----:B0-----:R-:W0:Y:S02]  /*17a0*/  MUFU.RCP R43, R43 ;  /* 0x0000002b002b7308 */ /* 0x001e240000001000 */
[----:B0-----:R-:W-:-:S06]  /*17b0*/  IADD3 R26, R43, 0xffffffe, RZ ;  /* 0x0ffffffe2b1a7810 */ /* 0x001fcc0007ffe0ff */
[----:B------:R0:W1:Y:S02]  /*17c0*/  F2I.FTZ.U32.TRUNC.NTZ R27, R26 ;  /* 0x0000001a001b7305 */ /* 0x000064000021f000 */
[----:B0-----:R-:W-:Y:S01]  /*17d0*/  MOV R26, RZ ;  /* 0x000000ff001a7202 */ /* 0x001fe20000000f00 */
[----:B-1----:R-:W-:-:S04]  /*17e0*/  IMAD.MOV R45, RZ, RZ, -R27 ;  /* 0x000000ffff2d7224 */ /* 0x002fc800078e0a1b */
[----:B------:R-:W-:-:S04]  /*17f0*/  IMAD R45, R45, R28, RZ ;  /* 0x0000001c2d2d7224 */ /* 0x000fc800078e02ff */
[----:B------:R-:W-:Y:S01]  /*1800*/  IMAD.HI.U32 R27, R27, R45, R26 ;  /* 0x0000002d1b1b7227 */ /* 0x000fe200078e001a */
[----:B------:R-:W-:-:S04]  /*1810*/  LOP3.LUT R26, R0, R29, RZ, 0x3c, !PT ;  /* 0x0000001d001a7212 */ /* 0x000fc800078e3cff */
[----:B------:R-:W-:Y:S01]  /*1820*/  ISETP.GE.AND P2, PT, R26, RZ, PT ;  /* 0x000000ff1a00720c */ /* 0x000fe20003f46270 */
[----:B------:R-:W-:Y:S01]  /*1830*/  IMAD.HI.U32 R27, R27, R44, RZ ;  /* 0x0000002c1b1b7227 */ /* 0x000fe200078e00ff */
[----:B------:R-:W-:-:S03]  /*1840*/  MOV R26, UR4 ;  /* 0x00000004001a7c02 */ /* 0x000fc60008000f00 */
[----:B------:R-:W-:Y:S02]  /*1850*/  IMAD.MOV R43, RZ, RZ, -R27 ;  /* 0x000000ffff2b7224 */ /* 0x000fe400078e0a1b */
[----:B------:R-:W-:Y:S02]  /*1860*/  IMAD R47, R26, 0x8, R47 ;  /* 0x000000081a2f7824 */ /* 0x000fe400078e022f */
[----:B------:R-:W-:-:S05]  /*1870*/  IMAD R43, R28, R43, R44 ;  /* 0x0000002b1c2b7224 */ /* 0x000fca00078e022c */
[----:B------:R-:W-:-:S13]  /*1880*/  ISETP.GT.U32.AND P1, PT, R28, R43, PT ;  /* 0x0000002b1c00720c */ /* 0x000fda0003f24070 */
[-C--:B------:R-:W-:Y:S01]  /*1890*/  @!P1 IADD3 R43, R43, -R28.reuse, RZ ;  /* 0x8000001c2b2b9210 */ /* 0x080fe20007ffe0ff */
[----:B------:R-:W-:Y:S01]  /*18a0*/  @!P1 VIADD R27, R27, 0x1 ;  /* 0x000000011b1b9836 */ /* 0x000fe20000000000 */
[----:B------:R-:W-:Y:S02]  /*18b0*/  ISETP.NE.AND P1, PT, R29, RZ, PT ;  /* 0x000000ff1d00720c */ /* 0x000fe40003f25270 */
[----:B------:R-:W-:Y:S02]  /*18c0*/  ISETP.GE.U32.AND P0, PT, R43, R28, PT ;  /* 0x0000001c2b00720c */ /* 0x000fe40003f06070 */
[----:B------:R-:W-:-:S11]  /*18d0*/  LEA.HI R43, R3, UR6, RZ, 0x1d ;  /* 0x00000006032b7c11 */ /* 0x000fd6000f8fe8ff */
[----:B------:R-:W-:-:S05]  /*18e0*/  @P0 IADD3 R27, R27, 0x1, RZ ;  /* 0x000000011b1b0810 */ /* 0x000fca0007ffe0ff */
[----:B------:R-:W-:Y:S01]  /*18f0*/  @!P2 IMAD.MOV R27, RZ, RZ, -R27 ;  /* 0x000000ffff1ba224 */ /* 0x000fe200078e0a1b */
[----:B------:R-:W-:Y:S02]  /*1900*/  @!P1 LOP3.LUT R27, RZ, R29, RZ, 0x33, !PT ;  /* 0x0000001dff1b9212 */ /* 0x000fe400078e33ff */
[----:B------:R-:W0:Y:S02]  /*1910*/  LDC.64 R28, c[0x0][0x218] ;  /* 0x00008600ff1c7b82 */ /* 0x000e240000000a00 */
[C---:B------:R-:W-:Y:S01]  /*1920*/  ISETP.GE.AND P0, PT, R27.reuse, UR8, PT ;  /* 0x000000081b007c0c */ /* 0x040fe2000bf06270 */
[----:B------:R-:W-:-:S03]  /*1930*/  IMAD R46, R27, UR12, RZ ;  /* 0x0000000c1b2e7c24 */ /* 0x000fc6000f8e02ff */
[----:B------:R-:W-:Y:S02]  /*1940*/  ISETP.GE.OR P2, PT, R43, UR12, P0 ;  /* 0x0000000c2b007c0c */ /* 0x000fe40008746670 */
[----:B------:R-:W-:-:S04]  /*1950*/  ISETP.GE.OR P1, PT, R47, UR12, P0 ;  /* 0x0000000c2f007c0c */ /* 0x000fc80008726670 */
[----:B------:R-:W-:-:S07]  /*1960*/  ISETP.GT.U32.OR P1, PT, R3, 0x3, P1 ;  /* 0x000000030300780c */ /* 0x000fce0000f24470 */
[C---:B------:R-:W-:Y:S01]  /*1970*/  @!P2 IADD3 R27, R46.reuse, R43, RZ ;  /* 0x0000002b2e1ba210 */ /* 0x040fe20007ffe0ff */
[----:B------:R-:W-:-:S04]  /*1980*/  IMAD.IADD R43, R46, 0x1, R47 ;  /* 0x000000012e2b7824 */ /* 0x000fc800078e022f */
[----:B0-----:R-:W-:-:S03]  /*1990*/  @!P2 IMAD.WIDE R26, R27, 0x24, R28 ;  /* 0x000000241b1aa825 */ /* 0x001fc600078e021c */
[----:B------:R-:W-:-:S04]  /*19a0*/  @!P2 IADD3 R44, P3, R5, R26, RZ ;  /* 0x0000001a052ca210 */ /* 0x000fc80007f7e0ff */
[----:B------:R-:W-:Y:S01]  /*19b0*/  @!P2 IADD3.X R45, RZ, R27, RZ, P3, !PT ;  /* 0x0000001bff2da210 */ /* 0x000fe20001ffe4ff */
[----:B------:R-:W-:-:S05]  /*19c0*/  IMAD.WIDE R26, R43, 0x24, R28 ;  /* 0x000000242b1a7825 */ /* 0x000fca00078e021c */
[----:B------:R-:W2:Y:S04]  /*19d0*/  @!P2 LDG.E.CONSTANT R45, desc[UR14][R44.64+0x4] ;  /* 0x0000040e2c2da981 */ /* 0x000ea8000c1e9900 */
[----:B------:R-:W3:Y:S01]  /*19e0*/  @!P1 LDG.E.CONSTANT R48, desc[UR14][R26.64] ;  /* 0x0000000e1a309981 */ /* 0x000ee2000c1e9900 */
[----:B------:R-:W-:-:S04]  /*19f0*/  ULEA UR7, UR4, 0x80, 0x8 ;  /* 0x0000008004077891 */ /* 0x000fc8000f8e403f */
[----:B------:R-:W-:Y:S01]  /*1a00*/  UISETP.GE.AND UP0, UPT, UR7, UR9, UPT ;  /* 0x000000090700728c */ /* 0x000fe2000bf06270 */
[----:B--2---:R-:W-:Y:S04]  /*1a10*/  @!P2 STS [R12], R45 ;  /* 0x0000002d0c00a388 */ /* 0x004fe80000000800 */
[----:B---3--:R-:W-:Y:S01]  /*1a20*/  @!P1 STS [R7], R48 ;  /* 0x0000003007009388 */ /* 0x008fe20000000800 */
[----:B------:R-:W-:Y:S01]  /*1a30*/  BAR.SYNC.DEFER_BLOCKING 0x0 ;  /* 0x0000000000007b1d */ /* 0x000fe20000010000 */
[----:B------:R-:W-:-:S05]  /*1a40*/  PLOP3.LUT P1, PT, PT, PT, UP0, 0x80, 0x0 ;  /* 0x000000000000781c */ /* 0x000fca0003f2f008 */
[----:B------:R-:W-:Y:S04]  /*1a50*/  LDS R49, [R6+0x20] ;  /* 0x0000200006317984 */ /* 0x000fe80000000800 */
[----:B------:R-:W0:Y:S04]  /*1a60*/  LDS R52, [R9+0x20] ;  /* 0x0000200009347984 */ /* 0x000e280000000800 */
[----:B------:R-:W-:Y:S04]  /*1a70*/  LDS R43, [R6] ;  /* 0x00000000062b7984 */ /* 0x000fe80000000800 */
[----:B------:R-:W1:Y:S04]  /*1a80*/  LDS R50, [R9] ;  /* 0x0000000009327984 */ /* 0x000e680000000800 */
[----:B------:R-:W-:Y:S04]  /*1a90*/  LDS R44, [R6+0x4] ;  /* 0x00000400062c7984 */ /* 0x000fe80000000800 */
[----:B------:R-:W-:Y:S04]  /*1aa0*/  LDS R45, [R6+0x24] ;  /* 0x00002400062d7984 */ /* 0x000fe80000000800 */
[----:B------:R-:W2:Y:S04]  /*1ab0*/  LDS R48, [R9+0x24] ;  /* 0x0000240009307984 */ /* 0x000ea80000000800 */
[----:B------:R-:W-:Y:S01]  /*1ac0*/  LDS.U8 R51, [R11+0x2] ;  /* 0x000002000b337984 */ /* 0x000fe20000000000 */
[----:B0-----:R-:W-:-:S03]  /*1ad0*/  IDP.4A.S8.S8 R52, R49, R52, RZ ;  /* 0x0000003431347226 */ /* 0x001fc600000006ff */
[----:B------:R-:W0:Y:S01]  /*1ae0*/  LDS R49, [R9+0x4] ;  /* 0x0000040009317984 */ /* 0x000e220000000800 */
[----:B-1----:R-:W-:-:S03]  /*1af0*/  IDP.4A.S8.S8 R43, R43, R50, RZ ;  /* 0x000000322b2b7226 */ /* 0x002fc600000006ff */
[----:B------:R-:W-:Y:S01]  /*1b00*/  LDS R50, [R9+0x28] ;  /* 0x0000280009327984 */ /* 0x000fe20000000800 */
[----:B--2---:R-:W-:-:S03]  /*1b10*/  IDP.4A.S8.S8 R48, R45, R48, R52 ;  /* 0x000000302d307226 */ /* 0x004fc60000000634 */
[----:B------:R-:W-:Y:S01]  /*1b20*/  LDS R45, [R9+0x8] ;  /* 0x00000800092d7984 */ /* 0x000fe20000000800 */
[----:B0-----:R-:W-:-:S03]  /*1b30*/  IDP.4A.S8.S8 R43, R44, R49, R43 ;  /* 0x000000312c2b7226 */ /* 0x001fc6000000062b */
[----:B------:R-:W0:Y:S04]  /*1b40*/  LDS R44, [R6+0x8] ;  /* 0x00000800062c7984 */ /* 0x000e280000000800 */
[----:B------:R-:W1:Y:S01]  /*1b50*/  LDS R49, [R6+0x28] ;  /* 0x0000280006317984 */ /* 0x000e620000000800 */
[----:B0-----:R-:W-:-:S03]  /*1b60*/  IDP.4A.S8.S8 R43, R44, R45, R43 ;  /* 0x0000002d2c2b7226 */ /* 0x001fc6000000062b */
[----:B------:R-:W-:Y:S01]  /*1b70*/  LDS R44, [R6+0xc] ;  /* 0x00000c00062c7984 */ /* 0x000fe20000000800 */
[----:B-1----:R-:W-:-:S03]  /*1b80*/  IDP.4A.S8.S8 R48, R49, R50, R48 ;  /* 0x0000003231307226 */ /* 0x002fc60000000630 */
[----:B------:R-:W0:Y:S04]  /*1b90*/  LDS R45, [R9+0xc] ;  /* 0x00000c00092d7984 */ /* 0x000e280000000800 */
        /* <DEDUP_REMOVED lines=27> */
[----:B------:R-:W-:Y:S01]  /*1d50*/  LDS R44, [R10] ;  /* 0x000000000a2c7984 */ /* 0x000fe20000000800 */
[----:B-1----:R-:W-:-:S03]  /*1d60*/  IDP.4A.S8.S8 R45, R49, R50, R48 ;  /* 0x00000032312d7226 */ /* 0x002fc60000000630 */
[----:B------:R-:W0:Y:S04]  /*1d70*/  LDS.U8 R48, [R11] ;  /* 0x000000000b307984 */ /* 0x000e280000000000 */
[----:B------:R-:W1:Y:S04]  /*1d80*/  LDS.U8 R49, [R11+0x8] ;  /* 0x000008000b317984 */ /* 0x000e680000000000 */
[----:B------:R-:W2:Y:S01]  /*1d90*/  LDS.U8 R50, [R11+0x1] ;  /* 0x000001000b327984 */ /* 0x000ea20000000000 */
[----:B0-----:R-:W-:Y:S02]  /*1da0*/  IMAD R48, R43, R48, RZ ;  /* 0x000000302b307224 */ /* 0x001fe400078e02ff */
[----:B------:R-:W-:-:S02]  /*1db0*/  HADD2.F32 R43, -RZ, R44.H0_H0 ;  /* 0x2000002cff2b7230 */ /* 0x000fc40000004100 */
[----:B------:R-:W-:Y:S01]  /*1dc0*/  HADD2.F32 R44, -RZ, R44.H1_H1 ;  /* 0x3000002cff2c7230 */ /* 0x000fe20000004100 */
[----:B-1----:R-:W-:Y:S02]  /*1dd0*/  I2FP.F32.U32 R49, R49 ;  /* 0x0000003100317245 */ /* 0x002fe40000201000 */
[----:B------:R-:W-:Y:S01]  /*1de0*/  I2FP.F32.S32 R48, R48 ;  /* 0x0000003000307245 */ /* 0x000fe20000201400 */
[----:B--2---:R-:W-:Y:S02]  /*1df0*/  IMAD R45, R45, R50, RZ ;  /* 0x000000322d2d7224 */ /* 0x004fe400078e02ff */
[----:B------:R-:W-:Y:S02]  /*1e00*/  FFMA.FTZ R44, R44, R49, RZ ;  /* 0x000000312c2c7223 */ /* 0x000fe400000100ff */
[----:B------:R-:W-:Y:S01]  /*1e10*/  FFMA.FTZ R43, R43, R48, RZ ;  /* 0x000000302b2b7223 */ /* 0x000fe200000100ff */
[----:B------:R-:W0:Y:S01]  /*1e20*/  LDS.U8 R49, [R11+0x9] ;  /* 0x000009000b317984 */ /* 0x000e220000000000 */
[----:B------:R-:W-:-:S03]  /*1e30*/  I2FP.F32.S32 R45, R45 ;  /* 0x0000002d002d7245 */ /* 0x000fc60000201400 */
[----:B------:R-:W1:Y:S01]  /*1e40*/  LDS R48, [R10+0x4] ;  /* 0x000004000a307984 */ /* 0x000e620000000800 */
[----:B0-----:R-:W-:Y:S01]  /*1e50*/  I2FP.F32.U32 R50, R49 ;  /* 0x0000003100327245 */ /* 0x001fe20000201000 */
[--C-:B-1----:R-:W-:Y:S02]  /*1e60*/  HADD2.F32 R49, -RZ, R48.reuse.H1_H1 ;  /* 0x30000030ff317230 */ /* 0x102fe40000004100 */
[----:B------:R-:W-:-:S03]  /*1e70*/  HADD2.F32 R48, -RZ, R48.H0_H0 ;  /* 0x20000030ff307230 */ /* 0x000fc60000004100 */
[----:B------:R-:W-:Y:S02]  /*1e80*/  FFMA.FTZ R49, R49, R50, R44 ;  /* 0x0000003231317223 */ /* 0x000fe4000001002c */
[----:B------:R-:W-:Y:S01]  /*1e90*/  FFMA.FTZ R48, R48, R45, R43 ;  /* 0x0000002d30307223 */ /* 0x000fe2000001002b */
[----:B------:R-:W-:Y:S04]  /*1ea0*/  LDS R44, [R9+0x40] ;  /* 0x00004000092c7984 */ /* 0x000fe80000000800 */
[----:B------:R-:W0:Y:S04]  /*1eb0*/  LDS R43, [R6+0x40] ;  /* 0x00004000062b7984 */ /* 0x000e280000000800 */
[----:B------:R-:W-:Y:S04]  /*1ec0*/  LDS R50, [R6+0x44] ;  /* 0x0000440006327984 */ /* 0x000fe80000000800 */
[----:B------:R-:W1:Y:S01]  /*1ed0*/  LDS R45, [R9+0x44] ;  /* 0x00004400092d7984 */ /* 0x000e620000000800 */
[----:B0-----:R-:W-:-:S03]  /*1ee0*/  IDP.4A.S8.S8 R43, R43, R44, RZ ;  /* 0x0000002c2b2b7226 */ /* 0x001fc600000006ff */
[----:B------:R-:W-:Y:S01]  /*1ef0*/  LDS R44, [R6+0x48] ;  /* 0x00004800062c7984 */ /* 0x000fe20000000800 */
[----:B-1----:R-:W-:-:S03]  /*1f00*/  IDP.4A.S8.S8 R43, R50, R45, R43 ;  /* 0x0000002d322b7226 */ /* 0x002fc6000000062b */
[----:B------:R-:W0:Y:S04]  /*1f10*/  LDS R45, [R9+0x48] ;  /* 0x00004800092d7984 */ /* 0x000e280000000800 */
[----:B------:R-:W-:Y:S01]  /*1f20*/  LDS R50, [R6+0x5c] ;  /* 0x00005c0006327984 */ /* 0x000fe20000000800 */
[----:B0-----:R-:W-:-:S03]  /*1f30*/  IDP.4A.S8.S8 R43, R44, R45, R43 ;  /* 0x0000002d2c2b7226 */ /* 0x001fc6000000062b */
[----:B------:R-:W-:Y:S04]  /*1f40*/  LDS R44, [R6+0x4c] ;  /* 0x00004c00062c7984 */ /* 0x000fe80000000800 */
[----:B------:R-:W0:Y:S02]  /*1f50*/  LDS R45, [R9+0x4c] ;  /* 0x00004c00092d7984 */ /* 0x000e240000000800 */
[----:B0-----:R-:W-:Y:S02]  /*1f60*/  IDP.4A.S8.S8 R43, R44, R45, R43 ;  /* 0x0000002d2c2b7226 */ /* 0x001fe4000000062b */
[----:B------:R-:W-:Y:S04]  /*1f70*/  LDS R44, [R6+0x50] ;  /* 0x00005000062c7984 */ /* 0x000fe80000000800 */
[----:B------:R-:W0:Y:S02]  /*1f80*/  LDS R45, [R9+0x50] ;  /* 0x00005000092d7984 */ /* 0x000e240000000800 */
[----:B0-----:R-:W-:-:S02]  /*1f90*/  IDP.4A.S8.S8 R43, R44, R45, R43 ;  /* 0x0000002d2c2b7226 */ /* 0x001fc4000000062b */
[----:B------:R-:W-:Y:S04]  /*1fa0*/  LDS R44, [R6+0x54] ;  /* 0x00005400062c7984 */ /* 0x000fe80000000800 */
[----:B------:R-:W0:Y:S02]  /*1fb0*/  LDS R45, [R9+0x54] ;  /* 0x00005400092d7984 */ /* 0x000e240000000800 */
[----:B0-----:R-:W-:Y:S02]  /*1fc0*/  IDP.4A.S8.S8 R43, R44, R45, R43 ;  /* 0x0000002d2c2b7226 */ /* 0x001fe4000000062b */
[----:B------:R-:W-:Y:S04]  /*1fd0*/  LDS R44, [R6+0x58] ;  /* 0x00005800062c7984 */ /* 0x000fe80000000800 */
[----:B------:R-:W0:Y:S02]  /*1fe0*/  LDS R45, [R9+0x58] ;  /* 0x00005800092d7984 */ /* 0x000e240000000800 */
[----:B0-----:R-:W-:-:S02]  /*1ff0*/  IDP.4A.S8.S8 R43, R44, R45, R43 ;  /* 0x0000002d2c2b7226 */ /* 0x001fc4000000062b */
[----:B------:R-:W0:Y:S04]  /*2000*/  LDS R44, [R9+0x5c] ;  /* 0x00005c00092c7984 */ /* 0x000e280000000800 */
[----:B------:R-:W-:Y:S01]  /*2010*/  LDS R45, [R9+0x64] ;  /* 0x00006400092d7984 */ /* 0x000fe20000000800 */
[----:B0-----:R-:W-:-:S03]  /*2020*/  IDP.4A.S8.S8 R50, R50, R44, R43 ;  /* 0x0000002c32327226 */ /* 0x001fc6000000062b */
[----:B------:R-:W-:Y:S01]  /*2030*/  LDS R43, [R6+0x60] ;  /* 0x00006000062b7984 */ /* 0x000fe20000000800 */
[----:B------:R-:W-:-:S03]  /*2040*/  IMAD R50, R50, R51, RZ ;  /* 0x0000003332327224 */ /* 0x000fc600078e02ff */
[----:B------:R-:W0:Y:S02]  /*2050*/  LDS R44, [R9+0x60] ;  /* 0x00006000092c7984 */ /* 0x000e240000000800 */
[----:B------:R-:W-:Y:S02]  /*2060*/  I2FP.F32.S32 R51, R50 ;  /* 0x0000003200337245 */ /* 0x000fe40000201400 */
[----:B------:R-:W-:Y:S01]  /*2070*/  LDS.U8 R50, [R11+0x3] ;  /* 0x000003000b327984 */ /* 0x000fe20000000000 */
[----:B0-----:R-:W-:-:S03]  /*2080*/  IDP.4A.S8.S8 R43, R43, R44, RZ ;  /* 0x0000002c2b2b7226 */ /* 0x001fc600000006ff */
        /* <DEDUP_REMOVED lines=20> */
[----:B------:R-:W0:Y:S02]  /*21d0*/  LDS R43, [R13] ;  /* 0x000000000d2b7984 */ /* 0x000e240000000800 */
[----:B------:R-:W-:-:S02]  /*21e0*/  IMAD R50, R45, R50, RZ ;  /* 0x000000322d327224 */ /* 0x000fc400078e02ff */
[----:B------:R-:W-:Y:S03]  /*21f0*/  LDS R45, [R8+0xc] ;  /* 0x00000c00082d7984 */ /* 0x000fe60000000800 */
[----:B------:R-:W-:Y:S01]  /*2200*/  I2FP.F32.S32 R50, R50 ;  /* 0x0000003200327245 */ /* 0x000fe20000201400 */
[--C-:B0-----:R-:W-:Y:S02]  /*2210*/  HADD2.F32 R44, -RZ, R43.reuse.H1_H1 ;  /* 0x3000002bff2c7230 */ /* 0x101fe40000004100 */
[----:B------:R-:W-:-:S03]  /*2220*/  HADD2.F32 R43, -RZ, R43.H0_H0 ;  /* 0x2000002bff2b7230 */ /* 0x000fc60000004100 */
[----:B------:R-:W-:-:S04]  /*2230*/  FMUL.FTZ R49, R49, R44 ;  /* 0x0000002c31317220 */ /* 0x000fc80000410000 */
[----:B------:R-:W-:Y:S02]  /*2240*/  FFMA.FTZ R49, R48, R43, -R49 ;  /* 0x0000002b30317223 */ /* 0x000fe40000010831 */
[----:B------:R-:W0:Y:S02]  /*2250*/  LDS R48, [R8+0x8] ;  /* 0x0000080008307984 */ /* 0x000e240000000800 */
[----:B------:R-:W-:Y:S01]  /*2260*/  FADD.FTZ R49, R2, R49 ;  /* 0x0000003102317221 */ /* 0x000fe20000010000 */
[----:B0-----:R-:W-:-:S05]  /*2270*/  HADD2.F32 R2, -RZ, R48.H0_H0 ;  /* 0x20000030ff027230 */ /* 0x001fca0000004100 */
[----:B------:R-:W-:Y:S01]  /*2280*/  FFMA.FTZ R2, R2, R51, RZ ;  /* 0x0000003302027223 */ /* 0x000fe200000100ff */
[--C-:B------:R-:W-:Y:S02]  /*2290*/  HADD2.F32 R51, -RZ, R45.reuse.H0_H0 ;  /* 0x2000002dff337230 */ /* 0x100fe40000004100 */
[----:B------:R-:W-:-:S03]  /*22a0*/  HADD2.F32 R45, -RZ, R45.H1_H1 ;  /* 0x3000002dff2d7230 */ /* 0x000fc60000004100 */
[----:B------:R-:W-:Y:S01]  /*22b0*/  FFMA.FTZ R50, R51, R50, R2 ;  /* 0x0000003233327223 */ /* 0x000fe20000010002 */
[----:B------:R-:W-:Y:S01]  /*22c0*/  HADD2.F32 R2, -RZ, R48.H1_H1 ;  /* 0x30000030ff027230 */ /* 0x000fe20000004100 */
[----:B------:R-:W0:Y:S04]  /*22d0*/  LDS.U8 R51, [R11+0xa] ;  /* 0x00000a000b337984 */ /* 0x000e280000000000 */
[----:B------:R-:W1:Y:S01]  /*22e0*/  LDS.U8 R48, [R11+0xb] ;  /* 0x00000b000b307984 */ /* 0x000e620000000000 */
[----:B0-----:R-:W-:Y:S02]  /*22f0*/  I2FP.F32.U32 R51, R51 ;  /* 0x0000003300337245 */ /* 0x001fe40000201000 */
[----:B-1----:R-:W-:-:S03]  /*2300*/  I2FP.F32.U32 R48, R48 ;  /* 0x0000003000307245 */ /* 0x002fc60000201000 */
[----:B------:R-:W-:-:S04]  /*2310*/  FFMA.FTZ R2, R2, R51, RZ ;  /* 0x0000003302027223 */ /* 0x000fc800000100ff */
[----:B------:R-:W-:-:S04]  /*2320*/  FFMA.FTZ R45, R45, R48, R2 ;  /* 0x000000302d2d7223 */ /* 0x000fc80000010002 */
[----:B------:R-:W-:-:S04]  /*2330*/  FMUL.FTZ R44, R44, R45 ;  /* 0x0000002d2c2c7220 */ /* 0x000fc80000410000 */
[----:B------:R-:W-:-:S04]  /*2340*/  FFMA.FTZ R44, R43, R50, -R44 ;  /* 0x000000322b2c7223 */ /* 0x000fc8000001082c */
[----:B------:R-:W-:Y:S01]  /*2350*/  FADD.FTZ R2, R49, R44 ;  /* 0x0000002c31027221 */ /* 0x000fe20000010000 */
[----:B------:R-:W-:Y:S06]  /*2360*/  BAR.SYNC.DEFER_BLOCKING 0x0 ;  /* 0x0000000000007b1d */ /* 0x000fec0000010000 */
[----:B------:R-:W-:Y:S05]  /*2370*/  @P1 BRA `(.L_x_300) ;  /* 0x0000000800801947 */ /* 0x000fea0003800000 */
[----:B------:R-:W-:Y:S01]  /*2380*/  LEA.HI R43, R4, UR6, RZ, 0x1d ;  /* 0x00000006042b7c11 */ /* 0x000fe2000f8fe8ff */
[----:B------:R-:W-:-:S03]  /*2390*/  VIADD R47, R47, 0x4 ;  /* 0x000000042f2f7836 */ /* 0x000fc60000000000 */
[----:B------:R-:W-:Y:S02]  /*23a0*/  ISETP.GE.OR P1, PT, R43, UR12, P0 ;  /* 0x0000000c2b007c0c */ /* 0x000fe40008726670 */
[----:B------:R-:W-:-:S04]  /*23b0*/  ISETP.GE.OR P0, PT, R47, UR12, P0 ;  /* 0x0000000c2f007c0c */ /* 0x000fc80008706670 */
[----:B------:R-:W-:-:S07]  /*23c0*/  ISETP.GT.U32.OR P0, PT, R3, 0x3, P0 ;  /* 0x000000030300780c */ /* 0x000fce0000704470 */
[----:B------:R-:W-:-:S05]  /*23d0*/  @!P1 IADD3 R43, R46, R43, RZ ;  /* 0x0000002b2e2b9210 */ /* 0x000fca0007ffe0ff */
[----:B------:R-:W-:Y:S01]  /*23e0*/  @!P1 IMAD.WIDE R28, R43, 0x24, R28 ;  /* 0x000000242b1c9825 */ /* 0x000fe200078e021c */
[----:B------:R-:W2:Y:S02]  /*23f0*/  @!P0 LDG.E.CONSTANT R44, desc[UR14][R26.64+0x90] ;  /* 0x0000900e1a2c8981 */ /* 0x000ea4000c1e9900 */
[----:B------:R-:W-:-:S05]  /*2400*/  @!P1 IADD3 R28, P2, R5, R28, RZ ;  /* 0x0000001c051c9210 */ /* 0x000fca0007f5e0ff */
[----:B------:R-:W-:-:S06]  /*2410*/  @!P1 IMAD.X R29, RZ, RZ, R29, P2 ;  /* 0x000000ffff1d9224 */ /* 0x000fcc00010e061d */
[----:B------:R-:W3:Y:S04]  /*2420*/  @!P1 LDG.E.CONSTANT R29, desc[UR14][R28.64+0x4] ;  /* 0x0000040e1c1d9981 */ /* 0x000ee8000c1e9900 */
[----:B---3--:R-:W-:Y:S04]  /*2430*/  @!P1 STS [R12], R29 ;  /* 0x0000001d0c009388 */ /* 0x008fe80000000800 */
[----:B--2---:R-:W-:Y:S01]  /*2440*/  @!P0 STS [R7], R44 ;  /* 0x0000002c07008388 */ /* 0x004fe20000000800 */
        /* <DEDUP_REMOVED lines=10> */
[----:B------:R-:W-:Y:S04]  /*24f0*/  LDS R28, [R6+0xa8] ;  /* 0x0000a800061c7984 */ /* 0x000fe80000000800 */
[----:B------:R-:W-:Y:S01]  /*2500*/  LDS R29, [R9+0x28] ;  /* 0x00002800091d7984 */ /* 0x000fe20000000800 */
[----:B0-----:R-:W-:-:S03]  /*2510*/  IDP.4A.S8.S8 R43, R43, R46, RZ ;  /* 0x0000002e2b2b7226 */ /* 0x001fc600000006ff */
[----:B------:R-:W-:Y:S04]  /*2520*/  LDS R44, [R9+0x10] ;  /* 0x00001000092c7984 */ /* 0x000fe80000000800 */
[----:B------:R-:W-:Y:S01]  /*2530*/  LDS R46, [R6+0x8c] ;  /* 0x00008c00062e7984 */ /* 0x000fe20000000800 */
[----:B-1----:R-:W-:-:S03]  /*2540*/  IDP.4A.S8.S8 R43, R48, R45, R43 ;  /* 0x0000002d302b7226 */ /* 0x002fc6000000062b */
[----:B------:R-:W-:Y:S04]  /*2550*/  LDS R51, [R9+0x40] ;  /* 0x0000400009337984 */ /* 0x000fe80000000800 */
[----:B------:R-:W0:Y:S01]  /*2560*/  LDS R45, [R9+0xc] ;  /* 0x00000c00092d7984 */ /* 0x000e220000000800 */
[----:B--2---:R-:W-:-:S03]  /*2570*/  IDP.4A.S8.S8 R47, R50, R47, R43 ;  /* 0x0000002f322f7226 */ /* 0x004fc6000000062b */
[----:B------:R-:W-:Y:S04]  /*2580*/  LDS R52, [R6+0xe4] ;  /* 0x0000e40006347984 */ /* 0x000fe80000000800 */
[----:B------:R-:W1:Y:S04]  /*2590*/  LDS R50, [R9+0x24] ;  /* 0x0000240009327984 */ /* 0x000e680000000800 */
[----:B------:R-:W2:Y:S01]  /*25a0*/  LDS R43, [R6+0x90] ;  /* 0x00009000062b7984 */ /* 0x000ea20000000800 */
[----:B---3--:R-:W-:-:S03]  /*25b0*/  IDP.4A.S8.S8 R48, R26, R27, RZ ;  /* 0x0000001b1a307226 */ /* 0x008fc600000006ff */
[----:B------:R-:W-:Y:S04]  /*25c0*/  LDS R26, [R6+0xac] ;  /* 0x0000ac00061a7984 */ /* 0x000fe80000000800 */
[----:B------:R-:W3:Y:S01]  /*25d0*/  LDS R27, [R9+0x2c] ;  /* 0x00002c00091b7984 */ /* 0x000ee20000000800 */
[----:B0-----:R-:W-:-:S03]  /*25e0*/  IDP.4A.S8.S8 R45, R46, R45, R47 ;  /* 0x0000002d2e2d7226 */ /* 0x001fc6000000062f */
[----:B------:R-:W-:Y:S04]  /*25f0*/  LDS R46, [R6+0xb0] ;  /* 0x0000b000062e7984 */ /* 0x000fe80000000800 */
[----:B------:R-:W0:Y:S01]  /*2600*/  LDS R47, [R9+0x30] ;  /* 0x00003000092f7984 */ /* 0x000e220000000800 */
[----:B-1----:R-:W-:-:S03]  /*2610*/  IDP.4A.S8.S8 R48, R49, R50, R48 ;  /* 0x0000003231307226 */ /* 0x002fc60000000630 */
[----:B------:R-:W-:Y:S01]  /*2620*/  LDS R49, [R9+0x14] ;  /* 0x0000140009317984 */ /* 0x000fe20000000800 */
[----:B------:R-:W-:-:S03]  /*2630*/  IDP.4A.S8.S8 R50, R28, R29, R48 ;  /* 0x0000001d1c327226 */ /* 0x000fc60000000630 */
[----:B------:R-:W1:Y:S01]  /*2640*/  LDS R48, [R6+0x94] ;  /* 0x0000940006307984 */ /* 0x000e620000000800 */
[----:B--2---:R-:W-:-:S03]  /*2650*/  IDP.4A.S8.S8 R43, R43, R44, R45 ;  /* 0x0000002c2b2b7226 */ /* 0x004fc6000000062d */
[----:B------:R-:W-:Y:S04]  /*2660*/  LDS R44, [R6+0x98] ;  /* 0x00009800062c7984 */ /* 0x000fe80000000800 */
[----:B------:R-:W2:Y:S04]  /*2670*/  LDS R45, [R9+0x18] ;  /* 0x00001800092d7984 */ /* 0x000ea80000000800 */
[----:B------:R-:W-:Y:S04]  /*2680*/  LDS R28, [R6+0xb4] ;  /* 0x0000b400061c7984 */ /* 0x000fe80000000800 */
[----:B------:R-:W4:Y:S01]  /*2690*/  LDS R29, [R9+0x34] ;  /* 0x00003400091d7984 */ /* 0x000f220000000800 */
[----:B---3--:R-:W-:-:S03]  /*26a0*/  IDP.4A.S8.S8 R50, R26, R27, R50 ;  /* 0x0000001b1a327226 */ /* 0x008fc60000000632 */
[----:B------:R-:W-:Y:S04]  /*26b0*/  LDS R26, [R6+0xb8] ;  /* 0x0000b800061a7984 */ /* 0x000fe80000000800 */
[----:B------:R-:W3:Y:S01]  /*26c0*/  LDS R27, [R9+0x38] ;  /* 0x00003800091b7984 */ /* 0x000ee20000000800 */
[----:B0-----:R-:W-:-:S03]  /*26d0*/  IDP.4A.S8.S8 R46, R46, R47, R50 ;  /* 0x0000002f2e2e7226 */ /* 0x001fc60000000632 */
[----:B------:R-:W0:Y:S04]  /*26e0*/  LDS R50, [R6+0xc0] ;  /* 0x0000c00006327984 */ /* 0x000e280000000800 */
[----:B------:R-:W-:Y:S01]  /*26f0*/  LDS R47, [R9+0x1c] ;  /* 0x00001c00092f7984 */ /* 0x000fe20000000800 */
[----:B-1----:R-:W-:-:S03]  /*2700*/  IDP.4A.S8.S8 R43, R48, R49, R43 ;  /* 0x00000031302b7226 */ /* 0x002fc6000000062b */
[----:B------:R-:W-:Y:S01]  /*2710*/  LDS R48, [R9+0x3c] ;  /* 0x00003c0009307984 */ /* 0x000fe20000000800 */
[----:B--2---:R-:W-:-:S03]  /*2720*/  IDP.4A.S8.S8 R44, R44, R45, R43 ;  /* 0x0000002d2c2c7226 */ /* 0x004fc6000000062b */
[----:B------:R-:W1:Y:S04]  /*2730*/  LDS R43, [R6+0xbc] ;  /* 0x0000bc00062b7984 */ /* 0x000e680000000800 */
[----:B------:R-:W2:Y:S01]  /*2740*/  LDS R45, [R6+0x9c] ;  /* 0x00009c00062d7984 */ /* 0x000ea20000000800 */
[----:B----4-:R-:W-:-:S03]  /*2750*/  IDP.4A.S8.S8 R46, R28, R29, R46 ;  /* 0x0000001d1c2e7226 */ /* 0x010fc6000000062e */
[----:B------:R-:W-:Y:S04]  /*2760*/  LDS R28, [R6+0xc4] ;  /* 0x0000c400061c7984 */ /* 0x000fe80000000800 */
[----:B------:R-:W4:Y:S01]  /*2770*/  LDS R29, [R9+0x44] ;  /* 0x00004400091d7984 */ /* 0x000f220000000800 */
[----:B---3--:R-:W-:-:S03]  /*2780*/  IDP.4A.S8.S8 R49, R26, R27, R46 ;  /* 0x0000001b1a317226 */ /* 0x008fc6000000062e */
[----:B------:R-:W-:Y:S04]  /*2790*/  LDS R27, [R6+0xc8] ;  /* 0x0000c800061b7984 */ /* 0x000fe80000000800 */
[----:B------:R-:W3:Y:S01]  /*27a0*/  LDS R46, [R9+0x48] ;  /* 0x00004800092e7984 */ /* 0x000ee20000000800 */
[----:B0-----:R-:W-:Y:S02]  /*27b0*/  IDP.4A.S8.S8 R50, R50, R51, RZ ;  /* 0x0000003332327226 */ /* 0x001fe400000006ff */
[----:B-1----:R-:W-:Y:S02]  /*27c0*/  IDP.4A.S8.S8 R48, R43, R48, R49 ;  /* 0x000000302b307226 */ /* 0x002fe40000000631 */
[----:B------:R-:W0:Y:S01]  /*27d0*/  LDS.U8 R49, [R11+0x4] ;  /* 0x000004000b317984 */ /* 0x000e220000000000 */
[----:B--2---:R-:W-:-:S03]  /*27e0*/  IDP.4A.S8.S8 R26, R45, R47, R44 ;  /* 0x0000002f2d1a7226 */ /* 0x004fc6000000062c */
[----:B------:R-:W-:Y:S04]  /*27f0*/  LDS R43, [R9+0x4c] ;  /* 0x00004c00092b7984 */ /* 0x000fe80000000800 */
[----:B------:R-:W1:Y:S01]  /*2800*/  LDS.U8 R47, [R11+0x5] ;  /* 0x000005000b2f7984 */ /* 0x000e620000000000 */
[----:B----4-:R-:W-:-:S03]  /*2810*/  IDP.4A.S8.S8 R28, R28, R29, R50 ;  /* 0x0000001d1c1c7226 */ /* 0x010fc60000000632 */
[----:B------:R-:W2:Y:S04]  /*2820*/  LDS R50, [R6+0xcc] ;  /* 0x0000cc0006327984 */ /* 0x000ea80000000800 */
[----:B------:R-:W4:Y:S01]  /*2830*/  LDS R29, [R10] ;  /* 0x000000000a1d7984 */ /* 0x000f220000000800 */
[----:B---3--:R-:W-:-:S03]  /*2840*/  IDP.4A.S8.S8 R27, R27, R46, R28 ;  /* 0x0000002e1b1b7226 */ /* 0x008fc6000000061c */
[----:B------:R-:W3:Y:S04]  /*2850*/  LDS R28, [R10+0x4] ;  /* 0x000004000a1c7984 */ /* 0x000ee80000000800 */
[----:B------:R-:W-:Y:S04]  /*2860*/  LDS R44, [R6+0xd0] ;  /* 0x0000d000062c7984 */ /* 0x000fe80000000800 */
[----:B------:R-:W5:Y:S04]  /*2870*/  LDS R45, [R9+0x50] ;  /* 0x00005000092d7984 */ /* 0x000f680000000800 */
[----:B------:R-:W-:Y:S01]  /*2880*/  LDS R46, [R6+0xe0] ;  /* 0x0000e000062e7984 */ /* 0x000fe20000000800 */
[----:B0-----:R-:W-:-:S03]  /*2890*/  IMAD R26, R26, R49, RZ ;  /* 0x000000311a1a7224 */ /* 0x001fc600078e02ff */
[----:B------:R-:W-:Y:S01]  /*28a0*/  LDS R49, [R9+0x64] ;  /* 0x0000640009317984 */ /* 0x000fe20000000800 */
[----:B-1----:R-:W-:-:S03]  /*28b0*/  IMAD R48, R48, R47, RZ ;  /* 0x0000002f30307224 */ /* 0x002fc600078e02ff */
[----:B------:R-:W0:Y:S01]  /*28c0*/  LDS R47, [R9+0x60] ;  /* 0x00006000092f7984 */ /* 0x000e220000000800 */
[----:B--2---:R-:W-:Y:S01]  /*28d0*/  IDP.4A.S8.S8 R43, R50, R43, R27 ;  /* 0x0000002b322b7226 */ /* 0x004fe2000000061b */
[----:B------:R-:W-:Y:S02]  /*28e0*/  I2FP.F32.S32 R27, R26 ;  /* 0x0000001a001b7245 */ /* 0x000fe40000201400 */
[----:B------:R-:W-:Y:S01]  /*28f0*/  LDS.U8 R50, [R11+0xc] ;  /* 0x00000c000b327984 */ /* 0x000fe20000000000 */
[----:B----4-:R-:W-:Y:S01]  /*2900*/  HADD2.F32 R26, -RZ, R29.H0_H0 ;  /* 0x2000001dff1a7230 */ /* 0x010fe20000004100 */
[----:B------:R-:W-:-:S04]  /*2910*/  I2FP.F32.S32 R48, R48 ;  /* 0x0000003000307245 */ /* 0x000fc80000201400 */
[----:B------:R-:W-:Y:S01]  /*2920*/  FFMA.FTZ R27, R26, R27, RZ ;  /* 0x0000001b1a1b7223 */ /* 0x000fe200000100ff */
[----:B---3--:R-:W-:-:S05]  /*2930*/  HADD2.F32 R26, -RZ, R28.H0_H0 ;  /* 0x2000001cff1a7230 */ /* 0x008fca0000004100 */
[----:B------:R-:W-:Y:S01]  /*2940*/  FFMA.FTZ R27, R26, R48, R27 ;  /* 0x000000301a1b7223 */ /* 0x000fe2000001001b */
[----:B-----5:R-:W-:Y:S01]  /*2950*/  IDP.4A.S8.S8 R43, R44, R45, R43 ;  /* 0x0000002d2c2b7226 */ /* 0x020fe2000000062b */
[----:B------:R-:W-:Y:S04]  /*2960*/  LDS R48, [R9+0x54] ;  /* 0x0000540009307984 */ /* 0x000fe80000000800 */
[----:B------:R-:W1:Y:S04]  /*2970*/  LDS R44, [R6+0xd4] ;  /* 0x0000d400062c7984 */ /* 0x000e680000000800 */
[----:B------:R-:W-:Y:S04]  /*2980*/  LDS R45, [R6+0xe8] ;  /* 0x0000e800062d7984 */ /* 0x000fe80000000800 */
[----:B------:R-:W2:Y:S01]  /*2990*/  LDS R26, [R9+0x68] ;  /* 0x00006800091a7984 */ /* 0x000ea20000000800 */
[----:B0-----:R-:W-:-:S04]  /*29a0*/  IDP.4A.S8.S8 R47, R46, R47, RZ ;  /* 0x0000002f2e2f7226 */ /* 0x001fc800000006ff */
[----:B------:R-:W-:Y:S02]  /*29b0*/  IDP.4A.S8.S8 R49, R52, R49, R47 ;  /* 0x0000003134317226 */ /* 0x000fe4000000062f */
[----:B------:R-:W0:Y:S01]  /*29c0*/  LDS.U8 R47, [R11+0xd] ;  /* 0x00000d000b2f7984 */ /* 0x000e220000000000 */
[----:B-1----:R-:W-:-:S03]  /*29d0*/  IDP.4A.S8.S8 R46, R44, R48, R43 ;  /* 0x000000302c2e7226 */ /* 0x002fc6000000062b */
[----:B------:R-:W-:Y:S04]  /*29e0*/  LDS R48, [R9+0x58] ;  /* 0x0000580009307984 */ /* 0x000fe80000000800 */
[----:B------:R-:W-:Y:S01]  /*29f0*/  LDS R43, [R6+0xec] ;  /* 0x0000ec00062b7984 */ /* 0x000fe20000000800 */
[----:B--2---:R-:W-:-:S03]  /*2a00*/  IDP.4A.S8.S8 R45, R45, R26, R49 ;  /* 0x0000001a2d2d7226 */ /* 0x004fc60000000631 */
[----:B------:R-:W1:Y:S04]  /*2a10*/  LDS R49, [R6+0xd8] ;  /* 0x0000d80006317984 */ /* 0x000e680000000800 */
[----:B------:R-:W2:Y:S01]  /*2a20*/  LDS R44, [R9+0x6c] ;  /* 0x00006c00092c7984 */ /* 0x000ea20000000800 */
[----:B------:R-:W-:Y:S01]  /*2a30*/  HADD2.F32 R26, -RZ, R29.H1_H1 ;  /* 0x3000001dff1a7230 */ /* 0x000fe20000004100 */
[----:B------:R-:W-:-:S05]  /*2a40*/  I2FP.F32.U32 R29, R50 ;  /* 0x00000032001d7245 */ /* 0x000fca0000201000 */
[----:B------:R-:W-:Y:S02]  /*2a50*/  FFMA.FTZ R50, R26, R29, RZ ;  /* 0x0000001d1a327223 */ /* 0x000fe400000100ff */
[----:B------:R-:W-:Y:S04]  /*2a60*/  LDS R29, [R6+0xf0] ;  /* 0x0000f000061d7984 */ /* 0x000fe80000000800 */
[----:B------:R-:W3:Y:S01]  /*2a70*/  LDS R26, [R9+0x70] ;  /* 0x00007000091a7984 */ /* 0x000ee20000000800 */
[----:B------:R-:W-:Y:S01]  /*2a80*/  HADD2.F32 R51, -RZ, R28.H1_H1 ;  /* 0x3000001cff337230 */ /* 0x000fe20000004100 */
[----:B0-----:R-:W-:Y:S02]  /*2a90*/  I2FP.F32.U32 R28, R47 ;  /* 0x0000002f001c7245 */ /* 0x001fe40000201000 */
[----:B------:R-:W-:Y:S03]  /*2aa0*/  LDS R47, [R9+0x78] ;  /* 0x00007800092f7984 */ /* 0x000fe60000000800 */
[----:B------:R-:W-:-:S02]  /*2ab0*/  FFMA.FTZ R28, R51, R28, R50 ;  /* 0x0000001c331c7223 */ /* 0x000fc40000010032 */
[----:B------:R-:W-:Y:S01]  /*2ac0*/  LDS R50, [R9+0x5c] ;  /* 0x00005c0009327984 */ /* 0x000fe20000000800 */
[----:B-1----:R-:W-:-:S03]  /*2ad0*/  IDP.4A.S8.S8 R46, R49, R48, R46 ;  /* 0x00000030312e7226 */ /* 0x002fc6000000062e */
[----:B------:R-:W-:Y:S01]  /*2ae0*/  LDS R48, [R9+0x74] ;  /* 0x0000740009307984 */ /* 0x000fe20000000800 */
[----:B--2---:R-:W-:-:S03]  /*2af0*/  IDP.4A.S8.S8 R45, R43, R44, R45 ;  /* 0x0000002c2b2d7226 */ /* 0x004fc6000000062d */
[----:B------:R-:W0:Y:S04]  /*2b00*/  LDS R43, [R6+0xf4] ;  /* 0x0000f400062b7984 */ /* 0x000e280000000800 */
[----:B------:R-:W1:Y:S04]  /*2b10*/  LDS R49, [R6+0xdc] ;  /* 0x0000dc0006317984 */ /* 0x000e680000000800 */
[----:B------:R-:W2:Y:S01]  /*2b20*/  LDS R44, [R6+0xf8] ;  /* 0x0000f800062c7984 */ /* 0x000ea20000000800 */
[----:B---3--:R-:W-:-:S03]  /*2b30*/  IDP.4A.S8.S8 R51, R29, R26, R45 ;  /* 0x0000001a1d337226 */ /* 0x008fc6000000062d */
[----:B------:R-:W-:Y:S04]  /*2b40*/  LDS R26, [R6+0xfc] ;  /* 0x0000fc00061a7984 */ /* 0x000fe80000000800 */
[----:B------:R-:W3:Y:S01]  /*2b50*/  LDS R45, [R9+0x7c] ;  /* 0x00007c00092d7984 */ /* 0x000ee20000000800 */
[----:B0-----:R-:W-:-:S03]  /*2b60*/  IDP.4A.S8.S8 R48, R43, R48, R51 ;  /* 0x000000302b307226 */ /* 0x001fc60000000633 */
[----:B------:R-:W0:Y:S01]  /*2b70*/  LDS R43, [R8+0x8] ;  /* 0x00000800082b7984 */ /* 0x000e220000000800 */
[----:B-1----:R-:W-:-:S03]  /*2b80*/  IDP.4A.S8.S8 R29, R49, R50, R46 ;  /* 0x00000032311d7226 */ /* 0x002fc6000000062e */
[----:B------:R-:W1:Y:S01]  /*2b90*/  LDS.U8 R49, [R11+0xe] ;  /* 0x00000e000b317984 */ /* 0x000e620000000000 */
[----:B--2---:R-:W-:-:S03]  /*2ba0*/  IDP.4A.S8.S8 R46, R44, R47, R48 ;  /* 0x0000002f2c2e7226 */ /* 0x004fc60000000630 */
[----:B------:R-:W2:Y:S04]  /*2bb0*/  LDS.U8 R50, [R11+0x6] ;  /* 0x000006000b327984 */ /* 0x000ea80000000000 */
[----:B------:R-:W4:Y:S04]  /*2bc0*/  LDS.U8 R48, [R11+0xf] ;  /* 0x00000f000b307984 */ /* 0x000f280000000000 */
[----:B------:R-:W5:Y:S01]  /*2bd0*/  LDS R44, [R8+0xc] ;  /* 0x00000c00082c7984 */ /* 0x000f620000000800 */
[----:B---3--:R-:W-:-:S03]  /*2be0*/  IDP.4A.S8.S8 R46, R26, R45, R46 ;  /* 0x0000002d1a2e7226 */ /* 0x008fc6000000062e */
[----:B------:R-:W3:Y:S04]  /*2bf0*/  LDS.U8 R47, [R11+0x7] ;  /* 0x000007000b2f7984 */ /* 0x000ee80000000000 */
[----:B------:R-:W3:Y:S01]  /*2c00*/  LDS R45, [R13] ;  /* 0x000000000d2d7984 */ /* 0x000ee20000000800 */
[----:B0-----:R-:W-:Y:S01]  /*2c10*/  HADD2.F32 R26, -RZ, R43.H1_H1 ;  /* 0x3000002bff1a7230 */ /* 0x001fe20000004100 */
[----:B-1----:R-:W-:Y:S01]  /*2c20*/  I2FP.F32.U32 R49, R49 ;  /* 0x0000003100317245 */ /* 0x002fe20000201000 */
[----:B--2---:R-:W-:-:S04]  /*2c30*/  IMAD R50, R29, R50, RZ ;  /* 0x000000321d327224 */ /* 0x004fc800078e02ff */
[----:B------:R-:W-:Y:S01]  /*2c40*/  FFMA.FTZ R26, R26, R49, RZ ;  /* 0x000000311a1a7223 */ /* 0x000fe200000100ff */
[----:B----4-:R-:W-:Y:S01]  /*2c50*/  I2FP.F32.U32 R48, R48 ;  /* 0x0000003000307245 */ /* 0x010fe20000201000 */
[----:B-----5:R-:W-:-:S05]  /*2c60*/  HADD2.F32 R29, -RZ, R44.H1_H1 ;  /* 0x3000002cff1d7230 */ /* 0x020fca0000004100 */
[----:B------:R-:W-:Y:S01]  /*2c70*/  FFMA.FTZ R29, R29, R48, R26 ;  /* 0x000000301d1d7223 */ /* 0x000fe2000001001a */
[----:B------:R-:W-:Y:S01]  /*2c80*/  HADD2.F32 R26, -RZ, R43.H0_H0 ;  /* 0x2000002bff1a7230 */ /* 0x000fe20000004100 */
[----:B------:R-:W-:Y:S01]  /*2c90*/  I2FP.F32.S32 R43, R50 ;  /* 0x00000032002b7245 */ /* 0x000fe20000201400 */
[----:B---3--:R-:W-:-:S04]  /*2ca0*/  IMAD R48, R46, R47, RZ ;  /* 0x0000002f2e307224 */ /* 0x008fc800078e02ff */
[----:B------:R-:W-:Y:S01]  /*2cb0*/  FFMA.FTZ R46, R26, R43, RZ ;  /* 0x0000002b1a2e7223 */ /* 0x000fe200000100ff */
[--C-:B------:R-:W-:Y:S01]  /*2cc0*/  HADD2.F32 R43, -RZ, R45.reuse.H1_H1 ;  /* 0x3000002dff2b7230 */ /* 0x100fe20000004100 */
[----:B------:R-:W-:Y:S01]  /*2cd0*/  I2FP.F32.S32 R48, R48 ;  /* 0x0000003000307245 */ /* 0x000fe20000201400 */
[----:B------:R-:W-:Y:S02]  /*2ce0*/  HADD2.F32 R47, -RZ, R44.H0_H0 ;  /* 0x2000002cff2f7230 */ /* 0x000fe40000004100 */
[----:B------:R-:W-:Y:S02]  /*2cf0*/  HADD2.F32 R26, -RZ, R45.H0_H0 ;  /* 0x2000002dff1a7230 */ /* 0x000fe40000004100 */
[----:B------:R-:W-:Y:S01]  /*2d00*/  FMUL.FTZ R28, R28, R43 ;  /* 0x0000002b1c1c7220 */ /* 0x000fe20000410000 */
[----:B------:R-:W-:Y:S01]  /*2d10*/  FMUL.FTZ R29, R43, R29 ;  /* 0x0000001d2b1d7220 */ /* 0x000fe20000410000 */
[----:B------:R-:W-:Y:S02]  /*2d20*/  FFMA.FTZ R47, R47, R48, R46 ;  /* 0x000000302f2f7223 */ /* 0x000fe4000001002e */
[----:B------:R-:W-:-:S02]  /*2d30*/  FFMA.FTZ R27, R27, R26, -R28 ;  /* 0x0000001a1b1b7223 */ /* 0x000fc4000001081c */
[----:B------:R-:W-:Y:S02]  /*2d40*/  FFMA.FTZ R29, R26, R47, -R29 ;  /* 0x0000002f1a1d7223 */ /* 0x000fe4000001081d */
[----:B------:R-:W-:-:S04]  /*2d50*/  FADD.FTZ R2, R2, R27 ;  /* 0x0000001b02027221 */ /* 0x000fc80000010000 */
[----:B------:R-:W-:Y:S01]  /*2d60*/  FADD.FTZ R2, R2, R29 ;  /* 0x0000001d02027221 */ /* 0x000fe20000010000 */
[----:B------:R-:W-:Y:S06]  /*2d70*/  BAR.SYNC.DEFER_BLOCKING 0x0 ;  /* 0x0000000000007b1d */ /* 0x000fec0000010000 */
.L_x_300:
[----:B------:R-:W-:-:S04]  /*2d80*/  UIADD3 UR4, UR4, 0x1, URZ ;  /* 0x0000000104047890 */ /* 0x000fc8000fffe03f */
[----:B------:R-:W-:-:S06]  /*2d90*/  UISETP.GE.AND UP0, UPT, UR4, UR11, UPT ;  /* 0x0000000b0400728c */ /* 0x000fcc000bf06270 */
[----:B------:R-:W-:-:S13]  /*2da0*/  PLOP3.LUT P0, PT, PT, PT, UP0, 0x80, 0x0 ;  /* 0x000000000000781c */ /* 0x000fda0003f0f008 */
[----:B------:R-:W-:Y:S05]  /*2db0*/  @!P0 BRA `(.L_x_301) ;  /* 0xffffffdc00088947 */ /* 0x000fea000383ffff */
.L_x_299:
        /* <DEDUP_REMOVED lines=8> */
[----:B-1----:R-:W-:-:S04]  /*2e40*/  LEA R3, R3, R4, 0x5 ;  /* 0x0000000403037211 */ /* 0x002fc800078e28ff */
        /* <DEDUP_REMOVED lines=8> */
.L_x_302:
        /* <DEDUP_REMOVED lines=11> */
.L_x_1261:


//--------------------- .text._Z8moe_q5_KIN3c108BFloat16ELb0EEvPKvS3_PT_PKiS7_S7_iiiiiii --------------------------
	.section	.text._Z8moe_q5_KIN3c108BFloat16ELb0EEvPKvS3_PT_PKiS7_S7_iiiiiii,"ax",@progbits
	.align	128
.text._Z8moe_q5_KIN3c108BFloat16ELb0EEvPKvS3_PT_PKiS7_S7_iiiiiii:
        .type           _Z8moe_q5_KIN3c108BFloat16ELb0EEvPKvS3_PT_PKiS7_S7_iiiiiii,@function
        .size           _Z8moe_q5_KIN3c108BFloat16ELb0EEvPKvS3_PT_PKiS7_S7_iiiiiii,(.L_x_1262 - _Z8moe_q5_KIN3c108BFloat16ELb0EEvPKvS3_PT_PKiS7_S7_iiiiiii)
        .other          _Z8moe_q5_KIN3c108BFloat16ELb0EEvPKvS3_PT_PKiS7_S7_iiiiiii,@"STO_CUDA_ENTRY STV_DEFAULT"
_Z8moe_q5_KIN3c108BFloat16ELb0EEvPKvS3_PT_PKiS7_S7_iiiiiii:
        /* <DEDUP_REMOVED lines=20> */
[----:B------:R-:W1:Y:S01]  /*0140*/  LDC R3, c[0x0][0x244] ;  /* 0x00009100ff037b82 */ /* 0x000e620000000800 */
[----:B------:R-:W-:Y:S01]  /*0150*/  HFMA2.MMA R2, -RZ, RZ, 0, 0 ;  /* 0x00000000ff027435 */ /* 0x000fe200000001ff */
[----:B-1----:R-:W-:Y:S02]  /*0160*/  ISETP.GE.AND P0, PT, R3, 0x100, PT ;  /* 0x000001000300780c */ /* 0x002fe40003f06270 */
[----:B------:R-:W-:-:S04]  /*0170*/  SHF.R.S32.HI R6, RZ, 0x1f, R3 ;  /* 0x0000001fff067819 */ /* 0x000fc80000011403 */
[----:B------:R-:W-:-:S07]  /*0180*/  LEA.HI R6, R6, R3, RZ, 0x8 ;  /* 0x0000000306067211 */ /* 0x000fce00078f40ff */
[----:B0-----:R-:W-:Y:S05]  /*0190*/  @!P0 BRA `(.L_x_303) ;  /* 0x0000002400f08947 */ /* 0x001fea0003800000 */
[----:B------:R-:W0:Y:S01]  /*01a0*/  S2R R3, SR_TID.X ;  /* 0x0000000000037919 */ /* 0x000e220000002100 */
[----:B------:R-:W-:Y:S01]  /*01b0*/  MOV R4, 0x400 ;  /* 0x0000040000047802 */ /* 0x000fe20000000f00 */
[C---:B------:R-:W-:Y:S01]  /*01c0*/  IMAD.SHL.U32 R8, R11.reuse, 0x20, RZ ;  /* 0x000000200b087824 */ /* 0x040fe200078e00ff */
[----:B------:R-:W-:Y:S01]  /*01d0*/  SHF.L.U32 R22, R11, 0x2, RZ ;  /* 0x000000020b167819 */ /* 0x000fe200000006ff */
[----:B------:R-:W1:Y:S01]  /*01e0*/  S2R R13, SR_CgaCtaId ;  /* 0x00000000000d7919 */ /* 0x000e620000008800 */
[C---:B------:R-:W-:Y:S01]  /*01f0*/  IADD3 R5, R4.reuse, 0x2104, RZ ;  /* 0x0000210404057810 */ /* 0x040fe20007ffe0ff */
[C---:B------:R-:W-:Y:S01]  /*0200*/  VIADD R20, R4.reuse, 0x2080 ;  /* 0x0000208004147836 */ /* 0x040fe20000000000 */
[----:B------:R-:W2:Y:S01]  /*0210*/  S2UR UR5, SR_CTAID.X ;  /* 0x00000000000579c3 */ /* 0x000ea20000002500 */
[C---:B------:R-:W-:Y:S01]  /*0220*/  VIADD R10, R4.reuse, 0x2514 ;  /* 0x00002514040a7836 */ /* 0x040fe20000000000 */
[----:B------:R-:W-:Y:S01]  /*0230*/  ULDC UR6, c[0x0][0x240] ;  /* 0x0000900000067ab9 */ /* 0x000fe20000000800 */
[----:B------:R-:W-:Y:S01]  /*0240*/  VIADD R7, R4, 0x2314 ;  /* 0x0000231404077836 */ /* 0x000fe20000000000 */
[----:B------:R-:W-:Y:S01]  /*0250*/  UIMAD UR4, UR4, UR6, URZ ;  /* 0x00000006040472a4 */ /* 0x000fe2000f8e023f */
[----:B------:R-:W-:Y:S01]  /*0260*/  SHF.R.S32.HI R6, RZ, 0x8, R6 ;  /* 0x00000008ff067819 */ /* 0x000fe20000011406 */
[----:B------:R-:W-:Y:S01]  /*0270*/  ULDC.64 UR8, c[0x0][0x210] ;  /* 0x0000840000087ab9 */ /* 0x000fe20000000a00 */
[----:B------:R-:W-:Y:S01]  /*0280*/  ULDC UR13, c[0x0][0x244] ;  /* 0x00009100000d7ab9 */ /* 0x000fe20000000800 */
[----:B------:R-:W-:Y:S01]  /*0290*/  UIADD3 UR8, UP0, UR4, UR8, URZ ;  /* 0x0000000804087290 */ /* 0x000fe2000ff1e03f */
[----:B------:R-:W-:-:S03]  /*02a0*/  ULDC UR12, c[0x0][0x24c] ;  /* 0x00009300000c7ab9 */ /* 0x000fc60000000800 */
[----:B------:R-:W-:-:S03]  /*02b0*/  ULEA.HI.X.SX32 UR7, UR4, UR9, 0x1, UP0 ;  /* 0x0000000904077291 */ /* 0x000fc600080f0e3f */
[----:B------:R-:W-:Y:S01]  /*02c0*/  ULDC UR9, c[0x0][0x250] ;  /* 0x0000940000097ab9 */ /* 0x000fe20000000800 */
[----:B------:R-:W-:Y:S01]  /*02d0*/  UMOV UR4, URZ ;  /* 0x0000003f00047c82 */ /* 0x000fe20008000000 */
[----:B------:R-:W-:-:S04]  /*02e0*/  USHF.R.S32.HI UR6, URZ, 0x1f, UR9 ;  /* 0x0000001f3f067899 */ /* 0x000fc80008011409 */
[----:B------:R-:W-:Y:S02]  /*02f0*/  ULEA.HI UR6, UR6, UR9, URZ, 0x5 ;  /* 0x0000000906067291 */ /* 0x000fe4000f8f283f */
[----:B--2---:R-:W-:Y:S01]  /*0300*/  USHF.L.U32 UR5, UR5, 0x5, URZ ;  /* 0x0000000505057899 */ /* 0x004fe2000800063f */
[----:B0-----:R-:W-:Y:S02]  /*0310*/  SHF.R.S32.HI R2, RZ, 0x1f, R3 ;  /* 0x0000001fff027819 */ /* 0x001fe40000011403 */
[-C--:B------:R-:W-:Y:S02]  /*0320*/  IADD3 R21, R8, R3.reuse, RZ ;  /* 0x0000000308157210 */ /* 0x080fe40007ffe0ff */
[CC--:B------:R-:W-:Y:S02]  /*0330*/  LEA.HI R9, R2.reuse, R3.reuse, RZ, 0x2 ;  /* 0x0000000302097211 */ /* 0x0c0fe400078f10ff */
[----:B------:R-:W-:Y:S02]  /*0340*/  LEA.HI R17, R2, R3, RZ, 0x5 ;  /* 0x0000000302117211 */ /* 0x000fe400078f28ff */
[----:B------:R-:W-:-:S02]  /*0350*/  SHF.R.S32.HI R12, RZ, 0x2, R9 ;  /* 0x00000002ff0c7819 */ /* 0x000fc40000011409 */
[----:B-1----:R-:W-:Y:S02]  /*0360*/  LEA R16, R13, R4, 0x18 ;  /* 0x000000040d107211 */ /* 0x002fe400078ec0ff */
[----:B------:R-:W-:Y:S01]  /*0370*/  LOP3.LUT R4, R17, 0xffffffe0, RZ, 0xc0, !PT ;  /* 0xffffffe011047812 */ /* 0x000fe200078ec0ff */
[----:B------:R-:W-:Y:S01]  /*0380*/  IMAD R23, R11, 0x8, R12 ;  /* 0x000000080b177824 */ /* 0x000fe200078e020c */
[C---:B------:R-:W-:Y:S02]  /*0390*/  LEA R20, R13.reuse, R20, 0x18 ;  /* 0x000000140d147211 */ /* 0x040fe400078ec0ff */
[----:B------:R-:W-:Y:S01]  /*03a0*/  LEA R5, R13, R5, 0x18 ;  /* 0x000000050d057211 */ /* 0x000fe200078ec0ff */
[----:B------:R-:W-:Y:S01]  /*03b0*/  IMAD.IADD R4, R3, 0x1, -R4 ;  /* 0x0000000103047824 */ /* 0x000fe200078e0a04 */
[----:B------:R-:W-:Y:S02]  /*03c0*/  SHF.R.S32.HI R18, RZ, 0x1f, R23 ;  /* 0x0000001fff127819 */ /* 0x000fe40000011417 */
[----:B------:R-:W-:Y:S01]  /*03d0*/  LEA R10, R13, R10, 0x18 ;  /* 0x0000000a0d0a7211 */ /* 0x000fe200078ec0ff */
[----:B------:R-:W-:Y:S01]  /*03e0*/  IMAD.SHL.U32 R4, R4, 0x2, RZ ;  /* 0x0000000204047824 */ /* 0x000fe200078e00ff */
[----:B------:R-:W-:-:S02]  /*03f0*/  LEA.HI R18, R18, R23, RZ, 0x5 ;  /* 0x0000001712127211 */ /* 0x000fc400078f28ff */
[----:B------:R-:W-:Y:S02]  /*0400*/  LEA R12, R13, R7, 0x18 ;  /* 0x000000070d0c7211 */ /* 0x000fe400078ec0ff */
[C---:B------:R-:W-:Y:S02]  /*0410*/  LOP3.LUT R13, R3.reuse, 0x3, RZ, 0xc0, !PT ;  /* 0x00000003030d7812 */ /* 0x040fe400078ec0ff */
[----:B------:R-:W-:Y:S02]  /*0420*/  LOP3.LUT R18, R18, 0xffffffe0, RZ, 0xc0, !PT ;  /* 0xffffffe012127812 */ /* 0x000fe400078ec0ff */
[----:B------:R-:W-:Y:S02]  /*0430*/  SHF.R.S32.HI R14, RZ, 0x1f, R21 ;  /* 0x0000001fff0e7819 */ /* 0x000fe40000011415 */
[----:B------:R-:W-:Y:S02]  /*0440*/  SHF.R.S32.HI R7, RZ, 0x1f, R4 ;  /* 0x0000001fff077819 */ /* 0x000fe40000011404 */
[----:B------:R-:W-:Y:S01]  /*0450*/  LOP3.LUT R15, R22, 0xfffffffc, R13, 0xe2, !PT ;  /* 0xfffffffc160f7812 */ /* 0x000fe200078ee20d */
[----:B------:R-:W-:Y:S01]  /*0460*/  IMAD.SHL.U32 R13, R3, 0x4, RZ ;  /* 0x00000004030d7824 */ /* 0x000fe200078e00ff */
[----:B------:R-:W-:-:S02]  /*0470*/  IADD3 R23, R23, -R18, RZ ;  /* 0x8000001217177210 */ /* 0x000fc40007ffe0ff */
[----:B------:R-:W-:Y:S02]  /*0480*/  LOP3.LUT R22, R9, 0xfffffffc, RZ, 0xc0, !PT ;  /* 0xfffffffc09167812 */ /* 0x000fe400078ec0ff */
[----:B------:R-:W-:Y:S01]  /*0490*/  LEA.HI R14, R14, R21, RZ, 0x5 ;  /* 0x000000150e0e7211 */ /* 0x000fe200078f28ff */
[----:B------:R-:W-:Y:S01]  /*04a0*/  IMAD R30, R23, R6, RZ ;  /* 0x00000006171e7224 */ /* 0x000fe200078e02ff */
[----:B------:R-:W-:Y:S01]  /*04b0*/  LEA.HI R7, R7, R4, RZ, 0x4 ;  /* 0x0000000407077211 */ /* 0x000fe200078f20ff */
[----:B------:R-:W-:Y:S01]  /*04c0*/  IMAD.IADD R22, R3, 0x1, -R22 ;  /* 0x0000000103167824 */ /* 0x000fe200078e0a16 */
[----:B------:R-:W-:Y:S02]  /*04d0*/  SHF.R.S32.HI R4, RZ, 0x1f, R23 ;  /* 0x0000001fff047819 */ /* 0x000fe40000011417 */
[----:B------:R-:W-:Y:S02]  /*04e0*/  LEA.HI R2, R2, R3, RZ, 0x3 ;  /* 0x0000000302027211 */ /* 0x000fe400078f18ff */
[----:B------:R-:W-:-:S02]  /*04f0*/  LOP3.LUT R14, R14, 0xffffffe0, RZ, 0xc0, !PT ;  /* 0xffffffe00e0e7812 */ /* 0x000fc400078ec0ff */
[----:B------:R-:W-:Y:S02]  /*0500*/  LEA.HI R9, R4, R23, RZ, 0x3 ;  /* 0x0000001704097211 */ /* 0x000fe400078f18ff */
[----:B------:R-:W-:Y:S01]  /*0510*/  LOP3.LUT R4, R2, 0xfffffff8, RZ, 0xc0, !PT ;  /* 0xfffffff802047812 */ /* 0x000fe200078ec0ff */
[----:B------:R-:W-:Y:S01]  /*0520*/  IMAD.IADD R21, R21, 0x1, -R14 ;  /* 0x0000000115157824 */ /* 0x000fe200078e0a0e */
[CC--:B------:R-:W-:Y:S02]  /*0530*/  LEA.HI R19, R22.reuse, R22.reuse, RZ, 0x1 ;  /* 0x0000001616137211 */ /* 0x0c0fe400078f08ff */
[----:B------:R-:W-:Y:S02]  /*0540*/  ISETP.NE.AND P0, PT, R22, RZ, PT ;  /* 0x000000ff1600720c */ /* 0x000fe40003f05270 */
[----:B------:R-:W-:Y:S02]  /*0550*/  LEA.HI.SX32 R14, R9, R22, 0x1d ;  /* 0x00000016090e7211 */ /* 0x000fe400078feaff */
[----:B------:R-:W-:-:S02]  /*0560*/  IADD3 R4, -R4, R3, RZ ;  /* 0x0000000304047210 */ /* 0x000fc40007ffe1ff */
[----:B------:R-:W-:Y:S02]  /*0570*/  SHF.R.S32.HI R7, RZ, 0x4, R7 ;  /* 0x00000004ff077819 */ /* 0x000fe40000011407 */
[----:B------:R-:W-:Y:S02]  /*0580*/  LOP3.LUT R25, R19, 0xfffffffe, RZ, 0xc0, !PT ;  /* 0xfffffffe13197812 */ /* 0x000fe400078ec0ff */
[----:B------:R-:W-:Y:S01]  /*0590*/  LEA.HI.SX32 R18, R2, R13, 0x1d ;  /* 0x0000000d02127211 */ /* 0x000fe200078feaff */
[----:B------:R-:W-:Y:S01]  /*05a0*/  IMAD R2, R23, 0x4, R14 ;  /* 0x0000000417027824 */ /* 0x000fe200078e020e */
[----:B------:R-:W-:Y:S01]  /*05b0*/  IADD3 R25, R22, -R25, RZ ;  /* 0x8000001916197210 */ /* 0x000fe20007ffe0ff */
[----:B------:R-:W-:Y:S01]  /*05c0*/  IMAD R14, R7, 0x10, R4 ;  /* 0x00000010070e7824 */ /* 0x000fe200078e0204 */
[----:B------:R-:W-:Y:S01]  /*05d0*/  LEA R7, R11, R12, 0x7 ;  /* 0x0000000c0b077211 */ /* 0x000fe200078e38ff */
[----:B------:R-:W-:Y:S01]  /*05e0*/  VIADD R12, R3, 0x20 ;  /* 0x00000020030c7836 */ /* 0x000fe20000000000 */
[----:B------:R-:W-:Y:S01]  /*05f0*/  LEA R4, R18, R5, 0x2 ;  /* 0x0000000512047211 */ /* 0x000fe200078e10ff */
[----:B------:R-:W-:Y:S01]  /*0600*/  IMAD R5, R2, 0x4, R5 ;  /* 0x0000000402057824 */ /* 0x000fe200078e0205 */
[----:B------:R-:W-:Y:S01]  /*0610*/  SHF.R.S32.HI R18, RZ, 0x5, R17 ;  /* 0x00000005ff127819 */ /* 0x000fe20000011411 */
[----:B------:R-:W-:Y:S01]  /*0620*/  IMAD.SHL.U32 R24, R12, 0x4, RZ ;  /* 0x000000040c187824 */ /* 0x000fe200078e00ff */
[----:B------:R-:W-:Y:S01]  /*0630*/  IADD3 R32, R25, 0x1, RZ ;  /* 0x0000000119207810 */ /* 0x000fe20007ffe0ff */
[----:B------:R-:W-:Y:S01]  /*0640*/  @!P0 IMAD.MOV R32, RZ, RZ, R25 ;  /* 0x000000ffff208224 */ /* 0x000fe200078e0219 */
[----:B------:R-:W-:Y:S01]  /*0650*/  SHF.R.S32.HI R17, RZ, 0x1, R19 ;  /* 0x00000001ff117819 */ /* 0x000fe20000011413 */
[----:B------:R-:W-:Y:S01]  /*0660*/  IMAD.IADD R27, R18, 0x1, R3 ;  /* 0x00000001121b7824 */ /* 0x000fe200078e0203 */
[----:B------:R-:W-:Y:S01]  /*0670*/  SHF.R.S32.HI R9, RZ, 0x3, R8 ;  /* 0x00000003ff097819 */ /* 0x000fe20000011408 */
[----:B------:R-:W-:Y:S01]  /*0680*/  IMAD R8, R15, 0x4, R10 ;  /* 0x000000040f087824 */ /* 0x000fe200078e020a */
[----:B------:R-:W-:Y:S01]  /*0690*/  LOP3.LUT R24, R24, 0x7c, RZ, 0xc0, !PT ;  /* 0x0000007c18187812 */ /* 0x000fe200078ec0ff */
[----:B------:R-:W-:Y:S01]  /*06a0*/  IMAD R15, R11, 0x41, R14 ;  /* 0x000000410b0f7824 */ /* 0x000fe200078e020e */
[----:B------:R-:W-:Y:S01]  /*06b0*/  LOP3.LUT R28, R17, R22, RZ, 0xc0, !PT ;  /* 0x00000016111c7212 */ /* 0x000fe200078ec0ff */
[----:B------:R-:W-:Y:S01]  /*06c0*/  IMAD R9, R9, 0x4, R10 ;  /* 0x0000000409097824 */ /* 0x000fe200078e020a */
[----:B------:R-:W-:Y:S01]  /*06d0*/  SHF.R.S32.HI R31, RZ, 0x1f, R32 ;  /* 0x0000001fff1f7819 */ /* 0x000fe20000011420 */
[----:B------:R-:W-:Y:S01]  /*06e0*/  IMAD.MOV.U32 R2, RZ, RZ, RZ ;  /* 0x000000ffff027224 */ /* 0x000fe200078e00ff */
[----:B------:R-:W-:Y:S01]  /*06f0*/  LEA R19, R27, R20, 0x2 ;  /* 0x000000141b137211 */ /* 0x000fe200078e10ff */
[----:B------:R-:W-:Y:S01]  /*0700*/  IMAD.IADD R18, R7, 0x1, R24 ;  /* 0x0000000107127824 */ /* 0x000fe200078e0218 */
[C---:B------:R-:W-:Y:S01]  /*0710*/  LEA R10, R11.reuse, R10, 0x4 ;  /* 0x0000000a0b0a7211 */ /* 0x040fe200078e20ff */
[----:B------:R-:W-:Y:S01]  /*0720*/  IMAD R11, R11, R6, RZ ;  /* 0x000000060b0b7224 */ /* 0x000fe200078e02ff */
[C---:B------:R-:W-:Y:S01]  /*0730*/  LEA R20, R21.reuse, R20, 0x2 ;  /* 0x0000001415147211 */ /* 0x040fe200078e10ff */
[----:B------:R-:W-:Y:S01]  /*0740*/  IMAD R21, R21, R6, RZ ;  /* 0x0000000615157224 */ /* 0x000fe200078e02ff */
[----:B------:R-:W-:Y:S01]  /*0750*/  SHF.L.U64.HI R31, R32, 0x2, R31 ;  /* 0x00000002201f7819 */ /* 0x000fe2000001021f */
[----:B------:R-:W-:Y:S01]  /*0760*/  IMAD.SHL.U32 R28, R28, 0x4, RZ ;  /* 0x000000041c1c7824 */ /* 0x000fe200078e00ff */
[----:B------:R-:W-:Y:S01]  /*0770*/  LOP3.LUT R13, R13, 0x1c, RZ, 0xc0, !PT ;  /* 0x0000001c0d0d7812 */ /* 0x000fe200078ec0ff */
[----:B------:R-:W-:Y:S01]  /*0780*/  IMAD.SHL.U32 R32, R32, 0x4, RZ ;  /* 0x0000000420207824 */ /* 0x000fe200078e00ff */
[----:B------:R-:W-:Y:S01]  /*0790*/  LEA R14, R15, R16, 0x2 ;  /* 0x000000100f0e7211 */ /* 0x000fe200078e10ff */
[----:B------:R-:W-:Y:S01]  /*07a0*/  IMAD R15, R3, 0x104, R16 ;  /* 0x00000104030f7824 */ /* 0x000fe200078e0210 */
[----:B------:R-:W-:Y:S01]  /*07b0*/  SHF.L.U32 R29, R25, 0x1, RZ ;  /* 0x00000001191d7819 */ /* 0x000fe200000006ff */
[----:B------:R-:W-:Y:S01]  /*07c0*/  IMAD R16, R6, UR5, RZ ;  /* 0x0000000506107c24 */ /* 0x000fe2000f8e02ff */
[----:B------:R-:W-:-:S12]  /*07d0*/  USHF.R.S32.HI UR5, URZ, 0x5, UR6 ;  /* 0x000000053f057899 */ /* 0x000fd80008011406 */
.L_x_305:
[----:B------:R-:W-:Y:S01]  /*07e0*/  USHF.R.S32.HI UR9, URZ, 0x1f, UR4 ;  /* 0x0000001f3f097899 */ /* 0x000fe20008011404 */
[----:B------:R-:W-:Y:S01]  /*07f0*/  SHF.R.S32.HI R22, RZ, 0x1f, R3 ;  /* 0x0000001fff167819 */ /* 0x000fe20000011403 */
[----:B0-----:R-:W-:Y:S01]  /*0800*/  IMAD.MOV.U32 R35, RZ, RZ, 0xb0 ;  /* 0x000000b0ff237424 */ /* 0x001fe200078e00ff */
[C---:B------:R-:W-:Y:S01]  /*0810*/  IADD3 R26, P0, R16.reuse, UR4, RZ ;  /* 0x00000004101a7c10 */ /* 0x040fe2000ff1e0ff */
[----:B------:R-:W-:Y:S01]  /*0820*/  UMOV UR6, UR8 ;  /* 0x0000000800067c82 */ /* 0x000fe20008000000 */
[----:B------:R-:W-:Y:S01]  /*0830*/  IADD3 R38, R16, UR4, RZ ;  /* 0x0000000410267c10 */ /* 0x000fe2000fffe0ff */
[----:B------:R-:W-:Y:S01]  /*0840*/  IMAD.U32 R43, RZ, RZ, UR7 ;  /* 0x00000007ff2b7e24 */ /* 0x000fe2000f8e00ff */
[----:B------:R-:W-:Y:S02]  /*0850*/  LEA.HI R25, R22, R3, RZ, 0x5 ;  /* 0x0000000316197211 */ /* 0x000fe400078f28ff */
[----:B------:R-:W-:Y:S02]  /*0860*/  LEA.HI.X.SX32 R36, R16, UR9, 0x1, P0 ;  /* 0x0000000910247c11 */ /* 0x000fe400080f0eff */
[----:B------:R-:W-:-:S02]  /*0870*/  IADD3 R34, P0, R30, R38, RZ ;  /* 0x000000261e227210 */ /* 0x000fc40007f1e0ff */
[----:B------:R-:W-:Y:S02]  /*0880*/  LOP3.LUT R40, R25, 0xffffffe0, RZ, 0xc0, !PT ;  /* 0xffffffe019287812 */ /* 0x000fe400078ec0ff */
[----:B------:R-:W-:Y:S01]  /*0890*/  SHF.R.S32.HI R37, RZ, 0x5, R25 ;  /* 0x00000005ff257819 */ /* 0x000fe20000011419 */
[----:B------:R-:W-:Y:S01]  /*08a0*/  IMAD.WIDE.U32 R34, R34, R35, UR6 ;  /* 0x0000000622227e25 */ /* 0x000fe2000f8e0023 */
[----:B------:R-:W-:Y:S02]  /*08b0*/  LEA.HI.X.SX32 R22, R30, R36, 0x1, P0 ;  /* 0x000000241e167211 */ /* 0x000fe400000f0eff */
[----:B------:R-:W-:Y:S02]  /*08c0*/  IADD3 R25, -R40, R3, RZ ;  /* 0x0000000328197210 */ /* 0x000fe40007ffe1ff */
[----:B------:R-:W-:Y:S01]  /*08d0*/  IADD3 R27, P0, P1, R11, R26, R37 ;  /* 0x0000001a0b1b7210 */ /* 0x000fe2000791e025 */
[----:B------:R-:W-:Y:S01]  /*08e0*/  IMAD R33, R22, 0xb0, RZ ;  /* 0x000000b016217824 */ /* 0x000fe200078e02ff */
[----:B------:R-:W-:-:S02]  /*08f0*/  SHF.R.S32.HI R23, RZ, 0x1f, R11 ;  /* 0x0000001fff177819 */ /* 0x000fc4000001140b */
[----:B------:R-:W-:Y:S01]  /*0900*/  SHF.R.S32.HI R37, RZ, 0x1f, R37 ;  /* 0x0000001fff257819 */ /* 0x000fe20000011425 */
[----:B------:R-:W-:Y:S01]  /*0910*/  IMAD.IADD R22, R35, 0x1, R33 ;  /* 0x0000000123167824 */ /* 0x000fe200078e0221 */
[----:B------:R-:W-:Y:S02]  /*0920*/  SHF.R.S32.HI R26, RZ, 0x1f, R25 ;  /* 0x0000001fff1a7819 */ /* 0x000fe40000011419 */
[----:B------:R-:W-:Y:S02]  /*0930*/  MOV R42, UR8 ;  /* 0x00000008002a7c02 */ /* 0x000fe40008000f00 */
[----:B------:R-:W-:Y:S02]  /*0940*/  IADD3.X R23, R23, R36, R37, P0, P1 ;  /* 0x0000002417177210 */ /* 0x000fe400007e2425 */
[----:B------:R-:W-:Y:S01]  /*0950*/  SHF.R.S32.HI R24, RZ, 0x1f, R17 ;  /* 0x0000001fff187819 */ /* 0x000fe20000011411 */
[----:B------:R-:W-:Y:S01]  /*0960*/  IMAD.WIDE.U32 R42, R27, 0xb0, R42 ;  /* 0x000000b01b2a7825 */ /* 0x000fe200078e002a */
[----:B------:R-:W-:-:S02]  /*0970*/  LEA.HI R33, R26, R25, RZ, 0x3 ;  /* 0x000000191a217211 */ /* 0x000fc400078f18ff */
[----:B------:R-:W-:Y:S01]  /*0980*/  SHF.L.U64.HI R35, R17, 0x2, R24 ;  /* 0x0000000211237819 */ /* 0x000fe20000010218 */
[----:B------:R-:W-:Y:S01]  /*0990*/  IMAD R23, R23, 0xb0, RZ ;  /* 0x000000b017177824 */ /* 0x000fe200078e02ff */
[----:B------:R-:W-:Y:S02]  /*09a0*/  LOP3.LUT R24, R33, 0xfffffff8, RZ, 0xc0, !PT ;  /* 0xfffffff821187812 */ /* 0x000fe400078ec0ff */
[-C--:B------:R-:W-:Y:S02]  /*09b0*/  IADD3 R44, P2, R32, R34.reuse, RZ ;  /* 0x00000022202c7210 */ /* 0x080fe40007f5e0ff */
[----:B------:R-:W-:Y:S02]  /*09c0*/  LEA R34, P3, R17, R34, 0x2 ;  /* 0x0000002211227211 */ /* 0x000fe400078610ff */
[----:B------:R-:W-:Y:S01]  /*09d0*/  IADD3 R43, R43, R23, RZ ;  /* 0x000000172b2b7210 */ /* 0x000fe20007ffe0ff */
[----:B------:R-:W-:Y:S01]  /*09e0*/  IMAD.IADD R23, R25, 0x1, -R24 ;  /* 0x0000000119177824 */ /* 0x000fe200078e0a18 */
[C---:B------:R-:W-:Y:S01]  /*09f0*/  IADD3.X R35, R22.reuse, R35, RZ, P3, !PT ;  /* 0x0000002316237210 */ /* 0x040fe20001ffe4ff */
[----:B------:R-:W-:-:S02]  /*0a00*/  IMAD.X R45, R22, 0x1, R31, P2 ;  /* 0x00000001162d7824 */ /* 0x000fc400010e061f */
[--C-:B------:R-:W-:Y:S02]  /*0a10*/  IMAD.WIDE R22, R23, 0x4, R42.reuse ;  /* 0x0000000417167825 */ /* 0x100fe400078e022a */
[----:B------:R-:W2:Y:S04]  /*0a20*/  LDG.E.CONSTANT R34, desc[UR10][R34.64+0x4] ;  /* 0x0000040a22227981 */ /* 0x000ea8000c1e9900 */
[----:B------:R-:W3:Y:S04]  /*0a30*/  LDG.E.CONSTANT R41, desc[UR10][R22.64+0x10] ;  /* 0x0000100a16297981 */ /* 0x000ee8000c1e9900 */
[----:B------:R0:W4:Y:S01]  /*0a40*/  LDG.E.CONSTANT R45, desc[UR10][R44.64+0x4] ;  /* 0x0000040a2c2d7981 */ /* 0x000122000c1e9900 */
[----:B------:R-:W-:Y:S01]  /*0a50*/  IMAD.WIDE R42, R25, 0x4, R42 ;  /* 0x00000004192a7825 */ /* 0x000fe200078e022a */
[----:B------:R-:W-:-:S04]  /*0a60*/  SHF.L.U32 R37, R6, 0x2, RZ ;  /* 0x0000000206257819 */ /* 0x000fc800000006ff */
[----:B------:R-:W4:Y:S01]  /*0a70*/  LDG.E.CONSTANT R40, desc[UR10][R42.64+0x30] ;  /* 0x0000300a2a287981 */ /* 0x000f22000c1e9900 */
[----:B------:R-:W-:-:S05]  /*0a80*/  IMAD.WIDE R26, R37, 0xb0, R22 ;  /* 0x000000b0251a7825 */ /* 0x000fca00078e0216 */
[----:B------:R1:W4:Y:S01]  /*0a90*/  LDG.E.CONSTANT R39, desc[UR10][R26.64+0x10] ;  /* 0x0000100a1a277981 */ /* 0x000322000c1e9900 */
[----:B------:R-:W-:-:S05]  /*0aa0*/  IMAD.WIDE R24, R37, 0xb0, R42 ;  /* 0x000000b025187825 */ /* 0x000fca00078e022a */
[----:B------:R1:W4:Y:S01]  /*0ab0*/  LDG.E.CONSTANT R35, desc[UR10][R24.64+0x30] ;  /* 0x0000300a18237981 */ /* 0x000322000c1e9900 */
[----:B------:R-:W-:Y:S01]  /*0ac0*/  IADD3 R38, P0, R21, R38, RZ ;  /* 0x0000002615267210 */ /* 0x000fe20007f1e0ff */
[----:B0-----:R-:W-:-:S03]  /*0ad0*/  IMAD.MOV.U32 R44, RZ, RZ, 0xb0 ;  /* 0x000000b0ff2c7424 */ /* 0x001fc600078e00ff */
[----:B------:R-:W-:Y:S01]  /*0ae0*/  LEA.HI.X.SX32 R36, R21, R36, 0x1, P0 ;  /* 0x0000002415247211 */ /* 0x000fe200000f0eff */
[----:B------:R-:W-:Y:S01]  /*0af0*/  IMAD.WIDE.U32 R22, R38, R44, UR6 ;  /* 0x0000000626167e25 */ /* 0x000fe2000f8e002c */
[----:B------:R-:W-:-:S03]  /*0b00*/  SHF.R.S32.HI R38, RZ, 0x3, R33 ;  /* 0x00000003ff267819 */ /* 0x000fc60000011421 */
[----:B------:R-:W-:Y:S02]  /*0b10*/  IMAD R36, R36, 0xb0, RZ ;  /* 0x000000b024247824 */ /* 0x000fe400078e02ff */
[----:B------:R-:W-:-:S03]  /*0b20*/  IMAD.SHL.U32 R38, R38, 0x2, RZ ;  /* 0x0000000226267824 */ /* 0x000fc600078e00ff */
[----:B------:R-:W-:Y:S01]  /*0b30*/  IADD3 R23, R23, R36, RZ ;  /* 0x0000002417177210 */ /* 0x000fe20007ffe0ff */
[----:B-1----:R-:W-:-:S04]  /*0b40*/  IMAD.WIDE R26, R37, 0xb0, R26 ;  /* 0x000000b0251a7825 */ /* 0x002fc800078e021a */
[----:B------:R0:W4:Y:S01]  /*0b50*/  LDG.E.CONSTANT R33, desc[UR10][R22.64] ;  /* 0x0000000a16217981 */ /* 0x000122000c1e9900 */
[----:B------:R-:W-:-:S04]  /*0b60*/  IMAD.WIDE R24, R37, 0xb0, R24 ;  /* 0x000000b025187825 */ /* 0x000fc800078e0218 */
[----:B0-----:R-:W-:Y:S01]  /*0b70*/  IMAD.WIDE R22, R37, 0xb0, R26 ;  /* 0x000000b025167825 */ /* 0x001fe200078e021a */
[----:B--2---:R-:W-:Y:S02]  /*0b80*/  SHF.R.S32.HI R36, RZ, R29, R34 ;  /* 0x0000001dff247219 */ /* 0x004fe40000011422 */
[----:B---3--:R-:W-:Y:S02]  /*0b90*/  SHF.R.S32.HI R42, RZ, R38, R41 ;  /* 0x00000026ff2a7219 */ /* 0x008fe40000011429 */
[----:B------:R-:W-:Y:S02]  /*0ba0*/  LOP3.LUT R43, R36, 0x30303030, RZ, 0xc0, !PT ;  /* 0x30303030242b7812 */ /* 0x000fe400078ec0ff */
[----:B----4-:R-:W-:Y:S02]  /*0bb0*/  SHF.R.S32.HI R34, RZ, R28, R45 ;  /* 0x0000001cff227219 */ /* 0x010fe4000001142d */
[----:B------:R-:W-:Y:S01]  /*0bc0*/  IADD3 R36, R38, 0x1, RZ ;  /* 0x0000000126247810 */ /* 0x000fe20007ffe0ff */
[----:B------:R-:W-:Y:S01]  /*0bd0*/  IMAD.SHL.U32 R42, R42, 0x10, RZ ;  /* 0x000000102a2a7824 */ /* 0x000fe200078e00ff */
[----:B------:R-:W-:-:S02]  /*0be0*/  LOP3.LUT R34, R43, 0xf0f0f0f, R34, 0xf8, !PT ;  /* 0x0f0f0f0f2b227812 */ /* 0x000fc400078ef822 */
[----:B------:R-:W-:Y:S02]  /*0bf0*/  SHF.R.S32.HI R43, RZ, R36, R41 ;  /* 0x00000024ff2b7219 */ /* 0x000fe40000011429 */
[----:B------:R0:W2:Y:S01]  /*0c00*/  LDG.E.CONSTANT R41, desc[UR10][R26.64+0x10] ;  /* 0x0000100a1a297981 */ /* 0x0000a2000c1e9900 */
[----:B------:R-:W-:Y:S02]  /*0c10*/  LOP3.LUT R45, R42, 0x10101010, RZ, 0xc0, !PT ;  /* 0x101010102a2d7812 */ /* 0x000fe400078ec0ff */
[----:B------:R-:W-:Y:S02]  /*0c20*/  SHF.L.U32 R42, R43, 0x4, RZ ;  /* 0x000000042b2a7819 */ /* 0x000fe400000006ff */
[--C-:B------:R-:W-:Y:S02]  /*0c30*/  SHF.R.U32.HI R43, RZ, 0x4, R40.reuse ;  /* 0x00000004ff2b7819 */ /* 0x100fe40000011628 */
[----:B------:R-:W-:Y:S02]  /*0c40*/  LOP3.LUT R42, R42, 0x10101010, RZ, 0xc0, !PT ;  /* 0x101010102a2a7812 */ /* 0x000fe400078ec0ff */
[----:B------:R-:W-:-:S02]  /*0c50*/  LOP3.LUT R45, R45, 0xf0f0f0f, R40, 0xf8, !PT ;  /* 0x0f0f0f0f2d2d7812 */ /* 0x000fc400078ef828 */
[----:B------:R-:W-:Y:S01]  /*0c60*/  LOP3.LUT R43, R42, 0xf0f0f0f, R43, 0xf8, !PT ;  /* 0x0f0f0f0f2a2b7812 */ /* 0x000fe200078ef82b */
[----:B------:R1:W3:Y:S01]  /*0c70*/  LDG.E.CONSTANT R40, desc[UR10][R24.64+0x30] ;  /* 0x0000300a18287981 */ /* 0x0002e2000c1e9900 */
[--C-:B------:R-:W-:Y:S02]  /*0c80*/  SHF.R.S32.HI R42, RZ, R38, R39.reuse ;  /* 0x00000026ff2a7219 */ /* 0x100fe40000011427 */
[----:B0-----:R-:W-:Y:S02]  /*0c90*/  SHF.R.S32.HI R26, RZ, R36, R39 ;  /* 0x00000024ff1a7219 */ /* 0x001fe40000011427 */
[----:B------:R0:W4:Y:S01]  /*0ca0*/  LDG.E.CONSTANT R39, desc[UR10][R22.64+0x10] ;  /* 0x0000100a16277981 */ /* 0x000122000c1e9900 */
[----:B------:R-:W-:-:S05]  /*0cb0*/  IMAD.SHL.U32 R42, R42, 0x10, RZ ;  /* 0x000000102a2a7824 */ /* 0x000fca00078e00ff */
[----:B------:R-:W-:Y:S02]  /*0cc0*/  LOP3.LUT R44, R42, 0x10101010, RZ, 0xc0, !PT ;  /* 0x101010102a2c7812 */ /* 0x000fe400078ec0ff */
[----:B------:R-:W-:Y:S02]  /*0cd0*/  SHF.L.U32 R42, R26, 0x4, RZ ;  /* 0x000000041a2a7819 */ /* 0x000fe400000006ff */
[----:B------:R-:W-:Y:S01]  /*0ce0*/  LOP3.LUT R44, R44, 0xf0f0f0f, R35, 0xf8, !PT ;  /* 0x0f0f0f0f2c2c7812 */ /* 0x000fe200078ef823 */
[----:B------:R-:W-:Y:S01]  /*0cf0*/  IMAD.WIDE R26, R37, 0xb0, R24 ;  /* 0x000000b0251a7825 */ /* 0x000fe200078e0218 */
[----:B------:R-:W-:Y:S02]  /*0d00*/  SHF.R.U32.HI R35, RZ, 0x4, R35 ;  /* 0x00000004ff237819 */ /* 0x000fe40000011623 */
[----:B------:R-:W-:-:S04]  /*0d10*/  LOP3.LUT R42, R42, 0x10101010, RZ, 0xc0, !PT ;  /* 0x101010102a2a7812 */ /* 0x000fc800078ec0ff */
[----:B-1----:R-:W-:Y:S02]  /*0d20*/  LOP3.LUT R25, R42, 0xf0f0f0f, R35, 0xf8, !PT ;  /* 0x0f0f0f0f2a197812 */ /* 0x002fe400078ef823 */
[----:B------:R1:W4:Y:S04]  /*0d30*/  LDG.E.CONSTANT R35, desc[UR10][R26.64+0x30] ;  /* 0x0000300a1a237981 */ /* 0x000328000c1e9900 */
[----:B------:R-:W-:Y:S01]  /*0d40*/  STS [R14], R45 ;  /* 0x0000002d0e007388 */ /* 0x000fe20000000800 */
[----:B0-----:R-:W-:-:S03]  /*0d50*/  IMAD.WIDE R22, R37, 0xb0, R22 ;  /* 0x000000b025167825 */ /* 0x001fc600078e0216 */
[----:B------:R-:W-:Y:S01]  /*0d60*/  STS [R14+0x410], R44 ;  /* 0x0004102c0e007388 */ /* 0x000fe20000000800 */
[----:B-1----:R-:W-:-:S03]  /*0d70*/  IMAD.WIDE R26, R37, 0xb0, R26 ;  /* 0x000000b0251a7825 */ /* 0x002fc600078e021a */
[----:B------:R-:W-:Y:S04]  /*0d80*/  STS [R14+0x430], R25 ;  /* 0x000430190e007388 */ /* 0x000fe80000000800 */
[----:B------:R0:W-:Y:S04]  /*0d90*/  STS [R14+0x20], R43 ;  /* 0x0000202b0e007388 */ /* 0x0001e80000000800 */
[----:B0-----:R-:W4:Y:S01]  /*0da0*/  LDG.E.CONSTANT R43, desc[UR10][R22.64+0x10] ;  /* 0x0000100a162b7981 */ /* 0x001f22000c1e9900 */
[--C-:B--2---:R-:W-:Y:S02]  /*0db0*/  SHF.R.S32.HI R24, RZ, R38, R41.reuse ;  /* 0x00000026ff187219 */ /* 0x104fe40000011429 */
[----:B------:R-:W-:-:S03]  /*0dc0*/  SHF.R.S32.HI R42, RZ, R36, R41 ;  /* 0x00000024ff2a7219 */ /* 0x000fc60000011429 */
[----:B------:R-:W-:Y:S01]  /*0dd0*/  IMAD.SHL.U32 R24, R24, 0x10, RZ ;  /* 0x0000001018187824 */ /* 0x000fe200078e00ff */
[----:B------:R-:W-:-:S04]  /*0de0*/  SHF.L.U32 R42, R42, 0x4, RZ ;  /* 0x000000042a2a7819 */ /* 0x000fc800000006ff */
[----:B------:R-:W-:-:S04]  /*0df0*/  LOP3.LUT R41, R24, 0x10101010, RZ, 0xc0, !PT ;  /* 0x1010101018297812 */ /* 0x000fc800078ec0ff */
[--C-:B---3--:R-:W-:Y:S02]  /*0e00*/  LOP3.LUT R45, R41, 0xf0f0f0f, R40.reuse, 0xf8, !PT ;  /* 0x0f0f0f0f292d7812 */ /* 0x108fe400078ef828 */
[----:B------:R-:W-:Y:S02]  /*0e10*/  SHF.R.U32.HI R40, RZ, 0x4, R40 ;  /* 0x00000004ff287819 */ /* 0x000fe40000011628 */
[----:B------:R-:W-:Y:S02]  /*0e20*/  LOP3.LUT R41, R42, 0x10101010, RZ, 0xc0, !PT ;  /* 0x101010102a297812 */ /* 0x000fe400078ec0ff */
[----:B----4-:R-:W-:Y:S02]  /*0e30*/  SHF.R.S32.HI R24, RZ, R38, R39 ;  /* 0x00000026ff187219 */ /* 0x010fe40000011427 */
[----:B------:R-:W-:-:S03]  /*0e40*/  LOP3.LUT R44, R41, 0xf0f0f0f, R40, 0xf8, !PT ;  /* 0x0f0f0f0f292c7812 */ /* 0x000fc600078ef828 */
[----:B------:R-:W-:Y:S01]  /*0e50*/  IMAD.SHL.U32 R40, R24, 0x10, RZ ;  /* 0x0000001018287824 */ /* 0x000fe200078e00ff */
[----:B------:R-:W-:Y:S01]  /*0e60*/  SHF.R.S32.HI R42, RZ, R36, R39 ;  /* 0x00000024ff2a7219 */ /* 0x000fe20000011427 */
[----:B------:R-:W-:-:S03]  /*0e70*/  IMAD.WIDE R24, R37, 0xb0, R22 ;  /* 0x000000b025187825 */ /* 0x000fc600078e0216 */
[----:B------:R-:W-:Y:S02]  /*0e80*/  LOP3.LUT R39, R40, 0x10101010, RZ, 0xc0, !PT ;  /* 0x1010101028277812 */ /* 0x000fe400078ec0ff */
[----:B------:R0:W2:Y:S01]  /*0e90*/  LDG.E.CONSTANT R40, desc[UR10][R26.64+0x30] ;  /* 0x0000300a1a287981 */ /* 0x0000a2000c1e9900 */
[----:B------:R-:W-:-:S03]  /*0ea0*/  SHF.L.U32 R42, R42, 0x4, RZ ;  /* 0x000000042a2a7819 */ /* 0x000fc600000006ff */
[----:B------:R-:W3:Y:S01]  /*0eb0*/  LDG.E.CONSTANT R41, desc[UR10][R24.64+0x10] ;  /* 0x0000100a18297981 */ /* 0x000ee2000c1e9900 */
[----:B------:R-:W-:Y:S01]  /*0ec0*/  LOP3.LUT R42, R42, 0x10101010, RZ, 0xc0, !PT ;  /* 0x101010102a2a7812 */ /* 0x000fe200078ec0ff */
[----:B0-----:R-:W-:Y:S02]  /*0ed0*/  IMAD.WIDE R26, R37, 0xb0, R26 ;  /* 0x000000b0251a7825 */ /* 0x001fe400078e021a */
[----:B------:R0:W-:Y:S01]  /*0ee0*/  STS [R14+0x820], R45 ;  /* 0x0008202d0e007388 */ /* 0x0001e20000000800 */
[----:B------:R-:W-:Y:S01]  /*0ef0*/  LOP3.LUT R39, R39, 0xf0f0f0f, R35, 0xf8, !PT ;  /* 0x0f0f0f0f27277812 */ /* 0x000fe200078ef823 */
[----:B------:R-:W-:Y:S01]  /*0f00*/  IMAD.WIDE R22, R37, 0xb0, R26 ;  /* 0x000000b025167825 */ /* 0x000fe200078e021a */
[----:B0-----:R-:W-:Y:S02]  /*0f10*/  SHF.R.U32.HI R45, RZ, 0x4, R35 ;  /* 0x00000004ff2d7819 */ /* 0x001fe40000011623 */
[----:B------:R0:W4:Y:S02]  /*0f20*/  LDG.E.CONSTANT R35, desc[UR10][R26.64+0x30] ;  /* 0x0000300a1a237981 */ /* 0x000124000c1e9900 */
[----:B------:R-:W-:-:S02]  /*0f30*/  LOP3.LUT R45, R42, 0xf0f0f0f, R45, 0xf8, !PT ;  /* 0x0f0f0f0f2a2d7812 */ /* 0x000fc400078ef82d */
[----:B------:R1:W4:Y:S01]  /*0f40*/  LDG.E.CONSTANT R42, desc[UR10][R22.64+0x30] ;  /* 0x0000300a162a7981 */ /* 0x000322000c1e9900 */
[----:B0-----:R-:W-:-:S04]  /*0f50*/  IMAD.WIDE R26, R37, 0xb0, R24 ;  /* 0x000000b0251a7825 */ /* 0x001fc800078e0218 */
[C---:B-1----:R-:W-:Y:S01]  /*0f60*/  IMAD.WIDE R22, R37.reuse, 0xb0, R22 ;  /* 0x000000b025167825 */ /* 0x042fe200078e0216 */
[----:B------:R0:W-:Y:S03]  /*0f70*/  STS [R14+0x840], R44 ;  /* 0x0008402c0e007388 */ /* 0x0001e60000000800 */
[----:B------:R-:W-:-:S06]  /*0f80*/  IMAD.WIDE R24, R37, 0xb0, R26 ;  /* 0x000000b025187825 */ /* 0x000fcc00078e021a */
[----:B------:R-:W4:Y:S04]  /*0f90*/  LDG.E.CONSTANT R25, desc[UR10][R24.64+0x10] ;  /* 0x0000100a18197981 */ /* 0x000f28000c1e9900 */
[----:B0-----:R0:W4:Y:S04]  /*0fa0*/  LDG.E.CONSTANT R44, desc[UR10][R22.64+0x30] ;  /* 0x0000300a162c7981 */ /* 0x001128000c1e9900 */
[----:B------:R2:W4:Y:S01]  /*0fb0*/  LDG.E.CONSTANT R23, desc[UR10][R26.64+0x10] ;  /* 0x0000100a1a177981 */ /* 0x000522000c1e9900 */
[--C-:B------:R-:W-:Y:S02]  /*0fc0*/  SHF.R.S32.HI R37, RZ, R38, R43.reuse ;  /* 0x00000026ff257219 */ /* 0x100fe4000001142b */
[----:B------:R-:W-:-:S04]  /*0fd0*/  SHF.R.S32.HI R43, RZ, R36, R43 ;  /* 0x00000024ff2b7219 */ /* 0x000fc8000001142b */
[----:B------:R-:W-:Y:S01]  /*0fe0*/  SHF.L.U32 R43, R43, 0x4, RZ ;  /* 0x000000042b2b7819 */ /* 0x000fe200000006ff */
[----:B------:R4:W-:Y:S03]  /*0ff0*/  STS [R14+0xc30], R39 ;  /* 0x000c30270e007388 */ /* 0x0009e60000000800 */
[----:B0-----:R-:W-:Y:S01]  /*1000*/  LOP3.LUT R22, R43, 0x10101010, RZ, 0xc0, !PT ;  /* 0x101010102b167812 */ /* 0x001fe200078ec0ff */
[----:B------:R-:W-:-:S05]  /*1010*/  IMAD.SHL.U32 R37, R37, 0x10, RZ ;  /* 0x0000001025257824 */ /* 0x000fca00078e00ff */
[----:B------:R-:W-:Y:S01]  /*1020*/  LOP3.LUT R37, R37, 0x10101010, RZ, 0xc0, !PT ;  /* 0x1010101025257812 */ /* 0x000fe200078ec0ff */
[----:B------:R-:W-:Y:S01]  /*1030*/  USHF.L.U32 UR6, UR4, 0x8, URZ ;  /* 0x0000000804067899 */ /* 0x000fe2000800063f */
[----:B------:R-:W-:Y:S03]  /*1040*/  STS [R14+0xc50], R45 ;  /* 0x000c502d0e007388 */ /* 0x000fe60000000800 */
[----:B------:R-:W-:-:S06]  /*1050*/  UISETP.GE.AND UP0, UPT, UR6, UR13, UPT ;  /* 0x0000000d0600728c */ /* 0x000fcc000bf06270 */
[----:B------:R-:W-:Y:S02]  /*1060*/  PLOP3.LUT P0, PT, PT, PT, UP0, 0x80, 0x0 ;  /* 0x000000000000781c */ /* 0x000fe40003f0f008 */
[----:B---3--:R-:W-:-:S05]  /*1070*/  SHF.R.S32.HI R24, RZ, R38, R41 ;  /* 0x00000026ff187219 */ /* 0x008fca0000011429 */
[----:B------:R-:W-:Y:S01]  /*1080*/  IMAD.SHL.U32 R24, R24, 0x10, RZ ;  /* 0x0000001018187824 */ /* 0x000fe200078e00ff */
[----:B------:R-:W-:Y:S02]  /*1090*/  SHF.R.S32.HI R41, RZ, R36, R41 ;  /* 0x00000024ff297219 */ /* 0x000fe40000011429 */
[----:B--2---:R-:W-:Y:S02]  /*10a0*/  SHF.R.U32.HI R27, RZ, 0x4, R40 ;  /* 0x00000004ff1b7819 */ /* 0x004fe40000011628 */
[----:B------:R-:W-:Y:S02]  /*10b0*/  LOP3.LUT R24, R24, 0x10101010, RZ, 0xc0, !PT ;  /* 0x1010101018187812 */ /* 0x000fe400078ec0ff */
[----:B------:R-:W-:Y:S02]  /*10c0*/  SHF.L.U32 R41, R41, 0x4, RZ ;  /* 0x0000000429297819 */ /* 0x000fe400000006ff */
[----:B------:R-:W-:Y:S02]  /*10d0*/  LOP3.LUT R27, R22, 0xf0f0f0f, R27, 0xf8, !PT ;  /* 0x0f0f0f0f161b7812 */ /* 0x000fe400078ef81b */
[----:B------:R-:W-:-:S02]  /*10e0*/  LOP3.LUT R22, R41, 0x10101010, RZ, 0xc0, !PT ;  /* 0x1010101029167812 */ /* 0x000fc400078ec0ff */
[--C-:B----4-:R-:W-:Y:S02]  /*10f0*/  LOP3.LUT R39, R24, 0xf0f0f0f, R35.reuse, 0xf8, !PT ;  /* 0x0f0f0f0f18277812 */ /* 0x110fe400078ef823 */
[----:B------:R-:W-:-:S04]  /*1100*/  SHF.R.U32.HI R35, RZ, 0x4, R35 ;  /* 0x00000004ff237819 */ /* 0x000fc80000011623 */
[----:B------:R-:W-:Y:S02]  /*1110*/  LOP3.LUT R35, R22, 0xf0f0f0f, R35, 0xf8, !PT ;  /* 0x0f0f0f0f16237812 */ /* 0x000fe400078ef823 */
[----:B------:R-:W-:Y:S01]  /*1120*/  LOP3.LUT R37, R37, 0xf0f0f0f, R40, 0xf8, !PT ;  /* 0x0f0f0f0f25257812 */ /* 0x000fe200078ef828 */
[----:B------:R0:W-:Y:S04]  /*1130*/  STS [R14+0x1060], R27 ;  /* 0x0010601b0e007388 */ /* 0x0001e80000000800 */
[----:B------:R1:W-:Y:S01]  /*1140*/  STS [R14+0x1040], R37 ;  /* 0x001040250e007388 */ /* 0x0003e20000000800 */
[-C--:B------:R-:W-:Y:S02]  /*1150*/  SHF.R.S32.HI R24, RZ, R38.reuse, R23 ;  /* 0x00000026ff187219 */ /* 0x080fe40000011417 */
[----:B------:R-:W-:-:S03]  /*1160*/  SHF.R.S32.HI R38, RZ, R38, R25 ;  /* 0x00000026ff267219 */ /* 0x000fc60000011419 */
[----:B------:R-:W-:Y:S01]  /*1170*/  IMAD.SHL.U32 R24, R24, 0x10, RZ ;  /* 0x0000001018187824 */ /* 0x000fe200078e00ff */
[-C--:B------:R-:W-:Y:S02]  /*1180*/  SHF.R.S32.HI R22, RZ, R36.reuse, R23 ;  /* 0x00000024ff167219 */ /* 0x080fe40000011417 */
[----:B------:R-:W-:Y:S01]  /*1190*/  SHF.R.S32.HI R36, RZ, R36, R25 ;  /* 0x00000024ff247219 */ /* 0x000fe20000011419 */
[----:B------:R-:W-:Y:S01]  /*11a0*/  IMAD.SHL.U32 R38, R38, 0x10, RZ ;  /* 0x0000001026267824 */ /* 0x000fe200078e00ff */
[----:B------:R-:W-:Y:S02]  /*11b0*/  LOP3.LUT R23, R24, 0x10101010, RZ, 0xc0, !PT ;  /* 0x1010101018177812 */ /* 0x000fe400078ec0ff */
[----:B------:R-:W-:Y:S02]  /*11c0*/  SHF.L.U32 R22, R22, 0x4, RZ ;  /* 0x0000000416167819 */ /* 0x000fe400000006ff */
[----:B------:R-:W-:Y:S02]  /*11d0*/  SHF.L.U32 R36, R36, 0x4, RZ ;  /* 0x0000000424247819 */ /* 0x000fe400000006ff */
[----:B------:R-:W-:-:S02]  /*11e0*/  LOP3.LUT R25, R23, 0xf0f0f0f, R42, 0xf8, !PT ;  /* 0x0f0f0f0f17197812 */ /* 0x000fc400078ef82a */
[----:B------:R-:W-:Y:S02]  /*11f0*/  LOP3.LUT R23, R22, 0x10101010, RZ, 0xc0, !PT ;  /* 0x1010101016177812 */ /* 0x000fe400078ec0ff */
[----:B------:R-:W-:Y:S02]  /*1200*/  SHF.R.U32.HI R42, RZ, 0x4, R42 ;  /* 0x00000004ff2a7819 */ /* 0x000fe4000001162a */
[----:B0-----:R-:W-:Y:S02]  /*1210*/  LOP3.LUT R27, R38, 0x10101010, RZ, 0xc0, !PT ;  /* 0x10101010261b7812 */ /* 0x001fe400078ec0ff */
[----:B------:R-:W-:Y:S02]  /*1220*/  SHF.R.U32.HI R22, RZ, 0x4, R44 ;  /* 0x00000004ff167819 */ /* 0x000fe4000001162c */
[----:B-1----:R-:W-:Y:S02]  /*1230*/  LOP3.LUT R37, R36, 0x10101010, RZ, 0xc0, !PT ;  /* 0x1010101024257812 */ /* 0x002fe400078ec0ff */
[----:B------:R-:W-:-:S02]  /*1240*/  LOP3.LUT R23, R23, 0xf0f0f0f, R42, 0xf8, !PT ;  /* 0x0f0f0f0f17177812 */ /* 0x000fc400078ef82a */
[----:B------:R-:W-:Y:S02]  /*1250*/  LOP3.LUT R27, R27, 0xf0f0f0f, R44, 0xf8, !PT ;  /* 0x0f0f0f0f1b1b7812 */ /* 0x000fe400078ef82c */
[----:B------:R-:W-:Y:S01]  /*1260*/  LOP3.LUT R37, R37, 0xf0f0f0f, R22, 0xf8, !PT ;  /* 0x0f0f0f0f25257812 */ /* 0x000fe200078ef816 */
[----:B------:R0:W-:Y:S04]  /*1270*/  STS [R14+0x1450], R39 ;  /* 0x001450270e007388 */ /* 0x0001e80000000800 */
[----:B------:R0:W-:Y:S04]  /*1280*/  STS [R14+0x1470], R35 ;  /* 0x001470230e007388 */ /* 0x0001e80000000800 */
[----:B------:R0:W-:Y:S04]  /*1290*/  STS [R14+0x1860], R25 ;  /* 0x001860190e007388 */ /* 0x0001e80000000800 */
[----:B------:R0:W-:Y:S04]  /*12a0*/  STS [R14+0x1880], R23 ;  /* 0x001880170e007388 */ /* 0x0001e80000000800 */
[----:B------:R0:W-:Y:S04]  /*12b0*/  STS [R14+0x1c70], R27 ;  /* 0x001c701b0e007388 */ /* 0x0001e80000000800 */
[----:B------:R0:W-:Y:S04]  /*12c0*/  STS [R14+0x1c90], R37 ;  /* 0x001c90250e007388 */ /* 0x0001e80000000800 */
[----:B------:R0:W-:Y:S04]  /*12d0*/  STS [R20], R33 ;  /* 0x0000002114007388 */ /* 0x0001e80000000800 */
[----:B------:R0:W-:Y:S01]  /*12e0*/  STS [R5], R34 ;  /* 0x0000002205007388 */ /* 0x0001e20000000800 */
        /* <DEDUP_REMOVED lines=10> */
[----:B0-----:R-:W-:Y:S01]  /*1390*/  IMAD.MOV.U32 R22, RZ, RZ, RZ ;  /* 0x000000ffff167224 */ /* 0x001fe200078e00ff */
[----:B-1----:R-:W-:-:S05]  /*13a0*/  IADD3 R26, RZ, -R23, RZ ;  /* 0x80000017ff1a7210 */ /* 0x002fca0007ffe0ff */
[----:B------:R-:W-:Y:S01]  /*13b0*/  IMAD R33, R26, R25, RZ ;  /* 0x000000191a217224 */ /* 0x000fe200078e02ff */
[----:B-----5:R-:W-:-:S03]  /*13c0*/  IABS R26, R0 ;  /* 0x00000000001a7213 */ /* 0x020fc60000000000 */
[----:B------:R-:W-:Y:S01]  /*13d0*/  IMAD.HI.U32 R23, R23, R33, R22 ;  /* 0x0000002117177227 */ /* 0x000fe200078e0016 */
[----:B------:R-:W-:-:S04]  /*13e0*/  LOP3.LUT R22, R0, R27, RZ, 0x3c, !PT ;  /* 0x0000001b00167212 */ /* 0x000fc800078e3cff */
[----:B------:R-:W-:Y:S01]  /*13f0*/  ISETP.GE.AND P2, PT, R22, RZ, PT ;  /* 0x000000ff1600720c */ /* 0x000fe20003f46270 */
[----:B------:R-:W-:Y:S01]  /*1400*/  IMAD.HI.U32 R23, R23, R26, RZ ;  /* 0x0000001a17177227 */ /* 0x000fe200078e00ff */
[----:B------:R-:W-:-:S04]  /*1410*/  LEA.HI R22, R3, UR9, RZ, 0x1d ;  /* 0x0000000903167c11 */ /* 0x000fc8000f8fe8ff */
[----:B------:R-:W-:-:S05]  /*1420*/  IADD3 R24, -R23, RZ, RZ ;  /* 0x000000ff17187210 */ /* 0x000fca0007ffe1ff */
[----:B------:R-:W-:-:S05]  /*1430*/  IMAD R24, R25, R24, R26 ;  /* 0x0000001819187224 */ /* 0x000fca00078e021a */
[----:B------:R-:W-:-:S13]  /*1440*/  ISETP.GT.U32.AND P1, PT, R25, R24, PT ;  /* 0x000000181900720c */ /* 0x000fda0003f24070 */
[----:B------:R-:W-:Y:S01]  /*1450*/  @!P1 IMAD.IADD R24, R24, 0x1, -R25 ;  /* 0x0000000118189824 */ /* 0x000fe200078e0a19 */
[----:B------:R-:W-:Y:S02]  /*1460*/  @!P1 IADD3 R23, R23, 0x1, RZ ;  /* 0x0000000117179810 */ /* 0x000fe40007ffe0ff */
[----:B------:R-:W-:Y:S02]  /*1470*/  ISETP.NE.AND P1, PT, R27, RZ, PT ;  /* 0x000000ff1b00720c */ /* 0x000fe40003f25270 */
[----:B------:R-:W-:Y:S02]  /*1480*/  ISETP.GE.U32.AND P0, PT, R24, R25, PT ;  /* 0x000000191800720c */ /* 0x000fe40003f06070 */
[----:B------:R-:W0:Y:S11]  /*1490*/  LDC.64 R24, c[0x0][0x218] ;  /* 0x00008600ff187b82 */ /* 0x000e360000000a00 */
[----:B------:R-:W-:-:S05]  /*14a0*/  @P0 VIADD R23, R23, 0x1 ;  /* 0x0000000117170836 */ /* 0x000fca0000000000 */
[----:B------:R-:W-:Y:S02]  /*14b0*/  @!P2 IADD3 R23, -R23, RZ, RZ ;  /* 0x000000ff1717a210 */ /* 0x000fe40007ffe1ff */
[----:B------:R-:W-:-:S04]  /*14c0*/  @!P1 LOP3.LUT R23, RZ, R27, RZ, 0x33, !PT ;  /* 0x0000001bff179212 */ /* 0x000fc800078e33ff */
[C---:B------:R-:W-:Y:S01]  /*14d0*/  ISETP.GE.AND P0, PT, R23.reuse, UR12, PT ;  /* 0x0000000c17007c0c */ /* 0x040fe2000bf06270 */
[----:B------:R-:W-:-:S03]  /*14e0*/  IMAD R33, R23, UR5, RZ ;  /* 0x0000000517217c24 */ /* 0x000fc6000f8e02ff */
[----:B------:R-:W-:Y:S01]  /*14f0*/  ISETP.GE.OR P2, PT, R22, UR5, P0 ;  /* 0x0000000516007c0c */ /* 0x000fe20008746670 */
[----:B------:R-:W-:Y:S01]  /*1500*/  IMAD.IADD R35, R33, 0x1, R34 ;  /* 0x0000000121237824 */ /* 0x000fe200078e0222 */
[----:B------:R-:W-:-:S04]  /*1510*/  ISETP.GE.OR P1, PT, R34, UR5, P0 ;  /* 0x0000000522007c0c */ /* 0x000fc80008726670 */
[----:B------:R-:W-:-:S07]  /*1520*/  ISETP.GT.U32.OR P1, PT, R3, 0x3, P1 ;  /* 0x000000030300780c */ /* 0x000fce0000f24470 */
[----:B------:R-:W-:-:S05]  /*1530*/  @!P2 IADD3 R23, R33, R22, RZ ;  /* 0x000000162117a210 */ /* 0x000fca0007ffe0ff */
[----:B0-----:R-:W-:-:S03]  /*1540*/  @!P2 IMAD.WIDE R22, R23, 0x24, R24 ;  /* 0x000000241716a825 */ /* 0x001fc600078e0218 */
[----:B------:R-:W-:-:S04]  /*1550*/  @!P2 IADD3 R26, P3, R13, R22, RZ ;  /* 0x000000160d1aa210 */ /* 0x000fc80007f7e0ff */
[----:B------:R-:W-:Y:S01]  /*1560*/  @!P2 IADD3.X R27, RZ, R23, RZ, P3, !PT ;  /* 0x00000017ff1ba210 */ /* 0x000fe20001ffe4ff */
[----:B------:R-:W-:-:S04]  /*1570*/  IMAD.WIDE R22, R35, 0x24, R24 ;  /* 0x0000002423167825 */ /* 0x000fc800078e0218 */
        /* <DEDUP_REMOVED lines=20> */
[----:B------:R-:W-:Y:S01]  /*16c0*/  LDS.U8 R44, [R4+0x3] ;  /* 0x00000300042c7984 */ /* 0x000fe20000000000 */
[----:B-1----:R-:W-:-:S03]  /*16d0*/  IDP.4A.S8.S8 R43, R43, R40, R38 ;  /* 0x000000282b2b7226 */ /* 0x002fc60000000626 */
[----:B------:R-:W0:Y:S04]  /*16e0*/  LDS R38, [R15+0x24] ;  /* 0x000024000f267984 */ /* 0x000e280000000800 */
[----:B------:R-:W1:Y:S01]  /*16f0*/  LDS R40, [R15+0xc] ;  /* 0x00000c000f287984 */ /* 0x000e620000000800 */
[----:B--2---:R-:W-:-:S03]  /*1700*/  IDP.4A.S8.S8 R43, R35, R36, R43 ;  /* 0x00000024232b7226 */ /* 0x004fc6000000062b */
[----:B------:R-:W-:Y:S04]  /*1710*/  LDS R35, [R15+0x10] ;  /* 0x000010000f237984 */ /* 0x000fe80000000800 */
[----:B------:R-:W2:Y:S01]  /*1720*/  LDS R36, [R7+0x10] ;  /* 0x0000100007247984 */ /* 0x000ea20000000800 */
[----:B---3--:R-:W-:-:S03]  /*1730*/  IDP.4A.S8.S8 R41, R27, R26, RZ ;  /* 0x0000001a1b297226 */ /* 0x008fc600000006ff */
[----:B------:R-:W-:Y:S04]  /*1740*/  LDS R26, [R15+0x28] ;  /* 0x000028000f1a7984 */ /* 0x000fe80000000800 */
[----:B------:R-:W3:Y:S01]  /*1750*/  LDS R27, [R7+0x28] ;  /* 0x00002800071b7984 */ /* 0x000ee20000000800 */
[----:B0-----:R-:W-:-:S03]  /*1760*/  IDP.4A.S8.S8 R41, R38, R39, R41 ;  /* 0x0000002726297226 */ /* 0x001fc60000000629 */
[----:B------:R-:W-:Y:S01]  /*1770*/  LDS R39, [R15+0x2c] ;  /* 0x00002c000f277984 */ /* 0x000fe20000000800 */
[----:B-1----:R-:W-:-:S03]  /*1780*/  IDP.4A.S8.S8 R43, R40, R37, R43 ;  /* 0x00000025282b7226 */ /* 0x002fc6000000062b */
[----:B------:R-:W0:Y:S04]  /*1790*/  LDS R38, [R7+0x2c] ;  /* 0x00002c0007267984 */ /* 0x000e280000000800 */
[----:B------:R-:W-:Y:S01]  /*17a0*/  LDS R37, [R15+0x14] ;  /* 0x000014000f257984 */ /* 0x000fe20000000800 */
[----:B--2---:R-:W-:-:S03]  /*17b0*/  IDP.4A.S8.S8 R43, R35, R36, R43 ;  /* 0x00000024232b7226 */ /* 0x004fc6000000062b */
[----:B------:R-:W1:Y:S04]  /*17c0*/  LDS R40, [R7+0x14] ;  /* 0x0000140007287984 */ /* 0x000e680000000800 */
[----:B------:R-:W-:Y:S01]  /*17d0*/  LDS R36, [R15+0x18] ;  /* 0x000018000f247984 */ /* 0x000fe20000000800 */
[----:B---3--:R-:W-:-:S03]  /*17e0*/  IDP.4A.S8.S8 R41, R26, R27, R41 ;  /* 0x0000001b1a297226 */ /* 0x008fc60000000629 */
[----:B------:R-:W2:Y:S04]  /*17f0*/  LDS R27, [R7+0x18] ;  /* 0x00001800071b7984 */ /* 0x000ea80000000800 */
[----:B------:R-:W-:Y:S04]  /*1800*/  LDS R35, [R15+0x30] ;  /* 0x000030000f237984 */ /* 0x000fe80000000800 */
[----:B------:R-:W3:Y:S01]  /*1810*/  LDS R26, [R7+0x30] ;  /* 0x00003000071a7984 */ /* 0x000ee20000000800 */
[----:B0-----:R-:W-:-:S03]  /*1820*/  IDP.4A.S8.S8 R38, R39, R38, R41 ;  /* 0x0000002627267226 */ /* 0x001fc60000000629 */
[----:B------:R-:W0:Y:S01]  /*1830*/  LDS R39, [R15+0x1c] ;  /* 0x00001c000f277984 */ /* 0x000e220000000800 */
[----:B-1----:R-:W-:-:S03]  /*1840*/  IDP.4A.S8.S8 R43, R37, R40, R43 ;  /* 0x00000028252b7226 */ /* 0x002fc6000000062b */
[----:B------:R-:W-:Y:S04]  /*1850*/  LDS R37, [R15+0x34] ;  /* 0x000034000f257984 */ /* 0x000fe80000000800 */
[----:B------:R-:W1:Y:S01]  /*1860*/  LDS R40, [R7+0x34] ;  /* 0x0000340007287984 */ /* 0x000e620000000800 */
[----:B--2---:R-:W-:-:S03]  /*1870*/  IDP.4A.S8.S8 R43, R36, R27, R43 ;  /* 0x0000001b242b7226 */ /* 0x004fc6000000062b */
[----:B------:R-:W-:Y:S04]  /*1880*/  LDS R36, [R7+0x40] ;  /* 0x0000400007247984 */ /* 0x000fe80000000800 */
[----:B------:R-:W-:Y:S01]  /*1890*/  LDS R27, [R7+0x44] ;  /* 0x00004400071b7984 */ /* 0x000fe20000000800 */
[----:B---3--:R-:W-:-:S03]  /*18a0*/  IDP.4A.S8.S8 R41, R35, R26, R38 ;  /* 0x0000001a23297226 */ /* 0x008fc60000000626 */
[----:B------:R-:W2:Y:S04]  /*18b0*/  LDS R35, [R15+0x40] ;  /* 0x000040000f237984 */ /* 0x000ea80000000800 */
[----:B------:R-:W3:Y:S01]  /*18c0*/  LDS R38, [R15+0x44] ;  /* 0x000044000f267984 */ /* 0x000ee20000000800 */
[----:B0-----:R-:W-:-:S03]  /*18d0*/  IDP.4A.S8.S8 R26, R39, R42, R43 ;  /* 0x0000002a271a7226 */ /* 0x001fc6000000062b */
[----:B------:R-:W-:Y:S04]  /*18e0*/  LDS R42, [R7+0x38] ;  /* 0x00003800072a7984 */ /* 0x000fe80000000800 */
[----:B------:R-:W-:Y:S01]  /*18f0*/  LDS R43, [R15+0x70] ;  /* 0x000070000f2b7984 */ /* 0x000fe20000000800 */
[----:B-1----:R-:W-:-:S03]  /*1900*/  IDP.4A.S8.S8 R39, R37, R40, R41 ;  /* 0x0000002825277226 */ /* 0x002fc60000000629 */
[----:B------:R-:W0:Y:S04]  /*1910*/  LDS R41, [R15+0x38] ;  /* 0x000038000f297984 */ /* 0x000e280000000800 */
[----:B------:R-:W-:Y:S04]  /*1920*/  LDS R37, [R15+0x48] ;  /* 0x000048000f257984 */ /* 0x000fe80000000800 */
[----:B------:R-:W1:Y:S01]  /*1930*/  LDS R40, [R7+0x48] ;  /* 0x0000480007287984 */ /* 0x000e620000000800 */
[----:B--2---:R-:W-:-:S03]  /*1940*/  IDP.4A.S8.S8 R35, R35, R36, RZ ;  /* 0x0000002423237226 */ /* 0x004fc600000006ff */
[----:B------:R-:W-:Y:S01]  /*1950*/  LDS R36, [R7+0x4c] ;  /* 0x00004c0007247984 */ /* 0x000fe20000000800 */
[----:B---3--:R-:W-:-:S03]  /*1960*/  IDP.4A.S8.S8 R38, R38, R27, R35 ;  /* 0x0000001b26267226 */ /* 0x008fc60000000623 */
[----:B------:R-:W2:Y:S01]  /*1970*/  LDS R27, [R15+0x4c] ;  /* 0x00004c000f1b7984 */ /* 0x000ea20000000800 */
        /* <DEDUP_REMOVED lines=8> */
[----:B------:R-:W2:Y:S04]  /*1a00*/  LDS R36, [R7+0x54] ;  /* 0x0000540007247984 */ /* 0x000ea80000000800 */
[----:B------:R-:W-:Y:S01]  /*1a10*/  LDS R42, [R7+0x60] ;  /* 0x00006000072a7984 */ /* 0x000fe20000000800 */
[----:B0-----:R-:W-:-:S03]  /*1a20*/  IDP.4A.S8.S8 R39, R39, R41, R40 ;  /* 0x0000002927277226 */ /* 0x001fc60000000628 */
[----:B------:R-:W0:Y:S04]  /*1a30*/  LDS R41, [R15+0x60] ;  /* 0x000060000f297984 */ /* 0x000e280000000800 */
[----:B------:R-:W-:Y:S01]  /*1a40*/  LDS R40, [R15+0x68] ;  /* 0x000068000f287984 */ /* 0x000fe20000000800 */
[----:B-1----:R-:W-:-:S03]  /*1a50*/  IDP.4A.S8.S8 R35, R38, R37, R35 ;  /* 0x0000002526237226 */ /* 0x002fc60000000623 */
[----:B------:R-:W-:Y:S04]  /*1a60*/  LDS R37, [R15+0x64] ;  /* 0x000064000f257984 */ /* 0x000fe80000000800 */
[----:B------:R-:W1:Y:S01]  /*1a70*/  LDS R38, [R7+0x64] ;  /* 0x0000640007267984 */ /* 0x000e620000000800 */
[----:B--2---:R-:W-:-:S03]  /*1a80*/  IDP.4A.S8.S8 R36, R27, R36, R39 ;  /* 0x000000241b247226 */ /* 0x004fc60000000627 */
[----:B------:R-:W2:Y:S04]  /*1a90*/  LDS R27, [R7+0x68] ;  /* 0x00006800071b7984 */ /* 0x000ea80000000800 */
[----:B------:R-:W3:Y:S01]  /*1aa0*/  LDS.U8 R39, [R4] ;  /* 0x0000000004277984 */ /* 0x000ee20000000000 */
[----:B0-----:R-:W-:-:S03]  /*1ab0*/  IDP.4A.S8.S8 R41, R41, R42, RZ ;  /* 0x0000002a29297226 */ /* 0x001fc600000006ff */
[----:B------:R-:W0:Y:S01]  /*1ac0*/  LDS.U8 R42, [R4+0x1] ;  /* 0x00000100042a7984 */ /* 0x000e220000000000 */
[----:B-1----:R-:W-:-:S03]  /*1ad0*/  IDP.4A.S8.S8 R38, R37, R38, R41 ;  /* 0x0000002625267226 */ /* 0x002fc60000000629 */
[----:B------:R-:W1:Y:S01]  /*1ae0*/  LDS R37, [R10] ;  /* 0x000000000a257984 */ /* 0x000e620000000800 */
[----:B--2---:R-:W-:-:S03]  /*1af0*/  IDP.4A.S8.S8 R38, R40, R27, R38 ;  /* 0x0000001b28267226 */ /* 0x004fc60000000626 */
[----:B------:R-:W2:Y:S01]  /*1b00*/  LDS R27, [R10+0x4] ;  /* 0x000004000a1b7984 */ /* 0x000ea20000000800 */
[----:B---3--:R-:W-:-:S03]  /*1b10*/  IMAD R26, R26, R39, RZ ;  /* 0x000000271a1a7224 */ /* 0x008fc600078e02ff */
[----:B------:R-:W-:Y:S04]  /*1b20*/  LDS R40, [R15+0x6c] ;  /* 0x00006c000f287984 */ /* 0x000fe80000000800 */
[----:B------:R-:W3:Y:S04]  /*1b30*/  LDS R41, [R7+0x6c] ;  /* 0x00006c0007297984 */ /* 0x000ee80000000800 */
[----:B------:R-:W4:Y:S01]  /*1b40*/  LDS.U8 R39, [R4+0x8] ;  /* 0x0000080004277984 */ /* 0x000f220000000000 */
[----:B0-----:R-:W-:Y:S01]  /*1b50*/  IMAD R42, R35, R42, RZ ;  /* 0x0000002a232a7224 */ /* 0x001fe200078e02ff */
[----:B------:R-:W-:-:S04]  /*1b60*/  I2FP.F32.S32 R35, R26 ;  /* 0x0000001a00237245 */ /* 0x000fc80000201400 */
[----:B------:R-:W-:Y:S01]  /*1b70*/  I2FP.F32.S32 R42, R42 ;  /* 0x0000002a002a7245 */ /* 0x000fe20000201400 */
[----:B-1----:R-:W-:-:S05]  /*1b80*/  HADD2.F32 R26, -RZ, R37.H0_H0 ;  /* 0x20000025ff1a7230 */ /* 0x002fca0000004100 */
[----:B------:R-:W-:Y:S01]  /*1b90*/  FFMA.FTZ R35, R26, R35, RZ ;  /* 0x000000231a237223 */ /* 0x000fe200000100ff */
[----:B--2---:R-:W-:-:S05]  /*1ba0*/  HADD2.F32 R26, -RZ, R27.H0_H0 ;  /* 0x2000001bff1a7230 */ /* 0x004fca0000004100 */
[----:B------:R-:W-:Y:S01]  /*1bb0*/  FFMA.FTZ R35, R26, R42, R35 ;  /* 0x0000002a1a237223 */ /* 0x000fe20000010023 */
[----:B---3--:R-:W-:Y:S01]  /*1bc0*/  IDP.4A.S8.S8 R38, R40, R41, R38 ;  /* 0x0000002928267226 */ /* 0x008fe20000000626 */
[----:B------:R-:W-:Y:S01]  /*1bd0*/  LDS R26, [R7+0x58] ;  /* 0x00005800071a7984 */ /* 0x000fe20000000800 */
[----:B----4-:R-:W-:-:S03]  /*1be0*/  I2FP.F32.U32 R39, R39 ;  /* 0x0000002700277245 */ /* 0x010fc60000201000 */
[----:B------:R-:W0:Y:S04]  /*1bf0*/  LDS R41, [R15+0x58] ;  /* 0x000058000f297984 */ /* 0x000e280000000800 */
[----:B------:R-:W1:Y:S04]  /*1c00*/  LDS R40, [R7+0x70] ;  /* 0x0000700007287984 */ /* 0x000e680000000800 */
[----:B------:R-:W-:Y:S01]  /*1c10*/  LDS R42, [R7+0x5c] ;  /* 0x00005c00072a7984 */ /* 0x000fe20000000800 */
[----:B0-----:R-:W-:-:S03]  /*1c20*/  IDP.4A.S8.S8 R36, R41, R26, R36 ;  /* 0x0000001a29247226 */ /* 0x001fc60000000624 */
[----:B------:R-:W0:Y:S01]  /*1c30*/  LDS.U8 R41, [R4+0x9] ;  /* 0x0000090004297984 */ /* 0x000e220000000000 */
[----:B------:R-:W-:Y:S02]  /*1c40*/  HADD2.F32 R26, -RZ, R37.H1_H1 ;  /* 0x30000025ff1a7230 */ /* 0x000fe40000004100 */
[----:B-1----:R-:W-:Y:S02]  /*1c50*/  IDP.4A.S8.S8 R37, R43, R40, R38 ;  /* 0x000000282b257226 */ /* 0x002fe40000000626 */
[----:B------:R-:W1:Y:S01]  /*1c60*/  LDS R43, [R15+0x5c] ;  /* 0x00005c000f2b7984 */ /* 0x000e620000000800 */
[----:B------:R-:W-:Y:S01]  /*1c70*/  FFMA.FTZ R39, R26, R39, RZ ;  /* 0x000000271a277223 */ /* 0x000fe200000100ff */
[----:B------:R-:W-:Y:S02]  /*1c80*/  HADD2.F32 R40, -RZ, R27.H1_H1 ;  /* 0x3000001bff287230 */ /* 0x000fe40000004100 */
[----:B------:R-:W-:Y:S04]  /*1c90*/  LDS R26, [R15+0x74] ;  /* 0x000074000f1a7984 */ /* 0x000fe80000000800 */
[----:B------:R-:W2:Y:S01]  /*1ca0*/  LDS R38, [R7+0x74] ;  /* 0x0000740007267984 */ /* 0x000ea20000000800 */
[----:B0-----:R-:W-:-:S03]  /*1cb0*/  I2FP.F32.U32 R27, R41 ;  /* 0x00000029001b7245 */ /* 0x001fc60000201000 */
[----:B------:R-:W-:Y:S02]  /*1cc0*/  LDS R41, [R7+0x7c] ;  /* 0x00007c0007297984 */ /* 0x000fe40000000800 */
[----:B------:R-:W-:Y:S01]  /*1cd0*/  FFMA.FTZ R27, R40, R27, R39 ;  /* 0x0000001b281b7223 */ /* 0x000fe20000010027 */
[----:B-1----:R-:W-:Y:S01]  /*1ce0*/  IDP.4A.S8.S8 R36, R43, R42, R36 ;  /* 0x0000002a2b247226 */ /* 0x002fe20000000624 */
[----:B------:R-:W-:Y:S04]  /*1cf0*/  LDS R39, [R15+0x78] ;  /* 0x000078000f277984 */ /* 0x000fe80000000800 */
[----:B------:R-:W0:Y:S01]  /*1d00*/  LDS R40, [R7+0x78] ;  /* 0x0000780007287984 */ /* 0x000e220000000800 */
[----:B--2---:R-:W-:-:S03]  /*1d10*/  IDP.4A.S8.S8 R26, R26, R38, R37 ;  /* 0x000000261a1a7226 */ /* 0x004fc60000000625 */
[----:B------:R-:W1:Y:S04]  /*1d20*/  LDS.U8 R37, [R4+0x2] ;  /* 0x0000020004257984 */ /* 0x000e680000000000 */
[----:B------:R-:W2:Y:S04]  /*1d30*/  LDS R42, [R15+0x7c] ;  /* 0x00007c000f2a7984 */ /* 0x000ea80000000800 */
[----:B------:R-:W3:Y:S01]  /*1d40*/  LDS R38, [R9+0x8] ;  /* 0x0000080009267984 */ /* 0x000ee20000000800 */
[----:B0-----:R-:W-:-:S03]  /*1d50*/  IDP.4A.S8.S8 R39, R39, R40, R26 ;  /* 0x0000002827277226 */ /* 0x001fc6000000061a */
[----:B------:R-:W0:Y:S01]  /*1d60*/  LDS.U8 R40, [R4+0xa] ;  /* 0x00000a0004287984 */ /* 0x000e220000000000 */
[----:B-1----:R-:W-:-:S03]  /*1d70*/  IMAD R37, R36, R37, RZ ;  /* 0x0000002524257224 */ /* 0x002fc600078e02ff */
[----:B------:R-:W1:Y:S01]  /*1d80*/  LDS R36, [R9+0xc] ;  /* 0x00000c0009247984 */ /* 0x000e620000000800 */
[----:B--2---:R-:W-:Y:S01]  /*1d90*/  IDP.4A.S8.S8 R39, R42, R41, R39 ;  /* 0x000000292a277226 */ /* 0x004fe20000000627 */
[----:B------:R-:W-:Y:S02]  /*1da0*/  I2FP.F32.S32 R37, R37 ;  /* 0x0000002500257245 */ /* 0x000fe40000201400 */
[----:B------:R-:W2:Y:S01]  /*1db0*/  LDS.U8 R42, [R4+0xb] ;  /* 0x00000b00042a7984 */ /* 0x000ea20000000000 */
[----:B---3--:R-:W-:-:S03]  /*1dc0*/  HADD2.F32 R26, -RZ, R38.H0_H0 ;  /* 0x20000026ff1a7230 */ /* 0x008fc60000004100 */
[----:B------:R-:W3:Y:S01]  /*1dd0*/  LDS R41, [R19] ;  /* 0x0000000013297984 */ /* 0x000ee20000000800 */
[----:B------:R-:W-:Y:S02]  /*1de0*/  IMAD R44, R39, R44, RZ ;  /* 0x0000002c272c7224 */ /* 0x000fe400078e02ff */
[----:B------:R-:W-:Y:S01]  /*1df0*/  FFMA.FTZ R37, R26, R37, RZ ;  /* 0x000000251a257223 */ /* 0x000fe200000100ff */
[----:B------:R-:W-:Y:S02]  /*1e00*/  HADD2.F32 R26, -RZ, R38.H1_H1 ;  /* 0x30000026ff1a7230 */ /* 0x000fe40000004100 */
[----:B------:R-:W-:Y:S02]  /*1e10*/  I2FP.F32.S32 R44, R44 ;  /* 0x0000002c002c7245 */ /* 0x000fe40000201400 */
[----:B0-----:R-:W-:Y:S01]  /*1e20*/  I2FP.F32.U32 R43, R40 ;  /* 0x00000028002b7245 */ /* 0x001fe20000201000 */
[----:B-1----:R-:W-:-:S04]  /*1e30*/  HADD2.F32 R40, -RZ, R36.H0_H0 ;  /* 0x20000024ff287230 */ /* 0x002fc80000004100 */
[----:B------:R-:W-:Y:S01]  /*1e40*/  FFMA.FTZ R26, R26, R43, RZ ;  /* 0x0000002b1a1a7223 */ /* 0x000fe200000100ff */
[----:B------:R-:W-:Y:S01]  /*1e50*/  HADD2.F32 R43, -RZ, R36.H1_H1 ;  /* 0x30000024ff2b7230 */ /* 0x000fe20000004100 */
[----:B--2---:R-:W-:Y:S01]  /*1e60*/  I2FP.F32.U32 R42, R42 ;  /* 0x0000002a002a7245 */ /* 0x004fe20000201000 */
[----:B------:R-:W-:Y:S01]  /*1e70*/  FFMA.FTZ R37, R40, R44, R37 ;  /* 0x0000002c28257223 */ /* 0x000fe20000010025 */
[----:B---3--:R-:W-:-:S03]  /*1e80*/  HADD2.F32 R39, -RZ, R41.H1_H1 ;  /* 0x30000029ff277230 */ /* 0x008fc60000004100 */
[----:B------:R-:W-:Y:S01]  /*1e90*/  FFMA.FTZ R26, R43, R42, R26 ;  /* 0x0000002a2b1a7223 */ /* 0x000fe2000001001a */
[----:B------:R-:W-:Y:S02]  /*1ea0*/  HADD2.F32 R38, -RZ, R41.H0_H0 ;  /* 0x20000029ff267230 */ /* 0x000fe40000004100 */
[----:B------:R-:W-:Y:S01]  /*1eb0*/  FMUL.FTZ R36, R27, R39 ;  /* 0x000000271b247220 */ /* 0x000fe20000410000 */
[----:B------:R-:W-:-:S03]  /*1ec0*/  FMUL.FTZ R39, R39, R26 ;  /* 0x0000001a27277220 */ /* 0x000fc60000410000 */
[----:B------:R-:W-:Y:S01]  /*1ed0*/  FFMA.FTZ R35, R35, R38, -R36 ;  /* 0x0000002623237223 */ /* 0x000fe20000010824 */
[----:B------:R-:W-:-:S03]  /*1ee0*/  FFMA.FTZ R37, R38, R37, -R39 ;  /* 0x0000002526257223 */ /* 0x000fc60000010827 */
[----:B------:R-:W-:-:S04]  /*1ef0*/  FADD.FTZ R2, R2, R35 ;  /* 0x0000002302027221 */ /* 0x000fc80000010000 */
        /* <DEDUP_REMOVED lines=28> */
[----:B------:R-:W5:Y:S04]  /*20c0*/  LDS R25, [R7+0x20] ;  /* 0x0000200007197984 */ /* 0x000f680000000800 */
[----:B------:R-:W-:Y:S04]  /*20d0*/  LDS R22, [R15+0xa4] ;  /* 0x0000a4000f167984 */ /* 0x000fe80000000800 */
[----:B------:R-:W5:Y:S01]  /*20e0*/  LDS R23, [R7+0x24] ;  /* 0x0000240007177984 */ /* 0x000f620000000800 */
[----:B0-----:R-:W-:-:S03]  /*20f0*/  IDP.4A.S8.S8 R35, R35, R36, RZ ;  /* 0x0000002423237226 */ /* 0x001fc600000006ff */
[----:B------:R-:W-:Y:S01]  /*2100*/  LDS R36, [R7+0x28] ;  /* 0x0000280007247984 */ /* 0x000fe20000000800 */
[----:B-1----:R-:W-:-:S03]  /*2110*/  IDP.4A.S8.S8 R35, R38, R37, R35 ;  /* 0x0000002526237226 */ /* 0x002fc60000000623 */
[----:B------:R-:W-:Y:S01]  /*2120*/  LDS R37, [R15+0x94] ;  /* 0x000094000f257984 */ /* 0x000fe20000000800 */
[----:B--2---:R-:W-:-:S03]  /*2130*/  IDP.4A.S8.S8 R41, R40, R39, R35 ;  /* 0x0000002728297226 */ /* 0x004fc60000000623 */
[----:B------:R-:W0:Y:S04]  /*2140*/  LDS R35, [R15+0xa8] ;  /* 0x0000a8000f237984 */ /* 0x000e280000000800 */
[----:B------:R-:W-:Y:S01]  /*2150*/  LDS R39, [R15+0xac] ;  /* 0x0000ac000f277984 */ /* 0x000fe20000000800 */
[----:B---3--:R-:W-:-:S03]  /*2160*/  IDP.4A.S8.S8 R41, R33, R34, R41 ;  /* 0x0000002221297226 */ /* 0x008fc60000000629 */
[----:B------:R-:W1:Y:S04]  /*2170*/  LDS R40, [R7+0x2c] ;  /* 0x00002c0007287984 */ /* 0x000e680000000800 */
[----:B------:R-:W2:Y:S04]  /*2180*/  LDS R38, [R7+0x14] ;  /* 0x0000140007267984 */ /* 0x000ea80000000800 */
[----:B------:R-:W-:Y:S04]  /*2190*/  LDS R33, [R15+0xb0] ;  /* 0x0000b0000f217984 */ /* 0x000fe80000000800 */
[----:B------:R-:W3:Y:S01]  /*21a0*/  LDS R34, [R7+0x30] ;  /* 0x0000300007227984 */ /* 0x000ee20000000800 */
[----:B----4-:R-:W-:-:S02]  /*21b0*/  IDP.4A.S8.S8 R41, R26, R27, R41 ;  /* 0x0000001b1a297226 */ /* 0x010fc40000000629 */
[----:B-----5:R-:W-:Y:S01]  /*21c0*/  IDP.4A.S8.S8 R42, R24, R25, RZ ;  /* 0x00000019182a7226 */ /* 0x020fe200000006ff */
[----:B------:R-:W-:Y:S04]  /*21d0*/  LDS R26, [R15+0xb4] ;  /* 0x0000b4000f1a7984 */ /* 0x000fe80000000800 */
[----:B------:R-:W-:Y:S04]  /*21e0*/  LDS R24, [R15+0x98] ;  /* 0x000098000f187984 */ /* 0x000fe80000000800 */
[----:B------:R-:W4:Y:S04]  /*21f0*/  LDS R25, [R7+0x18] ;  /* 0x0000180007197984 */ /* 0x000f280000000800 */
[----:B------:R-:W5:Y:S01]  /*2200*/  LDS R27, [R7+0x34] ;  /* 0x00003400071b7984 */ /* 0x000f620000000800 */
[----:B------:R-:W-:-:S03]  /*2210*/  IDP.4A.S8.S8 R42, R22, R23, R42 ;  /* 0x00000017162a7226 */ /* 0x000fc6000000062a */
[----:B------:R-:W-:Y:S04]  /*2220*/  LDS R22, [R15+0xb8] ;  /* 0x0000b8000f167984 */ /* 0x000fe80000000800 */
[----:B------:R-:W5:Y:S01]  /*2230*/  LDS R23, [R7+0x38] ;  /* 0x0000380007177984 */ /* 0x000f620000000800 */
[----:B0-----:R-:W-:-:S03]  /*2240*/  IDP.4A.S8.S8 R35, R35, R36, R42 ;  /* 0x0000002423237226 */ /* 0x001fc6000000062a */
[----:B------:R-:W-:Y:S01]  /*2250*/  LDS R36, [R7+0x1c] ;  /* 0x00001c0007247984 */ /* 0x000fe20000000800 */
[----:B-1----:R-:W-:-:S03]  /*2260*/  IDP.4A.S8.S8 R39, R39, R40, R35 ;  /* 0x0000002827277226 */ /* 0x002fc60000000623 */
[----:B------:R-:W0:Y:S01]  /*2270*/  LDS R35, [R15+0x9c] ;  /* 0x00009c000f237984 */ /* 0x000e220000000800 */
[----:B--2---:R-:W-:-:S03]  /*2280*/  IDP.4A.S8.S8 R41, R37, R38, R41 ;  /* 0x0000002625297226 */ /* 0x004fc60000000629 */
[----:B------:R-:W-:Y:S04]  /*2290*/  LDS R37, [R15+0xbc] ;  /* 0x0000bc000f257984 */ /* 0x000fe80000000800 */
[----:B------:R-:W1:Y:S01]  /*22a0*/  LDS R38, [R7+0x3c] ;  /* 0x00003c0007267984 */ /* 0x000e620000000800 */
[----:B---3--:R-:W-:-:S03]  /*22b0*/  IDP.4A.S8.S8 R40, R33, R34, R39 ;  /* 0x0000002221287226 */ /* 0x008fc60000000627 */
[----:B------:R-:W2:Y:S04]  /*22c0*/  LDS.U8 R34, [R4+0x4] ;  /* 0x0000040004227984 */ /* 0x000ea80000000000 */
[----:B------:R-:W3:Y:S04]  /*22d0*/  LDS.U8 R39, [R4+0x5] ;  /* 0x0000050004277984 */ /* 0x000ee80000000000 */
[----:B------:R-:W3:Y:S01]  /*22e0*/  LDS R33, [R10] ;  /* 0x000000000a217984 */ /* 0x000ee20000000800 */
[----:B----4-:R-:W-:Y:S02]  /*22f0*/  IDP.4A.S8.S8 R41, R24, R25, R41 ;  /* 0x0000001918297226 */ /* 0x010fe40000000629 */
[----:B-----5:R-:W-:Y:S01]  /*2300*/  IDP.4A.S8.S8 R42, R26, R27, R40 ;  /* 0x0000001b1a2a7226 */ /* 0x020fe20000000628 */
[----:B------:R-:W4:Y:S04]  /*2310*/  LDS R24, [R10+0x4] ;  /* 0x000004000a187984 */ /* 0x000f280000000800 */
[----:B------:R-:W-:Y:S04]  /*2320*/  LDS R27, [R15+0xc0] ;  /* 0x0000c0000f1b7984 */ /* 0x000fe80000000800 */
[----:B------:R-:W5:Y:S01]  /*2330*/  LDS R40, [R7+0x40] ;  /* 0x0000400007287984 */ /* 0x000f620000000800 */
[----:B------:R-:W-:-:S03]  /*2340*/  IDP.4A.S8.S8 R22, R22, R23, R42 ;  /* 0x0000001716167226 */ /* 0x000fc6000000062a */
[----:B------:R-:W-:Y:S04]  /*2350*/  LDS R25, [R15+0xc4] ;  /* 0x0000c4000f197984 */ /* 0x000fe80000000800 */
[----:B------:R-:W5:Y:S04]  /*2360*/  LDS R26, [R7+0x44] ;  /* 0x00004400071a7984 */ /* 0x000f680000000800 */
[----:B------:R-:W-:Y:S04]  /*2370*/  LDS R23, [R15+0xc8] ;  /* 0x0000c8000f177984 */ /* 0x000fe80000000800 */
[----:B------:R-:W5:Y:S01]  /*2380*/  LDS R42, [R7+0x48] ;  /* 0x00004800072a7984 */ /* 0x000f620000000800 */
[----:B0-----:R-:W-:-:S02]  /*2390*/  IDP.4A.S8.S8 R41, R35, R36, R41 ;  /* 0x0000002423297226 */ /* 0x001fc40000000629 */
[----:B-1----:R-:W-:Y:S01]  /*23a0*/  IDP.4A.S8.S8 R22, R37, R38, R22 ;  /* 0x0000002625167226 */ /* 0x002fe20000000616 */
[----:B------:R-:W-:Y:S01]  /*23b0*/  LDS R35, [R15+0xcc] ;  /* 0x0000cc000f237984 */ /* 0x000fe20000000800 */
[----:B--2---:R-:W-:Y:S02]  /*23c0*/  IMAD R34, R41, R34, RZ ;  /* 0x0000002229227224 */ /* 0x004fe400078e02ff */
[----:B---3--:R-:W-:Y:S01]  /*23d0*/  IMAD R39, R22, R39, RZ ;  /* 0x0000002716277224 */ /* 0x008fe200078e02ff */
[----:B------:R-:W0:Y:S02]  /*23e0*/  LDS R36, [R7+0x4c] ;  /* 0x00004c0007247984 */ /* 0x000e240000000800 */
[----:B------:R-:W-:Y:S01]  /*23f0*/  I2FP.F32.S32 R37, R34 ;  /* 0x0000002200257245 */ /* 0x000fe20000201400 */
[----:B------:R-:W-:Y:S01]  /*2400*/  HADD2.F32 R22, -RZ, R33.H0_H0 ;  /* 0x20000021ff167230 */ /* 0x000fe20000004100 */
[----:B------:R-:W-:Y:S01]  /*2410*/  I2FP.F32.S32 R34, R39 ;  /* 0x0000002700227245 */ /* 0x000fe20000201400 */
[----:B------:R-:W-:Y:S01]  /*2420*/  LDS R38, [R7+0x60] ;  /* 0x0000600007267984 */ /* 0x000fe20000000800 */
[----:B----4-:R-:W-:-:S02]  /*2430*/  HADD2.F32 R39, -RZ, R24.H0_H0 ;  /* 0x20000018ff277230 */ /* 0x010fc40000004100 */
[----:B------:R-:W-:Y:S01]  /*2440*/  FFMA.FTZ R22, R22, R37, RZ ;  /* 0x0000002516167223 */ /* 0x000fe200000100ff */
[----:B------:R-:W-:Y:S04]  /*2450*/  LDS R41, [R15+0xe4] ;  /* 0x0000e4000f297984 */ /* 0x000fe80000000800 */
[----:B------:R-:W1:Y:S01]  /*2460*/  LDS R37, [R15+0xe0] ;  /* 0x0000e0000f257984 */ /* 0x000e620000000800 */
[----:B-----5:R-:W-:Y:S02]  /*2470*/  IDP.4A.S8.S8 R40, R27, R40, RZ ;  /* 0x000000281b287226 */ /* 0x020fe400000006ff */
[----:B------:R-:W-:Y:S01]  /*2480*/  FFMA.FTZ R27, R39, R34, R22 ;  /* 0x00000022271b7223 */ /* 0x000fe20000010016 */
[----:B------:R-:W2:Y:S04]  /*2490*/  LDS R44, [R7+0x64] ;  /* 0x00006400072c7984 */ /* 0x000ea80000000800 */
[----:B------:R-:W-:Y:S01]  /*24a0*/  LDS R39, [R15+0xd0] ;  /* 0x0000d0000f277984 */ /* 0x000fe20000000800 */
[----:B------:R-:W-:-:S03]  /*24b0*/  IDP.4A.S8.S8 R25, R25, R26, R40 ;  /* 0x0000001a19197226 */ /* 0x000fc60000000628 */
[----:B------:R-:W3:Y:S04]  /*24c0*/  LDS R40, [R7+0x50] ;  /* 0x0000500007287984 */ /* 0x000ee80000000800 */
[----:B------:R-:W-:Y:S01]  /*24d0*/  LDS R22, [R15+0xd4] ;  /* 0x0000d4000f167984 */ /* 0x000fe20000000800 */
[----:B------:R-:W-:-:S03]  /*24e0*/  IDP.4A.S8.S8 R42, R23, R42, R25 ;  /* 0x0000002a172a7226 */ /* 0x000fc60000000619 */
[----:B------:R-:W4:Y:S04]  /*24f0*/  LDS R23, [R7+0x54] ;  /* 0x0000540007177984 */ /* 0x000f280000000800 */
[----:B------:R-:W-:Y:S04]  /*2500*/  LDS R25, [R15+0xe8] ;  /* 0x0000e8000f197984 */ /* 0x000fe80000000800 */
[----:B------:R-:W5:Y:S01]  /*2510*/  LDS R26, [R7+0x68] ;  /* 0x00006800071a7984 */ /* 0x000f620000000800 */
[----:B0-----:R-:W-:-:S03]  /*2520*/  IDP.4A.S8.S8 R36, R35, R36, R42 ;  /* 0x0000002423247226 */ /* 0x001fc6000000062a */
[----:B------:R-:W-:Y:S04]  /*2530*/  LDS R34, [R15+0xec] ;  /* 0x0000ec000f227984 */ /* 0x000fe80000000800 */
[----:B------:R-:W0:Y:S01]  /*2540*/  LDS R35, [R7+0x6c] ;  /* 0x00006c0007237984 */ /* 0x000e220000000800 */
[----:B-1----:R-:W-:-:S03]  /*2550*/  IDP.4A.S8.S8 R37, R37, R38, RZ ;  /* 0x0000002625257226 */ /* 0x002fc600000006ff */
[----:B------:R-:W-:Y:S01]  /*2560*/  LDS R42, [R7+0x5c] ;  /* 0x00005c00072a7984 */ /* 0x000fe20000000800 */
[----:B--2---:R-:W-:-:S03]  /*2570*/  IDP.4A.S8.S8 R37, R41, R44, R37 ;  /* 0x0000002c29257226 */ /* 0x004fc60000000625 */
[----:B------:R-:W-:Y:S04]  /*2580*/  LDS R38, [R7+0x74] ;  /* 0x0000740007267984 */ /* 0x000fe80000000800 */
[----:B------:R-:W-:Y:S01]  /*2590*/  LDS R41, [R7+0x70] ;  /* 0x0000700007297984 */ /* 0x000fe20000000800 */
[----:B---3--:R-:W-:-:S03]  /*25a0*/  IDP.4A.S8.S8 R43, R39, R40, R36 ;  /* 0x00000028272b7226 */ /* 0x008fc60000000624 */
[----:B------:R-:W-:Y:S04]  /*25b0*/  LDS R39, [R15+0xd8] ;  /* 0x0000d8000f277984 */ /* 0x000fe80000000800 */
[----:B------:R-:W1:Y:S01]  /*25c0*/  LDS R40, [R7+0x58] ;  /* 0x0000580007287984 */ /* 0x000e620000000800 */
[----:B----4-:R-:W-:-:S03]  /*25d0*/  IDP.4A.S8.S8 R43, R22, R23, R43 ;  /* 0x00000017162b7226 */ /* 0x010fc6000000062b */
[----:B------:R-:W2:Y:S04]  /*25e0*/  LDS R36, [R15+0xf0] ;  /* 0x0000f0000f247984 */ /* 0x000ea80000000800 */
[----:B------:R-:W3:Y:S01]  /*25f0*/  LDS R23, [R15+0xdc] ;  /* 0x0000dc000f177984 */ /* 0x000ee20000000800 */
[----:B-----5:R-:W-:-:S03]  /*2600*/  IDP.4A.S8.S8 R26, R25, R26, R37 ;  /* 0x0000001a191a7226 */ /* 0x020fc60000000625 */
[----:B------:R-:W4:Y:S04]  /*2610*/  LDS R25, [R15+0xf4] ;  /* 0x0000f4000f197984 */ /* 0x000f280000000800 */
[----:B------:R-:W-:Y:S04]  /*2620*/  LDS R22, [R15+0xf8] ;  /* 0x0000f8000f167984 */ /* 0x000fe80000000800 */
[----:B------:R-:W5:Y:S01]  /*2630*/  LDS R37, [R7+0x78] ;  /* 0x0000780007257984 */ /* 0x000f620000000800 */
[----:B0-----:R-:W-:-:S03]  /*2640*/  IDP.4A.S8.S8 R26, R34, R35, R26 ;  /* 0x00000023221a7226 */ /* 0x001fc6000000061a */
[----:B------:R-:W-:Y:S01]  /*2650*/  LDS R35, [R9+0x8] ;  /* 0x0000080009237984 */ /* 0x000fe20000000800 */
[----:B-1----:R-:W-:-:S03]  /*2660*/  IDP.4A.S8.S8 R34, R39, R40, R43 ;  /* 0x0000002827227226 */ /* 0x002fc6000000062b */
[----:B------:R-:W-:Y:S01]  /*2670*/  LDS R39, [R7+0x7c] ;  /* 0x00007c0007277984 */ /* 0x000fe20000000800 */
[----:B--2---:R-:W-:-:S03]  /*2680*/  IDP.4A.S8.S8 R41, R36, R41, R26 ;  /* 0x0000002924297226 */ /* 0x004fc6000000061a */
[----:B------:R-:W0:Y:S01]  /*2690*/  LDS R36, [R15+0xfc] ;  /* 0x0000fc000f247984 */ /* 0x000e220000000800 */
[----:B---3--:R-:W-:-:S03]  /*26a0*/  IDP.4A.S8.S8 R34, R23, R42, R34 ;  /* 0x0000002a17227226 */ /* 0x008fc60000000622 */
[----:B------:R-:W1:Y:S04]  /*26b0*/  LDS.U8 R23, [R4+0x6] ;  /* 0x0000060004177984 */ /* 0x000e680000000000 */
[----:B------:R-:W2:Y:S01]  /*26c0*/  LDS.U8 R26, [R4+0xc] ;  /* 0x00000c00041a7984 */ /* 0x000ea20000000000 */
[----:B----4-:R-:W-:-:S03]  /*26d0*/  IDP.4A.S8.S8 R38, R25, R38, R41 ;  /* 0x0000002619267226 */ /* 0x010fc60000000629 */
[----:B------:R-:W3:Y:S04]  /*26e0*/  LDS.U8 R42, [R4+0xd] ;  /* 0x00000d00042a7984 */ /* 0x000ee80000000000 */
[----:B------:R-:W4:Y:S01]  /*26f0*/  LDS.U8 R25, [R4+0xe] ;  /* 0x00000e0004197984 */ /* 0x000f220000000000 */
[----:B-----5:R-:W-:-:S03]  /*2700*/  IDP.4A.S8.S8 R22, R22, R37, R38 ;  /* 0x0000002516167226 */ /* 0x020fc60000000626 */
[----:B------:R-:W5:Y:S04]  /*2710*/  LDS.U8 R37, [R4+0x7] ;  /* 0x0000070004257984 */ /* 0x000f680000000000 */
[----:B------:R-:W5:Y:S04]  /*2720*/  LDS R40, [R9+0xc] ;  /* 0x00000c0009287984 */ /* 0x000f680000000800 */
[----:B------:R-:W5:Y:S04]  /*2730*/  LDS.U8 R41, [R4+0xf] ;  /* 0x00000f0004297984 */ /* 0x000f680000000000 */
[----:B------:R-:W5:Y:S01]  /*2740*/  LDS R38, [R19] ;  /* 0x0000000013267984 */ /* 0x000f620000000800 */
[----:B------:R-:W-:-:S02]  /*2750*/  HADD2.F32 R24, -RZ, R24.H1_H1 ;  /* 0x30000018ff187230 */ /* 0x000fc40000004100 */
[----:B0-----:R-:W-:Y:S02]  /*2760*/  IDP.4A.S8.S8 R36, R36, R39, R22 ;  /* 0x0000002724247226 */ /* 0x001fe40000000616 */
[----:B------:R-:W-:Y:S02]  /*2770*/  HADD2.F32 R22, -RZ, R33.H1_H1 ;  /* 0x30000021ff167230 */ /* 0x000fe40000004100 */
[----:B-1----:R-:W-:Y:S01]  /*2780*/  IMAD R23, R34, R23, RZ ;  /* 0x0000001722177224 */ /* 0x002fe200078e02ff */
[----:B--2---:R-:W-:-:S04]  /*2790*/  I2FP.F32.U32 R33, R26 ;  /* 0x0000001a00217245 */ /* 0x004fc80000201000 */
[----:B------:R-:W-:Y:S01]  /*27a0*/  I2FP.F32.S32 R39, R23 ;  /* 0x0000001700277245 */ /* 0x000fe20000201400 */
[----:B------:R-:W-:Y:S01]  /*27b0*/  HADD2.F32 R23, -RZ, R35.H1_H1 ;  /* 0x30000023ff177230 */ /* 0x000fe20000004100 */
[----:B---3--:R-:W-:Y:S01]  /*27c0*/  I2FP.F32.U32 R42, R42 ;  /* 0x0000002a002a7245 */ /* 0x008fe20000201000 */
[----:B------:R-:W-:Y:S01]  /*27d0*/  FFMA.FTZ R33, R22, R33, RZ ;  /* 0x0000002116217223 */ /* 0x000fe200000100ff */
[----:B----4-:R-:W-:-:S03]  /*27e0*/  I2FP.F32.U32 R26, R25 ;  /* 0x00000019001a7245 */ /* 0x010fc60000201000 */
[----:B------:R-:W-:Y:S01]  /*27f0*/  FFMA.FTZ R24, R24, R42, R33 ;  /* 0x0000002a18187223 */ /* 0x000fe20000010021 */
[----:B------:R-:W-:Y:S02]  /*2800*/  HADD2.F32 R22, -RZ, R35.H0_H0 ;  /* 0x20000023ff167230 */ /* 0x000fe40000004100 */
[----:B-----5:R-:W-:Y:S02]  /*2810*/  IMAD R36, R36, R37, RZ ;  /* 0x0000002524247224 */ /* 0x020fe400078e02ff */
[----:B------:R-:W-:Y:S01]  /*2820*/  FFMA.FTZ R26, R23, R26, RZ ;  /* 0x0000001a171a7223 */ /* 0x000fe200000100ff */
[----:B------:R-:W-:Y:S01]  /*2830*/  HADD2.F32 R33, -RZ, R40.H1_H1 ;  /* 0x30000028ff217230 */ /* 0x000fe20000004100 */
[----:B------:R-:W-:Y:S01]  /*2840*/  I2FP.F32.U32 R41, R41 ;  /* 0x0000002900297245 */ /* 0x000fe20000201000 */
[----:B------:R-:W-:Y:S01]  /*2850*/  HADD2.F32 R23, -RZ, R38.H1_H1 ;  /* 0x30000026ff177230 */ /* 0x000fe20000004100 */
[----:B------:R-:W-:Y:S01]  /*2860*/  I2FP.F32.S32 R36, R36 ;  /* 0x0000002400247245 */ /* 0x000fe20000201400 */
[----:B------:R-:W-:-:S02]  /*2870*/  HADD2.F32 R25, -RZ, R40.H0_H0 ;  /* 0x20000028ff197230 */ /* 0x000fc40000004100 */
[----:B------:R-:W-:Y:S01]  /*2880*/  FFMA.FTZ R22, R22, R39, RZ ;  /* 0x0000002716167223 */ /* 0x000fe200000100ff */
[----:B------:R-:W-:Y:S02]  /*2890*/  HADD2.F32 R38, -RZ, R38.H0_H0 ;  /* 0x20000026ff267230 */ /* 0x000fe40000004100 */
[----:B------:R-:W-:Y:S01]  /*28a0*/  FFMA.FTZ R26, R33, R41, R26 ;  /* 0x00000029211a7223 */ /* 0x000fe2000001001a */
[----:B------:R-:W-:Y:S01]  /*28b0*/  FMUL.FTZ R24, R24, R23 ;  /* 0x0000001718187220 */ /* 0x000fe20000410000 */
[----:B------:R-:W-:Y:S02]  /*28c0*/  FFMA.FTZ R25, R25, R36, R22 ;  /* 0x0000002419197223 */ /* 0x000fe40000010016 */
[----:B------:R-:W-:Y:S01]  /*28d0*/  FMUL.FTZ R23, R23, R26 ;  /* 0x0000001a17177220 */ /* 0x000fe20000410000 */
[----:B------:R-:W-:-:S03]  /*28e0*/  FFMA.FTZ R27, R27, R38, -R24 ;  /* 0x000000261b1b7223 */ /* 0x000fc60000010818 */
[----:B------:R-:W-:Y:S01]  /*28f0*/  FFMA.FTZ R23, R38, R25, -R23 ;  /* 0x0000001926177223 */ /* 0x000fe20000010817 */
[----:B------:R-:W-:-:S04]  /*2900*/  FADD.FTZ R2, R2, R27 ;  /* 0x0000001b02027221 */ /* 0x000fc80000010000 */
[----:B------:R-:W-:Y:S01]  /*2910*/  FADD.FTZ R2, R2, R23 ;  /* 0x0000001702027221 */ /* 0x000fe20000010000 */
[----:B------:R-:W-:Y:S06]  /*2920*/  BAR.SYNC.DEFER_BLOCKING 0x0 ;  /* 0x0000000000007b1d */ /* 0x000fec0000010000 */
.L_x_304:
[----:B------:R-:W-:-:S06]  /*2930*/  UIADD3 UR4, UR4, 0x1, URZ ;  /* 0x0000000104047890 */ /* 0x000fcc000fffe03f */
[----:B------:R-:W-:-:S13]  /*2940*/  ISETP.LE.AND P0, PT, R6, UR4, PT ;  /* 0x0000000406007c0c */ /* 0x000fda000bf03270 */
[----:B------:R-:W-:Y:S05]  /*2950*/  @!P0 BRA `(.L_x_305) ;  /* 0xffffffdc00a08947 */ /* 0x000fea000383ffff */
.L_x_303:
        /* <DEDUP_REMOVED lines=11> */
[----:B0-----:R-:W0:Y:S01]  /*2a10*/  LDC.64 R4, c[0x0][0x220] ;  /* 0x00008800ff047b82 */ /* 0x001e220000000a00 */
[----:B------:R-:W-:Y:S01]  /*2a20*/  IMAD R3, R0, UR4, R3 ;  /* 0x0000000400037c24 */ /* 0x000fe2000f8e0203 */
[----:B------:R-:W-:-:S03]  /*2a30*/  F2FP.BF16.F32.PACK_AB R0, RZ, R2 ;  /* 0x00000002ff00723e */ /* 0x000fc600000010ff */
[----:B0-----:R-:W-:-:S05]  /*2a40*/  IMAD.WIDE.U32 R2, R3, 0x2, R4 ;  /* 0x0000000203027825 */ /* 0x001fca00078e0004 */
[----:B------:R-:W-:Y:S01]  /*2a50*/  STG.E.U16 desc[UR10][R2.64], R0 ;  /* 0x0000000002007986 */ /* 0x000fe2000c10150a */
[----:B------:R-:W-:Y:S05]  /*2a60*/  EXIT ;  /* 0x000000000000794d */ /* 0x000fea0003800000 */
.L_x_306:
        /* <DEDUP_REMOVED lines=9> */
.L_x_1262:


//--------------------- .text._Z8moe_q4_KIN3c108BFloat16ELb1EEvPKvS3_PT_PKiS7_S7_iiiiiii --------------------------
	.section	.text._Z8moe_q4_KIN3c108BFloat16ELb1EEvPKvS3_PT_PKiS7_S7_iiiiiii,"ax",@progbits
	.align	128
.text._Z8moe_q4_KIN3c108BFloat16ELb1EEvPKvS3_PT_PKiS7_S7_iiiiiii:
        .type           _Z8moe_q4_KIN3c108BFloat16ELb1EEvPKvS3_PT_PKiS7_S7_iiiiiii,@function
        .size           _Z8moe_q4_KIN3c108BFloat16ELb1EEvPKvS3_PT_PKiS7_S7_iiiiiii,(.L_x_1263 - _Z8moe_q4_KIN3c108BFloat16ELb1EEvPKvS3_PT_PKiS7_S7_iiiiiii)
        .other          _Z8moe_q4_KIN3c108BFloat16ELb1EEvPKvS3_PT_PKiS7_S7_iiiiiii,@"STO_CUDA_ENTRY STV_DEFAULT"
_Z8moe_q4_KIN3c108BFloat16ELb1EEvPKvS3_PT_PKiS7_S7_iiiiiii:
        /* <DEDUP_REMOVED lines=27> */
[----:B------:R-:W-:Y:S01]  /*01b0*/  IMAD.SHL.U32 R6, R17, 0x20, RZ ;  /* 0x0000002011067824 */ /* 0x000fe200078e00ff */
[----:B------:R-:W-:Y:S01]  /*01c0*/  MOV R4, 0x400 ;  /* 0x0000040000047802 */ /* 0x000fe20000000f00 */
[----:B------:R-:W2:Y:S01]  /*01d0*/  S2R R11, SR_CgaCtaId ;  /* 0x00000000000b7919 */ /* 0x000ea20000008800 */
[----:B------:R-:W-:Y:S01]  /*01e0*/  ULDC UR8, c[0x0][0x250] ;  /* 0x0000940000087ab9 */ /* 0x000fe20000000800 */
[----:B------:R-:W-:Y:S01]  /*01f0*/  ULDC UR13, c[0x0][0x244] ;  /* 0x00009100000d7ab9 */ /* 0x000fe20000000800 */
[----:B------:R-:W-:Y:S01]  /*0200*/  USHF.R.S32.HI UR7, URZ, 0x1f, UR8 ;  /* 0x0000001f3f077899 */ /* 0x000fe20008011408 */
[C---:B------:R-:W-:Y:S01]  /*0210*/  VIADD R13, R4.reuse, 0x1104 ;  /* 0x00001104040d7836 */ /* 0x040fe20000000000 */
[----:B------:R-:W3:Y:S01]  /*0220*/  LDC R48, c[0x0][0x248] ;  /* 0x00009200ff307b82 */ /* 0x000ee20000000800 */
[C---:B------:R-:W-:Y:S01]  /*0230*/  VIADD R7, R4.reuse, 0x1080 ;  /* 0x0000108004077836 */ /* 0x040fe20000000000 */
[----:B------:R-:W-:Y:S01]  /*0240*/  ULEA.HI UR7, UR7, UR8, URZ, 0x5 ;  /* 0x0000000807077291 */ /* 0x000fe2000f8f283f */
[C---:B------:R-:W-:Y:S01]  /*0250*/  VIADD R8, R4.reuse, 0x1514 ;  /* 0x0000151404087836 */ /* 0x040fe20000000000 */
[----:B------:R-:W-:Y:S01]  /*0260*/  ULDC UR12, c[0x0][0x24c] ;  /* 0x00009300000c7ab9 */ /* 0x000fe20000000800 */
[----:B------:R-:W-:Y:S01]  /*0270*/  VIADD R10, R4, 0x1314 ;  /* 0x00001314040a7836 */ /* 0x000fe20000000000 */
[----:B------:R-:W-:-:S02]  /*0280*/  USHF.R.S32.HI UR7, URZ, 0x5, UR7 ;  /* 0x000000053f077899 */ /* 0x000fc40008011407 */
[----:B------:R-:W4:Y:S01]  /*0290*/  LDC.64 R28, c[0x0][0x210] ;  /* 0x00008400ff1c7b82 */ /* 0x000f220000000a00 */
[----:B-1----:R-:W-:-:S04]  /*02a0*/  USHF.L.U32 UR5, UR5, 0x5, URZ ;  /* 0x0000000505057899 */ /* 0x002fc8000800063f */
[----:B------:R-:W-:Y:S01]  /*02b0*/  ULOP3.LUT UR6, URZ, UR5, URZ, 0x33, !UPT ;  /* 0x000000053f067292 */ /* 0x000fe2000f8e333f */
[----:B0-----:R-:W-:-:S05]  /*02c0*/  IADD3 R5, R6, R3, RZ ;  /* 0x0000000306057210 */ /* 0x001fca0007ffe0ff */
[----:B---3--:R-:W-:Y:S01]  /*02d0*/  IADD3 R48, R48, UR6, RZ ;  /* 0x0000000630307c10 */ /* 0x008fe2000fffe0ff */
[----:B------:R-:W-:Y:S01]  /*02e0*/  ULDC UR6, c[0x0][0x240] ;  /* 0x0000900000067ab9 */ /* 0x000fe20000000800 */
[----:B------:R-:W-:Y:S01]  /*02f0*/  SHF.R.S32.HI R2, RZ, 0x1f, R5 ;  /* 0x0000001fff027819 */ /* 0x000fe20000011405 */
[----:B------:R-:W-:Y:S01]  /*0300*/  IMAD R18, R9, UR6, RZ ;  /* 0x0000000609127c24 */ /* 0x000fe2000f8e02ff */
[C---:B--2---:R-:W-:Y:S01]  /*0310*/  LEA R24, R11.reuse, R4, 0x18 ;  /* 0x000000040b187211 */ /* 0x044fe200078ec0ff */
[----:B------:R-:W-:Y:S01]  /*0320*/  USHF.R.S32.HI UR6, URZ, 0x8, UR4 ;  /* 0x000000083f067899 */ /* 0x000fe20008011404 */
[----:B------:R-:W-:Y:S02]  /*0330*/  LEA.HI R4, R2, R5, RZ, 0x5 ;  /* 0x0000000502047211 */ /* 0x000fe400078f28ff */
[----:B------:R-:W-:Y:S01]  /*0340*/  SHF.R.S32.HI R2, RZ, 0x1f, R3 ;  /* 0x0000001fff027819 */ /* 0x000fe20000011403 */
[----:B------:R-:W-:Y:S01]  /*0350*/  UMOV UR4, URZ ;  /* 0x0000003f00047c82 */ /* 0x000fe20008000000 */
[----:B------:R-:W-:Y:S01]  /*0360*/  LOP3.LUT R4, R4, 0xffffffe0, RZ, 0xc0, !PT ;  /* 0xffffffe004047812 */ /* 0x000fe200078ec0ff */
[----:B------:R-:W-:Y:S01]  /*0370*/  UIMAD UR5, UR5, UR6, URZ ;  /* 0x00000006050572a4 */ /* 0x000fe2000f8e023f */
[----:B------:R-:W-:-:S02]  /*0380*/  LEA R14, R11, R10, 0x18 ;  /* 0x0000000a0b0e7211 */ /* 0x000fc400078ec0ff */
[----:B------:R-:W-:Y:S02]  /*0390*/  LEA.HI R10, R2, R3, RZ, 0x2 ;  /* 0x00000003020a7211 */ /* 0x000fe400078f10ff */
[----:B------:R-:W-:Y:S02]  /*03a0*/  VIADDMNMX R44, R5, -R4, R48, PT ;  /* 0x80000004052c7246 */ /* 0x000fe40003800130 */
[----:B------:R-:W-:Y:S02]  /*03b0*/  SHF.R.S32.HI R5, RZ, 0x2, R10 ;  /* 0x00000002ff057819 */ /* 0x000fe4000001140a */
[C---:B------:R-:W-:Y:S02]  /*03c0*/  LEA R13, R11.reuse, R13, 0x18 ;  /* 0x0000000d0b0d7211 */ /* 0x040fe400078ec0ff */
[----:B------:R-:W-:Y:S01]  /*03d0*/  LEA R12, R11, R7, 0x18 ;  /* 0x000000070b0c7211 */ /* 0x000fe200078ec0ff */
[----:B------:R-:W-:Y:S01]  /*03e0*/  IMAD.SHL.U32 R7, R17, 0x4, RZ ;  /* 0x0000000411077824 */ /* 0x000fe200078e00ff */
[----:B------:R-:W-:Y:S01]  /*03f0*/  LEA R15, R11, R8, 0x18 ;  /* 0x000000080b0f7211 */ /* 0x000fe200078ec0ff */
[----:B------:R-:W-:Y:S01]  /*0400*/  IMAD R11, R17, 0x8, R5 ;  /* 0x00000008110b7824 */ /* 0x000fe200078e0205 */
[----:B------:R-:W-:Y:S01]  /*0410*/  LOP3.LUT R4, R3, 0x3, RZ, 0xc0, !PT ;  /* 0x0000000303047812 */ /* 0x000fe200078ec0ff */
[----:B------:R-:W-:Y:S01]  /*0420*/  IMAD R5, R17, 0x80, R14 ;  /* 0x0000008011057824 */ /* 0x000fe200078e020e */
[----:B------:R-:W-:-:S02]  /*0430*/  VIMNMX R50, R48, R17, PT ;  /* 0x0000001130327248 */ /* 0x000fc40003fe0100 */
[----:B------:R-:W-:Y:S02]  /*0440*/  SHF.R.S32.HI R14, RZ, 0x1f, R11 ;  /* 0x0000001fff0e7819 */ /* 0x000fe4000001140b */
[C-C-:B------:R-:W-:Y:S02]  /*0450*/  VIADDMNMX R36, R17.reuse, 0x4, R48.reuse, PT ;  /* 0x0000000411247846 */ /* 0x140fe40003800130 */
[----:B------:R-:W-:Y:S02]  /*0460*/  LEA.HI R14, R14, R11, RZ, 0x5 ;  /* 0x0000000b0e0e7211 */ /* 0x000fe400078f28ff */
[C-C-:B------:R-:W-:Y:S02]  /*0470*/  VIADDMNMX R46, R17.reuse, 0x8, R48.reuse, PT ;  /* 0x00000008112e7846 */ /* 0x140fe40003800130 */
[----:B------:R-:W-:Y:S02]  /*0480*/  LOP3.LUT R14, R14, 0xffffffe0, RZ, 0xc0, !PT ;  /* 0xffffffe00e0e7812 */ /* 0x000fe400078ec0ff */
[C-C-:B------:R-:W-:Y:S01]  /*0490*/  VIADDMNMX R38, R17.reuse, 0xc, R48.reuse, PT ;  /* 0x0000000c11267846 */ /* 0x140fe20003800130 */
[C-C-:B------:R-:W-:Y:S01]  /*04a0*/  IMAD R21, R46.reuse, 0x21, R3.reuse ;  /* 0x000000212e157824 */ /* 0x140fe200078e0203 */
[C-C-:B------:R-:W-:Y:S01]  /*04b0*/  VIADDMNMX R32, R17.reuse, 0x10, R48.reuse, PT ;  /* 0x0000001011207846 */ /* 0x140fe20003800130 */
[----:B------:R-:W-:Y:S01]  /*04c0*/  IMAD R37, R46, UR6, RZ ;  /* 0x000000062e257c24 */ /* 0x000fe2000f8e02ff */
[C-C-:B------:R-:W-:Y:S01]  /*04d0*/  VIADDMNMX R40, R17.reuse, 0x14, R48.reuse, PT ;  /* 0x0000001411287846 */ /* 0x140fe20003800130 */
[--C-:B------:R-:W-:Y:S01]  /*04e0*/  IMAD R23, R38, 0x21, R3.reuse ;  /* 0x0000002126177824 */ /* 0x100fe200078e0203 */
[C-C-:B------:R-:W-:Y:S01]  /*04f0*/  VIADDMNMX R42, R17.reuse, 0x18, R48.reuse, PT ;  /* 0x00000018112a7846 */ /* 0x140fe20003800130 */
[--C-:B------:R-:W-:Y:S01]  /*0500*/  IMAD R25, R32, 0x21, R3.reuse ;  /* 0x0000002120197824 */ /* 0x100fe200078e0203 */
[--C-:B------:R-:W-:Y:S01]  /*0510*/  VIADDMNMX R30, R17, 0x1c, R48.reuse, PT ;  /* 0x0000001c111e7846 */ /* 0x100fe20003800130 */
[--C-:B------:R-:W-:Y:S01]  /*0520*/  IMAD R27, R40, 0x21, R3.reuse ;  /* 0x00000021281b7824 */ /* 0x100fe200078e0203 */
[----:B------:R-:W-:Y:S01]  /*0530*/  VIADDMNMX R48, R11, -R14, R48, PT ;  /* 0x8000000e0b307246 */ /* 0x000fe20003800130 */
[--C-:B------:R-:W-:Y:S01]  /*0540*/  IMAD R31, R42, 0x21, R3.reuse ;  /* 0x000000212a1f7824 */ /* 0x100fe200078e0203 */
[----:B------:R-:W-:Y:S01]  /*0550*/  LOP3.LUT R34, R10, 0xfffffffc, RZ, 0xc0, !PT ;  /* 0xfffffffc0a227812 */ /* 0x000fe200078ec0ff */
[C---:B------:R-:W-:Y:S01]  /*0560*/  IMAD R33, R30.reuse, 0x21, R3 ;  /* 0x000000211e217824 */ /* 0x040fe200078e0203 */
[----:B------:R-:W-:Y:S01]  /*0570*/  LOP3.LUT R8, R7, 0xfffffffc, R4, 0xe2, !PT ;  /* 0xfffffffc07087812 */ /* 0x000fe200078ee204 */
[----:B------:R-:W-:Y:S01]  /*0580*/  IMAD R43, R30, UR6, RZ ;  /* 0x000000061e2b7c24 */ /* 0x000fe2000f8e02ff */
[----:B------:R-:W-:Y:S01]  /*0590*/  SHF.R.S32.HI R11, RZ, 0x1f, R48 ;  /* 0x0000001fff0b7819 */ /* 0x000fe20000011430 */
[----:B------:R-:W-:Y:S01]  /*05a0*/  IMAD R39, R32, UR6, RZ ;  /* 0x0000000620277c24 */ /* 0x000fe2000f8e02ff */
[-C--:B------:R-:W-:Y:S01]  /*05b0*/  LEA.HI R16, R2, R3.reuse, RZ, 0x5 ;  /* 0x0000000302107211 */ /* 0x080fe200078f28ff */
[----:B------:R-:W-:Y:S01]  /*05c0*/  IMAD R20, R25, 0x4, R24 ;  /* 0x0000000419147824 */ /* 0x000fe200078e0218 */
[----:B------:R-:W-:Y:S01]  /*05d0*/  SHF.R.S32.HI R7, RZ, 0x3, R6 ;  /* 0x00000003ff077819 */ /* 0x000fe20000011406 */
[----:B------:R-:W-:Y:S01]  /*05e0*/  IMAD R38, R38, UR6, RZ ;  /* 0x0000000626267c24 */ /* 0x000fe2000f8e02ff */
[----:B------:R-:W-:Y:S01]  /*05f0*/  SHF.R.S32.HI R9, RZ, 0x1f, R44 ;  /* 0x0000001fff097819 */ /* 0x000fe2000001142c */
[----:B------:R-:W-:Y:S01]  /*0600*/  IMAD R40, R40, UR6, RZ ;  /* 0x0000000628287c24 */ /* 0x000fe2000f8e02ff */
[----:B------:R-:W-:Y:S01]  /*0610*/  IADD3 R34, -R34, R3, RZ ;  /* 0x0000000322227210 */ /* 0x000fe20007ffe1ff */
[--C-:B------:R-:W-:Y:S01]  /*0620*/  IMAD R7, R7, 0x4, R15.reuse ;  /* 0x0000000407077824 */ /* 0x100fe200078e020f */
[----:B----4-:R-:W-:Y:S01]  /*0630*/  IADD3 R28, P0, R18, R28, RZ ;  /* 0x0000001c121c7210 */ /* 0x010fe20007f1e0ff */
[----:B------:R-:W-:Y:S01]  /*0640*/  IMAD R42, R42, UR6, RZ ;  /* 0x000000062a2a7c24 */ /* 0x000fe2000f8e02ff */
[----:B------:R-:W-:Y:S01]  /*0650*/  LEA R6, R8, R15, 0x2 ;  /* 0x0000000f08067211 */ /* 0x000fe200078e10ff */
[----:B------:R-:W-:Y:S01]  /*0660*/  IMAD R8, R17, 0x10, R15 ;  /* 0x0000001011087824 */ /* 0x000fe200078e020f */
[----:B------:R-:W-:Y:S01]  /*0670*/  LEA.HI R11, R11, R48, RZ, 0x3 ;  /* 0x000000300b0b7211 */ /* 0x000fe200078f18ff */
[----:B------:R-:W-:Y:S01]  /*0680*/  IMAD.SHL.U32 R17, R3, 0x4, RZ ;  /* 0x0000000403117824 */ /* 0x000fe200078e00ff */
[----:B------:R-:W-:-:S02]  /*0690*/  SHF.R.S32.HI R10, RZ, 0x5, R16 ;  /* 0x00000005ff0a7819 */ /* 0x000fc40000011410 */
[----:B------:R-:W-:Y:S02]  /*06a0*/  LEA.HI R9, R9, R44, RZ, 0x5 ;  /* 0x0000002c09097211 */ /* 0x000fe400078f28ff */
[----:B------:R-:W-:Y:S01]  /*06b0*/  LEA.HI R2, R2, R3, RZ, 0x3 ;  /* 0x0000000302027211 */ /* 0x000fe200078f18ff */
[----:B------:R-:W-:Y:S01]  /*06c0*/  IMAD.IADD R19, R10, 0x1, R3 ;  /* 0x000000010a137824 */ /* 0x000fe200078e0203 */
[----:B------:R-:W-:Y:S02]  /*06d0*/  LEA.HI.X.SX32 R29, R18, R29, 0x1, P0 ;  /* 0x0000001d121d7211 */ /* 0x000fe400000f0eff */
[CC--:B------:R-:W-:Y:S02]  /*06e0*/  LEA.HI R41, R34.reuse, R34.reuse, RZ, 0x1 ;  /* 0x0000002222297211 */ /* 0x0c0fe400078f08ff */
[----:B------:R-:W-:Y:S02]  /*06f0*/  ISETP.NE.AND P0, PT, R34, RZ, PT ;  /* 0x000000ff2200720c */ /* 0x000fe40003f05270 */
[----:B------:R-:W-:-:S02]  /*0700*/  LEA.HI.SX32 R15, R11, R34, 0x1d ;  /* 0x000000220b0f7211 */ /* 0x000fc400078feaff */
[----:B------:R-:W-:Y:S02]  /*0710*/  LEA R22, R31, R24, 0x2 ;  /* 0x000000181f167211 */ /* 0x000fe400078e10ff */
[----:B------:R-:W-:Y:S01]  /*0720*/  LEA.HI.SX32 R11, R9, R44, 0x1b ;  /* 0x0000002c090b7211 */ /* 0x000fe200078fdaff */
[----:B------:R-:W-:Y:S01]  /*0730*/  IMAD R9, R19, 0x4, R12 ;  /* 0x0000000413097824 */ /* 0x000fe200078e020c */
[----:B------:R-:W-:Y:S01]  /*0740*/  LEA.HI.SX32 R14, R2, R17, 0x1d ;  /* 0x00000011020e7211 */ /* 0x000fe200078feaff */
[----:B------:R-:W-:Y:S01]  /*0750*/  IMAD R2, R48, 0x4, R15 ;  /* 0x0000000430027824 */ /* 0x000fe200078e020f */
[----:B------:R-:W-:Y:S01]  /*0760*/  LOP3.LUT R31, R41, 0xfffffffe, RZ, 0xc0, !PT ;  /* 0xfffffffe291f7812 */ /* 0x000fe200078ec0ff */
[----:B------:R-:W-:Y:S01]  /*0770*/  IMAD R19, R36, 0x21, R3 ;  /* 0x0000002124137824 */ /* 0x000fe200078e0203 */
[----:B------:R-:W-:Y:S01]  /*0780*/  LEA R11, R11, R12, 0x2 ;  /* 0x0000000c0b0b7211 */ /* 0x000fe200078e10ff */
[----:B------:R-:W-:Y:S01]  /*0790*/  IMAD R12, R14, 0x4, R13 ;  /* 0x000000040e0c7824 */ /* 0x000fe200078e020d */
[----:B------:R-:W-:Y:S01]  /*07a0*/  IADD3 R31, R34, -R31, RZ ;  /* 0x8000001f221f7210 */ /* 0x000fe20007ffe0ff */
[----:B------:R-:W-:Y:S01]  /*07b0*/  VIADD R14, R3, 0x20 ;  /* 0x00000020030e7836 */ /* 0x000fe20000000000 */
[----:B------:R-:W-:Y:S01]  /*07c0*/  LOP3.LUT R15, R17, 0x1c, RZ, 0xc0, !PT ;  /* 0x0000001c110f7812 */ /* 0x000fe200078ec0ff */
[----:B------:R-:W-:Y:S01]  /*07d0*/  IMAD R17, R50, 0x21, R3 ;  /* 0x0000002132117824 */ /* 0x000fe200078e0203 */
[----:B------:R-:W-:Y:S01]  /*07e0*/  SHF.R.S32.HI R41, RZ, 0x1, R41 ;  /* 0x00000001ff297819 */ /* 0x000fe20000011429 */
[----:B------:R-:W-:Y:S01]  /*07f0*/  VIADD R51, R31, 0x1 ;  /* 0x000000011f337836 */ /* 0x000fe20000000000 */
[----:B------:R-:W-:Y:S01]  /*0800*/  LOP3.LUT R26, R16, 0xffffffe0, RZ, 0xc0, !PT ;  /* 0xffffffe0101a7812 */ /* 0x000fe200078ec0ff */
[----:B------:R-:W-:Y:S01]  /*0810*/  IMAD.SHL.U32 R35, R14, 0x4, RZ ;  /* 0x000000040e237824 */ /* 0x000fe200078e00ff */
[----:B------:R-:W-:Y:S01]  /*0820*/  LOP3.LUT R45, R41, R34, RZ, 0xc0, !PT ;  /* 0x00000022292d7212 */ /* 0x000fe200078ec0ff */
[----:B------:R-:W-:Y:S01]  /*0830*/  @!P0 IMAD.MOV R51, RZ, RZ, R31 ;  /* 0x000000ffff338224 */ /* 0x000fe200078e021f */
[----:B------:R-:W-:Y:S01]  /*0840*/  SHF.R.S32.HI R32, RZ, 0x1f, R41 ;  /* 0x0000001fff207819 */ /* 0x000fe20000011429 */
[--C-:B------:R-:W-:Y:S01]  /*0850*/  IMAD R16, R17, 0x4, R24.reuse ;  /* 0x0000000411107824 */ /* 0x100fe200078e0218 */
[----:B------:R-:W-:Y:S01]  /*0860*/  LOP3.LUT R52, R35, 0x7c, RZ, 0xc0, !PT ;  /* 0x0000007c23347812 */ /* 0x000fe200078ec0ff */
[----:B------:R-:W-:Y:S01]  /*0870*/  IMAD R13, R2, 0x4, R13 ;  /* 0x00000004020d7824 */ /* 0x000fe200078e020d */
[----:B------:R-:W-:Y:S01]  /*0880*/  SHF.R.S32.HI R30, RZ, 0x1f, R51 ;  /* 0x0000001fff1e7819 */ /* 0x000fe20000011433 */
[--C-:B------:R-:W-:Y:S01]  /*0890*/  IMAD R17, R19, 0x4, R24.reuse ;  /* 0x0000000413117824 */ /* 0x100fe200078e0218 */
[----:B------:R-:W-:Y:S01]  /*08a0*/  HFMA2.MMA R2, -RZ, RZ, 0, 0 ;  /* 0x00000000ff027435 */ /* 0x000fe200000001ff */
[----:B------:R-:W-:Y:S01]  /*08b0*/  LEA R18, R21, R24, 0x2 ;  /* 0x0000001815127211 */ /* 0x000fe200078e10ff */
[----:B------:R-:W-:Y:S01]  /*08c0*/  IMAD R19, R23, 0x4, R24 ;  /* 0x0000000417137824 */ /* 0x000fe200078e0218 */
[----:B------:R-:W-:Y:S01]  /*08d0*/  SHF.L.U64.HI R49, R51, 0x2, R30 ;  /* 0x0000000233317819 */ /* 0x000fe2000001021e */
[--C-:B------:R-:W-:Y:S01]  /*08e0*/  IMAD R21, R27, 0x4, R24.reuse ;  /* 0x000000041b157824 */ /* 0x100fe200078e0218 */
[----:B------:R-:W-:Y:S01]  /*08f0*/  SHF.L.U32 R46, R31, 0x1, RZ ;  /* 0x000000011f2e7819 */ /* 0x000fe200000006ff */
[----:B------:R-:W-:Y:S01]  /*0900*/  IMAD R23, R33, 0x4, R24 ;  /* 0x0000000421177824 */ /* 0x000fe200078e0218 */
[----:B------:R-:W-:Y:S01]  /*0910*/  SHF.L.U64.HI R47, R41, 0x2, R32 ;  /* 0x00000002292f7819 */ /* 0x000fe20000010220 */
[----:B------:R-:W-:-:S02]  /*0920*/  IMAD.IADD R25, R3, 0x1, -R26 ;  /* 0x0000000103197824 */ /* 0x000fc400078e0a1a */
[----:B------:R-:W-:Y:S02]  /*0930*/  IMAD R24, R3, 0x84, R24 ;  /* 0x0000008403187824 */ /* 0x000fe400078e0218 */
[----:B------:R-:W-:Y:S02]  /*0940*/  IMAD.IADD R26, R5, 0x1, R52 ;  /* 0x00000001051a7824 */ /* 0x000fe400078e0234 */
[----:B------:R-:W-:Y:S02]  /*0950*/  IMAD R27, R50, UR6, RZ ;  /* 0x00000006321b7c24 */ /* 0x000fe4000f8e02ff */
[----:B------:R-:W-:Y:S02]  /*0960*/  IMAD R36, R36, UR6, RZ ;  /* 0x0000000624247c24 */ /* 0x000fe4000f8e02ff */
[----:B------:R-:W-:Y:S02]  /*0970*/  IMAD R44, R44, UR6, RZ ;  /* 0x000000062c2c7c24 */ /* 0x000fe4000f8e02ff */
[----:B------:R-:W-:-:S02]  /*0980*/  IMAD.SHL.U32 R45, R45, 0x4, RZ ;  /* 0x000000042d2d7824 */ /* 0x000fc400078e00ff */
[----:B------:R-:W-:Y:S02]  /*0990*/  IMAD R48, R48, UR6, RZ ;  /* 0x0000000630307c24 */ /* 0x000fe4000f8e02ff */
[----:B------:R-:W-:-:S07]  /*09a0*/  IMAD.SHL.U32 R51, R51, 0x4, RZ ;  /* 0x0000000433337824 */ /* 0x000fce00078e00ff */
.L_x_309:
[----:B------:R-:W-:Y:S02]  /*09b0*/  USHF.R.S32.HI UR8, URZ, 0x1f, UR4 ;  /* 0x0000001f3f087899 */ /* 0x000fe40008011404 */
[----:B------:R-:W-:-:S04]  /*09c0*/  UIADD3 UR9, UP0, UR5, UR4, URZ ;  /* 0x0000000405097290 */ /* 0x000fc8000ff1e03f */
[----:B------:R-:W-:Y:S02]  /*09d0*/  ULEA.HI.X.SX32 UR8, UR5, UR8, 0x1, UP0 ;  /* 0x0000000805087291 */ /* 0x000fe400080f0e3f */
[----:B-1----:R-:W-:-:S04]  /*09e0*/  IADD3 R58, P0, R10, UR9, RZ ;  /* 0x000000090a3a7c10 */ /* 0x002fc8000ff1e0ff */
[----:B------:R-:W-:Y:S02]  /*09f0*/  LEA.HI.X.SX32 R54, R10, UR8, 0x1, P0 ;  /* 0x000000080a367c11 */ /* 0x000fe400080f0eff */
[CC--:B------:R-:W-:Y:S02]  /*0a00*/  IADD3 R61, P1, R36.reuse, R58.reuse, RZ ;  /* 0x0000003a243d7210 */ /* 0x0c0fe40007f3e0ff */
[----:B------:R-:W-:Y:S02]  /*0a10*/  IADD3 R35, P0, R27, R58, RZ ;  /* 0x0000003a1b237210 */ /* 0x000fe40007f1e0ff */
[-C--:B------:R-:W-:Y:S01]  /*0a20*/  LEA.HI.X.SX32 R30, R36, R54.reuse, 0x1, P1 ;  /* 0x00000036241e7211 */ /* 0x080fe200008f0eff */
[----:B------:R-:W-:Y:S01]  /*0a30*/  IMAD.WIDE.U32 R60, R61, 0x90, R28 ;  /* 0x000000903d3c7825 */ /* 0x000fe200078e001c */
[----:B------:R-:W-:-:S03]  /*0a40*/  LEA.HI.X.SX32 R31, R27, R54, 0x1, P0 ;  /* 0x000000361b1f7211 */ /* 0x000fc600000f0eff */
[----:B------:R-:W-:Y:S02]  /*0a50*/  IMAD R33, R30, 0x90, RZ ;  /* 0x000000901e217824 */ /* 0x000fe400078e02ff */
[----:B------:R-:W-:-:S04]  /*0a60*/  IMAD.WIDE.U32 R34, R35, 0x90, R28 ;  /* 0x0000009023227825 */ /* 0x000fc800078e001c */
[----:B------:R-:W-:Y:S02]  /*0a70*/  IMAD R31, R31, 0x90, RZ ;  /* 0x000000901f1f7824 */ /* 0x000fe400078e02ff */
[----:B------:R-:W-:Y:S01]  /*0a80*/  IMAD.IADD R61, R61, 0x1, R33 ;  /* 0x000000013d3d7824 */ /* 0x000fe200078e0221 */
[CC--:B------:R-:W-:Y:S01]  /*0a90*/  IADD3 R33, P1, R38.reuse, R58.reuse, RZ ;  /* 0x0000003a26217210 */ /* 0x0c0fe20007f3e0ff */
[----:B------:R-:W-:Y:S01]  /*0aa0*/  IMAD.IADD R35, R35, 0x1, R31 ;  /* 0x0000000123237824 */ /* 0x000fe200078e021f */
[----:B------:R-:W-:Y:S02]  /*0ab0*/  IADD3 R31, P0, R37, R58, RZ ;  /* 0x0000003a251f7210 */ /* 0x000fe40007f1e0ff */
[-C--:B------:R-:W-:Y:S01]  /*0ac0*/  LEA.HI.X.SX32 R30, R38, R54.reuse, 0x1, P1 ;  /* 0x00000036261e7211 */ /* 0x080fe200008f0eff */
[----:B------:R-:W-:Y:S01]  /*0ad0*/  IMAD.WIDE R34, R25, 0x4, R34 ;  /* 0x0000000419227825 */ /* 0x000fe200078e0222 */
[----:B------:R-:W-:Y:S02]  /*0ae0*/  LEA.HI.X.SX32 R32, R37, R54, 0x1, P0 ;  /* 0x0000003625207211 */ /* 0x000fe400000f0eff */
[----:B------:R-:W-:Y:S01]  /*0af0*/  IADD3 R57, P0, R39, R58, RZ ;  /* 0x0000003a27397210 */ /* 0x000fe20007f1e0ff */
[----:B------:R-:W-:-:S02]  /*0b00*/  IMAD R55, R30, 0x90, RZ ;  /* 0x000000901e377824 */ /* 0x000fc400078e02ff */
[----:B------:R-:W-:Y:S02]  /*0b10*/  IMAD R53, R32, 0x90, RZ ;  /* 0x0000009020357824 */ /* 0x000fe400078e02ff */
[----:B------:R-:W-:Y:S01]  /*0b20*/  IMAD.WIDE.U32 R30, R31, 0x90, R28 ;  /* 0x000000901f1e7825 */ /* 0x000fe200078e001c */
[----:B------:R-:W-:-:S03]  /*0b30*/  LEA.HI.X.SX32 R50, R39, R54, 0x1, P0 ;  /* 0x0000003627327211 */ /* 0x000fc600000f0eff */
[----:B------:R-:W-:Y:S01]  /*0b40*/  IMAD.WIDE.U32 R32, R33, 0x90, R28 ;  /* 0x0000009021207825 */ /* 0x000fe200078e001c */
[----:B------:R-:W-:-:S03]  /*0b50*/  IADD3 R31, R31, R53, RZ ;  /* 0x000000351f1f7210 */ /* 0x000fc60007ffe0ff */
[----:B------:R-:W-:Y:S02]  /*0b60*/  IMAD.IADD R33, R33, 0x1, R55 ;  /* 0x0000000121217824 */ /* 0x000fe400078e0237 */
[----:B------:R0:W2:Y:S01]  /*0b70*/  LDG.E.CONSTANT R55, desc[UR10][R34.64+0x10] ;  /* 0x0000100a22377981 */ /* 0x0000a2000c1e9900 */
[----:B------:R-:W-:Y:S02]  /*0b80*/  IMAD R53, R50, 0x90, RZ ;  /* 0x0000009032357824 */ /* 0x000fe400078e02ff */
[----:B------:R-:W-:-:S04]  /*0b90*/  IMAD.WIDE.U32 R56, R57, 0x90, R28 ;  /* 0x0000009039387825 */ /* 0x000fc800078e001c */
[----:B------:R-:W-:Y:S01]  /*0ba0*/  IMAD.WIDE R30, R25, 0x4, R30 ;  /* 0x00000004191e7825 */ /* 0x000fe200078e021e */
[----:B0-----:R-:W-:-:S03]  /*0bb0*/  IADD3 R35, P0, R40, R58, RZ ;  /* 0x0000003a28237210 */ /* 0x001fc60007f1e0ff */
[----:B------:R-:W-:Y:S02]  /*0bc0*/  IMAD.IADD R57, R57, 0x1, R53 ;  /* 0x0000000139397824 */ /* 0x000fe400078e0235 */
[----:B------:R0:W3:Y:S01]  /*0bd0*/  LDG.E.CONSTANT R53, desc[UR10][R30.64+0x10] ;  /* 0x0000100a1e357981 */ /* 0x0000e2000c1e9900 */
[----:B------:R-:W-:Y:S01]  /*0be0*/  LEA.HI.X.SX32 R34, R40, R54, 0x1, P0 ;  /* 0x0000003628227211 */ /* 0x000fe200000f0eff */
[----:B------:R-:W-:-:S04]  /*0bf0*/  IMAD.WIDE R60, R25, 0x4, R60 ;  /* 0x00000004193c7825 */ /* 0x000fc800078e023c */
[----:B------:R-:W-:Y:S01]  /*0c00*/  IMAD R59, R34, 0x90, RZ ;  /* 0x00000090223b7824 */ /* 0x000fe200078e02ff */
[----:B------:R1:W4:Y:S01]  /*0c10*/  LDG.E.CONSTANT R52, desc[UR10][R60.64+0x10] ;  /* 0x0000100a3c347981 */ /* 0x000322000c1e9900 */
[----:B------:R-:W-:Y:S01]  /*0c20*/  IMAD.WIDE.U32 R34, R35, 0x90, R28 ;  /* 0x0000009023227825 */ /* 0x000fe200078e001c */
[----:B0-----:R-:W-:-:S03]  /*0c30*/  IADD3 R31, P0, R42, R58, RZ ;  /* 0x0000003a2a1f7210 */ /* 0x001fc60007f1e0ff */
[----:B------:R-:W-:Y:S01]  /*0c40*/  IMAD.IADD R35, R35, 0x1, R59 ;  /* 0x0000000123237824 */ /* 0x000fe200078e023b */
[----:B------:R-:W-:Y:S02]  /*0c50*/  LEA.HI.X.SX32 R30, R42, R54, 0x1, P0 ;  /* 0x000000362a1e7211 */ /* 0x000fe400000f0eff */
[----:B------:R-:W-:Y:S01]  /*0c60*/  IADD3 R59, P0, R43, R58, RZ ;  /* 0x0000003a2b3b7210 */ /* 0x000fe20007f1e0ff */
[----:B------:R-:W-:-:S04]  /*0c70*/  IMAD.WIDE R32, R25, 0x4, R32 ;  /* 0x0000000419207825 */ /* 0x000fc800078e0220 */
[----:B-1----:R-:W-:Y:S01]  /*0c80*/  IMAD R61, R30, 0x90, RZ ;  /* 0x000000901e3d7824 */ /* 0x002fe200078e02ff */
[----:B------:R-:W-:Y:S01]  /*0c90*/  LEA.HI.X.SX32 R54, R43, R54, 0x1, P0 ;  /* 0x000000362b367211 */ /* 0x000fe200000f0eff */
[----:B------:R-:W-:Y:S01]  /*0ca0*/  IMAD.WIDE.U32 R30, R31, 0x90, R28 ;  /* 0x000000901f1e7825 */ /* 0x000fe200078e001c */
[----:B------:R0:W3:Y:S04]  /*0cb0*/  LDG.E.CONSTANT R50, desc[UR10][R32.64+0x10] ;  /* 0x0000100a20327981 */ /* 0x0000e8000c1e9900 */
[----:B------:R-:W-:Y:S01]  /*0cc0*/  IADD3 R31, R31, R61, RZ ;  /* 0x0000003d1f1f7210 */ /* 0x000fe20007ffe0ff */
[----:B------:R-:W-:Y:S02]  /*0cd0*/  IMAD R61, R54, 0x90, RZ ;  /* 0x00000090363d7824 */ /* 0x000fe400078e02ff */
[----:B------:R-:W-:-:S04]  /*0ce0*/  IMAD.WIDE R56, R25, 0x4, R56 ;  /* 0x0000000419387825 */ /* 0x000fc800078e0238 */
[----:B0-----:R-:W-:Y:S02]  /*0cf0*/  IMAD.WIDE.U32 R32, R59, 0x90, R28 ;  /* 0x000000903b207825 */ /* 0x001fe400078e001c */
[----:B------:R0:W3:Y:S02]  /*0d00*/  LDG.E.CONSTANT R57, desc[UR10][R56.64+0x10] ;  /* 0x0000100a38397981 */ /* 0x0000e4000c1e9900 */
[----:B------:R-:W-:Y:S01]  /*0d10*/  IMAD.IADD R33, R33, 0x1, R61 ;  /* 0x0000000121217824 */ /* 0x000fe200078e023d */
[----:B------:R-:W-:-:S04]  /*0d20*/  IADD3 R61, P0, R44, UR9, RZ ;  /* 0x000000092c3d7c10 */ /* 0x000fc8000ff1e0ff */
[----:B0-----:R-:W-:Y:S01]  /*0d30*/  LEA.HI.X.SX32 R56, R44, UR8, 0x1, P0 ;  /* 0x000000082c387c11 */ /* 0x001fe200080f0eff */
[----:B------:R-:W-:-:S04]  /*0d40*/  IMAD.WIDE.U32 R60, R61, 0x90, R28 ;  /* 0x000000903d3c7825 */ /* 0x000fc800078e001c */
[----:B------:R-:W-:Y:S02]  /*0d50*/  IMAD R56, R56, 0x90, RZ ;  /* 0x0000009038387824 */ /* 0x000fe400078e02ff */
[----:B------:R-:W-:-:S04]  /*0d60*/  IMAD.WIDE R34, R25, 0x4, R34 ;  /* 0x0000000419227825 */ /* 0x000fc800078e0222 */
[----:B------:R-:W-:Y:S01]  /*0d70*/  IMAD.IADD R61, R61, 0x1, R56 ;  /* 0x000000013d3d7824 */ /* 0x000fe200078e0238 */
[----:B------:R-:W-:Y:S01]  /*0d80*/  IADD3 R56, P0, R48, UR9, RZ ;  /* 0x0000000930387c10 */ /* 0x000fe2000ff1e0ff */
[----:B------:R0:W3:Y:S01]  /*0d90*/  LDG.E.CONSTANT R54, desc[UR10][R34.64+0x10] ;  /* 0x0000100a22367981 */ /* 0x0000e2000c1e9900 */
[----:B------:R-:W-:-:S05]  /*0da0*/  IMAD.WIDE R30, R25, 0x4, R30 ;  /* 0x00000004191e7825 */ /* 0x000fca00078e021e */
[----:B------:R1:W3:Y:S01]  /*0db0*/  LDG.E.CONSTANT R59, desc[UR10][R30.64+0x10] ;  /* 0x0000100a1e3b7981 */ /* 0x0002e2000c1e9900 */
[----:B0-----:R-:W-:Y:S01]  /*0dc0*/  IMAD.WIDE.U32 R34, R56, 0x90, R28 ;  /* 0x0000009038227825 */ /* 0x001fe200078e001c */
[----:B------:R-:W-:-:S05]  /*0dd0*/  LEA.HI.X.SX32 R56, R48, UR8, 0x1, P0 ;  /* 0x0000000830387c11 */ /* 0x000fca00080f0eff */
[----:B------:R-:W-:Y:S01]  /*0de0*/  IMAD R58, R56, 0x90, RZ ;  /* 0x00000090383a7824 */ /* 0x000fe200078e02ff */
[-C--:B-1----:R-:W-:Y:S01]  /*0df0*/  LEA R30, P1, R41, R34.reuse, 0x2 ;  /* 0x00000022291e7211 */ /* 0x082fe200078210ff */
[----:B------:R-:W-:Y:S01]  /*0e00*/  IMAD.WIDE R32, R25, 0x4, R32 ;  /* 0x0000000419207825 */ /* 0x000fe200078e0220 */
[----:B------:R-:W3:Y:S03]  /*0e10*/  LDG.E.CONSTANT R56, desc[UR10][R60.64] ;  /* 0x0000000a3c387981 */ /* 0x000ee6000c1e9900 */
[----:B------:R-:W-:Y:S01]  /*0e20*/  IMAD.IADD R58, R35, 0x1, R58 ;  /* 0x00000001233a7824 */ /* 0x000fe200078e023a */
[----:B------:R-:W-:Y:S01]  /*0e30*/  IADD3 R34, P0, R51, R34, RZ ;  /* 0x0000002233227210 */ /* 0x000fe20007f1e0ff */
[----:B------:R0:W3:Y:S03]  /*0e40*/  LDG.E.CONSTANT R32, desc[UR10][R32.64+0x10] ;  /* 0x0000100a20207981 */ /* 0x0000e6000c1e9900 */
[C---:B------:R-:W-:Y:S01]  /*0e50*/  IADD3.X R31, R58.reuse, R47, RZ, P1, !PT ;  /* 0x0000002f3a1f7210 */ /* 0x040fe20000ffe4ff */
[----:B------:R-:W-:-:S05]  /*0e60*/  IMAD.X R35, R58, 0x1, R49, P0 ;  /* 0x000000013a237824 */ /* 0x000fca00000e0631 */
[----:B------:R-:W3:Y:S04]  /*0e70*/  LDG.E.CONSTANT R31, desc[UR10][R30.64+0x4] ;  /* 0x0000040a1e1f7981 */ /* 0x000ee8000c1e9900 */
[----:B------:R-:W0:Y:S01]  /*0e80*/  LDG.E.CONSTANT R34, desc[UR10][R34.64+0x4] ;  /* 0x0000040a22227981 */ /* 0x000e22000c1e9900 */
[----:B------:R-:W-:-:S04]  /*0e90*/  USHF.L.U32 UR8, UR4, 0x8, URZ ;  /* 0x0000000804087899 */ /* 0x000fc8000800063f */
[----:B------:R-:W-:-:S06]  /*0ea0*/  UISETP.GE.AND UP0, UPT, UR8, UR13, UPT ;  /* 0x0000000d0800728c */ /* 0x000fcc000bf06270 */
[----:B------:R-:W-:Y:S01]  /*0eb0*/  PLOP3.LUT P0, PT, PT, PT, UP0, 0x80, 0x0 ;  /* 0x000000000000781c */ /* 0x000fe20003f0f008 */
[----:B--2---:R1:W-:Y:S04]  /*0ec0*/  STS [R16], R55 ;  /* 0x0000003710007388 */ /* 0x0043e80000000800 */
[----:B----4-:R1:W-:Y:S04]  /*0ed0*/  STS [R17], R52 ;  /* 0x0000003411007388 */ /* 0x0103e80000000800 */
[----:B---3--:R1:W-:Y:S04]  /*0ee0*/  STS [R18], R53 ;  /* 0x0000003512007388 */ /* 0x0083e80000000800 */
[----:B------:R1:W-:Y:S04]  /*0ef0*/  STS [R19], R50 ;  /* 0x0000003213007388 */ /* 0x0003e80000000800 */
[----:B------:R1:W-:Y:S04]  /*0f00*/  STS [R20], R57 ;  /* 0x0000003914007388 */ /* 0x0003e80000000800 */
[----:B------:R1:W-:Y:S04]  /*0f10*/  STS [R21], R54 ;  /* 0x0000003615007388 */ /* 0x0003e80000000800 */
[----:B------:R1:W-:Y:S01]  /*0f20*/  STS [R22], R59 ;  /* 0x0000003b16007388 */ /* 0x0003e20000000800 */
[----:B------:R-:W-:-:S02]  /*0f30*/  SHF.R.S32.HI R58, RZ, R46, R31 ;  /* 0x0000002eff3a7219 */ /* 0x000fc4000001141f */
[----:B0-----:R-:W-:Y:S02]  /*0f40*/  SHF.R.S32.HI R33, RZ, R45, R34 ;  /* 0x0000002dff217219 */ /* 0x001fe40000011422 */
[----:B------:R-:W-:Y:S01]  /*0f50*/  LOP3.LUT R58, R58, 0x30303030, RZ, 0xc0, !PT ;  /* 0x303030303a3a7812 */ /* 0x000fe200078ec0ff */
[----:B------:R1:W-:Y:S03]  /*0f60*/  STS [R23], R32 ;  /* 0x0000002017007388 */ /* 0x0003e60000000800 */
[----:B------:R-:W-:Y:S01]  /*0f70*/  LOP3.LUT R58, R58, 0xf0f0f0f, R33, 0xf8, !PT ;  /* 0x0f0f0f0f3a3a7812 */ /* 0x000fe200078ef821 */
[----:B------:R1:W-:Y:S04]  /*0f80*/  STS [R11], R56 ;  /* 0x000000380b007388 */ /* 0x0003e80000000800 */
[----:B------:R1:W-:Y:S01]  /*0f90*/  STS [R13], R58 ;  /* 0x0000003a0d007388 */ /* 0x0003e20000000800 */
[----:B------:R-:W-:Y:S05]  /*0fa0*/  @P0 BRA `(.L_x_308) ;  /* 0x00000018008c0947 */ /* 0x000fea0003800000 */
[----:B------:R-:W0:Y:S01]  /*0fb0*/  LDC R33, c[0x0][0x258] ;  /* 0x00009600ff217b82 */ /* 0x000e220000000800 */
[----:B------:R-:W-:Y:S01]  /*0fc0*/  USHF.L.U32 UR8, UR4, 0x3, URZ ;  /* 0x0000000304087899 */ /* 0x000fe2000800063f */
[----:B0-----:R-:W-:-:S04]  /*0fd0*/  IABS R35, R33 ;  /* 0x0000002100237213 */ /* 0x001fc80000000000 */
[----:B-1----:R-:W0:Y:S08]  /*0fe0*/  I2F.RP R32, R35 ;  /* 0x0000002300207306 */ /* 0x002e300000209400 */
[----:B0-----:R-:W0:Y:S02]  /*0ff0*/  MUFU.RCP R32, R32 ;  /* 0x0000002000207308 */ /* 0x001e240000001000 */
[----:B0-----:R-:W-:-:S06]  /*1000*/  VIADD R30, R32, 0xffffffe ;  /* 0x0ffffffe201e7836 */ /* 0x001fcc0000000000 */
[----:B------:R0:W1:Y:S02]  /*1010*/  F2I.FTZ.U32.TRUNC.NTZ R31, R30 ;  /* 0x0000001e001f7305 */ /* 0x000064000021f000 */
[----:B0-----:R-:W-:Y:S01]  /*1020*/  MOV R30, RZ ;  /* 0x000000ff001e7202 */ /* 0x001fe20000000f00 */
[----:B-1----:R-:W-:-:S04]  /*1030*/  IMAD.MOV R34, RZ, RZ, -R31 ;  /* 0x000000ffff227224 */ /* 0x002fc800078e0a1f */
[----:B------:R-:W-:Y:S01]  /*1040*/  IMAD R53, R34, R35, RZ ;  /* 0x0000002322357224 */ /* 0x000fe200078e02ff */
[----:B-----5:R-:W-:-:S03]  /*1050*/  IABS R34, R0 ;  /* 0x0000000000227213 */ /* 0x020fc60000000000 */
[----:B------:R-:W-:Y:S01]  /*1060*/  IMAD.HI.U32 R31, R31, R53, R30 ;  /* 0x000000351f1f7227 */ /* 0x000fe200078e001e */
[----:B------:R-:W-:-:S03]  /*1070*/  LOP3.LUT R30, R0, R33, RZ, 0x3c, !PT ;  /* 0x00000021001e7212 */ /* 0x000fc600078e3cff */
[----:B------:R-:W-:Y:S01]  /*1080*/  IMAD.U32 R53, RZ, RZ, UR4 ;  /* 0x00000004ff357e24 */ /* 0x000fe2000f8e00ff */
[----:B------:R-:W-:Y:S01]  /*1090*/  ISETP.GE.AND P2, PT, R30, RZ, PT ;  /* 0x000000ff1e00720c */ /* 0x000fe20003f46270 */
[----:B------:R-:W-:-:S04]  /*10a0*/  IMAD.HI.U32 R31, R31, R34, RZ ;  /* 0x000000221f1f7227 */ /* 0x000fc800078e00ff */
[----:B------:R-:W-:Y:S02]  /*10b0*/  IMAD.MOV R32, RZ, RZ, -R31 ;  /* 0x000000ffff207224 */ /* 0x000fe400078e0a1f */
[----:B------:R-:W-:Y:S02]  /*10c0*/  IMAD R53, R53, 0x8, R4 ;  /* 0x0000000835357824 */ /* 0x000fe400078e0204 */
[----:B------:R-:W-:-:S05]  /*10d0*/  IMAD R32, R35, R32, R34 ;  /* 0x0000002023207224 */ /* 0x000fca00078e0222 */
[----:B------:R-:W-:-:S13]  /*10e0*/  ISETP.GT.U32.AND P1, PT, R35, R32, PT ;  /* 0x000000202300720c */ /* 0x000fda0003f24070 */
[----:B------:R-:W-:Y:S02]  /*10f0*/  @!P1 IMAD.IADD R32, R32, 0x1, -R35 ;  /* 0x0000000120209824 */ /* 0x000fe400078e0a23 */
        /* <DEDUP_REMOVED lines=16> */
[----:B------:R-:W-:-:S05]  /*1200*/  @!P2 IADD3 R34, P3, R15, R30, RZ ;  /* 0x0000001e0f22a210 */ /* 0x000fca0007f7e0ff */
[----:B------:R-:W-:Y:S02]  /*1210*/  @!P2 IMAD.X R35, RZ, RZ, R31, P3 ;  /* 0x000000ffff23a224 */ /* 0x000fe400018e061f */
        /* <DEDUP_REMOVED lines=9> */
[----:B------:R-:W0:Y:S04]  /*12b0*/  LDS R55, [R24] ;  /* 0x0000000018377984 */ /* 0x000e280000000800 */
[----:B------:R-:W1:Y:S04]  /*12c0*/  LDS R52, [R24+0x4] ;  /* 0x0000040018347984 */ /* 0x000e680000000800 */
[----:B------:R-:W2:Y:S04]  /*12d0*/  LDS R59, [R5] ;  /* 0x00000000053b7984 */ /* 0x000ea80000000800 */
[----:B------:R-:W3:Y:S04]  /*12e0*/  LDS R60, [R5+0x4] ;  /* 0x00000400053c7984 */ /* 0x000ee80000000800 */
[----:B------:R-:W4:Y:S04]  /*12f0*/  LDS R54, [R5+0x20] ;  /* 0x0000200005367984 */ /* 0x000f280000000800 */
[----:B------:R-:W4:Y:S04]  /*1300*/  LDS R58, [R5+0x24] ;  /* 0x00002400053a7984 */ /* 0x000f280000000800 */
[----:B------:R-:W-:Y:S01]  /*1310*/  LDS R34, [R5+0x28] ;  /* 0x0000280005227984 */ /* 0x000fe20000000800 */
[----:B0-----:R-:W-:-:S02]  /*1320*/  LOP3.LUT R56, R55, 0xf0f0f0f, RZ, 0xc0, !PT ;  /* 0x0f0f0f0f37387812 */ /* 0x001fc400078ec0ff */
[----:B------:R-:W-:Y:S02]  /*1330*/  SHF.R.U32.HI R55, RZ, 0x4, R55 ;  /* 0x00000004ff377819 */ /* 0x000fe40000011637 */
[----:B-1----:R-:W-:Y:S02]  /*1340*/  LOP3.LUT R35, R52, 0xf0f0f0f, RZ, 0xc0, !PT ;  /* 0x0f0f0f0f34237812 */ /* 0x002fe400078ec0ff */
[----:B------:R-:W-:Y:S01]  /*1350*/  LOP3.LUT R55, R55, 0xf0f0f0f, RZ, 0xc0, !PT ;  /* 0x0f0f0f0f37377812 */ /* 0x000fe200078ec0ff */
[----:B--2---:R-:W-:Y:S01]  /*1360*/  IDP.4A.S8.S8 R56, R56, R59, RZ ;  /* 0x0000003b38387226 */ /* 0x004fe200000006ff */
[----:B------:R-:W-:-:S03]  /*1370*/  SHF.R.U32.HI R52, RZ, 0x4, R52 ;  /* 0x00000004ff347819 */ /* 0x000fc60000011634 */
[----:B---3--:R-:W-:Y:S01]  /*1380*/  IDP.4A.S8.S8 R57, R35, R60, R56 ;  /* 0x0000003c23397226 */ /* 0x008fe20000000638 */
[----:B------:R-:W-:Y:S01]  /*1390*/  LOP3.LUT R52, R52, 0xf0f0f0f, RZ, 0xc0, !PT ;  /* 0x0f0f0f0f34347812 */ /* 0x000fe200078ec0ff */
[----:B------:R-:W0:Y:S01]  /*13a0*/  LDS R35, [R24+0x8] ;  /* 0x0000080018237984 */ /* 0x000e220000000800 */
[----:B----4-:R-:W-:-:S03]  /*13b0*/  IDP.4A.S8.S8 R55, R55, R54, RZ ;  /* 0x0000003637377226 */ /* 0x010fc600000006ff */
[----:B------:R-:W1:Y:S01]  /*13c0*/  LDS R56, [R5+0x8] ;  /* 0x0000080005387984 */ /* 0x000e620000000800 */
[----:B------:R-:W-:-:S03]  /*13d0*/  IDP.4A.S8.S8 R59, R52, R58, R55 ;  /* 0x0000003a343b7226 */ /* 0x000fc60000000637 */
[----:B------:R-:W2:Y:S04]  /*13e0*/  LDS R52, [R24+0xc] ;  /* 0x00000c0018347984 */ /* 0x000ea80000000800 */
[----:B------:R-:W3:Y:S01]  /*13f0*/  LDS R54, [R5+0xc] ;  /* 0x00000c0005367984 */ /* 0x000ee20000000800 */
[----:B0-----:R-:W-:Y:S02]  /*1400*/  LOP3.LUT R55, R35, 0xf0f0f0f, RZ, 0xc0, !PT ;  /* 0x0f0f0f0f23377812 */ /* 0x001fe400078ec0ff */
[----:B------:R-:W-:-:S03]  /*1410*/  SHF.R.U32.HI R35, RZ, 0x4, R35 ;  /* 0x00000004ff237819 */ /* 0x000fc60000011623 */
[----:B-1----:R-:W-:Y:S01]  /*1420*/  IDP.4A.S8.S8 R57, R55, R56, R57 ;  /* 0x0000003837397226 */ /* 0x002fe20000000639 */
[----:B------:R-:W-:Y:S01]  /*1430*/  LOP3.LUT R35, R35, 0xf0f0f0f, RZ, 0xc0, !PT ;  /* 0x0f0f0f0f23237812 */ /* 0x000fe200078ec0ff */
[----:B------:R-:W0:Y:S01]  /*1440*/  LDS R55, [R5+0x2c] ;  /* 0x00002c0005377984 */ /* 0x000e220000000800 */
[----:B--2---:R-:W-:Y:S02]  /*1450*/  LOP3.LUT R58, R52, 0xf0f0f0f, RZ, 0xc0, !PT ;  /* 0x0f0f0f0f343a7812 */ /* 0x004fe400078ec0ff */
[----:B------:R-:W-:Y:S01]  /*1460*/  SHF.R.U32.HI R52, RZ, 0x4, R52 ;  /* 0x00000004ff347819 */ /* 0x000fe20000011634 */
[----:B------:R-:W-:Y:S01]  /*1470*/  IDP.4A.S8.S8 R60, R35, R34, R59 ;  /* 0x00000022233c7226 */ /* 0x000fe2000000063b */
[----:B------:R-:W-:Y:S01]  /*1480*/  LDS R56, [R5+0x30] ;  /* 0x0000300005387984 */ /* 0x000fe20000000800 */
[----:B---3--:R-:W-:Y:S01]  /*1490*/  IDP.4A.S8.S8 R58, R58, R54, R57 ;  /* 0x000000363a3a7226 */ /* 0x008fe20000000639 */
[----:B------:R-:W-:Y:S02]  /*14a0*/  LOP3.LUT R52, R52, 0xf0f0f0f, RZ, 0xc0, !PT ;  /* 0x0f0f0f0f34347812 */ /* 0x000fe400078ec0ff */
[----:B------:R-:W1:Y:S04]  /*14b0*/  LDS R34, [R24+0x10] ;  /* 0x0000100018227984 */ /* 0x000e680000000800 */
[----:B------:R-:W2:Y:S04]  /*14c0*/  LDS R35, [R5+0x10] ;  /* 0x0000100005237984 */ /* 0x000ea80000000800 */
[----:B------:R-:W-:Y:S01]  /*14d0*/  LDS R54, [R5+0x14] ;  /* 0x0000140005367984 */ /* 0x000fe20000000800 */
[----:B0-----:R-:W-:-:S03]  /*14e0*/  IDP.4A.S8.S8 R59, R52, R55, R60 ;  /* 0x00000037343b7226 */ /* 0x001fc6000000063c */
[----:B------:R-:W0:Y:S04]  /*14f0*/  LDS R52, [R24+0x14] ;  /* 0x0000140018347984 */ /* 0x000e280000000800 */
[----:B------:R-:W3:Y:S01]  /*1500*/  LDS R55, [R5+0x34] ;  /* 0x0000340005377984 */ /* 0x000ee20000000800 */
[----:B-1----:R-:W-:Y:S02]  /*1510*/  LOP3.LUT R57, R34, 0xf0f0f0f, RZ, 0xc0, !PT ;  /* 0x0f0f0f0f22397812 */ /* 0x002fe400078ec0ff */
[----:B------:R-:W-:-:S03]  /*1520*/  SHF.R.U32.HI R34, RZ, 0x4, R34 ;  /* 0x00000004ff227819 */ /* 0x000fc60000011622 */
[----:B--2---:R-:W-:Y:S01]  /*1530*/  IDP.4A.S8.S8 R57, R57, R35, R58 ;  /* 0x0000002339397226 */ /* 0x004fe2000000063a */
[----:B------:R-:W-:Y:S01]  /*1540*/  LOP3.LUT R34, R34, 0xf0f0f0f, RZ, 0xc0, !PT ;  /* 0x0f0f0f0f22227812 */ /* 0x000fe200078ec0ff */
[----:B------:R-:W-:Y:S04]  /*1550*/  LDS R35, [R5+0x18] ;  /* 0x0000180005237984 */ /* 0x000fe80000000800 */
[----:B------:R-:W-:Y:S02]  /*1560*/  IDP.4A.S8.S8 R58, R34, R56, R59 ;  /* 0x00000038223a7226 */ /* 0x000fe4000000063b */
[----:B------:R-:W1:Y:S01]  /*1570*/  LDS R34, [R24+0x18] ;  /* 0x0000180018227984 */ /* 0x000e620000000800 */
[----:B0-----:R-:W-:Y:S02]  /*1580*/  LOP3.LUT R56, R52, 0xf0f0f0f, RZ, 0xc0, !PT ;  /* 0x0f0f0f0f34387812 */ /* 0x001fe400078ec0ff */
[----:B------:R-:W-:-:S03]  /*1590*/  SHF.R.U32.HI R52, RZ, 0x4, R52 ;  /* 0x00000004ff347819 */ /* 0x000fc60000011634 */
[----:B------:R-:W-:Y:S01]  /*15a0*/  IDP.4A.S8.S8 R56, R56, R54, R57 ;  /* 0x0000003638387226 */ /* 0x000fe20000000639 */
[----:B------:R-:W-:Y:S01]  /*15b0*/  LOP3.LUT R52, R52, 0xf0f0f0f, RZ, 0xc0, !PT ;  /* 0x0f0f0f0f34347812 */ /* 0x000fe200078ec0ff */
[----:B------:R-:W-:Y:S04]  /*15c0*/  LDS R54, [R5+0x1c] ;  /* 0x00001c0005367984 */ /* 0x000fe80000000800 */
[----:B---3--:R-:W-:Y:S02]  /*15d0*/  IDP.4A.S8.S8 R58, R52, R55, R58 ;  /* 0x00000037343a7226 */ /* 0x008fe4000000063a */
[----:B------:R-:W0:Y:S04]  /*15e0*/  LDS R55, [R5+0x38] ;  /* 0x0000380005377984 */ /* 0x000e280000000800 */
[----:B------:R-:W2:Y:S01]  /*15f0*/  LDS R52, [R24+0x1c] ;  /* 0x00001c0018347984 */ /* 0x000ea20000000800 */
[----:B-1----:R-:W-:-:S02]  /*1600*/  LOP3.LUT R57, R34, 0xf0f0f0f, RZ, 0xc0, !PT ;  /* 0x0f0f0f0f22397812 */ /* 0x002fc400078ec0ff */
[----:B------:R-:W-:-:S03]  /*1610*/  SHF.R.U32.HI R34, RZ, 0x4, R34 ;  /* 0x00000004ff227819 */ /* 0x000fc60000011622 */
[----:B------:R-:W-:Y:S01]  /*1620*/  IDP.4A.S8.S8 R57, R57, R35, R56 ;  /* 0x0000002339397226 */ /* 0x000fe20000000638 */
[----:B------:R-:W-:Y:S01]  /*1630*/  LOP3.LUT R34, R34, 0xf0f0f0f, RZ, 0xc0, !PT ;  /* 0x0f0f0f0f22227812 */ /* 0x000fe200078ec0ff */
[----:B------:R-:W1:Y:S04]  /*1640*/  LDS R35, [R5+0x3c] ;  /* 0x00003c0005237984 */ /* 0x000e680000000800 */
[----:B------:R-:W-:Y:S01]  /*1650*/  LDS.U8 R56, [R12+0x8] ;  /* 0x000008000c387984 */ /* 0x000fe20000000000 */
[----:B0-----:R-:W-:-:S03]  /*1660*/  IDP.4A.S8.S8 R58, R34, R55, R58 ;  /* 0x00000037223a7226 */ /* 0x001fc6000000063a */
[----:B------:R-:W-:Y:S01]  /*1670*/  LDS R55, [R8] ;  /* 0x0000000008377984 */ /* 0x000fe20000000800 */
[----:B--2---:R-:W-:Y:S02]  /*1680*/  LOP3.LUT R34, R52, 0xf0f0f0f, RZ, 0xc0, !PT ;  /* 0x0f0f0f0f34227812 */ /* 0x004fe400078ec0ff */
[----:B------:R-:W-:-:S03]  /*1690*/  SHF.R.U32.HI R52, RZ, 0x4, R52 ;  /* 0x00000004ff347819 */ /* 0x000fc60000011634 */
[----:B------:R-:W-:Y:S01]  /*16a0*/  IDP.4A.S8.S8 R54, R34, R54, R57 ;  /* 0x0000003622367226 */ /* 0x000fe20000000639 */
[----:B------:R-:W-:Y:S01]  /*16b0*/  LOP3.LUT R52, R52, 0xf0f0f0f, RZ, 0xc0, !PT ;  /* 0x0f0f0f0f34347812 */ /* 0x000fe200078ec0ff */
[----:B------:R-:W0:Y:S04]  /*16c0*/  LDS.U8 R57, [R12] ;  /* 0x000000000c397984 */ /* 0x000e280000000000 */
[----:B------:R-:W2:Y:S01]  /*16d0*/  LDS.U8 R34, [R12+0x1] ;  /* 0x000001000c227984 */ /* 0x000ea20000000000 */
[----:B-1----:R-:W-:-:S03]  /*16e0*/  IDP.4A.S8.S8 R35, R52, R35, R58 ;  /* 0x0000002334237226 */ /* 0x002fc6000000063a */
[----:B------:R-:W1:Y:S04]  /*16f0*/  LDS R52, [R8+0x4] ;  /* 0x0000040008347984 */ /* 0x000e680000000800 */
[----:B------:R-:W-:Y:S01]  /*1700*/  LDS R58, [R5+0x40] ;  /* 0x00004000053a7984 */ /* 0x000fe20000000800 */
[----:B0-----:R-:W-:-:S03]  /*1710*/  IMAD R57, R54, R57, RZ ;  /* 0x0000003936397224 */ /* 0x001fc600078e02ff */
[----:B------:R-:W0:Y:S01]  /*1720*/  LDS.U8 R54, [R12+0x9] ;  /* 0x000009000c367984 */ /* 0x000e220000000000 */
[----:B--2---:R-:W-:Y:S01]  /*1730*/  IMAD R35, R35, R34, RZ ;  /* 0x0000002223237224 */ /* 0x004fe200078e02ff */
[----:B------:R-:W-:Y:S01]  /*1740*/  I2FP.F32.S32 R57, R57 ;  /* 0x0000003900397245 */ /* 0x000fe20000201400 */
[----:B------:R-:W-:Y:S02]  /*1750*/  HADD2.F32 R34, -RZ, R55.H0_H0 ;  /* 0x20000037ff227230 */ /* 0x000fe40000004100 */
[----:B-1----:R-:W-:-:S03]  /*1760*/  HADD2.F32 R59, -RZ, R52.H1_H1 ;  /* 0x30000034ff3b7230 */ /* 0x002fc60000004100 */
[----:B------:R-:W-:Y:S01]  /*1770*/  FFMA.FTZ R34, R34, R57, RZ ;  /* 0x0000003922227223 */ /* 0x000fe200000100ff */
[----:B------:R-:W-:Y:S01]  /*1780*/  I2FP.F32.S32 R57, R35 ;  /* 0x0000002300397245 */ /* 0x000fe20000201400 */
[----:B------:R-:W-:-:S05]  /*1790*/  HADD2.F32 R35, -RZ, R52.H0_H0 ;  /* 0x20000034ff237230 */ /* 0x000fca0000004100 */
[----:B------:R-:W-:Y:S01]  /*17a0*/  FFMA.FTZ R35, R35, R57, R34 ;  /* 0x0000003923237223 */ /* 0x000fe20000010022 */
[----:B------:R-:W-:Y:S01]  /*17b0*/  HADD2.F32 R34, -RZ, R55.H1_H1 ;  /* 0x30000037ff227230 */ /* 0x000fe20000004100 */
[----:B------:R-:W-:Y:S01]  /*17c0*/  I2FP.F32.U32 R55, R56 ;  /* 0x0000003800377245 */ /* 0x000fe20000201000 */
[----:B------:R-:W-:Y:S04]  /*17d0*/  LDS R57, [R5+0x44] ;  /* 0x0000440005397984 */ /* 0x000fe80000000800 */
[----:B------:R-:W1:Y:S01]  /*17e0*/  LDS R56, [R24+0x20] ;  /* 0x0000200018387984 */ /* 0x000e620000000800 */
[----:B------:R-:W-:-:S03]  /*17f0*/  FFMA.FTZ R34, R34, R55, RZ ;  /* 0x0000003722227223 */ /* 0x000fc600000100ff */
[----:B------:R-:W2:Y:S01]  /*1800*/  LDS R55, [R24+0x24] ;  /* 0x0000240018377984 */ /* 0x000ea20000000800 */
[----:B0-----:R-:W-:-:S05]  /*1810*/  I2FP.F32.U32 R54, R54 ;  /* 0x0000003600367245 */ /* 0x001fca0000201000 */
[----:B------:R-:W-:Y:S02]  /*1820*/  FFMA.FTZ R34, R59, R54, R34 ;  /* 0x000000363b227223 */ /* 0x000fe40000010022 */
[----:B------:R-:W0:Y:S01]  /*1830*/  LDS R54, [R5+0x60] ;  /* 0x0000600005367984 */ /* 0x000e220000000800 */
[----:B-1----:R-:W-:Y:S02]  /*1840*/  LOP3.LUT R59, R56, 0xf0f0f0f, RZ, 0xc0, !PT ;  /* 0x0f0f0f0f383b7812 */ /* 0x002fe400078ec0ff */
[----:B------:R-:W-:Y:S02]  /*1850*/  SHF.R.U32.HI R56, RZ, 0x4, R56 ;  /* 0x00000004ff387819 */ /* 0x000fe40000011638 */
[----:B--2---:R-:W-:Y:S01]  /*1860*/  LOP3.LUT R52, R55, 0xf0f0f0f, RZ, 0xc0, !PT ;  /* 0x0f0f0f0f37347812 */ /* 0x004fe200078ec0ff */
[----:B------:R-:W-:Y:S01]  /*1870*/  IDP.4A.S8.S8 R58, R59, R58, RZ ;  /* 0x0000003a3b3a7226 */ /* 0x000fe200000006ff */
[----:B------:R-:W-:Y:S02]  /*1880*/  LOP3.LUT R59, R56, 0xf0f0f0f, RZ, 0xc0, !PT ;  /* 0x0f0f0f0f383b7812 */ /* 0x000fe400078ec0ff */
[----:B------:R-:W1:Y:S01]  /*1890*/  LDS R56, [R5+0x64] ;  /* 0x0000640005387984 */ /* 0x000e620000000800 */
[----:B------:R-:W-:Y:S01]  /*18a0*/  IDP.4A.S8.S8 R57, R52, R57, R58 ;  /* 0x0000003934397226 */ /* 0x000fe2000000063a */
[----:B------:R-:W-:-:S02]  /*18b0*/  SHF.R.U32.HI R55, RZ, 0x4, R55 ;  /* 0x00000004ff377819 */ /* 0x000fc40000011637 */
[----:B------:R-:W2:Y:S02]  /*18c0*/  LDS R52, [R24+0x28] ;  /* 0x0000280018347984 */ /* 0x000ea40000000800 */
[----:B------:R-:W-:Y:S02]  /*18d0*/  LOP3.LUT R55, R55, 0xf0f0f0f, RZ, 0xc0, !PT ;  /* 0x0f0f0f0f37377812 */ /* 0x000fe400078ec0ff */
[----:B------:R-:W-:Y:S01]  /*18e0*/  LDS R58, [R5+0x4c] ;  /* 0x00004c00053a7984 */ /* 0x000fe20000000800 */
[----:B0-----:R-:W-:-:S03]  /*18f0*/  IDP.4A.S8.S8 R59, R59, R54, RZ ;  /* 0x000000363b3b7226 */ /* 0x001fc600000006ff */
[----:B------:R-:W0:Y:S01]  /*1900*/  LDS R54, [R5+0x48] ;  /* 0x0000480005367984 */ /* 0x000e220000000800 */
[----:B-1----:R-:W-:-:S03]  /*1910*/  IDP.4A.S8.S8 R56, R55, R56, R59 ;  /* 0x0000003837387226 */ /* 0x002fc6000000063b */
[----:B------:R-:W1:Y:S01]  /*1920*/  LDS R59, [R5+0x68] ;  /* 0x00006800053b7984 */ /* 0x000e620000000800 */
[----:B--2---:R-:W-:Y:S02]  /*1930*/  LOP3.LUT R55, R52, 0xf0f0f0f, RZ, 0xc0, !PT ;  /* 0x0f0f0f0f34377812 */ /* 0x004fe400078ec0ff */
[----:B------:R-:W-:-:S03]  /*1940*/  SHF.R.U32.HI R52, RZ, 0x4, R52 ;  /* 0x00000004ff347819 */ /* 0x000fc60000011634 */
[----:B0-----:R-:W-:Y:S01]  /*1950*/  IDP.4A.S8.S8 R57, R55, R54, R57 ;  /* 0x0000003637397226 */ /* 0x001fe20000000639 */
[----:B------:R-:W-:Y:S01]  /*1960*/  LOP3.LUT R55, R52, 0xf0f0f0f, RZ, 0xc0, !PT ;  /* 0x0f0f0f0f34377812 */ /* 0x000fe200078ec0ff */
[----:B------:R-:W0:Y:S04]  /*1970*/  LDS R54, [R24+0x2c] ;  /* 0x00002c0018367984 */ /* 0x000e280000000800 */
[----:B-1----:R-:W-:Y:S02]  /*1980*/  IDP.4A.S8.S8 R56, R55, R59, R56 ;  /* 0x0000003b37387226 */ /* 0x002fe40000000638 */
[----:B------:R-:W1:Y:S01]  /*1990*/  LDS R59, [R5+0x6c] ;  /* 0x00006c00053b7984 */ /* 0x000e620000000800 */
[----:B0-----:R-:W-:Y:S02]  /*19a0*/  LOP3.LUT R52, R54, 0xf0f0f0f, RZ, 0xc0, !PT ;  /* 0x0f0f0f0f36347812 */ /* 0x001fe400078ec0ff */
[----:B------:R-:W-:-:S03]  /*19b0*/  SHF.R.U32.HI R54, RZ, 0x4, R54 ;  /* 0x00000004ff367819 */ /* 0x000fc60000011636 */
[----:B------:R-:W-:Y:S01]  /*19c0*/  IDP.4A.S8.S8 R57, R52, R58, R57 ;  /* 0x0000003a34397226 */ /* 0x000fe20000000639 */
[----:B------:R-:W-:Y:S01]  /*19d0*/  LOP3.LUT R55, R54, 0xf0f0f0f, RZ, 0xc0, !PT ;  /* 0x0f0f0f0f36377812 */ /* 0x000fe200078ec0ff */
[----:B------:R-:W0:Y:S04]  /*19e0*/  LDS R52, [R24+0x30] ;  /* 0x0000300018347984 */ /* 0x000e280000000800 */
[----:B------:R-:W2:Y:S01]  /*19f0*/  LDS R58, [R5+0x50] ;  /* 0x00005000053a7984 */ /* 0x000ea20000000800 */
[----:B-1----:R-:W-:-:S03]  /*1a00*/  IDP.4A.S8.S8 R56, R55, R59, R56 ;  /* 0x0000003b37387226 */ /* 0x002fc60000000638 */
[----:B------:R-:W1:Y:S01]  /*1a10*/  LDS R59, [R5+0x70] ;  /* 0x00007000053b7984 */ /* 0x000e620000000800 */
[----:B0-----:R-:W-:Y:S02]  /*1a20*/  LOP3.LUT R54, R52, 0xf0f0f0f, RZ, 0xc0, !PT ;  /* 0x0f0f0f0f34367812 */ /* 0x001fe400078ec0ff */
[----:B------:R-:W-:-:S03]  /*1a30*/  SHF.R.U32.HI R52, RZ, 0x4, R52 ;  /* 0x00000004ff347819 */ /* 0x000fc60000011634 */
[----:B--2---:R-:W-:Y:S01]  /*1a40*/  IDP.4A.S8.S8 R57, R54, R58, R57 ;  /* 0x0000003a36397226 */ /* 0x004fe20000000639 */
        /* <DEDUP_REMOVED lines=17> */
[----:B------:R-:W0:Y:S01]  /*1b60*/  LDS R58, [R5+0x78] ;  /* 0x00007800053a7984 */ /* 0x000e220000000800 */
[----:B-1----:R-:W-:-:S03]  /*1b70*/  LOP3.LUT R52, R55, 0xf0f0f0f, RZ, 0xc0, !PT ;  /* 0x0f0f0f0f37347812 */ /* 0x002fc600078ec0ff */
[----:B------:R-:W1:Y:S01]  /*1b80*/  LDS R57, [R5+0x5c] ;  /* 0x00005c0005397984 */ /* 0x000e620000000800 */
[----:B------:R-:W-:-:S04]  /*1b90*/  SHF.R.U32.HI R55, RZ, 0x4, R55 ;  /* 0x00000004ff377819 */ /* 0x000fc80000011637 */
[----:B------:R-:W-:Y:S01]  /*1ba0*/  LOP3.LUT R55, R55, 0xf0f0f0f, RZ, 0xc0, !PT ;  /* 0x0f0f0f0f37377812 */ /* 0x000fe200078ec0ff */
[----:B0-----:R-:W-:Y:S02]  /*1bb0*/  IDP.4A.S8.S8 R56, R59, R58, R56 ;  /* 0x0000003a3b387226 */ /* 0x001fe40000000638 */
[----:B------:R-:W0:Y:S01]  /*1bc0*/  LDS R58, [R5+0x7c] ;  /* 0x00007c00053a7984 */ /* 0x000e220000000800 */
[----:B-1----:R-:W-:-:S03]  /*1bd0*/  IDP.4A.S8.S8 R54, R52, R57, R54 ;  /* 0x0000003934367226 */ /* 0x002fc60000000636 */
[----:B------:R-:W1:Y:S04]  /*1be0*/  LDS.U8 R57, [R12+0x2] ;  /* 0x000002000c397984 */ /* 0x000e680000000000 */
[----:B------:R-:W2:Y:S04]  /*1bf0*/  LDS R52, [R9] ;  /* 0x0000000009347984 */ /* 0x000ea80000000800 */
[----:B------:R-:W3:Y:S01]  /*1c00*/  LDS.U8 R59, [R12+0x3] ;  /* 0x000003000c3b7984 */ /* 0x000ee20000000000 */
[----:B0-----:R-:W-:-:S03]  /*1c10*/  IDP.4A.S8.S8 R56, R55, R58, R56 ;  /* 0x0000003a37387226 */ /* 0x001fc60000000638 */
[----:B------:R-:W0:Y:S01]  /*1c20*/  LDS R58, [R7+0x8] ;  /* 0x00000800073a7984 */ /* 0x000e220000000800 */
[----:B-1----:R-:W-:-:S03]  /*1c30*/  IMAD R57, R54, R57, RZ ;  /* 0x0000003936397224 */ /* 0x002fc600078e02ff */
[----:B------:R-:W1:Y:S01]  /*1c40*/  LDS R54, [R7+0xc] ;  /* 0x00000c0007367984 */ /* 0x000e620000000800 */
[--C-:B--2---:R-:W-:Y:S01]  /*1c50*/  HADD2.F32 R55, -RZ, R52.reuse.H1_H1 ;  /* 0x30000034ff377230 */ /* 0x104fe20000004100 */
[----:B------:R-:W-:Y:S01]  /*1c60*/  I2FP.F32.S32 R57, R57 ;  /* 0x0000003900397245 */ /* 0x000fe20000201400 */
[----:B------:R-:W-:Y:S02]  /*1c70*/  HADD2.F32 R52, -RZ, R52.H0_H0 ;  /* 0x20000034ff347230 */ /* 0x000fe40000004100 */
[----:B---3--:R-:W-:Y:S02]  /*1c80*/  IMAD R56, R56, R59, RZ ;  /* 0x0000003b38387224 */ /* 0x008fe400078e02ff */
[----:B------:R-:W-:Y:S01]  /*1c90*/  FMUL.FTZ R34, R34, R55 ;  /* 0x0000003722227220 */ /* 0x000fe20000410000 */
[----:B------:R-:W2:Y:S03]  /*1ca0*/  LDS.U8 R59, [R12+0xa] ;  /* 0x00000a000c3b7984 */ /* 0x000ea60000000000 */
[----:B------:R-:W-:Y:S01]  /*1cb0*/  FFMA.FTZ R35, R35, R52, -R34 ;  /* 0x0000003423237223 */ /* 0x000fe20000010822 */
[----:B------:R-:W-:-:S03]  /*1cc0*/  I2FP.F32.S32 R56, R56 ;  /* 0x0000003800387245 */ /* 0x000fc60000201400 */
[----:B------:R-:W-:Y:S01]  /*1cd0*/  FADD.FTZ R2, R2, R35 ;  /* 0x0000002302027221 */ /* 0x000fe20000010000 */
[----:B0-----:R-:W-:-:S05]  /*1ce0*/  HADD2.F32 R34, -RZ, R58.H0_H0 ;  /* 0x2000003aff227230 */ /* 0x001fca0000004100 */
[----:B------:R-:W-:Y:S01]  /*1cf0*/  FFMA.FTZ R57, R34, R57, RZ ;  /* 0x0000003922397223 */ /* 0x000fe200000100ff */
[----:B-1----:R-:W-:-:S05]  /*1d00*/  HADD2.F32 R34, -RZ, R54.H0_H0 ;  /* 0x20000036ff227230 */ /* 0x002fca0000004100 */
[----:B------:R-:W-:Y:S01]  /*1d10*/  FFMA.FTZ R57, R34, R56, R57 ;  /* 0x0000003822397223 */ /* 0x000fe20000010039 */
[----:B------:R-:W-:Y:S01]  /*1d20*/  HADD2.F32 R34, -RZ, R58.H1_H1 ;  /* 0x3000003aff227230 */ /* 0x000fe20000004100 */
[----:B------:R-:W0:Y:S01]  /*1d30*/  LDS.U8 R56, [R12+0xb] ;  /* 0x00000b000c387984 */ /* 0x000e220000000000 */
[----:B--2---:R-:W-:-:S05]  /*1d40*/  I2FP.F32.U32 R59, R59 ;  /* 0x0000003b003b7245 */ /* 0x004fca0000201000 */
[----:B------:R-:W-:Y:S01]  /*1d50*/  FFMA.FTZ R34, R34, R59, RZ ;  /* 0x0000003b22227223 */ /* 0x000fe200000100ff */
[----:B------:R-:W-:Y:S01]  /*1d60*/  HADD2.F32 R59, -RZ, R54.H1_H1 ;  /* 0x30000036ff3b7230 */ /* 0x000fe20000004100 */
[----:B0-----:R-:W-:-:S05]  /*1d70*/  I2FP.F32.U32 R56, R56 ;  /* 0x0000003800387245 */ /* 0x001fca0000201000 */
        /* <DEDUP_REMOVED lines=20> */
[----:B------:R-:W0:Y:S04]  /*1ec0*/  LDS R52, [R24+0x40] ;  /* 0x0000400018347984 */ /* 0x000e280000000800 */
[----:B------:R-:W1:Y:S04]  /*1ed0*/  LDS R55, [R5] ;  /* 0x0000000005377984 */ /* 0x000e680000000800 */
[----:B------:R-:W2:Y:S04]  /*1ee0*/  LDS R54, [R24+0x44] ;  /* 0x0000440018367984 */ /* 0x000ea80000000800 */
[----:B------:R-:W3:Y:S04]  /*1ef0*/  LDS R56, [R5+0x4] ;  /* 0x0000040005387984 */ /* 0x000ee80000000800 */
[----:B------:R-:W4:Y:S04]  /*1f00*/  LDS R53, [R5+0x20] ;  /* 0x0000200005357984 */ /* 0x000f280000000800 */
[----:B------:R-:W5:Y:S04]  /*1f10*/  LDS R34, [R5+0x24] ;  /* 0x0000240005227984 */ /* 0x000f680000000800 */
[----:B------:R-:W5:Y:S04]  /*1f20*/  LDS R35, [R24+0x48] ;  /* 0x0000480018237984 */ /* 0x000f680000000800 */
[----:B------:R-:W5:Y:S04]  /*1f30*/  LDS R50, [R5+0x8] ;  /* 0x0000080005327984 */ /* 0x000f680000000800 */
[----:B------:R-:W5:Y:S04]  /*1f40*/  LDS R32, [R5+0x28] ;  /* 0x0000280005207984 */ /* 0x000f680000000800 */
[----:B------:R-:W5:Y:S01]  /*1f50*/  LDS R31, [R24+0x4c] ;  /* 0x00004c00181f7984 */ /* 0x000f620000000800 */
[----:B0-----:R-:W-:-:S03]  /*1f60*/  LOP3.LUT R30, R52, 0xf0f0f0f, RZ, 0xc0, !PT ;  /* 0x0f0f0f0f341e7812 */ /* 0x001fc600078ec0ff */
[----:B------:R-:W0:Y:S02]  /*1f70*/  LDS R33, [R5+0xc] ;  /* 0x00000c0005217984 */ /* 0x000e240000000800 */
[----:B-1----:R-:W-:Y:S01]  /*1f80*/  IDP.4A.S8.S8 R55, R30, R55, RZ ;  /* 0x000000371e377226 */ /* 0x002fe200000006ff */
[----:B--2---:R-:W-:-:S05]  /*1f90*/  LOP3.LUT R30, R54, 0xf0f0f0f, RZ, 0xc0, !PT ;  /* 0x0f0f0f0f361e7812 */ /* 0x004fca00078ec0ff */
[----:B---3--:R-:W-:Y:S01]  /*1fa0*/  IDP.4A.S8.S8 R55, R30, R56, R55 ;  /* 0x000000381e377226 */ /* 0x008fe20000000637 */
[----:B------:R-:W-:Y:S02]  /*1fb0*/  SHF.R.U32.HI R30, RZ, 0x4, R52 ;  /* 0x00000004ff1e7819 */ /* 0x000fe40000011634 */
[----:B------:R-:W1:Y:S02]  /*1fc0*/  LDS R52, [R5+0x2c] ;  /* 0x00002c0005347984 */ /* 0x000e640000000800 */
[----:B------:R-:W-:Y:S02]  /*1fd0*/  LOP3.LUT R56, R30, 0xf0f0f0f, RZ, 0xc0, !PT ;  /* 0x0f0f0f0f1e387812 */ /* 0x000fe400078ec0ff */
[----:B------:R-:W2:Y:S01]  /*1fe0*/  LDS R30, [R24+0x50] ;  /* 0x00005000181e7984 */ /* 0x000ea20000000800 */
[----:B------:R-:W-:Y:S02]  /*1ff0*/  SHF.R.U32.HI R54, RZ, 0x4, R54 ;  /* 0x00000004ff367819 */ /* 0x000fe40000011636 */
[----:B----4-:R-:W-:-:S02]  /*2000*/  IDP.4A.S8.S8 R57, R56, R53, RZ ;  /* 0x0000003538397226 */ /* 0x010fc400000006ff */
[----:B------:R-:W3:Y:S01]  /*2010*/  LDS R53, [R5+0x10] ;  /* 0x0000100005357984 */ /* 0x000ee20000000800 */
[----:B------:R-:W-:-:S05]  /*2020*/  LOP3.LUT R54, R54, 0xf0f0f0f, RZ, 0xc0, !PT ;  /* 0x0f0f0f0f36367812 */ /* 0x000fca00078ec0ff */
[----:B-----5:R-:W-:Y:S01]  /*2030*/  IDP.4A.S8.S8 R57, R54, R34, R57 ;  /* 0x0000002236397226 */ /* 0x020fe20000000639 */
[----:B------:R-:W-:Y:S02]  /*2040*/  LOP3.LUT R34, R35, 0xf0f0f0f, RZ, 0xc0, !PT ;  /* 0x0f0f0f0f23227812 */ /* 0x000fe400078ec0ff */
[----:B------:R-:W-:-:S03]  /*2050*/  SHF.R.U32.HI R35, RZ, 0x4, R35 ;  /* 0x00000004ff237819 */ /* 0x000fc60000011623 */
[----:B------:R-:W-:Y:S01]  /*2060*/  IDP.4A.S8.S8 R54, R34, R50, R55 ;  /* 0x0000003222367226 */ /* 0x000fe20000000637 */
[----:B------:R-:W-:Y:S01]  /*2070*/  LOP3.LUT R50, R35, 0xf0f0f0f, RZ, 0xc0, !PT ;  /* 0x0f0f0f0f23327812 */ /* 0x000fe200078ec0ff */
[----:B------:R-:W4:Y:S04]  /*2080*/  LDS R34, [R5+0x30] ;  /* 0x0000300005227984 */ /* 0x000f280000000800 */
[----:B------:R-:W5:Y:S01]  /*2090*/  LDS R35, [R24+0x54] ;  /* 0x0000540018237984 */ /* 0x000f620000000800 */
[----:B------:R-:W-:Y:S01]  /*20a0*/  IDP.4A.S8.S8 R57, R50, R32, R57 ;  /* 0x0000002032397226 */ /* 0x000fe20000000639 */
[----:B------:R-:W-:Y:S02]  /*20b0*/  LOP3.LUT R32, R31, 0xf0f0f0f, RZ, 0xc0, !PT ;  /* 0x0f0f0f0f1f207812 */ /* 0x000fe400078ec0ff */
[----:B------:R-:W5:Y:S01]  /*20c0*/  LDS R50, [R5+0x14] ;  /* 0x0000140005327984 */ /* 0x000f620000000800 */
[----:B------:R-:W-:-:S02]  /*20d0*/  SHF.R.U32.HI R55, RZ, 0x4, R31 ;  /* 0x00000004ff377819 */ /* 0x000fc4000001161f */
[----:B0-----:R-:W-:Y:S01]  /*20e0*/  IDP.4A.S8.S8 R54, R32, R33, R54 ;  /* 0x0000002120367226 */ /* 0x001fe20000000636 */
[----:B------:R-:W0:Y:S01]  /*20f0*/  LDS R31, [R5+0x34] ;  /* 0x00003400051f7984 */ /* 0x000e220000000800 */
[----:B------:R-:W-:-:S03]  /*2100*/  LOP3.LUT R55, R55, 0xf0f0f0f, RZ, 0xc0, !PT ;  /* 0x0f0f0f0f37377812 */ /* 0x000fc600078ec0ff */
[----:B------:R-:W0:Y:S04]  /*2110*/  LDS R32, [R24+0x58] ;  /* 0x0000580018207984 */ /* 0x000e280000000800 */
[----:B------:R-:W0:Y:S01]  /*2120*/  LDS R33, [R5+0x18] ;  /* 0x0000180005217984 */ /* 0x000e220000000800 */
[----:B-1----:R-:W-:Y:S01]  /*2130*/  IDP.4A.S8.S8 R57, R55, R52, R57 ;  /* 0x0000003437397226 */ /* 0x002fe20000000639 */
[----:B--2---:R-:W-:-:S05]  /*2140*/  LOP3.LUT R52, R30, 0xf0f0f0f, RZ, 0xc0, !PT ;  /* 0x0f0f0f0f1e347812 */ /* 0x004fca00078ec0ff */
[----:B---3--:R-:W-:Y:S01]  /*2150*/  IDP.4A.S8.S8 R55, R52, R53, R54 ;  /* 0x0000003534377226 */ /* 0x008fe20000000636 */
[----:B------:R-:W-:Y:S01]  /*2160*/  SHF.R.U32.HI R52, RZ, 0x4, R30 ;  /* 0x00000004ff347819 */ /* 0x000fe2000001161e */
[----:B------:R-:W1:Y:S04]  /*2170*/  LDS R53, [R5+0x38] ;  /* 0x0000380005357984 */ /* 0x000e680000000800 */
[----:B------:R-:W2:Y:S01]  /*2180*/  LDS R30, [R24+0x5c] ;  /* 0x00005c00181e7984 */ /* 0x000ea20000000800 */
[----:B------:R-:W-:-:S03]  /*2190*/  LOP3.LUT R54, R52, 0xf0f0f0f, RZ, 0xc0, !PT ;  /* 0x0f0f0f0f34367812 */ /* 0x000fc600078ec0ff */
[----:B------:R-:W3:Y:S02]  /*21a0*/  LDS R52, [R5+0x1c] ;  /* 0x00001c0005347984 */ /* 0x000ee40000000800 */
[----:B----4-:R-:W-:Y:S02]  /*21b0*/  IDP.4A.S8.S8 R56, R54, R34, R57 ;  /* 0x0000002236387226 */ /* 0x010fe40000000639 */
[----:B------:R-:W4:Y:S01]  /*21c0*/  LDS R54, [R5+0x3c] ;  /* 0x00003c0005367984 */ /* 0x000f220000000800 */
[----:B-----5:R-:W-:Y:S02]  /*21d0*/  LOP3.LUT R34, R35, 0xf0f0f0f, RZ, 0xc0, !PT ;  /* 0x0f0f0f0f23227812 */ /* 0x020fe400078ec0ff */
[----:B------:R-:W-:-:S03]  /*21e0*/  SHF.R.U32.HI R35, RZ, 0x4, R35 ;  /* 0x00000004ff237819 */ /* 0x000fc60000011623 */
[----:B------:R-:W-:Y:S01]  /*21f0*/  IDP.4A.S8.S8 R34, R34, R50, R55 ;  /* 0x0000003222227226 */ /* 0x000fe20000000637 */
[----:B------:R-:W-:Y:S02]  /*2200*/  LOP3.LUT R50, R35, 0xf0f0f0f, RZ, 0xc0, !PT ;  /* 0x0f0f0f0f23327812 */ /* 0x000fe400078ec0ff */
[----:B------:R-:W5:Y:S03]  /*2210*/  LDS.U8 R35, [R12+0x4] ;  /* 0x000004000c237984 */ /* 0x000f660000000000 */
[----:B0-----:R-:W-:Y:S01]  /*2220*/  IDP.4A.S8.S8 R56, R50, R31, R56 ;  /* 0x0000001f32387226 */ /* 0x001fe20000000638 */
[----:B------:R-:W-:Y:S01]  /*2230*/  LOP3.LUT R55, R32, 0xf0f0f0f, RZ, 0xc0, !PT ;  /* 0x0f0f0f0f20377812 */ /* 0x000fe200078ec0ff */
[----:B------:R-:W0:Y:S04]  /*2240*/  LDS R31, [R8] ;  /* 0x00000000081f7984 */ /* 0x000e280000000800 */
[----:B------:R-:W0:Y:S01]  /*2250*/  LDS.U8 R50, [R12+0x5] ;  /* 0x000005000c327984 */ /* 0x000e220000000000 */
[----:B------:R-:W-:Y:S01]  /*2260*/  IDP.4A.S8.S8 R33, R55, R33, R34 ;  /* 0x0000002137217226 */ /* 0x000fe20000000622 */
[----:B------:R-:W-:-:S02]  /*2270*/  SHF.R.U32.HI R34, RZ, 0x4, R32 ;  /* 0x00000004ff227819 */ /* 0x000fc40000011620 */
[----:B------:R-:W0:Y:S02]  /*2280*/  LDS R32, [R8+0x4] ;  /* 0x0000040008207984 */ /* 0x000e240000000800 */
[----:B------:R-:W-:-:S05]  /*2290*/  LOP3.LUT R34, R34, 0xf0f0f0f, RZ, 0xc0, !PT ;  /* 0x0f0f0f0f22227812 */ /* 0x000fca00078ec0ff */
[----:B-1----:R-:W-:Y:S01]  /*22a0*/  IDP.4A.S8.S8 R55, R34, R53, R56 ;  /* 0x0000003522377226 */ /* 0x002fe20000000638 */
[----:B--2---:R-:W-:Y:S01]  /*22b0*/  LOP3.LUT R34, R30, 0xf0f0f0f, RZ, 0xc0, !PT ;  /* 0x0f0f0f0f1e227812 */ /* 0x004fe200078ec0ff */
[----:B------:R-:W1:Y:S04]  /*22c0*/  LDS.U8 R53, [R12+0xc] ;  /* 0x00000c000c357984 */ /* 0x000e680000000000 */
[----:B---3--:R-:W-:Y:S02]  /*22d0*/  IDP.4A.S8.S8 R56, R34, R52, R33 ;  /* 0x0000003422387226 */ /* 0x008fe40000000621 */
[----:B------:R-:W2:Y:S01]  /*22e0*/  LDS.U8 R52, [R12+0xd] ;  /* 0x00000d000c347984 */ /* 0x000ea20000000000 */
[----:B------:R-:W-:-:S03]  /*22f0*/  SHF.R.U32.HI R30, RZ, 0x4, R30 ;  /* 0x00000004ff1e7819 */ /* 0x000fc6000001161e */
[----:B------:R-:W3:Y:S01]  /*2300*/  LDS R34, [R24+0x60] ;  /* 0x0000600018227984 */ /* 0x000ee20000000800 */
[----:B------:R-:W-:-:S05]  /*2310*/  LOP3.LUT R30, R30, 0xf0f0f0f, RZ, 0xc0, !PT ;  /* 0x0f0f0f0f1e1e7812 */ /* 0x000fca00078ec0ff */
[----:B----4-:R-:W-:Y:S02]  /*2320*/  IDP.4A.S8.S8 R55, R30, R54, R55 ;  /* 0x000000361e377226 */ /* 0x010fe40000000637 */
[----:B-----5:R-:W-:Y:S01]  /*2330*/  IMAD R56, R56, R35, RZ ;  /* 0x0000002338387224 */ /* 0x020fe200078e02ff */
[----:B------:R-:W4:Y:S04]  /*2340*/  LDS R54, [R5+0x40] ;  /* 0x0000400005367984 */ /* 0x000f280000000800 */
[----:B------:R-:W5:Y:S01]  /*2350*/  LDS R35, [R24+0x64] ;  /* 0x0000640018237984 */ /* 0x000f620000000800 */
[----:B------:R-:W-:Y:S01]  /*2360*/  I2FP.F32.S32 R33, R56 ;  /* 0x0000003800217245 */ /* 0x000fe20000201400 */
[----:B0-----:R-:W-:Y:S02]  /*2370*/  HADD2.F32 R30, -RZ, R31.H0_H0 ;  /* 0x2000001fff1e7230 */ /* 0x001fe40000004100 */
[----:B------:R-:W-:-:S02]  /*2380*/  IMAD R50, R55, R50, RZ ;  /* 0x0000003237327224 */ /* 0x000fc400078e02ff */
[----:B------:R-:W0:Y:S01]  /*2390*/  LDS R55, [R5+0x44] ;  /* 0x0000440005377984 */ /* 0x000e220000000800 */
[----:B------:R-:W-:Y:S01]  /*23a0*/  FFMA.FTZ R33, R30, R33, RZ ;  /* 0x000000211e217223 */ /* 0x000fe200000100ff */
[----:B------:R-:W-:Y:S01]  /*23b0*/  HADD2.F32 R30, -RZ, R32.H0_H0 ;  /* 0x20000020ff1e7230 */ /* 0x000fe20000004100 */
[----:B------:R-:W-:-:S05]  /*23c0*/  I2FP.F32.S32 R50, R50 ;  /* 0x0000003200327245 */ /* 0x000fca0000201400 */
[----:B------:R-:W-:Y:S02]  /*23d0*/  FFMA.FTZ R33, R30, R50, R33 ;  /* 0x000000321e217223 */ /* 0x000fe40000010021 */
[----:B------:R-:W0:Y:S01]  /*23e0*/  LDS R50, [R5+0x60] ;  /* 0x0000600005327984 */ /* 0x000e220000000800 */
[----:B------:R-:W-:Y:S01]  /*23f0*/  HADD2.F32 R30, -RZ, R31.H1_H1 ;  /* 0x3000001fff1e7230 */ /* 0x000fe20000004100 */
[----:B-1----:R-:W-:Y:S02]  /*2400*/  I2FP.F32.U32 R53, R53 ;  /* 0x0000003500357245 */ /* 0x002fe40000201000 */
[----:B------:R-:W1:Y:S01]  /*2410*/  LDS R31, [R5+0x64] ;  /* 0x00006400051f7984 */ /* 0x000e620000000800 */
[----:B------:R-:W-:Y:S02]  /*2420*/  HADD2.F32 R32, -RZ, R32.H1_H1 ;  /* 0x30000020ff207230 */ /* 0x000fe40000004100 */
[----:B------:R-:W-:Y:S01]  /*2430*/  FFMA.FTZ R53, R30, R53, RZ ;  /* 0x000000351e357223 */ /* 0x000fe200000100ff */
[----:B--2---:R-:W-:Y:S01]  /*2440*/  I2FP.F32.U32 R52, R52 ;  /* 0x0000003400347245 */ /* 0x004fe20000201000 */
[----:B------:R-:W2:Y:S04]  /*2450*/  LDS R30, [R24+0x68] ;  /* 0x00006800181e7984 */ /* 0x000ea80000000800 */
[----:B------:R-:W-:-:S02]  /*2460*/  FFMA.FTZ R32, R32, R52, R53 ;  /* 0x0000003420207223 */ /* 0x000fc40000010035 */
[----:B------:R-:W2:Y:S01]  /*2470*/  LDS R52, [R5+0x48] ;  /* 0x0000480005347984 */ /* 0x000ea20000000800 */
[----:B---3--:R-:W-:Y:S02]  /*2480*/  LOP3.LUT R53, R34, 0xf0f0f0f, RZ, 0xc0, !PT ;  /* 0x0f0f0f0f22357812 */ /* 0x008fe400078ec0ff */
[----:B------:R-:W-:-:S03]  /*2490*/  SHF.R.U32.HI R34, RZ, 0x4, R34 ;  /* 0x00000004ff227819 */ /* 0x000fc60000011622 */
[----:B----4-:R-:W-:Y:S01]  /*24a0*/  IDP.4A.S8.S8 R54, R53, R54, RZ ;  /* 0x0000003635367226 */ /* 0x010fe200000006ff */
[----:B-----5:R-:W-:Y:S01]  /*24b0*/  LOP3.LUT R57, R35, 0xf0f0f0f, RZ, 0xc0, !PT ;  /* 0x0f0f0f0f23397812 */ /* 0x020fe200078ec0ff */
[----:B------:R-:W-:Y:S01]  /*24c0*/  LDS R53, [R24+0x6c] ;  /* 0x00006c0018357984 */ /* 0x000fe20000000800 */
[----:B------:R-:W-:Y:S02]  /*24d0*/  LOP3.LUT R59, R34, 0xf0f0f0f, RZ, 0xc0, !PT ;  /* 0x0f0f0f0f223b7812 */ /* 0x000fe400078ec0ff */
[----:B------:R-:W-:Y:S01]  /*24e0*/  SHF.R.U32.HI R35, RZ, 0x4, R35 ;  /* 0x00000004ff237819 */ /* 0x000fe20000011623 */
[----:B------:R-:W-:Y:S01]  /*24f0*/  LDS R34, [R24+0x70] ;  /* 0x0000700018227984 */ /* 0x000fe20000000800 */
[----:B0-----:R-:W-:-:S03]  /*2500*/  IDP.4A.S8.S8 R57, R57, R55, R54 ;  /* 0x0000003739397226 */ /* 0x001fc60000000636 */
[----:B------:R-:W0:Y:S01]  /*2510*/  LDS R54, [R5+0x68] ;  /* 0x0000680005367984 */ /* 0x000e220000000800 */
[----:B------:R-:W-:-:S03]  /*2520*/  LOP3.LUT R35, R35, 0xf0f0f0f, RZ, 0xc0, !PT ;  /* 0x0f0f0f0f23237812 */ /* 0x000fc600078ec0ff */
[----:B------:R-:W3:Y:S01]  /*2530*/  LDS R55, [R5+0x4c] ;  /* 0x00004c0005377984 */ /* 0x000ee20000000800 */
[----:B------:R-:W-:-:S04]  /*2540*/  IDP.4A.S8.S8 R50, R59, R50, RZ ;  /* 0x000000323b327226 */ /* 0x000fc800000006ff */
[----:B-1----:R-:W-:Y:S02]  /*2550*/  IDP.4A.S8.S8 R59, R35, R31, R50 ;  /* 0x0000001f233b7226 */ /* 0x002fe40000000632 */
[----:B------:R-:W1:Y:S01]  /*2560*/  LDS R35, [R5+0x6c] ;  /* 0x00006c0005237984 */ /* 0x000e620000000800 */
[----:B--2---:R-:W-:-:S03]  /*2570*/  LOP3.LUT R31, R30, 0xf0f0f0f, RZ, 0xc0, !PT ;  /* 0x0f0f0f0f1e1f7812 */ /* 0x004fc600078ec0ff */
[----:B------:R-:W-:Y:S02]  /*2580*/  LDS R50, [R5+0x70] ;  /* 0x0000700005327984 */ /* 0x000fe40000000800 */
[----:B------:R-:W-:Y:S02]  /*2590*/  IDP.4A.S8.S8 R56, R31, R52, R57 ;  /* 0x000000341f387226 */ /* 0x000fe40000000639 */
[----:B------:R-:W2:Y:S01]  /*25a0*/  LDS R52, [R5+0x50] ;  /* 0x0000500005347984 */ /* 0x000ea20000000800 */
[----:B------:R-:W-:-:S03]  /*25b0*/  SHF.R.U32.HI R30, RZ, 0x4, R30 ;  /* 0x00000004ff1e7819 */ /* 0x000fc6000001161e */
[----:B------:R-:W4:Y:S01]  /*25c0*/  LDS R31, [R24+0x74] ;  /* 0x00007400181f7984 */ /* 0x000f220000000800 */
[----:B------:R-:W-:-:S05]  /*25d0*/  LOP3.LUT R30, R30, 0xf0f0f0f, RZ, 0xc0, !PT ;  /* 0x0f0f0f0f1e1e7812 */ /* 0x000fca00078ec0ff */
[----:B0-----:R-:W-:Y:S01]  /*25e0*/  IDP.4A.S8.S8 R58, R30, R54, R59 ;  /* 0x000000361e3a7226 */ /* 0x001fe2000000063b */
[----:B------:R-:W-:Y:S01]  /*25f0*/  LOP3.LUT R30, R53, 0xf0f0f0f, RZ, 0xc0, !PT ;  /* 0x0f0f0f0f351e7812 */ /* 0x000fe200078ec0ff */
[----:B------:R-:W0:Y:S01]  /*2600*/  LDS R54, [R5+0x54] ;  /* 0x0000540005367984 */ /* 0x000e220000000800 */
[----:B------:R-:W-:-:S04]  /*2610*/  SHF.R.U32.HI R53, RZ, 0x4, R53 ;  /* 0x00000004ff357819 */ /* 0x000fc80000011635 */
[----:B------:R-:W-:Y:S01]  /*2620*/  LOP3.LUT R53, R53, 0xf0f0f0f, RZ, 0xc0, !PT ;  /* 0x0f0f0f0f35357812 */ /* 0x000fe200078ec0ff */
[----:B---3--:R-:W-:Y:S01]  /*2630*/  IDP.4A.S8.S8 R55, R30, R55, R56 ;  /* 0x000000371e377226 */ /* 0x008fe20000000638 */
[----:B------:R-:W-:-:S03]  /*2640*/  SHF.R.U32.HI R30, RZ, 0x4, R34 ;  /* 0x00000004ff1e7819 */ /* 0x000fc60000011622 */
[----:B-1----:R-:W-:Y:S02]  /*2650*/  IDP.4A.S8.S8 R57, R53, R35, R58 ;  /* 0x0000002335397226 */ /* 0x002fe4000000063a */
[----:B------:R-:W1:Y:S04]  /*2660*/  LDS R53, [R5+0x74] ;  /* 0x0000740005357984 */ /* 0x000e680000000800 */
[----:B------:R-:W3:Y:S01]  /*2670*/  LDS R35, [R24+0x78] ;  /* 0x0000780018237984 */ /* 0x000ee20000000800 */
[----:B------:R-:W-:Y:S02]  /*2680*/  LOP3.LUT R34, R34, 0xf0f0f0f, RZ, 0xc0, !PT ;  /* 0x0f0f0f0f22227812 */ /* 0x000fe400078ec0ff */
[----:B------:R-:W-:-:S03]  /*2690*/  LOP3.LUT R30, R30, 0xf0f0f0f, RZ, 0xc0, !PT ;  /* 0x0f0f0f0f1e1e7812 */ /* 0x000fc600078ec0ff */
[----:B--2---:R-:W-:Y:S02]  /*26a0*/  IDP.4A.S8.S8 R55, R34, R52, R55 ;  /* 0x0000003422377226 */ /* 0x004fe40000000637 */
[----:B------:R-:W-:Y:S01]  /*26b0*/  IDP.4A.S8.S8 R58, R30, R50, R57 ;  /* 0x000000321e3a7226 */ /* 0x000fe20000000639 */
[----:B------:R-:W2:Y:S04]  /*26c0*/  LDS R52, [R5+0x58] ;  /* 0x0000580005347984 */ /* 0x000ea80000000800 */
[----:B------:R-:W5:Y:S04]  /*26d0*/  LDS R50, [R5+0x78] ;  /* 0x0000780005327984 */ /* 0x000f680000000800 */
[----:B------:R-:W5:Y:S04]  /*26e0*/  LDS R30, [R24+0x7c] ;  /* 0x00007c00181e7984 */ /* 0x000f680000000800 */
[----:B------:R-:W5:Y:S01]  /*26f0*/  LDS R34, [R5+0x5c] ;  /* 0x00005c0005227984 */ /* 0x000f620000000800 */
[----:B----4-:R-:W-:-:S02]  /*2700*/  LOP3.LUT R56, R31, 0xf0f0f0f, RZ, 0xc0, !PT ;  /* 0x0f0f0f0f1f387812 */ /* 0x010fc400078ec0ff */
[----:B------:R-:W-:-:S04]  /*2710*/  SHF.R.U32.HI R31, RZ, 0x4, R31 ;  /* 0x00000004ff1f7819 */ /* 0x000fc8000001161f */
[----:B------:R-:W-:Y:S01]  /*2720*/  LOP3.LUT R31, R31, 0xf0f0f0f, RZ, 0xc0, !PT ;  /* 0x0f0f0f0f1f1f7812 */ /* 0x000fe200078ec0ff */
[----:B0-----:R-:W-:Y:S02]  /*2730*/  IDP.4A.S8.S8 R55, R56, R54, R55 ;  /* 0x0000003638377226 */ /* 0x001fe40000000637 */
[----:B------:R-:W0:Y:S02]  /*2740*/  LDS R56, [R5+0x7c] ;  /* 0x00007c0005387984 */ /* 0x000e240000000800 */
[----:B-1----:R-:W-:Y:S01]  /*2750*/  IDP.4A.S8.S8 R57, R31, R53, R58 ;  /* 0x000000351f397226 */ /* 0x002fe2000000063a */
[----:B---3--:R-:W-:Y:S02]  /*2760*/  SHF.R.U32.HI R31, RZ, 0x4, R35 ;  /* 0x00000004ff1f7819 */ /* 0x008fe40000011623 */
[----:B------:R-:W-:Y:S02]  /*2770*/  LOP3.LUT R35, R35, 0xf0f0f0f, RZ, 0xc0, !PT ;  /* 0x0f0f0f0f23237812 */ /* 0x000fe400078ec0ff */
[----:B------:R-:W-:-:S02]  /*2780*/  LOP3.LUT R54, R31, 0xf0f0f0f, RZ, 0xc0, !PT ;  /* 0x0f0f0f0f1f367812 */ /* 0x000fc400078ec0ff */
[----:B------:R-:W1:Y:S01]  /*2790*/  LDS.U8 R31, [R12+0x6] ;  /* 0x000006000c1f7984 */ /* 0x000e620000000000 */
[----:B--2---:R-:W-:-:S03]  /*27a0*/  IDP.4A.S8.S8 R53, R35, R52, R55 ;  /* 0x0000003423357226 */ /* 0x004fc60000000637 */
[----:B------:R-:W2:Y:S01]  /*27b0*/  LDS R52, [R7+0x8] ;  /* 0x0000080007347984 */ /* 0x000ea20000000800 */
[----:B-----5:R-:W-:-:S03]  /*27c0*/  IDP.4A.S8.S8 R55, R54, R50, R57 ;  /* 0x0000003236377226 */ /* 0x020fc60000000639 */
[----:B------:R-:W3:Y:S01]  /*27d0*/  LDS.U8 R35, [R12+0xe] ;  /* 0x00000e000c237984 */ /* 0x000ee20000000000 */
[----:B------:R-:W-:-:S03]  /*27e0*/  LOP3.LUT R50, R30, 0xf0f0f0f, RZ, 0xc0, !PT ;  /* 0x0f0f0f0f1e327812 */ /* 0x000fc600078ec0ff */
[----:B------:R-:W4:Y:S02]  /*27f0*/  LDS.U8 R54, [R12+0xf] ;  /* 0x00000f000c367984 */ /* 0x000f240000000000 */
[----:B------:R-:W-:Y:S02]  /*2800*/  IDP.4A.S8.S8 R58, R50, R34, R53 ;  /* 0x00000022323a7226 */ /* 0x000fe40000000635 */
[----:B------:R-:W5:Y:S04]  /*2810*/  LDS.U8 R53, [R12+0x7] ;  /* 0x000007000c357984 */ /* 0x000f680000000000 */
[----:B------:R-:W5:Y:S04]  /*2820*/  LDS R50, [R7+0xc] ;  /* 0x00000c0007327984 */ /* 0x000f680000000800 */
[----:B------:R-:W5:Y:S01]  /*2830*/  LDS R34, [R9] ;  /* 0x0000000009227984 */ /* 0x000f620000000800 */
[----:B------:R-:W-:-:S04]  /*2840*/  SHF.R.U32.HI R30, RZ, 0x4, R30 ;  /* 0x00000004ff1e7819 */ /* 0x000fc8000001161e */
[----:B------:R-:W-:-:S05]  /*2850*/  LOP3.LUT R30, R30, 0xf0f0f0f, RZ, 0xc0, !PT ;  /* 0x0f0f0f0f1e1e7812 */ /* 0x000fca00078ec0ff */
[----:B0-----:R-:W-:Y:S02]  /*2860*/  IDP.4A.S8.S8 R56, R30, R56, R55 ;  /* 0x000000381e387226 */ /* 0x001fe40000000637 */
[----:B-1----:R-:W-:-:S05]  /*2870*/  IMAD R31, R58, R31, RZ ;  /* 0x0000001f3a1f7224 */ /* 0x002fca00078e02ff */
[----:B------:R-:W-:Y:S01]  /*2880*/  I2FP.F32.S32 R55, R31 ;  /* 0x0000001f00377245 */ /* 0x000fe20000201400 */
[--C-:B--2---:R-:W-:Y:S02]  /*2890*/  HADD2.F32 R30, -RZ, R52.reuse.H0_H0 ;  /* 0x20000034ff1e7230 */ /* 0x104fe40000004100 */
[----:B------:R-:W-:Y:S01]  /*28a0*/  HADD2.F32 R31, -RZ, R52.H1_H1 ;  /* 0x30000034ff1f7230 */ /* 0x000fe20000004100 */
[----:B---3--:R-:W-:Y:S02]  /*28b0*/  I2FP.F32.U32 R52, R35 ;  /* 0x0000002300347245 */ /* 0x008fe40000201000 */
[----:B----4-:R-:W-:-:S03]  /*28c0*/  I2FP.F32.U32 R54, R54 ;  /* 0x0000003600367245 */ /* 0x010fc60000201000 */
[----:B------:R-:W-:Y:S01]  /*28d0*/  FFMA.FTZ R52, R31, R52, RZ ;  /* 0x000000341f347223 */ /* 0x000fe200000100ff */
[----:B-----5:R-:W-:Y:S02]  /*28e0*/  IMAD R56, R56, R53, RZ ;  /* 0x0000003538387224 */ /* 0x020fe400078e02ff */
[----:B------:R-:W-:Y:S02]  /*28f0*/  HADD2.F32 R53, -RZ, R50.H1_H1 ;  /* 0x30000032ff357230 */ /* 0x000fe40000004100 */
[----:B------:R-:W-:Y:S01]  /*2900*/  HADD2.F32 R31, -RZ, R34.H1_H1 ;  /* 0x30000022ff1f7230 */ /* 0x000fe20000004100 */
[----:B------:R-:W-:Y:S01]  /*2910*/  I2FP.F32.S32 R56, R56 ;  /* 0x0000003800387245 */ /* 0x000fe20000201400 */
[----:B------:R-:W-:Y:S02]  /*2920*/  HADD2.F32 R35, -RZ, R50.H0_H0 ;  /* 0x20000032ff237230 */ /* 0x000fe40000004100 */
[----:B------:R-:W-:Y:S01]  /*2930*/  FFMA.FTZ R30, R30, R55, RZ ;  /* 0x000000371e1e7223 */ /* 0x000fe200000100ff */
[----:B------:R-:W-:-:S02]  /*2940*/  HADD2.F32 R34, -RZ, R34.H0_H0 ;  /* 0x20000022ff227230 */ /* 0x000fc40000004100 */
        /* <DEDUP_REMOVED lines=9> */
.L_x_308:
[----:B------:R-:W-:-:S04]  /*29e0*/  UIADD3 UR4, UR4, 0x1, URZ ;  /* 0x0000000104047890 */ /* 0x000fc8000fffe03f */
[----:B------:R-:W-:-:S06]  /*29f0*/  UISETP.GE.AND UP0, UPT, UR4, UR6, UPT ;  /* 0x000000060400728c */ /* 0x000fcc000bf06270 */
[----:B------:R-:W-:-:S13]  /*2a00*/  PLOP3.LUT P0, PT, PT, PT, UP0, 0x80, 0x0 ;  /* 0x000000000000781c */ /* 0x000fda0003f0f008 */
[----:B------:R-:W-:Y:S05]  /*2a10*/  @!P0 BRA `(.L_x_309) ;  /* 0xffffffdc00e48947 */ /* 0x000fea000383ffff */
.L_x_307:
[----:B------:R-:W-:Y:S01]  /*2a20*/  ULDC UR4, c[0x0][0x258] ;  /* 0x0000960000047ab9 */ /* 0x000fe20000000800 */
[----:B------:R-:W-:Y:S02]  /*2a30*/  ULDC UR5, c[0x0][0x24c] ;  /* 0x0000930000057ab9 */ /* 0x000fe40000000800 */
[----:B------:R-:W-:-:S06]  /*2a40*/  UIMAD UR4, UR4, UR5, URZ ;  /* 0x00000005040472a4 */ /* 0x000fcc000f8e023f */
[----:B-----5:R-:W-:-:S13]  /*2a50*/  ISETP.GE.AND P0, PT, R0, UR4, PT ;  /* 0x0000000400007c0c */ /* 0x020fda000bf06270 */
[----:B------:R-:W-:Y:S05]  /*2a60*/  @P0 EXIT ;  /* 0x000000000000094d */ /* 0x000fea0003800000 */
[----:B------:R-:W0:Y:S01]  /*2a70*/  S2R R3, SR_CTAID.X ;  /* 0x0000000000037919 */ /* 0x000e220000002500 */
[----:B------:R-:W-:Y:S01]  /*2a80*/  ULDC UR4, c[0x0][0x254] ;  /* 0x0000950000047ab9 */ /* 0x000fe20000000800 */
[----:B------:R-:W0:Y:S02]  /*2a90*/  S2R R4, SR_TID.X ;  /* 0x0000000000047919 */ /* 0x000e240000002100 */
[----:B0-----:R-:W-:-:S05]  /*2aa0*/  IMAD R3, R3, 0x20, R4 ;  /* 0x0000002003037824 */ /* 0x001fca00078e0204 */
[----:B------:R-:W-:-:S13]  /*2ab0*/  ISETP.GE.U32.AND P0, PT, R3, UR4, PT ;  /* 0x0000000403007c0c */ /* 0x000fda000bf06070 */
[----:B------:R-:W-:Y:S05]  /*2ac0*/  @P0 EXIT ;  /* 0x000000000000094d */ /* 0x000fea0003800000 */
[----:B------:R-:W0:Y:S01]  /*2ad0*/  LDC.64 R4, c[0x0][0x220] ;  /* 0x00008800ff047b82 */ /* 0x000e220000000a00 */
[----:B------:R-:W-:Y:S01]  /*2ae0*/  IMAD R3, R0, UR4, R3 ;  /* 0x0000000400037c24 */ /* 0x000fe2000f8e0203 */
[----:B------:R-:W-:-:S03]  /*2af0*/  F2FP.BF16.F32.PACK_AB R0, RZ, R2 ;  /* 0x00000002ff00723e */ /* 0x000fc600000010ff */
[----:B0-----:R-:W-:-:S05]  /*2b00*/  IMAD.WIDE.U32 R2, R3, 0x2, R4 ;  /* 0x0000000203027825 */ /* 0x001fca00078e0004 */
[----:B------:R-:W-:Y:S01]  /*2b10*/  STG.E.U16 desc[UR10][R2.64], R0 ;  /* 0x0000000002007986 */ /* 0x000fe2000c10150a */
[----:B------:R-:W-:Y:S05]  /*2b20*/  EXIT ;  /* 0x000000000000794d */ /* 0x000fea0003800000 */
.L_x_310:
        /* <DEDUP_REMOVED lines=13> */
.L_x_1263:


//--------------------- .text._Z8moe_q4_KIN3c108BFloat16ELb0EEvPKvS3_PT_PKiS7_S7_iiiiiii --------------------------
	.section	.text._Z8moe_q4_KIN3c108BFloat16ELb0EEvPKvS3_PT_PKiS7_S7_iiiiiii,"ax",@progbits
	.align	128
.text._Z8moe_q4_KIN3c108BFloat16ELb0EEvPKvS3_PT_PKiS7_S7_iiiiiii:
        .type           _Z8moe_q4_KIN3c108BFloat16ELb0EEvPKvS3_PT_PKiS7_S7_iiiiiii,@function
        .size           _Z8moe_q4_KIN3c108BFloat16ELb0EEvPKvS3_PT_PKiS7_S7_iiiiiii,(.L_x_1264 - _Z8moe_q4_KIN3c108BFloat16ELb0EEvPKvS3_PT_PKiS7_S7_iiiiiii)
        .other          _Z8moe_q4_KIN3c108BFloat16ELb0EEvPKvS3_PT_PKiS7_S7_iiiiiii,@"STO_CUDA_ENTRY STV_DEFAULT"
_Z8moe_q4_KIN3c108BFloat16ELb0EEvPKvS3_PT_PKiS7_S7_iiiiiii:
        /* <DEDUP_REMOVED lines=29> */
[----:B------:R-:W-:Y:S01]  /*01d0*/  IMAD.SHL.U32 R15, R10, 0x4, RZ ;  /* 0x000000040a0f7824 */ /* 0x000fe200078e00ff */
[----:B------:R-:W1:Y:S01]  /*01e0*/  S2UR UR5, SR_CTAID.X ;  /* 0x00000000000579c3 */ /* 0x000e620000002500 */
[----:B------:R-:W2:Y:S01]  /*01f0*/  S2R R18, SR_CgaCtaId ;  /* 0x0000000000127919 */ /* 0x000ea20000008800 */
[C---:B------:R-:W-:Y:S01]  /*0200*/  IADD3 R16, R2.reuse, 0x1080, RZ ;  /* 0x0000108002107810 */ /* 0x040fe20007ffe0ff */
[C---:B------:R-:W-:Y:S01]  /*0210*/  VIADD R7, R2.reuse, 0x1104 ;  /* 0x0000110402077836 */ /* 0x040fe20000000000 */
[----:B------:R-:W-:Y:S01]  /*0220*/  ULDC UR7, c[0x0][0x240] ;  /* 0x0000900000077ab9 */ /* 0x000fe20000000800 */
[C---:B------:R-:W-:Y:S01]  /*0230*/  VIADD R9, R2.reuse, 0x1514 ;  /* 0x0000151402097836 */ /* 0x040fe20000000000 */
[----:B------:R-:W-:Y:S01]  /*0240*/  UIMAD UR4, UR4, UR7, URZ ;  /* 0x00000007040472a4 */ /* 0x000fe2000f8e023f */
[----:B------:R-:W-:Y:S01]  /*0250*/  VIADD R11, R2, 0x1314 ;  /* 0x00001314020b7836 */ /* 0x000fe20000000000 */
[----:B------:R-:W-:Y:S01]  /*0260*/  ULDC.64 UR8, c[0x0][0x210] ;  /* 0x0000840000087ab9 */ /* 0x000fe20000000a00 */
[----:B------:R-:W-:Y:S01]  /*0270*/  ULDC UR16, c[0x0][0x244] ;  /* 0x0000910000107ab9 */ /* 0x000fe20000000800 */
[----:B------:R-:W-:-:S02]  /*0280*/  UIADD3 UR11, UP0, UR4, UR8, URZ ;  /* 0x00000008040b7290 */ /* 0x000fc4000ff1e03f */
[----:B------:R-:W-:Y:S02]  /*0290*/  USHF.R.S32.HI UR8, URZ, 0x8, UR6 ;  /* 0x000000083f087899 */ /* 0x000fe40008011406 */
[----:B------:R-:W-:Y:S01]  /*02a0*/  ULEA.HI.X.SX32 UR7, UR4, UR9, 0x1, UP0 ;  /* 0x0000000904077291 */ /* 0x000fe200080f0e3f */
[----:B------:R-:W-:Y:S02]  /*02b0*/  ULDC UR15, c[0x0][0x24c] ;  /* 0x00009300000f7ab9 */ /* 0x000fe40000000800 */
[----:B------:R-:W-:Y:S01]  /*02c0*/  ULDC UR9, c[0x0][0x250] ;  /* 0x0000940000097ab9 */ /* 0x000fe20000000800 */
[----:B------:R-:W-:Y:S01]  /*02d0*/  UMOV UR4, URZ ;  /* 0x0000003f00047c82 */ /* 0x000fe20008000000 */
[----:B------:R-:W-:-:S04]  /*02e0*/  USHF.R.S32.HI UR6, URZ, 0x1f, UR9 ;  /* 0x0000001f3f067899 */ /* 0x000fc80008011409 */
[----:B------:R-:W-:Y:S02]  /*02f0*/  ULEA.HI UR6, UR6, UR9, URZ, 0x5 ;  /* 0x0000000906067291 */ /* 0x000fe4000f8f283f */
[----:B-1----:R-:W-:Y:S02]  /*0300*/  USHF.L.U32 UR5, UR5, 0x5, URZ ;  /* 0x0000000505057899 */ /* 0x002fe4000800063f */
[----:B------:R-:W-:Y:S01]  /*0310*/  USHF.R.S32.HI UR9, URZ, 0x5, UR6 ;  /* 0x000000053f097899 */ /* 0x000fe20008011406 */
[----:B0-----:R-:W-:Y:S01]  /*0320*/  SHF.R.S32.HI R14, RZ, 0x1f, R3 ;  /* 0x0000001fff0e7819 */ /* 0x001fe20000011403 */
[----:B------:R-:W-:Y:S01]  /*0330*/  VIADD R19, R3, 0x20 ;  /* 0x0000002003137836 */ /* 0x000fe20000000000 */
[----:B------:R-:W-:Y:S02]  /*0340*/  UIMAD UR5, UR5, UR8, URZ ;  /* 0x00000008050572a4 */ /* 0x000fe4000f8e023f */
[----:B------:R-:W-:Y:S01]  /*0350*/  LEA.HI R4, R14, R3, RZ, 0x2 ;  /* 0x000000030e047211 */ /* 0x000fe200078f10ff */
[----:B------:R-:W-:Y:S01]  /*0360*/  IMAD.SHL.U32 R19, R19, 0x4, RZ ;  /* 0x0000000413137824 */ /* 0x000fe200078e00ff */
[----:B--2---:R-:W-:-:S02]  /*0370*/  LEA R12, R18, R2, 0x18 ;  /* 0x00000002120c7211 */ /* 0x004fc400078ec0ff */
[----:B------:R-:W-:Y:S02]  /*0380*/  SHF.R.S32.HI R5, RZ, 0x2, R4 ;  /* 0x00000002ff057819 */ /* 0x000fe40000011404 */
[C---:B------:R-:W-:Y:S02]  /*0390*/  LEA R16, R18.reuse, R16, 0x18 ;  /* 0x0000001012107211 */ /* 0x040fe400078ec0ff */
[----:B------:R-:W-:Y:S01]  /*03a0*/  LEA R8, R18, R7, 0x18 ;  /* 0x0000000712087211 */ /* 0x000fe200078ec0ff */
[----:B------:R-:W-:Y:S01]  /*03b0*/  IMAD R5, R10, 0x8, R5 ;  /* 0x000000080a057824 */ /* 0x000fe200078e0205 */
[C---:B------:R-:W-:Y:S02]  /*03c0*/  LEA R9, R18.reuse, R9, 0x18 ;  /* 0x0000000912097211 */ /* 0x040fe400078ec0ff */
[----:B------:R-:W-:Y:S02]  /*03d0*/  LEA R13, R18, R11, 0x18 ;  /* 0x0000000b120d7211 */ /* 0x000fe400078ec0ff */
[----:B------:R-:W-:-:S02]  /*03e0*/  SHF.R.S32.HI R6, RZ, 0x1f, R5 ;  /* 0x0000001fff067819 */ /* 0x000fc40000011405 */
[----:B------:R-:W-:Y:S02]  /*03f0*/  LOP3.LUT R18, R4, 0xfffffffc, RZ, 0xc0, !PT ;  /* 0xfffffffc04127812 */ /* 0x000fe400078ec0ff */
[----:B------:R-:W-:Y:S02]  /*0400*/  LEA.HI R6, R6, R5, RZ, 0x5 ;  /* 0x0000000506067211 */ /* 0x000fe400078f28ff */
[C---:B------:R-:W-:Y:S01]  /*0410*/  LOP3.LUT R2, R3.reuse, 0x3, RZ, 0xc0, !PT ;  /* 0x0000000303027812 */ /* 0x040fe200078ec0ff */
[----:B------:R-:W-:Y:S01]  /*0420*/  IMAD.IADD R18, R3, 0x1, -R18 ;  /* 0x0000000103127824 */ /* 0x000fe200078e0a12 */
[----:B------:R-:W-:Y:S02]  /*0430*/  LOP3.LUT R6, R6, 0xffffffe0, RZ, 0xc0, !PT ;  /* 0xffffffe006067812 */ /* 0x000fe400078ec0ff */
[----:B------:R-:W-:Y:S01]  /*0440*/  LOP3.LUT R22, R15, 0xfffffffc, R2, 0xe2, !PT ;  /* 0xfffffffc0f167812 */ /* 0x000fe200078ee202 */
[----:B------:R-:W-:Y:S01]  /*0450*/  IMAD.SHL.U32 R2, R3, 0x4, RZ ;  /* 0x0000000403027824 */ /* 0x000fe200078e00ff */
[----:B------:R-:W-:Y:S01]  /*0460*/  LEA.HI R7, R14, R3, RZ, 0x3 ;  /* 0x000000030e077211 */ /* 0x000fe200078f18ff */
[----:B------:R-:W-:Y:S01]  /*0470*/  IMAD.IADD R26, R5, 0x1, -R6 ;  /* 0x00000001051a7824 */ /* 0x000fe200078e0a06 */
[----:B------:R-:W-:-:S02]  /*0480*/  SHF.L.U32 R6, R10, 0x5, RZ ;  /* 0x000000050a067819 */ /* 0x000fc400000006ff */
[----:B------:R-:W-:Y:S02]  /*0490*/  LEA.HI.SX32 R11, R7, R2, 0x1d ;  /* 0x00000002070b7211 */ /* 0x000fe400078feaff */
[----:B------:R-:W-:Y:S01]  /*04a0*/  SHF.R.S32.HI R5, RZ, 0x1f, R26 ;  /* 0x0000001fff057819 */ /* 0x000fe2000001141a */
[----:B------:R-:W-:Y:S01]  /*04b0*/  IMAD.IADD R7, R6, 0x1, R3 ;  /* 0x0000000106077824 */ /* 0x000fe200078e0203 */
[----:B------:R-:W-:Y:S02]  /*04c0*/  LEA R4, R11, R8, 0x2 ;  /* 0x000000080b047211 */ /* 0x000fe400078e10ff */
[----:B------:R-:W-:Y:S01]  /*04d0*/  LEA.HI R5, R5, R26, RZ, 0x3 ;  /* 0x0000001a05057211 */ /* 0x000fe200078f18ff */
[----:B------:R-:W-:Y:S01]  /*04e0*/  IMAD.IADD R11, R7, 0x1, R10 ;  /* 0x00000001070b7824 */ /* 0x000fe200078e020a */
[----:B------:R-:W-:Y:S02]  /*04f0*/  ISETP.NE.AND P0, PT, R18, RZ, PT ;  /* 0x000000ff1200720c */ /* 0x000fe40003f05270 */
[----:B------:R-:W-:-:S02]  /*0500*/  LEA.HI.SX32 R5, R5, R18, 0x1d ;  /* 0x0000001205057211 */ /* 0x000fc400078feaff */
[----:B------:R-:W-:Y:S02]  /*0510*/  SHF.R.S32.HI R2, RZ, 0x1f, R7 ;  /* 0x0000001fff027819 */ /* 0x000fe40000011407 */
[----:B------:R-:W-:Y:S01]  /*0520*/  LEA.HI R14, R14, R3, RZ, 0x5 ;  /* 0x000000030e0e7211 */ /* 0x000fe200078f28ff */
[----:B------:R-:W-:Y:S01]  /*0530*/  IMAD R5, R26, 0x4, R5 ;  /* 0x000000041a057824 */ /* 0x000fe200078e0205 */
[----:B------:R-:W-:Y:S01]  /*0540*/  LEA.HI R2, R2, R7, RZ, 0x5 ;  /* 0x0000000702027211 */ /* 0x000fe200078f28ff */
[----:B------:R-:W-:Y:S01]  /*0550*/  IMAD R26, R26, UR8, RZ ;  /* 0x000000081a1a7c24 */ /* 0x000fe2000f8e02ff */
[----:B------:R-:W-:Y:S01]  /*0560*/  SHF.R.S32.HI R14, RZ, 0x5, R14 ;  /* 0x00000005ff0e7819 */ /* 0x000fe2000001140e */
[----:B------:R-:W-:Y:S01]  /*0570*/  IMAD R5, R5, 0x4, R8 ;  /* 0x0000000405057824 */ /* 0x000fe200078e0208 */
[----:B------:R-:W-:Y:S02]  /*0580*/  SHF.R.S32.HI R8, RZ, 0x3, R6 ;  /* 0x00000003ff087819 */ /* 0x000fe40000011406 */
[----:B------:R-:W-:-:S02]  /*0590*/  LEA R6, R10, R13, 0x7 ;  /* 0x0000000d0a067211 */ /* 0x000fc400078e38ff */
[-C--:B------:R-:W-:Y:S01]  /*05a0*/  LEA.HI R13, R18, R18.reuse, RZ, 0x1 ;  /* 0x00000012120d7211 */ /* 0x080fe200078f08ff */
[----:B------:R-:W-:Y:S01]  /*05b0*/  IMAD R8, R8, 0x4, R9 ;  /* 0x0000000408087824 */ /* 0x000fe200078e0209 */
[----:B------:R-:W-:Y:S01]  /*05c0*/  LOP3.LUT R20, R2, 0xffffffe0, RZ, 0xc0, !PT ;  /* 0xffffffe002147812 */ /* 0x000fe200078ec0ff */
[----:B------:R-:W-:Y:S01]  /*05d0*/  IMAD.MOV.U32 R2, RZ, RZ, RZ ;  /* 0x000000ffff027224 */ /* 0x000fe200078e00ff */
[----:B------:R-:W-:Y:S02]  /*05e0*/  LOP3.LUT R15, R13, 0xfffffffe, RZ, 0xc0, !PT ;  /* 0xfffffffe0d0f7812 */ /* 0x000fe400078ec0ff */
[----:B------:R-:W-:Y:S01]  /*05f0*/  SHF.R.S32.HI R13, RZ, 0x1, R13 ;  /* 0x00000001ff0d7819 */ /* 0x000fe2000001140d */
[----:B------:R-:W-:Y:S01]  /*0600*/  IMAD.IADD R17, R7, 0x1, -R20 ;  /* 0x0000000107117824 */ /* 0x000fe200078e0a14 */
[----:B------:R-:W-:Y:S01]  /*0610*/  LOP3.LUT R19, R19, 0x7c, RZ, 0xc0, !PT ;  /* 0x0000007c13137812 */ /* 0x000fe200078ec0ff */
[----:B------:R-:W-:Y:S01]  /*0620*/  IMAD.IADD R25, R18, 0x1, -R15 ;  /* 0x0000000112197824 */ /* 0x000fe200078e0a0f */
[----:B------:R-:W-:Y:S01]  /*0630*/  LOP3.LUT R24, R13, R18, RZ, 0xc0, !PT ;  /* 0x000000120d187212 */ /* 0x000fe200078ec0ff */
[----:B------:R-:W-:Y:S01]  /*0640*/  IMAD.IADD R15, R14, 0x1, R3 ;  /* 0x000000010e0f7824 */ /* 0x000fe200078e0203 */
[----:B------:R-:W-:Y:S01]  /*0650*/  LEA R11, R11, R12, 0x2 ;  /* 0x0000000c0b0b7211 */ /* 0x000fe200078e10ff */
[C---:B------:R-:W-:Y:S01]  /*0660*/  VIADD R29, R25.reuse, 0x1 ;  /* 0x00000001191d7836 */ /* 0x040fe20000000000 */
[----:B------:R-:W-:Y:S01]  /*0670*/  IADD3 R14, R6, R19, RZ ;  /* 0x00000013060e7210 */ /* 0x000fe20007ffe0ff */
[----:B------:R-:W-:Y:S01]  /*0680*/  @!P0 IMAD.MOV R29, RZ, RZ, R25 ;  /* 0x000000ffff1d8224 */ /* 0x000fe200078e0219 */
[----:B------:R-:W-:Y:S01]  /*0690*/  SHF.L.U32 R25, R25, 0x1, RZ ;  /* 0x0000000119197819 */ /* 0x000fe200000006ff */
[----:B------:R-:W-:-:S02]  /*06a0*/  IMAD R7, R22, 0x4, R9 ;  /* 0x0000000416077824 */ /* 0x000fc400078e0209 */
[--C-:B------:R-:W-:Y:S01]  /*06b0*/  IMAD R15, R15, 0x4, R16.reuse ;  /* 0x000000040f0f7824 */ /* 0x100fe200078e0210 */
[----:B------:R-:W-:Y:S01]  /*06c0*/  SHF.R.S32.HI R18, RZ, 0x1f, R29 ;  /* 0x0000001fff127819 */ /* 0x000fe2000001141d */
[C---:B------:R-:W-:Y:S02]  /*06d0*/  IMAD R9, R10.reuse, 0x10, R9 ;  /* 0x000000100a097824 */ /* 0x040fe400078e0209 */
[----:B------:R-:W-:Y:S01]  /*06e0*/  IMAD R16, R17, 0x4, R16 ;  /* 0x0000000411107824 */ /* 0x000fe200078e0210 */
[----:B------:R-:W-:Y:S01]  /*06f0*/  SHF.L.U64.HI R27, R29, 0x2, R18 ;  /* 0x000000021d1b7819 */ /* 0x000fe20000010212 */
[----:B------:R-:W-:Y:S02]  /*0700*/  IMAD R10, R10, UR8, RZ ;  /* 0x000000080a0a7c24 */ /* 0x000fe4000f8e02ff */
[----:B------:R-:W-:Y:S02]  /*0710*/  IMAD R12, R3, 0x84, R12 ;  /* 0x00000084030c7824 */ /* 0x000fe400078e020c */
[----:B------:R-:W-:-:S02]  /*0720*/  IMAD R17, R17, UR8, RZ ;  /* 0x0000000811117c24 */ /* 0x000fc4000f8e02ff */
[----:B------:R-:W-:Y:S02]  /*0730*/  IMAD.SHL.U32 R24, R24, 0x4, RZ ;  /* 0x0000000418187824 */ /* 0x000fe400078e00ff */
[----:B------:R-:W-:-:S07]  /*0740*/  IMAD.SHL.U32 R29, R29, 0x4, RZ ;  /* 0x000000041d1d7824 */ /* 0x000fce00078e00ff */
.L_x_313:
[----:B------:R-:W-:Y:S01]  /*0750*/  SHF.R.S32.HI R18, RZ, 0x1f, R3 ;  /* 0x0000001fff127819 */ /* 0x000fe20000011403 */
[----:B------:R-:W-:Y:S01]  /*0760*/  USHF.R.S32.HI UR6, URZ, 0x1f, UR4 ;  /* 0x0000001f3f067899 */ /* 0x000fe20008011404 */
[----:B------:R-:W-:Y:S01]  /*0770*/  SHF.R.S32.HI R21, RZ, 0x1f, R10 ;  /* 0x0000001fff157819 */ /* 0x000fe2000001140a */
[----:B------:R-:W-:Y:S01]  /*0780*/  UIADD3 UR14, UP0, UR5, UR4, URZ ;  /* 0x00000004050e7290 */ /* 0x000fe2000ff1e03f */
[----:B-1----:R-:W-:-:S03]  /*0790*/  LEA.HI R22, R18, R3, RZ, 0x5 ;  /* 0x0000000312167211 */ /* 0x002fc600078f28ff */
[----:B------:R-:W-:Y:S01]  /*07a0*/  ULEA.HI.X.SX32 UR10, UR5, UR6, 0x1, UP0 ;  /* 0x00000006050a7291 */ /* 0x000fe200080f0e3f */
[----:B------:R-:W-:Y:S02]  /*07b0*/  SHF.R.S32.HI R19, RZ, 0x5, R22 ;  /* 0x00000005ff137819 */ /* 0x000fe40000011416 */
[----:B------:R-:W-:Y:S01]  /*07c0*/  UMOV UR6, UR11 ;  /* 0x0000000b00067c82 */ /* 0x000fe20008000000 */
[----:B------:R-:W-:Y:S02]  /*07d0*/  LOP3.LUT R22, R22, 0xffffffe0, RZ, 0xc0, !PT ;  /* 0xffffffe016167812 */ /* 0x000fe400078ec0ff */
[--C-:B------:R-:W-:Y:S02]  /*07e0*/  SHF.R.S32.HI R20, RZ, 0x1f, R19.reuse ;  /* 0x0000001fff147819 */ /* 0x100fe40000011413 */
[----:B------:R-:W-:Y:S01]  /*07f0*/  IADD3 R18, P0, P1, R10, UR14, R19 ;  /* 0x0000000e0a127c10 */ /* 0x000fe2000f91e013 */
[----:B------:R-:W-:-:S03]  /*0800*/  IMAD.MOV.U32 R19, RZ, RZ, 0x90 ;  /* 0x00000090ff137424 */ /* 0x000fc600078e00ff */
[----:B------:R-:W-:Y:S01]  /*0810*/  IADD3.X R20, R21, UR10, R20, P0, P1 ;  /* 0x0000000a15147c10 */ /* 0x000fe200087e2414 */
[----:B------:R-:W-:-:S04]  /*0820*/  IMAD.WIDE.U32 R18, R18, R19, UR6 ;  /* 0x0000000612127e25 */ /* 0x000fc8000f8e0013 */
[----:B------:R-:W-:Y:S01]  /*0830*/  IMAD R21, R20, 0x90, RZ ;  /* 0x0000009014157824 */ /* 0x000fe200078e02ff */
[----:B------:R-:W-:-:S03]  /*0840*/  USHF.L.U32 UR17, UR8, 0x2, URZ ;  /* 0x0000000208117899 */ /* 0x000fc6000800063f */
[----:B------:R-:W-:Y:S02]  /*0850*/  IMAD.IADD R19, R19, 0x1, R21 ;  /* 0x0000000113137824 */ /* 0x000fe400078e0215 */
[----:B------:R-:W-:Y:S01]  /*0860*/  IMAD.IADD R21, R3, 0x1, -R22 ;  /* 0x0000000103157824 */ /* 0x000fe200078e0a16 */
[----:B------:R-:W-:-:S03]  /*0870*/  MOV R23, UR17 ;  /* 0x0000001100177c02 */ /* 0x000fc60008000f00 */
[----:B------:R-:W-:-:S04]  /*0880*/  IMAD.WIDE R18, R21, 0x4, R18 ;  /* 0x0000000415127825 */ /* 0x000fc800078e0212 */
[----:B------:R-:W-:Y:S01]  /*0890*/  IMAD.U32 R37, RZ, RZ, UR17 ;  /* 0x00000011ff257e24 */ /* 0x000fe2000f8e00ff */
[----:B------:R-:W2:Y:S01]  /*08a0*/  LDG.E.CONSTANT R33, desc[UR12][R18.64+0x10] ;  /* 0x0000100c12217981 */ /* 0x000ea2000c1e9900 */
[----:B------:R-:W-:-:S04]  /*08b0*/  IMAD.WIDE R22, R23, 0x90, R18 ;  /* 0x0000009017167825 */ /* 0x000fc800078e0212 */
[----:B------:R-:W-:Y:S01]  /*08c0*/  IMAD.U32 R35, RZ, RZ, UR17 ;  /* 0x00000011ff237e24 */ /* 0x000fe2000f8e00ff */
[----:B------:R-:W-:Y:S01]  /*08d0*/  MOV R28, UR17 ;  /* 0x00000011001c7c02 */ /* 0x000fe20008000f00 */
[----:B------:R-:W-:Y:S01]  /*08e0*/  IMAD.WIDE R36, R37, 0x90, R22 ;  /* 0x0000009025247825 */ /* 0x000fe200078e0216 */
[----:B------:R0:W3:Y:S03]  /*08f0*/  LDG.E.CONSTANT R30, desc[UR12][R22.64+0x10] ;  /* 0x0000100c161e7981 */ /* 0x0000e6000c1e9900 */
[----:B------:R-:W-:Y:S02]  /*0900*/  IMAD.U32 R21, RZ, RZ, UR17 ;  /* 0x00000011ff157e24 */ /* 0x000fe4000f8e00ff */
[----:B------:R-:W-:Y:S02]  /*0910*/  IMAD.WIDE R34, R35, 0x90, R36 ;  /* 0x0000009023227825 */ /* 0x000fe400078e0224 */
[----:B------:R1:W4:Y:S02]  /*0920*/  LDG.E.CONSTANT R36, desc[UR12][R36.64+0x10] ;  /* 0x0000100c24247981 */ /* 0x000324000c1e9900 */
[----:B------:R-:W-:-:S02]  /*0930*/  IMAD.U32 R31, RZ, RZ, UR17 ;  /* 0x00000011ff1f7e24 */ /* 0x000fc4000f8e00ff */
[----:B------:R-:W-:Y:S01]  /*0940*/  IMAD.WIDE R20, R21, 0x90, R34 ;  /* 0x0000009015147825 */ /* 0x000fe200078e0222 */
[----:B0-----:R-:W-:Y:S01]  /*0950*/  IADD3 R22, P0, R17, UR14, RZ ;  /* 0x0000000e11167c10 */ /* 0x001fe2000ff1e0ff */
[----:B------:R-:W4:Y:S02]  /*0960*/  LDG.E.CONSTANT R34, desc[UR12][R34.64+0x10] ;  /* 0x0000100c22227981 */ /* 0x000f24000c1e9900 */
[----:B------:R-:W-:Y:S02]  /*0970*/  IMAD.WIDE R18, R31, 0x90, R20 ;  /* 0x000000901f127825 */ /* 0x000fe400078e0214 */
[----:B------:R0:W4:Y:S02]  /*0980*/  LDG.E.CONSTANT R31, desc[UR12][R20.64+0x10] ;  /* 0x0000100c141f7981 */ /* 0x000124000c1e9900 */
[----:B------:R-:W-:Y:S01]  /*0990*/  IMAD.U32 R23, RZ, RZ, UR17 ;  /* 0x00000011ff177e24 */ /* 0x000fe2000f8e00ff */
[----:B-1----:R-:W-:Y:S01]  /*09a0*/  LEA.HI.X.SX32 R37, R17, UR10, 0x1, P0 ;  /* 0x0000000a11257c11 */ /* 0x002fe200080f0eff */
[----:B0-----:R-:W-:-:S02]  /*09b0*/  IMAD.WIDE R20, R28, 0x90, R18 ;  /* 0x000000901c147825 */ /* 0x001fc400078e0212 */
[----:B------:R0:W4:Y:S02]  /*09c0*/  LDG.E.CONSTANT R28, desc[UR12][R18.64+0x10] ;  /* 0x0000100c121c7981 */ /* 0x000124000c1e9900 */
[----:B------:R-:W-:Y:S02]  /*09d0*/  IMAD R37, R37, 0x90, RZ ;  /* 0x0000009025257824 */ /* 0x000fe400078e02ff */
[----:B------:R1:W4:Y:S01]  /*09e0*/  LDG.E.CONSTANT R32, desc[UR12][R20.64+0x10] ;  /* 0x0000100c14207981 */ /* 0x000322000c1e9900 */
[----:B0-----:R-:W-:-:S04]  /*09f0*/  IMAD.WIDE R18, R23, 0x90, R20 ;  /* 0x0000009017127825 */ /* 0x001fc800078e0214 */
[----:B------:R-:W-:Y:S01]  /*0a00*/  IMAD.MOV.U32 R23, RZ, RZ, 0x90 ;  /* 0x00000090ff177424 */ /* 0x000fe200078e00ff */
[----:B-1----:R-:W-:Y:S01]  /*0a10*/  IADD3 R20, P0, R26, UR14, RZ ;  /* 0x0000000e1a147c10 */ /* 0x002fe2000ff1e0ff */
[----:B------:R-:W-:Y:S01]  /*0a20*/  IMAD.MOV.U32 R21, RZ, RZ, 0x90 ;  /* 0x00000090ff157424 */ /* 0x000fe200078e00ff */
[----:B------:R0:W4:Y:S01]  /*0a30*/  LDG.E.CONSTANT R35, desc[UR12][R18.64+0x10] ;  /* 0x0000100c12237981 */ /* 0x000122000c1e9900 */
[----:B------:R-:W-:-:S04]  /*0a40*/  IMAD.WIDE.U32 R22, R22, R23, UR6 ;  /* 0x0000000616167e25 */ /* 0x000fc8000f8e0017 */
[----:B------:R-:W-:Y:S01]  /*0a50*/  IMAD.IADD R23, R23, 0x1, R37 ;  /* 0x0000000117177824 */ /* 0x000fe200078e0225 */
[----:B------:R-:W-:Y:S01]  /*0a60*/  LEA.HI.X.SX32 R37, R26, UR10, 0x1, P0 ;  /* 0x0000000a1a257c11 */ /* 0x000fe200080f0eff */
[----:B------:R-:W-:-:S04]  /*0a70*/  IMAD.WIDE.U32 R20, R20, R21, UR6 ;  /* 0x0000000614147e25 */ /* 0x000fc8000f8e0015 */
[----:B------:R-:W-:Y:S01]  /*0a80*/  IMAD R37, R37, 0x90, RZ ;  /* 0x0000009025257824 */ /* 0x000fe200078e02ff */
[----:B------:R1:W4:Y:S01]  /*0a90*/  LDG.E.CONSTANT R23, desc[UR12][R22.64] ;  /* 0x0000000c16177981 */ /* 0x000322000c1e9900 */
[-C--:B0-----:R-:W-:Y:S02]  /*0aa0*/  IADD3 R18, P0, R29, R20.reuse, RZ ;  /* 0x000000141d127210 */ /* 0x081fe40007f1e0ff */
[----:B------:R-:W-:Y:S02]  /*0ab0*/  LEA R20, P1, R13, R20, 0x2 ;  /* 0x000000140d147211 */ /* 0x000fe400078210ff */
[----:B------:R-:W-:Y:S02]  /*0ac0*/  IADD3 R21, R21, R37, RZ ;  /* 0x0000002515157210 */ /* 0x000fe40007ffe0ff */
[----:B-1----:R-:W-:-:S04]  /*0ad0*/  SHF.R.S32.HI R22, RZ, 0x1f, R13 ;  /* 0x0000001fff167819 */ /* 0x002fc8000001140d */
[----:B------:R-:W-:Y:S01]  /*0ae0*/  SHF.L.U64.HI R22, R13, 0x2, R22 ;  /* 0x000000020d167819 */ /* 0x000fe20000010216 */
[----:B------:R-:W-:-:S04]  /*0af0*/  IMAD.X R19, R21, 0x1, R27, P0 ;  /* 0x0000000115137824 */ /* 0x000fc800000e061b */
[----:B------:R-:W-:Y:S02]  /*0b00*/  IMAD.X R21, R21, 0x1, R22, P1 ;  /* 0x0000000115157824 */ /* 0x000fe400008e0616 */
[----:B------:R-:W4:Y:S04]  /*0b10*/  LDG.E.CONSTANT R19, desc[UR12][R18.64+0x4] ;  /* 0x0000040c12137981 */ /* 0x000f28000c1e9900 */
[----:B------:R-:W4:Y:S01]  /*0b20*/  LDG.E.CONSTANT R20, desc[UR12][R20.64+0x4] ;  /* 0x0000040c14147981 */ /* 0x000f22000c1e9900 */
[----:B------:R-:W-:-:S04]  /*0b30*/  USHF.L.U32 UR6, UR4, 0x8, URZ ;  /* 0x0000000804067899 */ /* 0x000fc8000800063f */
[----:B------:R-:W-:-:S06]  /*0b40*/  UISETP.GE.AND UP0, UPT, UR6, UR16, UPT ;  /* 0x000000100600728c */ /* 0x000fcc000bf06270 */
[----:B------:R-:W-:Y:S01]  /*0b50*/  PLOP3.LUT P0, PT, PT, PT, UP0, 0x80, 0x0 ;  /* 0x000000000000781c */ /* 0x000fe20003f0f008 */
[----:B--2---:R0:W-:Y:S04]  /*0b60*/  STS [R11], R33 ;  /* 0x000000210b007388 */ /* 0x0041e80000000800 */
[----:B---3--:R1:W-:Y:S04]  /*0b70*/  STS [R11+0x210], R30 ;  /* 0x0002101e0b007388 */ /* 0x0083e80000000800 */
[----:B----4-:R1:W-:Y:S04]  /*0b80*/  STS [R11+0x420], R36 ;  /* 0x000420240b007388 */ /* 0x0103e80000000800 */
[----:B------:R1:W-:Y:S04]  /*0b90*/  STS [R11+0x630], R34 ;  /* 0x000630220b007388 */ /* 0x0003e80000000800 */
[----:B------:R1:W-:Y:S04]  /*0ba0*/  STS [R11+0x840], R31 ;  /* 0x0008401f0b007388 */ /* 0x0003e80000000800 */
[----:B------:R1:W-:Y:S04]  /*0bb0*/  STS [R11+0xa50], R28 ;  /* 0x000a501c0b007388 */ /* 0x0003e80000000800 */
[----:B------:R1:W-:Y:S04]  /*0bc0*/  STS [R11+0xc60], R32 ;  /* 0x000c60200b007388 */ /* 0x0003e80000000800 */
[----:B------:R1:W-:Y:S04]  /*0bd0*/  STS [R11+0xe70], R35 ;  /* 0x000e70230b007388 */ /* 0x0003e80000000800 */
[----:B------:R1:W-:Y:S01]  /*0be0*/  STS [R16], R23 ;  /* 0x0000001710007388 */ /* 0x0003e20000000800 */
[----:B------:R-:W-:-:S02]  /*0bf0*/  SHF.R.S32.HI R22, RZ, R24, R19 ;  /* 0x00000018ff167219 */ /* 0x000fc40000011413 */
[----:B0-----:R-:W-:-:S04]  /*0c00*/  SHF.R.S32.HI R33, RZ, R25, R20 ;  /* 0x00000019ff217219 */ /* 0x001fc80000011414 */
[----:B------:R-:W-:-:S04]  /*0c10*/  LOP3.LUT R33, R33, 0x30303030, RZ, 0xc0, !PT ;  /* 0x3030303021217812 */ /* 0x000fc800078ec0ff */
[----:B------:R-:W-:-:S05]  /*0c20*/  LOP3.LUT R22, R33, 0xf0f0f0f, R22, 0xf8, !PT ;  /* 0x0f0f0f0f21167812 */ /* 0x000fca00078ef816 */
[----:B------:R1:W-:Y:S01]  /*0c30*/  STS [R5], R22 ;  /* 0x0000001605007388 */ /* 0x0003e20000000800 */
[----:B------:R-:W-:Y:S05]  /*0c40*/  @P0 BRA `(.L_x_312) ;  /* 0x0000001800b00947 */ /* 0x000fea0003800000 */
[----:B------:R-:W0:Y:S01]  /*0c50*/  LDC R21, c[0x0][0x258] ;  /* 0x00009600ff157b82 */ /* 0x000e220000000800 */
[----:B-1---5:R-:W-:Y:S01]  /*0c60*/  IABS R28, R0 ;  /* 0x00000000001c7213 */ /* 0x022fe20000000000 */
[----:B------:R-:W-:Y:S01]  /*0c70*/  USHF.L.U32 UR6, UR4, 0x3, URZ ;  /* 0x0000000304067899 */ /* 0x000fe2000800063f */
[----:B0-----:R-:W-:-:S04]  /*0c80*/  IABS R20, R21 ;  /* 0x0000001500147213 */ /* 0x001fc80000000000 */
[----:B------:R-:W0:Y:S08]  /*0c90*/  I2F.RP R22, R20 ;  /* 0x0000001400167306 */ /* 0x000e300000209400 */
[----:B0-----:R-:W0:Y:S02]  /*0ca0*/  MUFU.RCP R22, R22 ;  /* 0x0000001600167308 */ /* 0x001e240000001000 */
[----:B0-----:R-:W-:-:S06]  /*0cb0*/  VIADD R18, R22, 0xffffffe ;  /* 0x0ffffffe16127836 */ /* 0x001fcc0000000000 */
[----:B------:R0:W1:Y:S02]  /*0cc0*/  F2I.FTZ.U32.TRUNC.NTZ R19, R18 ;  /* 0x0000001200137305 */ /* 0x000064000021f000 */
[----:B0-----:R-:W-:Y:S01]  /*0cd0*/  HFMA2.MMA R18, -RZ, RZ, 0, 0 ;  /* 0x00000000ff127435 */ /* 0x001fe200000001ff */
[----:B-1----:R-:W-:-:S04]  /*0ce0*/  IMAD.MOV R23, RZ, RZ, -R19 ;  /* 0x000000ffff177224 */ /* 0x002fc800078e0a13 */
[----:B------:R-:W-:-:S05]  /*0cf0*/  IMAD R23, R23, R20, RZ ;  /* 0x0000001417177224 */ /* 0x000fca00078e02ff */
[----:B------:R-:W-:Y:S01]  /*0d00*/  IMAD.HI.U32 R19, R19, R23, R18 ;  /* 0x0000001713137227 */ /* 0x000fe200078e0012 */
[----:B------:R-:W-:-:S03]  /*0d10*/  LOP3.LUT R18, R0, R21, RZ, 0x3c, !PT ;  /* 0x0000001500127212 */ /* 0x000fc600078e3cff */
[----:B------:R-:W-:Y:S01]  /*0d20*/  IMAD.MOV.U32 R23, RZ, RZ, R28 ;  /* 0x000000ffff177224 */ /* 0x000fe200078e001c */
[----:B------:R-:W-:Y:S01]  /*0d30*/  ISETP.GE.AND P2, PT, R18, RZ, PT ;  /* 0x000000ff1200720c */ /* 0x000fe20003f46270 */
[----:B------:R-:W-:Y:S02]  /*0d40*/  IMAD.U32 R18, RZ, RZ, UR6 ;  /* 0x00000006ff127e24 */ /* 0x000fe4000f8e00ff */
[----:B------:R-:W-:-:S03]  /*0d50*/  IMAD.HI.U32 R19, R19, R23, RZ ;  /* 0x0000001713137227 */ /* 0x000fc600078e00ff */
[----:B------:R-:W-:Y:S01]  /*0d60*/  LOP3.LUT R31, R18, 0x3, R3, 0xf8, !PT ;  /* 0x00000003121f7812 */ /* 0x000fe200078ef803 */
[----:B------:R-:W-:-:S04]  /*0d70*/  IMAD.MOV R22, RZ, RZ, -R19 ;  /* 0x000000ffff167224 */ /* 0x000fc800078e0a13 */
[----:B------:R-:W-:Y:S02]  /*0d80*/  IMAD R23, R20, R22, R23 ;  /* 0x0000001614177224 */ /* 0x000fe400078e0217 */
[----:B------:R-:W-:-:S03]  /*0d90*/  IMAD.SHL.U32 R22, R3, 0x4, RZ ;  /* 0x0000000403167824 */ /* 0x000fc600078e00ff */
        /* <DEDUP_REMOVED lines=13> */
[----:B------:R-:W-:Y:S02]  /*0e70*/  ISETP.GE.OR P1, PT, R31, UR9, P0 ;  /* 0x000000091f007c0c */ /* 0x000fe40008726670 */
[----:B------:R-:W-:Y:S02]  /*0e80*/  IADD3 R31, R28, R31, RZ ;  /* 0x0000001f1c1f7210 */ /* 0x000fe40007ffe0ff */
[----:B------:R-:W-:-:S07]  /*0e90*/  ISETP.GT.U32.OR P1, PT, R3, 0x3, P1 ;  /* 0x000000030300780c */ /* 0x000fce0000f24470 */
[----:B------:R-:W-:Y:S01]  /*0ea0*/  @!P2 IMAD.IADD R19, R28, 0x1, R23 ;  /* 0x000000011c13a824 */ /* 0x000fe200078e0217 */
[----:B------:R-:W-:-:S03]  /*0eb0*/  LOP3.LUT R23, R22, 0x1c, RZ, 0xc0, !PT ;  /* 0x0000001c16177812 */ /* 0x000fc600078ec0ff */
[----:B0-----:R-:W-:-:S03]  /*0ec0*/  @!P2 IMAD.WIDE R18, R19, 0x24, R20 ;  /* 0x000000241312a825 */ /* 0x001fc600078e0214 */
[----:B------:R-:W-:-:S05]  /*0ed0*/  @!P2 IADD3 R22, P3, R23, R18, RZ ;  /* 0x000000121716a210 */ /* 0x000fca0007f7e0ff */
[----:B------:R-:W-:Y:S02]  /*0ee0*/  @!P2 IMAD.X R23, RZ, RZ, R19, P3 ;  /* 0x000000ffff17a224 */ /* 0x000fe400018e0613 */
[----:B------:R-:W-:-:S03]  /*0ef0*/  IMAD.WIDE R18, R31, 0x24, R20 ;  /* 0x000000241f127825 */ /* 0x000fc600078e0214 */
        /* <DEDUP_REMOVED lines=9> */
[----:B------:R-:W1:Y:S04]  /*0f90*/  LDS R35, [R6] ;  /* 0x0000000006237984 */ /* 0x000e680000000800 */
[----:B------:R-:W2:Y:S04]  /*0fa0*/  LDS R30, [R12+0x4] ;  /* 0x000004000c1e7984 */ /* 0x000ea80000000800 */
[----:B------:R-:W3:Y:S04]  /*0fb0*/  LDS R36, [R6+0x4] ;  /* 0x0000040006247984 */ /* 0x000ee80000000800 */
[----:B------:R-:W4:Y:S04]  /*0fc0*/  LDS R23, [R6+0x20] ;  /* 0x0000200006177984 */ /* 0x000f280000000800 */
[----:B------:R-:W-:Y:S04]  /*0fd0*/  LDS R22, [R12+0x8] ;  /* 0x000008000c167984 */ /* 0x000fe80000000800 */
[----:B------:R-:W-:Y:S01]  /*0fe0*/  LDS R32, [R6+0x8] ;  /* 0x0000080006207984 */ /* 0x000fe20000000800 */
[----:B0-----:R-:W-:-:S02]  /*0ff0*/  LOP3.LUT R34, R31, 0xf0f0f0f, RZ, 0xc0, !PT ;  /* 0x0f0f0f0f1f227812 */ /* 0x001fc400078ec0ff */
[----:B------:R-:W-:-:S03]  /*1000*/  SHF.R.U32.HI R31, RZ, 0x4, R31 ;  /* 0x00000004ff1f7819 */ /* 0x000fc6000001161f */
[----:B-1----:R-:W-:Y:S01]  /*1010*/  IDP.4A.S8.S8 R34, R34, R35, RZ ;  /* 0x0000002322227226 */ /* 0x002fe200000006ff */
[----:B--2---:R-:W-:Y:S02]  /*1020*/  LOP3.LUT R35, R30, 0xf0f0f0f, RZ, 0xc0, !PT ;  /* 0x0f0f0f0f1e237812 */ /* 0x004fe400078ec0ff */
[----:B------:R-:W-:-:S03]  /*1030*/  SHF.R.U32.HI R30, RZ, 0x4, R30 ;  /* 0x00000004ff1e7819 */ /* 0x000fc6000001161e */
[----:B---3--:R-:W-:Y:S01]  /*1040*/  IDP.4A.S8.S8 R33, R35, R36, R34 ;  /* 0x0000002423217226 */ /* 0x008fe20000000622 */
[----:B------:R-:W-:Y:S01]  /*1050*/  LOP3.LUT R36, R31, 0xf0f0f0f, RZ, 0xc0, !PT ;  /* 0x0f0f0f0f1f247812 */ /* 0x000fe200078ec0ff */
[----:B------:R-:W0:Y:S01]  /*1060*/  LDS R34, [R6+0x24] ;  /* 0x0000240006227984 */ /* 0x000e220000000800 */
[----:B------:R-:W-:-:S03]  /*1070*/  LOP3.LUT R30, R30, 0xf0f0f0f, RZ, 0xc0, !PT ;  /* 0x0f0f0f0f1e1e7812 */ /* 0x000fc600078ec0ff */
[----:B----4-:R-:W-:-:S04]  /*1080*/  IDP.4A.S8.S8 R23, R36, R23, RZ ;  /* 0x0000001724177226 */ /* 0x010fc800000006ff */
[----:B0-----:R-:W-:Y:S01]  /*1090*/  IDP.4A.S8.S8 R34, R30, R34, R23 ;  /* 0x000000221e227226 */ /* 0x001fe20000000617 */
[----:B------:R-:W-:Y:S01]  /*10a0*/  LOP3.LUT R23, R22, 0xf0f0f0f, RZ, 0xc0, !PT ;  /* 0x0f0f0f0f16177812 */ /* 0x000fe200078ec0ff */
[----:B------:R-:W-:Y:S01]  /*10b0*/  LDS R30, [R6+0xc] ;  /* 0x00000c00061e7984 */ /* 0x000fe20000000800 */
[----:B------:R-:W-:-:S03]  /*10c0*/  SHF.R.U32.HI R22, RZ, 0x4, R22 ;  /* 0x00000004ff167819 */ /* 0x000fc60000011616 */
[----:B------:R-:W-:Y:S01]  /*10d0*/  IDP.4A.S8.S8 R32, R23, R32, R33 ;  /* 0x0000002017207226 */ /* 0x000fe20000000621 */
[----:B------:R-:W-:Y:S01]  /*10e0*/  LOP3.LUT R31, R22, 0xf0f0f0f, RZ, 0xc0, !PT ;  /* 0x0f0f0f0f161f7812 */ /* 0x000fe200078ec0ff */
[----:B------:R-:W0:Y:S04]  /*10f0*/  LDS R33, [R6+0x28] ;  /* 0x0000280006217984 */ /* 0x000e280000000800 */
[----:B------:R-:W1:Y:S04]  /*1100*/  LDS R23, [R12+0xc] ;  /* 0x00000c000c177984 */ /* 0x000e680000000800 */
[----:B------:R-:W-:Y:S01]  /*1110*/  LDS R22, [R12+0x10] ;  /* 0x000010000c167984 */ /* 0x000fe20000000800 */
[----:B0-----:R-:W-:Y:S01]  /*1120*/  IDP.4A.S8.S8 R34, R31, R33, R34 ;  /* 0x000000211f227226 */ /* 0x001fe20000000622 */
[----:B-1----:R-:W-:-:S02]  /*1130*/  LOP3.LUT R31, R23, 0xf0f0f0f, RZ, 0xc0, !PT ;  /* 0x0f0f0f0f171f7812 */ /* 0x002fc400078ec0ff */
[----:B------:R-:W-:-:S03]  /*1140*/  SHF.R.U32.HI R23, RZ, 0x4, R23 ;  /* 0x00000004ff177819 */ /* 0x000fc60000011617 */
[----:B------:R-:W-:Y:S01]  /*1150*/  IDP.4A.S8.S8 R30, R31, R30, R32 ;  /* 0x0000001e1f1e7226 */ /* 0x000fe20000000620 */
[----:B------:R-:W-:Y:S01]  /*1160*/  LOP3.LUT R23, R23, 0xf0f0f0f, RZ, 0xc0, !PT ;  /* 0x0f0f0f0f17177812 */ /* 0x000fe200078ec0ff */
[----:B------:R-:W0:Y:S04]  /*1170*/  LDS R32, [R6+0x2c] ;  /* 0x00002c0006207984 */ /* 0x000e280000000800 */
[----:B------:R-:W1:Y:S01]  /*1180*/  LDS R31, [R6+0x10] ;  /* 0x00001000061f7984 */ /* 0x000e620000000800 */
[----:B0-----:R-:W-:Y:S01]  /*1190*/  IDP.4A.S8.S8 R34, R23, R32, R34 ;  /* 0x0000002017227226 */ /* 0x001fe20000000622 */
[----:B------:R-:W-:Y:S02]  /*11a0*/  LOP3.LUT R23, R22, 0xf0f0f0f, RZ, 0xc0, !PT ;  /* 0x0f0f0f0f16177812 */ /* 0x000fe400078ec0ff */
[----:B------:R-:W0:Y:S01]  /*11b0*/  LDS R32, [R6+0x30] ;  /* 0x0000300006207984 */ /* 0x000e220000000800 */
[----:B------:R-:W-:-:S02]  /*11c0*/  SHF.R.U32.HI R22, RZ, 0x4, R22 ;  /* 0x00000004ff167819 */ /* 0x000fc40000011616 */
[----:B-1----:R-:W-:Y:S02]  /*11d0*/  IDP.4A.S8.S8 R31, R23, R31, R30 ;  /* 0x0000001f171f7226 */ /* 0x002fe4000000061e */
[----:B------:R-:W-:Y:S01]  /*11e0*/  LOP3.LUT R33, R22, 0xf0f0f0f, RZ, 0xc0, !PT ;  /* 0x0f0f0f0f16217812 */ /* 0x000fe200078ec0ff */
[----:B------:R-:W1:Y:S04]  /*11f0*/  LDS R23, [R12+0x14] ;  /* 0x000014000c177984 */ /* 0x000e680000000800 */
[----:B------:R-:W2:Y:S01]  /*1200*/  LDS R30, [R6+0x14] ;  /* 0x00001400061e7984 */ /* 0x000ea20000000800 */
[----:B0-----:R-:W-:-:S03]  /*1210*/  IDP.4A.S8.S8 R34, R33, R32, R34 ;  /* 0x0000002021227226 */ /* 0x001fc60000000622 */
[----:B------:R-:W0:Y:S01]  /*1220*/  LDS R33, [R6+0x34] ;  /* 0x0000340006217984 */ /* 0x000e220000000800 */
[----:B-1----:R-:W-:-:S03]  /*1230*/  LOP3.LUT R22, R23, 0xf0f0f0f, RZ, 0xc0, !PT ;  /* 0x0f0f0f0f17167812 */ /* 0x002fc600078ec0ff */
[----:B------:R-:W-:Y:S01]  /*1240*/  LDS R32, [R6+0x18] ;  /* 0x0000180006207984 */ /* 0x000fe20000000800 */
[----:B------:R-:W-:Y:S01]  /*1250*/  SHF.R.U32.HI R23, RZ, 0x4, R23 ;  /* 0x00000004ff177819 */ /* 0x000fe20000011617 */
[----:B--2---:R-:W-:-:S03]  /*1260*/  IDP.4A.S8.S8 R31, R22, R30, R31 ;  /* 0x0000001e161f7226 */ /* 0x004fc6000000061f */
[----:B------:R-:W-:Y:S01]  /*1270*/  LOP3.LUT R23, R23, 0xf0f0f0f, RZ, 0xc0, !PT ;  /* 0x0f0f0f0f17177812 */ /* 0x000fe200078ec0ff */
[----:B------:R-:W1:Y:S04]  /*1280*/  LDS R30, [R12+0x18] ;  /* 0x000018000c1e7984 */ /* 0x000e680000000800 */
[----:B------:R-:W2:Y:S01]  /*1290*/  LDS R22, [R6+0x38] ;  /* 0x0000380006167984 */ /* 0x000ea20000000800 */
[----:B0-----:R-:W-:Y:S01]  /*12a0*/  IDP.4A.S8.S8 R33, R23, R33, R34 ;  /* 0x0000002117217226 */ /* 0x001fe20000000622 */
[----:B-1----:R-:W-:Y:S02]  /*12b0*/  LOP3.LUT R23, R30, 0xf0f0f0f, RZ, 0xc0, !PT ;  /* 0x0f0f0f0f1e177812 */ /* 0x002fe400078ec0ff */
[----:B------:R-:W-:Y:S02]  /*12c0*/  SHF.R.U32.HI R34, RZ, 0x4, R30 ;  /* 0x00000004ff227819 */ /* 0x000fe4000001161e */
[----:B------:R-:W-:Y:S01]  /*12d0*/  LDS R30, [R6+0x3c] ;  /* 0x00003c00061e7984 */ /* 0x000fe20000000800 */
[----:B------:R-:W-:Y:S01]  /*12e0*/  IDP.4A.S8.S8 R32, R23, R32, R31 ;  /* 0x0000002017207226 */ /* 0x000fe2000000061f */
[----:B------:R-:W-:-:S02]  /*12f0*/  LOP3.LUT R34, R34, 0xf0f0f0f, RZ, 0xc0, !PT ;  /* 0x0f0f0f0f22227812 */ /* 0x000fc400078ec0ff */
[----:B------:R-:W0:Y:S03]  /*1300*/  LDS R23, [R12+0x1c] ;  /* 0x00001c000c177984 */ /* 0x000e260000000800 */
[----:B--2---:R-:W-:Y:S01]  /*1310*/  IDP.4A.S8.S8 R35, R34, R22, R33 ;  /* 0x0000001622237226 */ /* 0x004fe20000000621 */
[----:B------:R-:W1:Y:S04]  /*1320*/  LDS R31, [R6+0x1c] ;  /* 0x00001c00061f7984 */ /* 0x000e680000000800 */
[----:B------:R-:W2:Y:S04]  /*1330*/  LDS.U8 R33, [R4] ;  /* 0x0000000004217984 */ /* 0x000ea80000000000 */
[----:B------:R-:W3:Y:S01]  /*1340*/  LDS.U8 R34, [R4+0x1] ;  /* 0x0000010004227984 */ /* 0x000ee20000000000 */
[----:B0-----:R-:W-:-:S02]  /*1350*/  LOP3.LUT R22, R23, 0xf0f0f0f, RZ, 0xc0, !PT ;  /* 0x0f0f0f0f17167812 */ /* 0x001fc400078ec0ff */
[----:B------:R-:W-:-:S03]  /*1360*/  SHF.R.U32.HI R23, RZ, 0x4, R23 ;  /* 0x00000004ff177819 */ /* 0x000fc60000011617 */
[----:B-1----:R-:W-:Y:S01]  /*1370*/  IDP.4A.S8.S8 R32, R22, R31, R32 ;  /* 0x0000001f16207226 */ /* 0x002fe20000000620 */
[----:B------:R-:W-:Y:S01]  /*1380*/  LOP3.LUT R23, R23, 0xf0f0f0f, RZ, 0xc0, !PT ;  /* 0x0f0f0f0f17177812 */ /* 0x000fe200078ec0ff */
[----:B------:R-:W0:Y:S02]  /*1390*/  LDS.U8 R22, [R4+0x8] ;  /* 0x0000080004167984 */ /* 0x000e240000000000 */
[----:B--2---:R-:W-:Y:S02]  /*13a0*/  IMAD R33, R32, R33, RZ ;  /* 0x0000002120217224 */ /* 0x004fe400078e02ff */
[----:B------:R-:W-:Y:S01]  /*13b0*/  IDP.4A.S8.S8 R35, R23, R30, R35 ;  /* 0x0000001e17237226 */ /* 0x000fe20000000623 */
[----:B------:R-:W-:Y:S02]  /*13c0*/  LDS R31, [R9+0x4] ;  /* 0x00000400091f7984 */ /* 0x000fe40000000800 */
[----:B------:R-:W-:Y:S01]  /*13d0*/  I2FP.F32.S32 R33, R33 ;  /* 0x0000002100217245 */ /* 0x000fe20000201400 */
[----:B---3--:R-:W-:Y:S01]  /*13e0*/  IMAD R32, R35, R34, RZ ;  /* 0x0000002223207224 */ /* 0x008fe200078e02ff */
[----:B------:R-:W1:Y:S04]  /*13f0*/  LDS R30, [R9] ;  /* 0x00000000091e7984 */ /* 0x000e680000000800 */
[----:B------:R-:W2:Y:S01]  /*1400*/  LDS.U8 R23, [R4+0x9] ;  /* 0x0000090004177984 */ /* 0x000ea20000000000 */
[----:B0-----:R-:W-:Y:S01]  /*1410*/  I2FP.F32.U32 R35, R22 ;  /* 0x0000001600237245 */ /* 0x001fe20000201000 */
[----:B-1----:R-:W-:Y:S01]  /*1420*/  HADD2.F32 R22, -RZ, R30.H1_H1 ;  /* 0x3000001eff167230 */ /* 0x002fe20000004100 */
[----:B--2---:R-:W-:Y:S01]  /*1430*/  I2FP.F32.U32 R34, R23 ;  /* 0x0000001700227245 */ /* 0x004fe20000201000 */
[----:B------:R-:W-:-:S03]  /*1440*/  HADD2.F32 R23, -RZ, R31.H1_H1 ;  /* 0x3000001fff177230 */ /* 0x000fc60000004100 */
[----:B------:R-:W-:Y:S02]  /*1450*/  FFMA.FTZ R22, R22, R35, RZ ;  /* 0x0000002316167223 */ /* 0x000fe400000100ff */
[----:B------:R-:W-:Y:S02]  /*1460*/  LDS R35, [R6+0x60] ;  /* 0x0000600006237984 */ /* 0x000fe40000000800 */
[----:B------:R-:W-:Y:S01]  /*1470*/  FFMA.FTZ R23, R23, R34, R22 ;  /* 0x0000002217177223 */ /* 0x000fe20000010016 */
[----:B------:R-:W-:Y:S01]  /*1480*/  HADD2.F32 R22, -RZ, R30.H0_H0 ;  /* 0x2000001eff167230 */ /* 0x000fe20000004100 */
[----:B------:R-:W-:Y:S01]  /*1490*/  LDS R34, [R6+0x44] ;  /* 0x0000440006227984 */ /* 0x000fe20000000800 */
[----:B------:R-:W-:Y:S01]  /*14a0*/  HADD2.F32 R30, -RZ, R31.H0_H0 ;  /* 0x2000001fff1e7230 */ /* 0x000fe20000004100 */
[----:B------:R-:W-:Y:S02]  /*14b0*/  I2FP.F32.S32 R31, R32 ;  /* 0x00000020001f7245 */ /* 0x000fe40000201400 */
[----:B------:R-:W-:-:S02]  /*14c0*/  FFMA.FTZ R33, R22, R33, RZ ;  /* 0x0000002116217223 */ /* 0x000fc400000100ff */
[----:B------:R-:W0:Y:S02]  /*14d0*/  LDS R22, [R12+0x20] ;  /* 0x000020000c167984 */ /* 0x000e240000000800 */
[----:B------:R-:W-:Y:S02]  /*14e0*/  FFMA.FTZ R31, R30, R31, R33 ;  /* 0x0000001f1e1f7223 */ /* 0x000fe40000010021 */
[----:B------:R-:W1:Y:S04]  /*14f0*/  LDS R33, [R6+0x40] ;  /* 0x0000400006217984 */ /* 0x000e680000000800 */
[----:B------:R-:W2:Y:S01]  /*1500*/  LDS R30, [R12+0x24] ;  /* 0x000024000c1e7984 */ /* 0x000ea20000000800 */
[----:B0-----:R-:W-:Y:S02]  /*1510*/  LOP3.LUT R32, R22, 0xf0f0f0f, RZ, 0xc0, !PT ;  /* 0x0f0f0f0f16207812 */ /* 0x001fe400078ec0ff */
[----:B------:R-:W-:-:S03]  /*1520*/  SHF.R.U32.HI R22, RZ, 0x4, R22 ;  /* 0x00000004ff167819 */ /* 0x000fc60000011616 */
[----:B-1----:R-:W-:Y:S01]  /*1530*/  IDP.4A.S8.S8 R32, R32, R33, RZ ;  /* 0x0000002120207226 */ /* 0x002fe200000006ff */
[----:B------:R-:W-:Y:S02]  /*1540*/  LOP3.LUT R22, R22, 0xf0f0f0f, RZ, 0xc0, !PT ;  /* 0x0f0f0f0f16167812 */ /* 0x000fe400078ec0ff */
[----:B--2---:R-:W-:Y:S02]  /*1550*/  LOP3.LUT R33, R30, 0xf0f0f0f, RZ, 0xc0, !PT ;  /* 0x0f0f0f0f1e217812 */ /* 0x004fe400078ec0ff */
[----:B------:R-:W-:Y:S01]  /*1560*/  SHF.R.U32.HI R30, RZ, 0x4, R30 ;  /* 0x00000004ff1e7819 */ /* 0x000fe2000001161e */
[----:B------:R-:W-:Y:S02]  /*1570*/  IDP.4A.S8.S8 R22, R22, R35, RZ ;  /* 0x0000002316167226 */ /* 0x000fe400000006ff */
[----:B------:R-:W-:Y:S01]  /*1580*/  IDP.4A.S8.S8 R32, R33, R34, R32 ;  /* 0x0000002221207226 */ /* 0x000fe20000000620 */
[----:B------:R-:W-:Y:S01]  /*1590*/  LOP3.LUT R30, R30, 0xf0f0f0f, RZ, 0xc0, !PT ;  /* 0x0f0f0f0f1e1e7812 */ /* 0x000fe200078ec0ff */
[----:B------:R-:W0:Y:S04]  /*15a0*/  LDS R33, [R6+0x64] ;  /* 0x0000640006217984 */ /* 0x000e280000000800 */
[----:B------:R-:W-:Y:S01]  /*15b0*/  LDS R34, [R12+0x3c] ;  /* 0x00003c000c227984 */ /* 0x000fe20000000800 */
[----:B0-----:R-:W-:-:S03]  /*15c0*/  IDP.4A.S8.S8 R33, R30, R33, R22 ;  /* 0x000000211e217226 */ /* 0x001fc60000000616 */
[----:B------:R-:W0:Y:S04]  /*15d0*/  LDS R22, [R12+0x28] ;  /* 0x000028000c167984 */ /* 0x000e280000000800 */
[----:B------:R-:W1:Y:S01]  /*15e0*/  LDS R30, [R6+0x48] ;  /* 0x00004800061e7984 */ /* 0x000e620000000800 */
[----:B0-----:R-:W-:Y:S02]  /*15f0*/  LOP3.LUT R35, R22, 0xf0f0f0f, RZ, 0xc0, !PT ;  /* 0x0f0f0f0f16237812 */ /* 0x001fe400078ec0ff */
[----:B------:R-:W-:-:S03]  /*1600*/  SHF.R.U32.HI R22, RZ, 0x4, R22 ;  /* 0x00000004ff167819 */ /* 0x000fc60000011616 */
[----:B-1----:R-:W-:Y:S01]  /*1610*/  IDP.4A.S8.S8 R32, R35, R30, R32 ;  /* 0x0000001e23207226 */ /* 0x002fe20000000620 */
[----:B------:R-:W-:Y:S01]  /*1620*/  LOP3.LUT R22, R22, 0xf0f0f0f, RZ, 0xc0, !PT ;  /* 0x0f0f0f0f16167812 */ /* 0x000fe200078ec0ff */
[----:B------:R-:W0:Y:S04]  /*1630*/  LDS R30, [R6+0x68] ;  /* 0x00006800061e7984 */ /* 0x000e280000000800 */
[----:B0-----:R-:W-:Y:S02]  /*1640*/  IDP.4A.S8.S8 R33, R22, R30, R33 ;  /* 0x0000001e16217226 */ /* 0x001fe40000000621 */
[----:B------:R-:W0:Y:S04]  /*1650*/  LDS R22, [R12+0x2c] ;  /* 0x00002c000c167984 */ /* 0x000e280000000800 */
[----:B------:R-:W1:Y:S01]  /*1660*/  LDS R30, [R6+0x4c] ;  /* 0x00004c00061e7984 */ /* 0x000e620000000800 */
[----:B0-----:R-:W-:-:S02]  /*1670*/  LOP3.LUT R35, R22, 0xf0f0f0f, RZ, 0xc0, !PT ;  /* 0x0f0f0f0f16237812 */ /* 0x001fc400078ec0ff */
        /* <DEDUP_REMOVED lines=28> */
[----:B0-----:R-:W-:Y:S01]  /*1840*/  IDP.4A.S8.S8 R30, R22, R30, R33 ;  /* 0x0000001e161e7226 */ /* 0x001fe20000000621 */
[----:B------:R-:W-:Y:S01]  /*1850*/  LOP3.LUT R33, R34, 0xf0f0f0f, RZ, 0xc0, !PT ;  /* 0x0f0f0f0f22217812 */ /* 0x000fe200078ec0ff */
[----:B------:R-:W0:Y:S01]  /*1860*/  LDS R22, [R6+0x5c] ;  /* 0x00005c0006167984 */ /* 0x000e220000000800 */
[----:B------:R-:W-:-:S04]  /*1870*/  SHF.R.U32.HI R34, RZ, 0x4, R34 ;  /* 0x00000004ff227819 */ /* 0x000fc80000011622 */
[----:B------:R-:W-:Y:S02]  /*1880*/  LOP3.LUT R35, R34, 0xf0f0f0f, RZ, 0xc0, !PT ;  /* 0x0f0f0f0f22237812 */ /* 0x000fe400078ec0ff */
[----:B------:R-:W1:Y:S01]  /*1890*/  LDS.U8 R34, [R4+0x2] ;  /* 0x0000020004227984 */ /* 0x000e620000000000 */
[----:B0-----:R-:W-:-:S03]  /*18a0*/  IDP.4A.S8.S8 R33, R33, R22, R32 ;  /* 0x0000001621217226 */ /* 0x001fc60000000620 */
[----:B------:R-:W0:Y:S04]  /*18b0*/  LDS R32, [R6+0x7c] ;  /* 0x00007c0006207984 */ /* 0x000e280000000800 */
[----:B------:R-:W2:Y:S01]  /*18c0*/  LDS R22, [R15] ;  /* 0x000000000f167984 */ /* 0x000ea20000000800 */
[----:B-1----:R-:W-:-:S03]  /*18d0*/  IMAD R34, R33, R34, RZ ;  /* 0x0000002221227224 */ /* 0x002fc600078e02ff */
[----:B------:R-:W-:Y:S01]  /*18e0*/  LDS R33, [R8+0xc] ;  /* 0x00000c0008217984 */ /* 0x000fe20000000800 */
[----:B0-----:R-:W-:-:S03]  /*18f0*/  IDP.4A.S8.S8 R32, R35, R32, R30 ;  /* 0x0000002023207226 */ /* 0x001fc6000000061e */
[----:B------:R-:W0:Y:S01]  /*1900*/  LDS.U8 R35, [R4+0x3] ;  /* 0x0000030004237984 */ /* 0x000e220000000000 */
[--C-:B--2---:R-:W-:Y:S02]  /*1910*/  HADD2.F32 R30, -RZ, R22.reuse.H1_H1 ;  /* 0x30000016ff1e7230 */ /* 0x104fe40000004100 */
[----:B------:R-:W-:-:S03]  /*1920*/  HADD2.F32 R22, -RZ, R22.H0_H0 ;  /* 0x20000016ff167230 */ /* 0x000fc60000004100 */
[----:B------:R-:W-:-:S04]  /*1930*/  FMUL.FTZ R36, R23, R30 ;  /* 0x0000001e17247220 */ /* 0x000fc80000410000 */
[----:B------:R-:W-:Y:S02]  /*1940*/  FFMA.FTZ R23, R31, R22, -R36 ;  /* 0x000000161f177223 */ /* 0x000fe40000010824 */
[----:B------:R-:W1:Y:S02]  /*1950*/  LDS R31, [R8+0x8] ;  /* 0x00000800081f7984 */ /* 0x000e640000000800 */
[----:B------:R-:W-:Y:S01]  /*1960*/  FADD.FTZ R23, R2, R23 ;  /* 0x0000001702177221 */ /* 0x000fe20000010000 */
[----:B0-----:R-:W-:Y:S01]  /*1970*/  IMAD R32, R32, R35, RZ ;  /* 0x0000002320207224 */ /* 0x001fe200078e02ff */
[----:B------:R-:W-:Y:S02]  /*1980*/  I2FP.F32.S32 R35, R34 ;  /* 0x0000002200237245 */ /* 0x000fe40000201400 */
[----:B------:R-:W0:Y:S02]  /*1990*/  LDS.U8 R34, [R4+0xa] ;  /* 0x00000a0004227984 */ /* 0x000e240000000000 */
[----:B------:R-:W-:Y:S01]  /*19a0*/  I2FP.F32.S32 R32, R32 ;  /* 0x0000002000207245 */ /* 0x000fe20000201400 */
[----:B-1----:R-:W-:-:S05]  /*19b0*/  HADD2.F32 R2, -RZ, R31.H0_H0 ;  /* 0x2000001fff027230 */ /* 0x002fca0000004100 */
[----:B------:R-:W-:Y:S01]  /*19c0*/  FFMA.FTZ R35, R2, R35, RZ ;  /* 0x0000002302237223 */ /* 0x000fe200000100ff */
[--C-:B------:R-:W-:Y:S02]  /*19d0*/  HADD2.F32 R2, -RZ, R33.reuse.H0_H0 ;  /* 0x20000021ff027230 */ /* 0x100fe40000004100 */
[----:B------:R-:W-:-:S03]  /*19e0*/  HADD2.F32 R33, -RZ, R33.H1_H1 ;  /* 0x30000021ff217230 */ /* 0x000fc60000004100 */
[----:B------:R-:W-:Y:S01]  /*19f0*/  FFMA.FTZ R35, R2, R32, R35 ;  /* 0x0000002002237223 */ /* 0x000fe20000010023 */
[----:B------:R-:W-:Y:S01]  /*1a00*/  HADD2.F32 R2, -RZ, R31.H1_H1 ;  /* 0x3000001fff027230 */ /* 0x000fe20000004100 */
[----:B------:R-:W1:Y:S01]  /*1a10*/  LDS.U8 R32, [R4+0xb] ;  /* 0x00000b0004207984 */ /* 0x000e620000000000 */
[----:B0-----:R-:W-:-:S05]  /*1a20*/  I2FP.F32.U32 R31, R34 ;  /* 0x00000022001f7245 */ /* 0x001fca0000201000 */
[----:B------:R-:W-:Y:S01]  /*1a30*/  FFMA.FTZ R2, R2, R31, RZ ;  /* 0x0000001f02027223 */ /* 0x000fe200000100ff */
[----:B-1----:R-:W-:-:S05]  /*1a40*/  I2FP.F32.U32 R32, R32 ;  /* 0x0000002000207245 */ /* 0x002fca0000201000 */
[----:B------:R-:W-:-:S04]  /*1a50*/  FFMA.FTZ R33, R33, R32, R2 ;  /* 0x0000002021217223 */ /* 0x000fc80000010002 */
[----:B------:R-:W-:-:S04]  /*1a60*/  FMUL.FTZ R33, R30, R33 ;  /* 0x000000211e217220 */ /* 0x000fc80000410000 */
[----:B------:R-:W-:-:S04]  /*1a70*/  FFMA.FTZ R2, R22, R35, -R33 ;  /* 0x0000002316027223 */ /* 0x000fc80000010821 */
[----:B------:R-:W-:Y:S01]  /*1a80*/  FADD.FTZ R2, R23, R2 ;  /* 0x0000000217027221 */ /* 0x000fe20000010000 */
[----:B------:R-:W-:Y:S06]  /*1a90*/  BAR.SYNC.DEFER_BLOCKING 0x0 ;  /* 0x0000000000007b1d */ /* 0x000fec0000010000 */
[----:B------:R-:W-:Y:S05]  /*1aa0*/  @P1 BRA `(.L_x_312) ;  /* 0x0000000c00181947 */ /* 0x000fea0003800000 */
[----:B------:R-:W-:Y:S01]  /*1ab0*/  USHF.L.U32 UR6, UR4, 0x3, URZ ;  /* 0x0000000304067899 */ /* 0x000fe2000800063f */
[----:B------:R-:W-:-:S05]  /*1ac0*/  VIADD R23, R3, 0x20 ;  /* 0x0000002003177836 */ /* 0x000fca0000000000 */
[----:B------:R-:W-:Y:S01]  /*1ad0*/  LEA.HI R23, R23, UR6, RZ, 0x1d ;  /* 0x0000000617177c11 */ /* 0x000fe2000f8fe8ff */
[----:B------:R-:W-:-:S03]  /*1ae0*/  IMAD.U32 R22, RZ, RZ, UR6 ;  /* 0x00000006ff167e24 */ /* 0x000fc6000f8e00ff */
[----:B------:R-:W-:Y:S02]  /*1af0*/  ISETP.GE.OR P1, PT, R23, UR9, P0 ;  /* 0x0000000917007c0c */ /* 0x000fe40008726670 */
[----:B------:R-:W-:-:S04]  /*1b00*/  LOP3.LUT R22, R22, 0x3, R3, 0xf8, !PT ;  /* 0x0000000316167812 */ /* 0x000fc800078ef803 */
[----:B------:R-:W-:-:S04]  /*1b10*/  IADD3 R22, R22, 0x4, RZ ;  /* 0x0000000416167810 */ /* 0x000fc80007ffe0ff */
[----:B------:R-:W-:-:S03]  /*1b20*/  ISETP.GE.OR P0, PT, R22, UR9, P0 ;  /* 0x0000000916007c0c */ /* 0x000fc60008706670 */
[----:B------:R-:W-:Y:S01]  /*1b30*/  @!P1 IMAD.IADD R23, R28, 0x1, R23 ;  /* 0x000000011c179824 */ /* 0x000fe200078e0217 */
[C---:B------:R-:W-:Y:S01]  /*1b40*/  ISETP.GT.U32.OR P0, PT, R3.reuse, 0x3, P0 ;  /* 0x000000030300780c */ /* 0x040fe20000704470 */
[----:B------:R-:W-:Y:S02]  /*1b50*/  IMAD.SHL.U32 R28, R3, 0x4, RZ ;  /* 0x00000004031c7824 */ /* 0x000fe400078e00ff */
[----:B------:R-:W-:-:S03]  /*1b60*/  @!P1 IMAD.WIDE R20, R23, 0x24, R20 ;  /* 0x0000002417149825 */ /* 0x000fc600078e0214 */
[----:B------:R-:W-:-:S04]  /*1b70*/  LOP3.LUT R23, R28, 0x1c, RZ, 0xc0, !PT ;  /* 0x0000001c1c177812 */ /* 0x000fc800078ec0ff */
[----:B------:R-:W-:-:S03]  /*1b80*/  @!P1 IADD3 R20, P2, R23, R20, RZ ;  /* 0x0000001417149210 */ /* 0x000fc60007f5e0ff */
[----:B------:R-:W2:Y:S02]  /*1b90*/  @!P0 LDG.E.CONSTANT R18, desc[UR12][R18.64+0x90] ;  /* 0x0000900c12128981 */ /* 0x000ea4000c1e9900 */
[----:B------:R-:W-:-:S05]  /*1ba0*/  @!P1 IMAD.X R21, RZ, RZ, R21, P2 ;  /* 0x000000ffff159224 */ /* 0x000fca00010e0615 */
        /* <DEDUP_REMOVED lines=15> */
[----:B------:R-:W-:Y:S01]  /*1ca0*/  LDS R20, [R6+0x10] ;  /* 0x0000100006147984 */ /* 0x000fe20000000800 */
[----:B------:R-:W-:Y:S01]  /*1cb0*/  SHF.R.U32.HI R33, RZ, 0x4, R33 ;  /* 0x00000004ff217819 */ /* 0x000fe20000011621 */
[----:B-1----:R-:W-:Y:S01]  /*1cc0*/  IDP.4A.S8.S8 R34, R19, R34, RZ ;  /* 0x0000002213227226 */ /* 0x002fe200000006ff */
[----:B--2---:R-:W-:Y:S02]  /*1cd0*/  LOP3.LUT R19, R32, 0xf0f0f0f, RZ, 0xc0, !PT ;  /* 0x0f0f0f0f20137812 */ /* 0x004fe400078ec0ff */
[----:B------:R-:W-:-:S03]  /*1ce0*/  LOP3.LUT R33, R33, 0xf0f0f0f, RZ, 0xc0, !PT ;  /* 0x0f0f0f0f21217812 */ /* 0x000fc600078ec0ff */
[----:B---3--:R-:W-:Y:S02]  /*1cf0*/  IDP.4A.S8.S8 R34, R19, R31, R34 ;  /* 0x0000001f13227226 */ /* 0x008fe40000000622 */
[----:B------:R-:W0:Y:S01]  /*1d00*/  LDS R31, [R6+0xc] ;  /* 0x00000c00061f7984 */ /* 0x000e220000000800 */
[----:B----4-:R-:W-:-:S03]  /*1d10*/  IDP.4A.S8.S8 R33, R33, R30, RZ ;  /* 0x0000001e21217226 */ /* 0x010fc600000006ff */
[----:B------:R-:W1:Y:S01]  /*1d20*/  LDS R30, [R6+0x2c] ;  /* 0x00002c00061e7984 */ /* 0x000e620000000800 */
[----:B------:R-:W-:-:S03]  /*1d30*/  SHF.R.U32.HI R32, RZ, 0x4, R32 ;  /* 0x00000004ff207819 */ /* 0x000fc60000011620 */
[----:B------:R-:W2:Y:S01]  /*1d40*/  LDS R19, [R12+0x50] ;  /* 0x000050000c137984 */ /* 0x000ea20000000800 */
[----:B------:R-:W-:-:S05]  /*1d50*/  LOP3.LUT R32, R32, 0xf0f0f0f, RZ, 0xc0, !PT ;  /* 0x0f0f0f0f20207812 */ /* 0x000fca00078ec0ff */
[----:B-----5:R-:W-:Y:S01]  /*1d60*/  IDP.4A.S8.S8 R32, R32, R28, R33 ;  /* 0x0000001c20207226 */ /* 0x020fe20000000621 */
[----:B------:R-:W-:Y:S02]  /*1d70*/  LOP3.LUT R28, R22, 0xf0f0f0f, RZ, 0xc0, !PT ;  /* 0x0f0f0f0f161c7812 */ /* 0x000fe400078ec0ff */
[----:B------:R-:W-:-:S03]  /*1d80*/  SHF.R.U32.HI R22, RZ, 0x4, R22 ;  /* 0x00000004ff167819 */ /* 0x000fc60000011616 */
[----:B------:R-:W-:Y:S02]  /*1d90*/  IDP.4A.S8.S8 R34, R28, R21, R34 ;  /* 0x000000151c227226 */ /* 0x000fe40000000622 */
[----:B------:R-:W3:Y:S01]  /*1da0*/  LDS R28, [R6+0x30] ;  /* 0x00003000061c7984 */ /* 0x000ee20000000800 */
[----:B------:R-:W-:-:S03]  /*1db0*/  LOP3.LUT R22, R22, 0xf0f0f0f, RZ, 0xc0, !PT ;  /* 0x0f0f0f0f16167812 */ /* 0x000fc600078ec0ff */
[----:B------:R-:W4:Y:S02]  /*1dc0*/  LDS R21, [R12+0x54] ;  /* 0x000054000c157984 */ /* 0x000f240000000800 */
[----:B------:R-:W-:Y:S01]  /*1dd0*/  IDP.4A.S8.S8 R33, R22, R23, R32 ;  /* 0x0000001716217226 */ /* 0x000fe20000000620 */
[----:B------:R-:W-:Y:S01]  /*1de0*/  LOP3.LUT R23, R18, 0xf0f0f0f, RZ, 0xc0, !PT ;  /* 0x0f0f0f0f12177812 */ /* 0x000fe200078ec0ff */
[----:B------:R-:W5:Y:S01]  /*1df0*/  LDS R22, [R6+0x14] ;  /* 0x0000140006167984 */ /* 0x000f620000000800 */
[----:B------:R-:W-:-:S03]  /*1e00*/  SHF.R.U32.HI R18, RZ, 0x4, R18 ;  /* 0x00000004ff127819 */ /* 0x000fc60000011612 */
[----:B0-----:R-:W-:Y:S01]  /*1e10*/  IDP.4A.S8.S8 R23, R23, R31, R34 ;  /* 0x0000001f17177226 */ /* 0x001fe20000000622 */
[----:B------:R-:W-:Y:S02]  /*1e20*/  LOP3.LUT R31, R18, 0xf0f0f0f, RZ, 0xc0, !PT ;  /* 0x0f0f0f0f121f7812 */ /* 0x000fe400078ec0ff */
[----:B------:R-:W-:Y:S03]  /*1e30*/  LDS R18, [R12+0x58] ;  /* 0x000058000c127984 */ /* 0x000fe60000000800 */
[----:B-1----:R-:W-:Y:S02]  /*1e40*/  IDP.4A.S8.S8 R35, R31, R30, R33 ;  /* 0x0000001e1f237226 */ /* 0x002fe40000000621 */
[----:B------:R-:W0:Y:S01]  /*1e50*/  LDS R30, [R6+0x34] ;  /* 0x00003400061e7984 */ /* 0x000e220000000800 */
[----:B--2---:R-:W-:Y:S02]  /*1e60*/  LOP3.LUT R33, R19, 0xf0f0f0f, RZ, 0xc0, !PT ;  /* 0x0f0f0f0f13217812 */ /* 0x004fe400078ec0ff */
[----:B------:R-:W-:Y:S01]  /*1e70*/  SHF.R.U32.HI R19, RZ, 0x4, R19 ;  /* 0x00000004ff137819 */ /* 0x000fe20000011613 */
[----:B------:R-:W1:Y:S02]  /*1e80*/  LDS R31, [R6+0x18] ;  /* 0x00001800061f7984 */ /* 0x000e640000000800 */
[----:B------:R-:W-:Y:S01]  /*1e90*/  IDP.4A.S8.S8 R33, R33, R20, R23 ;  /* 0x0000001421217226 */ /* 0x000fe20000000617 */
[----:B------:R-:W-:Y:S01]  /*1ea0*/  LOP3.LUT R20, R19, 0xf0f0f0f, RZ, 0xc0, !PT ;  /* 0x0f0f0f0f13147812 */ /* 0x000fe200078ec0ff */
[----:B------:R-:W-:Y:S04]  /*1eb0*/  LDS R23, [R6+0x1c] ;  /* 0x00001c0006177984 */ /* 0x000fe80000000800 */
[----:B------:R-:W2:Y:S01]  /*1ec0*/  LDS R19, [R6+0x38] ;  /* 0x0000380006137984 */ /* 0x000ea20000000800 */
[----:B---3--:R-:W-:-:S03]  /*1ed0*/  IDP.4A.S8.S8 R35, R20, R28, R35 ;  /* 0x0000001c14237226 */ /* 0x008fc60000000623 */
[----:B------:R-:W3:Y:S01]  /*1ee0*/  LDS R20, [R12+0x5c] ;  /* 0x00005c000c147984 */ /* 0x000ee20000000800 */
[----:B----4-:R-:W-:Y:S02]  /*1ef0*/  LOP3.LUT R28, R21, 0xf0f0f0f, RZ, 0xc0, !PT ;  /* 0x0f0f0f0f151c7812 */ /* 0x010fe400078ec0ff */
[----:B------:R-:W-:-:S03]  /*1f00*/  SHF.R.U32.HI R21, RZ, 0x4, R21 ;  /* 0x00000004ff157819 */ /* 0x000fc60000011615 */
[----:B-----5:R-:W-:Y:S01]  /*1f10*/  IDP.4A.S8.S8 R22, R28, R22, R33 ;  /* 0x000000161c167226 */ /* 0x020fe20000000621 */
[----:B------:R-:W-:Y:S02]  /*1f20*/  LOP3.LUT R28, R21, 0xf0f0f0f, RZ, 0xc0, !PT ;  /* 0x0f0f0f0f151c7812 */ /* 0x000fe400078ec0ff */
[----:B------:R-:W4:Y:S03]  /*1f30*/  LDS R21, [R6+0x3c] ;  /* 0x00003c0006157984 */ /* 0x000f260000000800 */
[----:B0-----:R-:W-:Y:S02]  /*1f40*/  IDP.4A.S8.S8 R28, R28, R30, R35 ;  /* 0x0000001e1c1c7226 */ /* 0x001fe40000000623 */
[----:B------:R-:W0:Y:S01]  /*1f50*/  LDS.U8 R30, [R4+0x4] ;  /* 0x00000400041e7984 */ /* 0x000e220000000000 */
[----:B------:R-:W-:Y:S02]  /*1f60*/  LOP3.LUT R32, R18, 0xf0f0f0f, RZ, 0xc0, !PT ;  /* 0x0f0f0f0f12207812 */ /* 0x000fe400078ec0ff */
[----:B------:R-:W-:-:S03]  /*1f70*/  SHF.R.U32.HI R18, RZ, 0x4, R18 ;  /* 0x00000004ff127819 */ /* 0x000fc60000011612 */
[----:B-1----:R-:W-:Y:S01]  /*1f80*/  IDP.4A.S8.S8 R32, R32, R31, R22 ;  /* 0x0000001f20207226 */ /* 0x002fe20000000616 */
[----:B------:R-:W-:Y:S01]  /*1f90*/  LOP3.LUT R18, R18, 0xf0f0f0f, RZ, 0xc0, !PT ;  /* 0x0f0f0f0f12127812 */ /* 0x000fe200078ec0ff */
[----:B------:R-:W1:Y:S04]  /*1fa0*/  LDS.U8 R31, [R4+0x5] ;  /* 0x00000500041f7984 */ /* 0x000e680000000000 */
[----:B------:R-:W5:Y:S01]  /*1fb0*/  LDS R22, [R9] ;  /* 0x0000000009167984 */ /* 0x000f620000000800 */
[----:B--2---:R-:W-:Y:S01]  /*1fc0*/  IDP.4A.S8.S8 R18, R18, R19, R28 ;  /* 0x0000001312127226 */ /* 0x004fe2000000061c */
[----:B---3--:R-:W-:Y:S02]  /*1fd0*/  LOP3.LUT R33, R20, 0xf0f0f0f, RZ, 0xc0, !PT ;  /* 0x0f0f0f0f14217812 */ /* 0x008fe400078ec0ff */
[----:B------:R-:W2:Y:S01]  /*1fe0*/  LDS.U8 R28, [R4+0xc] ;  /* 0x00000c00041c7984 */ /* 0x000ea20000000000 */
[----:B------:R-:W-:-:S02]  /*1ff0*/  SHF.R.U32.HI R20, RZ, 0x4, R20 ;  /* 0x00000004ff147819 */ /* 0x000fc40000011614 */
[----:B------:R-:W-:Y:S01]  /*2000*/  IDP.4A.S8.S8 R33, R33, R23, R32 ;  /* 0x0000001721217226 */ /* 0x000fe20000000620 */
[----:B------:R-:W3:Y:S04]  /*2010*/  LDS R19, [R9+0x4] ;  /* 0x0000040009137984 */ /* 0x000ee80000000800 */
[----:B------:R-:W3:Y:S01]  /*2020*/  LDS.U8 R23, [R4+0xd] ;  /* 0x00000d0004177984 */ /* 0x000ee20000000000 */
[----:B------:R-:W-:-:S03]  /*2030*/  LOP3.LUT R32, R20, 0xf0f0f0f, RZ, 0xc0, !PT ;  /* 0x0f0f0f0f14207812 */ /* 0x000fc600078ec0ff */
[----:B------:R-:W3:Y:S02]  /*2040*/  LDS R20, [R12+0x60] ;  /* 0x000060000c147984 */ /* 0x000ee40000000800 */
[----:B----4-:R-:W-:Y:S02]  /*2050*/  IDP.4A.S8.S8 R18, R32, R21, R18 ;  /* 0x0000001520127226 */ /* 0x010fe40000000612 */
[----:B------:R-:W4:Y:S04]  /*2060*/  LDS R32, [R6+0x40] ;  /* 0x0000400006207984 */ /* 0x000f280000000800 */
[----:B------:R-:W4:Y:S01]  /*2070*/  LDS R21, [R12+0x64] ;  /* 0x000064000c157984 */ /* 0x000f220000000800 */
[----:B0-----:R-:W-:-:S03]  /*2080*/  IMAD R33, R33, R30, RZ ;  /* 0x0000001e21217224 */ /* 0x001fc600078e02ff */
[----:B------:R-:W0:Y:S02]  /*2090*/  LDS R30, [R6+0x44] ;  /* 0x00004400061e7984 */ /* 0x000e240000000800 */
[----:B------:R-:W-:Y:S01]  /*20a0*/  I2FP.F32.S32 R33, R33 ;  /* 0x0000002100217245 */ /* 0x000fe20000201400 */
[----:B-1----:R-:W-:Y:S02]  /*20b0*/  IMAD R34, R18, R31, RZ ;  /* 0x0000001f12227224 */ /* 0x002fe400078e02ff */
[----:B-----5:R-:W-:Y:S01]  /*20c0*/  HADD2.F32 R18, -RZ, R22.H0_H0 ;  /* 0x20000016ff127230 */ /* 0x020fe20000004100 */
[----:B--2---:R-:W-:-:S04]  /*20d0*/  I2FP.F32.U32 R31, R28 ;  /* 0x0000001c001f7245 */ /* 0x004fc80000201000 */
[----:B------:R-:W-:Y:S01]  /*20e0*/  FFMA.FTZ R33, R18, R33, RZ ;  /* 0x0000002112217223 */ /* 0x000fe200000100ff */
[----:B------:R-:W-:Y:S01]  /*20f0*/  HADD2.F32 R18, -RZ, R22.H1_H1 ;  /* 0x30000016ff127230 */ /* 0x000fe20000004100 */
[----:B------:R-:W-:Y:S01]  /*2100*/  I2FP.F32.S32 R34, R34 ;  /* 0x0000002200227245 */ /* 0x000fe20000201400 */
[--C-:B---3--:R-:W-:Y:S01]  /*2110*/  HADD2.F32 R22, -RZ, R19.reuse.H0_H0 ;  /* 0x20000013ff167230 */ /* 0x108fe20000004100 */
[----:B------:R-:W1:Y:S01]  /*2120*/  LDS R28, [R6+0x60] ;  /* 0x00006000061c7984 */ /* 0x000e620000000800 */
[----:B------:R-:W-:Y:S02]  /*2130*/  HADD2.F32 R19, -RZ, R19.H1_H1 ;  /* 0x30000013ff137230 */ /* 0x000fe40000004100 */
[----:B------:R-:W-:Y:S01]  /*2140*/  FFMA.FTZ R18, R18, R31, RZ ;  /* 0x0000001f12127223 */ /* 0x000fe200000100ff */
[----:B------:R-:W-:Y:S01]  /*2150*/  I2FP.F32.U32 R23, R23 ;  /* 0x0000001700177245 */ /* 0x000fe20000201000 */
[----:B------:R-:W-:Y:S01]  /*2160*/  FFMA.FTZ R22, R22, R34, R33 ;  /* 0x0000002216167223 */ /* 0x000fe20000010021 */
[----:B------:R-:W2:Y:S03]  /*2170*/  LDS R31, [R6+0x64] ;  /* 0x00006400061f7984 */ /* 0x000ea60000000800 */
[----:B------:R-:W-:Y:S01]  /*2180*/  FFMA.FTZ R19, R19, R23, R18 ;  /* 0x0000001713137223 */ /* 0x000fe20000010012 */
[----:B------:R-:W-:Y:S01]  /*2190*/  LOP3.LUT R23, R20, 0xf0f0f0f, RZ, 0xc0, !PT ;  /* 0x0f0f0f0f14177812 */ /* 0x000fe200078ec0ff */
[----:B------:R-:W3:Y:S04]  /*21a0*/  LDS R33, [R12+0x68] ;  /* 0x000068000c217984 */ /* 0x000ee80000000800 */
[----:B----4-:R-:W-:Y:S01]  /*21b0*/  IDP.4A.S8.S8 R23, R23, R32, RZ ;  /* 0x0000002017177226 */ /* 0x010fe200000006ff */
[----:B------:R-:W-:Y:S01]  /*21c0*/  LOP3.LUT R35, R21, 0xf0f0f0f, RZ, 0xc0, !PT ;  /* 0x0f0f0f0f15237812 */ /* 0x000fe200078ec0ff */
[----:B------:R-:W4:Y:S04]  /*21d0*/  LDS R32, [R6+0x48] ;  /* 0x0000480006207984 */ /* 0x000f280000000800 */
[----:B------:R-:W-:Y:S01]  /*21e0*/  LDS R18, [R12+0x6c] ;  /* 0x00006c000c127984 */ /* 0x000fe20000000800 */
[----:B0-----:R-:W-:-:S03]  /*21f0*/  IDP.4A.S8.S8 R35, R35, R30, R23 ;  /* 0x0000001e23237226 */ /* 0x001fc60000000617 */
[----:B------:R-:W0:Y:S04]  /*2200*/  LDS R30, [R6+0x68] ;  /* 0x00006800061e7984 */ /* 0x000e280000000800 */
[----:B------:R-:W5:Y:S01]  /*2210*/  LDS R23, [R6+0x4c] ;  /* 0x00004c0006177984 */ /* 0x000f620000000800 */
[----:B------:R-:W-:Y:S02]  /*2220*/  SHF.R.U32.HI R20, RZ, 0x4, R20 ;  /* 0x00000004ff147819 */ /* 0x000fe40000011614 */
[----:B------:R-:W-:Y:S02]  /*2230*/  SHF.R.U32.HI R21, RZ, 0x4, R21 ;  /* 0x00000004ff157819 */ /* 0x000fe40000011615 */
[----:B------:R-:W-:Y:S02]  /*2240*/  LOP3.LUT R37, R20, 0xf0f0f0f, RZ, 0xc0, !PT ;  /* 0x0f0f0f0f14257812 */ /* 0x000fe400078ec0ff */
[----:B------:R-:W-:-:S03]  /*2250*/  LOP3.LUT R21, R21, 0xf0f0f0f, RZ, 0xc0, !PT ;  /* 0x0f0f0f0f15157812 */ /* 0x000fc600078ec0ff */
[----:B-1----:R-:W-:-:S04]  /*2260*/  IDP.4A.S8.S8 R28, R37, R28, RZ ;  /* 0x0000001c251c7226 */ /* 0x002fc800000006ff */
[----:B--2---:R-:W-:Y:S02]  /*2270*/  IDP.4A.S8.S8 R37, R21, R31, R28 ;  /* 0x0000001f15257226 */ /* 0x004fe4000000061c */
[----:B------:R-:W1:Y:S01]  /*2280*/  LDS R31, [R6+0x6c] ;  /* 0x00006c00061f7984 */ /* 0x000e620000000800 */
[----:B---3--:R-:W-:-:S03]  /*2290*/  LOP3.LUT R20, R33, 0xf0f0f0f, RZ, 0xc0, !PT ;  /* 0x0f0f0f0f21147812 */ /* 0x008fc600078ec0ff */
[----:B------:R-:W2:Y:S01]  /*22a0*/  LDS R21, [R12+0x70] ;  /* 0x000070000c157984 */ /* 0x000ea20000000800 */
[----:B------:R-:W-:-:S03]  /*22b0*/  SHF.R.U32.HI R33, RZ, 0x4, R33 ;  /* 0x00000004ff217819 */ /* 0x000fc60000011621 */
[----:B------:R-:W3:Y:S01]  /*22c0*/  LDS R28, [R6+0x50] ;  /* 0x00005000061c7984 */ /* 0x000ee20000000800 */
[----:B----4-:R-:W-:Y:S01]  /*22d0*/  IDP.4A.S8.S8 R34, R20, R32, R35 ;  /* 0x0000002014227226 */ /* 0x010fe20000000623 */
[----:B------:R-:W-:Y:S02]  /*22e0*/  LOP3.LUT R32, R33, 0xf0f0f0f, RZ, 0xc0, !PT ;  /* 0x0f0f0f0f21207812 */ /* 0x000fe400078ec0ff */
[----:B------:R-:W4:Y:S04]  /*22f0*/  LDS R20, [R12+0x74] ;  /* 0x000074000c147984 */ /* 0x000f280000000800 */
[----:B------:R-:W-:Y:S01]  /*2300*/  LDS.U8 R35, [R4+0x6] ;  /* 0x0000060004237984 */ /* 0x000fe20000000000 */
[----:B0-----:R-:W-:Y:S01]  /*2310*/  IDP.4A.S8.S8 R32, R32, R30, R37 ;  /* 0x0000001e20207226 */ /* 0x001fe20000000625 */
[----:B------:R-:W-:-:S05]  /*2320*/  LOP3.LUT R30, R18, 0xf0f0f0f, RZ, 0xc0, !PT ;  /* 0x0f0f0f0f121e7812 */ /* 0x000fca00078ec0ff */
[----:B-----5:R-:W-:Y:S02]  /*2330*/  IDP.4A.S8.S8 R33, R30, R23, R34 ;  /* 0x000000171e217226 */ /* 0x020fe40000000622 */
[----:B------:R-:W0:Y:S04]  /*2340*/  LDS R30, [R6+0x70] ;  /* 0x00007000061e7984 */ /* 0x000e280000000800 */
[----:B------:R-:W5:Y:S01]  /*2350*/  LDS R23, [R6+0x54] ;  /* 0x0000540006177984 */ /* 0x000f620000000800 */
[----:B------:R-:W-:-:S03]  /*2360*/  SHF.R.U32.HI R18, RZ, 0x4, R18 ;  /* 0x00000004ff127819 */ /* 0x000fc60000011612 */
[----:B------:R-:W-:Y:S01]  /*2370*/  LDS R34, [R6+0x58] ;  /* 0x0000580006227984 */ /* 0x000fe20000000800 */
[----:B------:R-:W-:-:S05]  /*2380*/  LOP3.LUT R18, R18, 0xf0f0f0f, RZ, 0xc0, !PT ;  /* 0x0f0f0f0f12127812 */ /* 0x000fca00078ec0ff */
[----:B-1----:R-:W-:Y:S01]  /*2390*/  IDP.4A.S8.S8 R31, R18, R31, R32 ;  /* 0x0000001f121f7226 */ /* 0x002fe20000000620 */
[----:B--2---:R-:W-:Y:S02]  /*23a0*/  LOP3.LUT R18, R21, 0xf0f0f0f, RZ, 0xc0, !PT ;  /* 0x0f0f0f0f15127812 */ /* 0x004fe400078ec0ff */
[----:B------:R-:W-:Y:S02]  /*23b0*/  SHF.R.U32.HI R32, RZ, 0x4, R21 ;  /* 0x00000004ff207819 */ /* 0x000fe40000011615 */
[----:B------:R-:W1:Y:S01]  /*23c0*/  LDS R21, [R6+0x74] ;  /* 0x0000740006157984 */ /* 0x000e620000000800 */
[----:B---3--:R-:W-:-:S03]  /*23d0*/  IDP.4A.S8.S8 R18, R18, R28, R33 ;  /* 0x0000001c12127226 */ /* 0x008fc60000000621 */
[----:B------:R-:W2:Y:S01]  /*23e0*/  LDS R28, [R12+0x78] ;  /* 0x000078000c1c7984 */ /* 0x000ea20000000800 */
[----:B------:R-:W-:Y:S02]  /*23f0*/  LOP3.LUT R32, R32, 0xf0f0f0f, RZ, 0xc0, !PT ;  /* 0x0f0f0f0f20207812 */ /* 0x000fe400078ec0ff */
[----:B----4-:R-:W-:-:S03]  /*2400*/  LOP3.LUT R33, R20, 0xf0f0f0f, RZ, 0xc0, !PT ;  /* 0x0f0f0f0f14217812 */ /* 0x010fc600078ec0ff */
[----:B0-----:R-:W-:Y:S02]  /*2410*/  IDP.4A.S8.S8 R32, R32, R30, R31 ;  /* 0x0000001e20207226 */ /* 0x001fe4000000061f */
[----:B------:R-:W0:Y:S04]  /*2420*/  LDS R31, [R6+0x78] ;  /* 0x00007800061f7984 */ /* 0x000e280000000800 */
[----:B------:R-:W3:Y:S01]  /*2430*/  LDS R30, [R12+0x7c] ;  /* 0x00007c000c1e7984 */ /* 0x000ee20000000800 */
[----:B-----5:R-:W-:-:S03]  /*2440*/  IDP.4A.S8.S8 R33, R33, R23, R18 ;  /* 0x0000001721217226 */ /* 0x020fc60000000612 */
[----:B------:R-:W4:Y:S04]  /*2450*/  LDS R23, [R6+0x5c] ;  /* 0x00005c0006177984 */ /* 0x000f280000000800 */
[----:B------:R-:W5:Y:S01]  /*2460*/  LDS R18, [R6+0x7c] ;  /* 0x00007c0006127984 */ /* 0x000f620000000800 */
[----:B------:R-:W-:-:S04]  /*2470*/  SHF.R.U32.HI R20, RZ, 0x4, R20 ;  /* 0x00000004ff147819 */ /* 0x000fc80000011614 */
[----:B------:R-:W-:-:S05]  /*2480*/  LOP3.LUT R20, R20, 0xf0f0f0f, RZ, 0xc0, !PT ;  /* 0x0f0f0f0f14147812 */ /* 0x000fca00078ec0ff */
[----:B-1----:R-:W-:Y:S01]  /*2490*/  IDP.4A.S8.S8 R20, R20, R21, R32 ;  /* 0x0000001514147226 */ /* 0x002fe20000000620 */
[----:B--2---:R-:W-:Y:S02]  /*24a0*/  SHF.R.U32.HI R21, RZ, 0x4, R28 ;  /* 0x00000004ff157819 */ /* 0x004fe4000001161c */
[----:B------:R-:W-:Y:S02]  /*24b0*/  LOP3.LUT R28, R28, 0xf0f0f0f, RZ, 0xc0, !PT ;  /* 0x0f0f0f0f1c1c7812 */ /* 0x000fe400078ec0ff */
[----:B------:R-:W-:-:S03]  /*24c0*/  LOP3.LUT R21, R21, 0xf0f0f0f, RZ, 0xc0, !PT ;  /* 0x0f0f0f0f15157812 */ /* 0x000fc600078ec0ff */
[----:B------:R-:W-:Y:S02]  /*24d0*/  IDP.4A.S8.S8 R32, R28, R34, R33 ;  /* 0x000000221c207226 */ /* 0x000fe40000000621 */
[----:B------:R-:W1:Y:S04]  /*24e0*/  LDS.U8 R28, [R4+0xe] ;  /* 0x00000e00041c7984 */ /* 0x000e680000000000 */
[----:B------:R-:W2:Y:S01]  /*24f0*/  LDS.U8 R33, [R4+0xf] ;  /* 0x00000f0004217984 */ /* 0x000ea20000000000 */
[----:B0-----:R-:W-:-:S03]  /*2500*/  IDP.4A.S8.S8 R31, R21, R31, R20 ;  /* 0x0000001f151f7226 */ /* 0x001fc60000000614 */
[----:B------:R-:W0:Y:S01]  /*2510*/  LDS R20, [R8+0x8] ;  /* 0x0000080008147984 */ /* 0x000e220000000800 */
[----:B---3--:R-:W-:Y:S02]  /*2520*/  LOP3.LUT R21, R30, 0xf0f0f0f, RZ, 0xc0, !PT ;  /* 0x0f0f0f0f1e157812 */ /* 0x008fe400078ec0ff */
[----:B------:R-:W-:-:S03]  /*2530*/  SHF.R.U32.HI R30, RZ, 0x4, R30 ;  /* 0x00000004ff1e7819 */ /* 0x000fc6000001161e */
[----:B----4-:R-:W-:Y:S01]  /*2540*/  IDP.4A.S8.S8 R32, R21, R23, R32 ;  /* 0x0000001715207226 */ /* 0x010fe20000000620 */
[----:B------:R-:W-:Y:S01]  /*2550*/  LOP3.LUT R30, R30, 0xf0f0f0f, RZ, 0xc0, !PT ;  /* 0x0f0f0f0f1e1e7812 */ /* 0x000fe200078ec0ff */
[----:B------:R-:W3:Y:S04]  /*2560*/  LDS R21, [R8+0xc] ;  /* 0x00000c0008157984 */ /* 0x000ee80000000800 */
[----:B-----5:R-:W-:Y:S01]  /*2570*/  IDP.4A.S8.S8 R31, R30, R18, R31 ;  /* 0x000000121e1f7226 */ /* 0x020fe2000000061f */
[----:B------:R-:W4:Y:S04]  /*2580*/  LDS R23, [R15] ;  /* 0x000000000f177984 */ /* 0x000f280000000800 */
[----:B------:R-:W5:Y:S01]  /*2590*/  LDS.U8 R30, [R4+0x7] ;  /* 0x00000700041e7984 */ /* 0x000f620000000000 */
[----:B------:R-:W-:Y:S01]  /*25a0*/  IMAD R32, R32, R35, RZ ;  /* 0x0000002320207224 */ /* 0x000fe200078e02ff */
[----:B-1----:R-:W-:-:S02]  /*25b0*/  I2FP.F32.U32 R37, R28 ;  /* 0x0000001c00257245 */ /* 0x002fc40000201000 */
[----:B--2---:R-:W-:Y:S01]  /*25c0*/  I2FP.F32.U32 R28, R33 ;  /* 0x00000021001c7245 */ /* 0x004fe20000201000 */
[----:B0-----:R-:W-:-:S05]  /*25d0*/  HADD2.F32 R18, -RZ, R20.H1_H1 ;  /* 0x30000014ff127230 */ /* 0x001fca0000004100 */
[----:B------:R-:W-:Y:S01]  /*25e0*/  FFMA.FTZ R18, R18, R37, RZ ;  /* 0x0000002512127223 */ /* 0x000fe200000100ff */
[----:B---3--:R-:W-:-:S05]  /*25f0*/  HADD2.F32 R33, -RZ, R21.H1_H1 ;  /* 0x30000015ff217230 */ /* 0x008fca0000004100 */
[----:B------:R-:W-:Y:S01]  /*2600*/  FFMA.FTZ R28, R33, R28, R18 ;  /* 0x0000001c211c7223 */ /* 0x000fe20000010012 */
[----:B------:R-:W-:Y:S02]  /*2610*/  HADD2.F32 R18, -RZ, R20.H0_H0 ;  /* 0x20000014ff127230 */ /* 0x000fe40000004100 */
[----:B----4-:R-:W-:Y:S02]  /*2620*/  HADD2.F32 R20, -RZ, R23.H1_H1 ;  /* 0x30000017ff147230 */ /* 0x010fe40000004100 */
[----:B-----5:R-:W-:Y:S01]  /*2630*/  IMAD R30, R31, R30, RZ ;  /* 0x0000001e1f1e7224 */ /* 0x020fe200078e02ff */
[----:B------:R-:W-:Y:S01]  /*2640*/  I2FP.F32.S32 R31, R32 ;  /* 0x00000020001f7245 */ /* 0x000fe20000201400 */
[----:B------:R-:W-:Y:S02]  /*2650*/  HADD2.F32 R21, -RZ, R21.H0_H0 ;  /* 0x20000015ff157230 */ /* 0x000fe40000004100 */
[----:B------:R-:W-:Y:S01]  /*2660*/  FMUL.FTZ R19, R19, R20 ;  /* 0x0000001413137220 */ /* 0x000fe20000410000 */
[----:B------:R-:W-:Y:S01]  /*2670*/  HADD2.F32 R23, -RZ, R23.H0_H0 ;  /* 0x20000017ff177230 */ /* 0x000fe20000004100 */
[----:B------:R-:W-:Y:S01]  /*2680*/  I2FP.F32.S32 R30, R30 ;  /* 0x0000001e001e7245 */ /* 0x000fe20000201400 */
[----:B------:R-:W-:Y:S01]  /*2690*/  FFMA.FTZ R18, R18, R31, RZ ;  /* 0x0000001f12127223 */ /* 0x000fe200000100ff */
[----:B------:R-:W-:-:S02]  /*26a0*/  FMUL.FTZ R28, R20, R28 ;  /* 0x0000001c141c7220 */ /* 0x000fc40000410000 */
[----:B------:R-:W-:Y:S01]  /*26b0*/  FFMA.FTZ R19, R22, R23, -R19 ;  /* 0x0000001716137223 */ /* 0x000fe20000010813 */
[----:B------:R-:W-:-:S03]  /*26c0*/  FFMA.FTZ R18, R21, R30, R18 ;  /* 0x0000001e15127223 */ /* 0x000fc60000010012 */
[----:B------:R-:W-:Y:S01]  /*26d0*/  FADD.FTZ R2, R2, R19 ;  /* 0x0000001302027221 */ /* 0x000fe20000010000 */
[----:B------:R-:W-:-:S04]  /*26e0*/  FFMA.FTZ R23, R23, R18, -R28 ;  /* 0x0000001217177223 */ /* 0x000fc8000001081c */
[----:B------:R-:W-:Y:S01]  /*26f0*/  FADD.FTZ R2, R2, R23 ;  /* 0x0000001702027221 */ /* 0x000fe20000010000 */
[----:B------:R-:W-:Y:S06]  /*2700*/  BAR.SYNC.DEFER_BLOCKING 0x0 ;  /* 0x0000000000007b1d */ /* 0x000fec0000010000 */
.L_x_312:
[----:B------:R-:W-:-:S04]  /*2710*/  UIADD3 UR4, UR4, 0x1, URZ ;  /* 0x0000000104047890 */ /* 0x000fc8000fffe03f */
[----:B------:R-:W-:-:S06]  /*2720*/  UISETP.GE.AND UP0, UPT, UR4, UR8, UPT ;  /* 0x000000080400728c */ /* 0x000fcc000bf06270 */
[----:B------:R-:W-:-:S13]  /*2730*/  PLOP3.LUT P0, PT, PT, PT, UP0, 0x80, 0x0 ;  /* 0x000000000000781c */ /* 0x000fda0003f0f008 */
[----:B------:R-:W-:Y:S05]  /*2740*/  @!P0 BRA `(.L_x_313) ;  /* 0xffffffe000008947 */ /* 0x000fea000383ffff */
.L_x_311:
        /* <DEDUP_REMOVED lines=11> */
[----:B-1----:R-:W0:Y:S01]  /*2800*/  LDC.64 R4, c[0x0][0x220] ;  /* 0x00008800ff047b82 */ /* 0x002e220000000a00 */
[----:B------:R-:W-:Y:S01]  /*2810*/  IMAD R3, R0, UR4, R3 ;  /* 0x0000000400037c24 */ /* 0x000fe2000f8e0203 */
[----:B------:R-:W-:-:S03]  /*2820*/  F2FP.BF16.F32.PACK_AB R0, RZ, R2 ;  /* 0x00000002ff00723e */ /* 0x000fc600000010ff */
[----:B0-----:R-:W-:-:S05]  /*2830*/  IMAD.WIDE.U32 R2, R3, 0x2, R4 ;  /* 0x0000000203027825 */ /* 0x001fca00078e0004 */
[----:B------:R-:W-:Y:S01]  /*2840*/  STG.E.U16 desc[UR12][R2.64], R0 ;  /* 0x0000000002007986 */ /* 0x000fe2000c10150c */
[----:B------:R-:W-:Y:S05]  /*2850*/  EXIT ;  /* 0x000000000000794d */ /* 0x000fea0003800000 */
.L_x_314:
        /* <DEDUP_REMOVED lines=10> */
.L_x_1264:


//--------------------- .text._Z8moe_q3_KIN3c108BFloat16ELb1EEvPKvS3_PT_PKiS7_S7_iiiiiii --------------------------
	.section	.text._Z8moe_q3_KIN3c108BFloat16ELb1EEvPKvS3_PT_PKiS7_S7_iiiiiii,"ax",@progbits
	.align	128
.text._Z8moe_q3_KIN3c108BFloat16ELb1EEvPKvS3_PT_PKiS7_S7_iiiiiii:
        .type           _Z8moe_q3_KIN3c108BFloat16ELb1EEvPKvS3_PT_PKiS7_S7_iiiiiii,@function
        .size           _Z8moe_q3_KIN3c108BFloat16ELb1EEvPKvS3_PT_PKiS7_S7_iiiiiii,(.L_x_1265 - _Z8moe_q3_KIN3c108BFloat16ELb1EEvPKvS3_PT_PKiS7_S7_iiiiiii)
        .other          _Z8moe_q3_KIN3c108BFloat16ELb1EEvPKvS3_PT_PKiS7_S7_iiiiiii,@"STO_CUDA_ENTRY STV_DEFAULT"
_Z8moe_q3_KIN3c108BFloat16ELb1EEvPKvS3_PT_PKiS7_S7_iiiiiii:
        /* <DEDUP_REMOVED lines=30> */
[----:B------:R-:W-:Y:S01]  /*01e0*/  USHF.R.S32.HI UR7, URZ, 0x8, UR7 ;  /* 0x000000083f077899 */ /* 0x000fe20008011407 */
[----:B------:R-:W-:Y:S01]  /*01f0*/  IMAD.SHL.U32 R20, R3, 0x20, RZ ;  /* 0x0000002003147824 */ /* 0x000fe200078e00ff */
[----:B------:R-:W-:Y:S01]  /*0200*/  ULDC UR5, c[0x0][0x240] ;  /* 0x0000900000057ab9 */ /* 0x000fe20000000800 */
[----:B------:R-:W-:Y:S01]  /*0210*/  ULDC.64 UR8, c[0x0][0x210] ;  /* 0x0000840000087ab9 */ /* 0x000fe20000000a00 */
[----:B------:R-:W-:Y:S01]  /*0220*/  UIMAD UR4, UR4, UR5, URZ ;  /* 0x00000005040472a4 */ /* 0x000fe2000f8e023f */
[----:B------:R-:W-:Y:S01]  /*0230*/  IMAD.MOV.U32 R58, RZ, RZ, RZ ;  /* 0x000000ffff3a7224 */ /* 0x000fe200078e00ff */
[----:B------:R-:W2:Y:S02]  /*0240*/  LDC R16, c[0x0][0x248] ;  /* 0x00009200ff107b82 */ /* 0x000ea40000000800 */
[----:B------:R-:W-:-:S04]  /*0250*/  UIADD3 UR8, UP0, UR4, UR8, URZ ;  /* 0x0000000804087290 */ /* 0x000fc8000ff1e03f */
[----:B------:R-:W-:Y:S02]  /*0260*/  ULEA.HI.X.SX32 UR9, UR4, UR9, 0x1, UP0 ;  /* 0x0000000904097291 */ /* 0x000fe400080f0e3f */
[----:B------:R-:W3:Y:S01]  /*0270*/  S2UR UR5, SR_CgaCtaId ;  /* 0x00000000000579c3 */ /* 0x000ee20000008800 */
[----:B------:R-:W-:Y:S02]  /*0280*/  UMOV UR4, 0x400 ;  /* 0x0000040000047882 */ /* 0x000fe40000000000 */
[----:B------:R-:W-:Y:S02]  /*0290*/  UIADD3 UR13, UR4, 0x19c8, URZ ;  /* 0x000019c8040d7890 */ /* 0x000fe4000fffe03f */
[----:B------:R-:W-:Y:S02]  /*02a0*/  UIADD3 UR11, UR4, 0x1080, URZ ;  /* 0x00001080040b7890 */ /* 0x000fe4000fffe03f */
[----:B------:R-:W-:Y:S02]  /*02b0*/  UIADD3 UR12, UR4, 0x1fe8, URZ ;  /* 0x00001fe8040c7890 */ /* 0x000fe4000fffe03f */
[----:B-1----:R-:W-:-:S02]  /*02c0*/  USHF.L.U32 UR10, UR10, 0x5, URZ ;  /* 0x000000050a0a7899 */ /* 0x002fc4000800063f */
[----:B------:R-:W-:Y:S02]  /*02d0*/  UIADD3 UR15, UR4, 0x1188, URZ ;  /* 0x00001188040f7890 */ /* 0x000fe4000fffe03f */
[----:B------:R-:W-:Y:S01]  /*02e0*/  ULOP3.LUT UR6, URZ, UR10, URZ, 0x33, !UPT ;  /* 0x0000000a3f067292 */ /* 0x000fe2000f8e333f */
[CC--:B0-----:R-:W-:Y:S01]  /*02f0*/  LEA.HI R17, R15.reuse, R15.reuse, RZ, 0x1 ;  /* 0x0000000f0f117211 */ /* 0x0c1fe200078f08ff */
[----:B------:R-:W-:Y:S01]  /*0300*/  UIADD3 UR14, UR4, 0x1de8, URZ ;  /* 0x00001de8040e7890 */ /* 0x000fe2000fffe03f */
[----:B------:R-:W-:Y:S01]  /*0310*/  SHF.R.S32.HI R2, RZ, 0x1f, R15 ;  /* 0x0000001fff027819 */ /* 0x000fe2000001140f */
[----:B------:R-:W-:Y:S01]  /*0320*/  UIMAD UR10, UR10, UR7, URZ ;  /* 0x000000070a0a72a4 */ /* 0x000fe2000f8e023f */
[----:B------:R-:W-:Y:S01]  /*0330*/  SHF.R.S32.HI R54, RZ, 0x1, R17 ;  /* 0x00000001ff367819 */ /* 0x000fe20000011411 */
[----:B--2---:R-:W-:Y:S01]  /*0340*/  VIADD R16, R16, UR6 ;  /* 0x0000000610107c36 */ /* 0x004fe20008000000 */
[----:B------:R-:W-:Y:S01]  /*0350*/  LEA.HI R14, R2, R15, RZ, 0x4 ;  /* 0x0000000f020e7211 */ /* 0x000fe200078f20ff */
[----:B------:R-:W-:Y:S01]  /*0360*/  ULDC UR6, c[0x0][0x250] ;  /* 0x0000940000067ab9 */ /* 0x000fe20000000800 */
[----:B------:R-:W-:Y:S01]  /*0370*/  LOP3.LUT R56, R15, 0x3, RZ, 0xc0, !PT ;  /* 0x000000030f387812 */ /* 0x000fe200078ec0ff */
[--C-:B------:R-:W-:Y:S01]  /*0380*/  IMAD R5, R3, 0x10, R54.reuse ;  /* 0x0000001003057824 */ /* 0x100fe200078e0236 */
[----:B------:R-:W-:Y:S01]  /*0390*/  LOP3.LUT R4, R14, 0xfffffff0, RZ, 0xc0, !PT ;  /* 0xfffffff00e047812 */ /* 0x000fe200078ec0ff */
[C---:B------:R-:W-:Y:S01]  /*03a0*/  IMAD R54, R15.reuse, 0x10, R54 ;  /* 0x000000100f367824 */ /* 0x040fe200078e0236 */
[----:B------:R-:W-:Y:S01]  /*03b0*/  SHF.R.S32.HI R14, RZ, 0x4, R14 ;  /* 0x00000004ff0e7819 */ /* 0x000fe2000001140e */
[----:B---3--:R-:W-:Y:S01]  /*03c0*/  ULEA UR13, UR5, UR13, 0x18 ;  /* 0x0000000d050d7291 */ /* 0x008fe2000f8ec03f */
[----:B------:R-:W-:Y:S01]  /*03d0*/  SHF.R.S32.HI R0, RZ, 0x1f, R5 ;  /* 0x0000001fff007819 */ /* 0x000fe20000011405 */
[----:B------:R-:W-:Y:S01]  /*03e0*/  IMAD.IADD R4, R15, 0x1, -R4 ;  /* 0x000000010f047824 */ /* 0x000fe200078e0a04 */
[----:B------:R-:W-:Y:S01]  /*03f0*/  LOP3.LUT R56, R7, 0xfffffffc, R56, 0xe2, !PT ;  /* 0xfffffffc07387812 */ /* 0x000fe200078ee238 */
[----:B------:R-:W-:Y:S01]  /*0400*/  IMAD.SHL.U32 R7, R3, 0x4, RZ ;  /* 0x0000000403077824 */ /* 0x000fe200078e00ff */
[----:B------:R-:W-:Y:S01]  /*0410*/  LEA.HI R0, R0, R5, RZ, 0x5 ;  /* 0x0000000500007211 */ /* 0x000fe200078f28ff */
[----:B------:R-:W-:Y:S01]  /*0420*/  IMAD R53, R15, 0x2, R14 ;  /* 0x000000020f357824 */ /* 0x000fe200078e020e */
[----:B------:R-:W-:Y:S01]  /*0430*/  SHF.R.S32.HI R11, RZ, 0x1f, R4 ;  /* 0x0000001fff0b7819 */ /* 0x000fe20000011404 */
[----:B------:R-:W-:Y:S01]  /*0440*/  ULEA UR17, UR5, UR4, 0x18 ;  /* 0x0000000405117291 */ /* 0x000fe2000f8ec03f */
[----:B------:R-:W-:Y:S01]  /*0450*/  LOP3.LUT R0, R0, 0xffffffe0, RZ, 0xc0, !PT ;  /* 0xffffffe000007812 */ /* 0x000fe200078ec0ff */
[----:B------:R-:W-:Y:S01]  /*0460*/  USHF.R.S32.HI UR4, URZ, 0x1f, UR6 ;  /* 0x0000001f3f047899 */ /* 0x000fe20008011406 */
[----:B------:R-:W-:Y:S01]  /*0470*/  LEA.HI R10, R2, R15, RZ, 0x3 ;  /* 0x0000000f020a7211 */ /* 0x000fe200078f18ff */
[----:B------:R-:W-:Y:S01]  /*0480*/  ULEA UR11, UR5, UR11, 0x18 ;  /* 0x0000000b050b7291 */ /* 0x000fe2000f8ec03f */
[----:B------:R-:W-:Y:S01]  /*0490*/  VIADDMNMX R0, R5, -R0, R16, PT ;  /* 0x8000000005007246 */ /* 0x000fe20003800110 */
[----:B------:R-:W-:Y:S01]  /*04a0*/  IMAD R5, R3, 0x2, R14 ;  /* 0x0000000203057824 */ /* 0x000fe200078e020e */
[----:B------:R-:W-:Y:S01]  /*04b0*/  LEA.HI R8, R11, R4, RZ, 0x3 ;  /* 0x000000040b087211 */ /* 0x000fe200078f18ff */
[----:B------:R-:W-:Y:S01]  /*04c0*/  ULEA UR12, UR5, UR12, 0x18 ;  /* 0x0000000c050c7291 */ /* 0x000fe2000f8ec03f */
[----:B------:R-:W-:Y:S01]  /*04d0*/  LEA.HI.SX32 R19, R10, R7, 0x1d ;  /* 0x000000070a137211 */ /* 0x000fe200078feaff */
[----:B------:R-:W-:Y:S01]  /*04e0*/  ULEA UR14, UR5, UR14, 0x18 ;  /* 0x0000000e050e7291 */ /* 0x000fe2000f8ec03f */
[----:B------:R-:W-:Y:S01]  /*04f0*/  VIMNMX R9, R16, R5, PT ;  /* 0x0000000510097248 */ /* 0x000fe20003fe0100 */
[----:B------:R-:W-:Y:S01]  /*0500*/  ULEA UR15, UR5, UR15, 0x18 ;  /* 0x0000000f050f7291 */ /* 0x000fe2000f8ec03f */
[----:B------:R-:W-:Y:S01]  /*0510*/  VIADDMNMX R7, R5, 0x8, R16, PT ;  /* 0x0000000805077846 */ /* 0x000fe20003800110 */
[----:B------:R-:W-:Y:S01]  /*0520*/  ULEA.HI UR4, UR4, UR6, URZ, 0x5 ;  /* 0x0000000604047291 */ /* 0x000fe2000f8f283f */
[----:B------:R-:W-:-:S02]  /*0530*/  LEA.HI R11, R9, R9, RZ, 0x1 ;  /* 0x00000009090b7211 */ /* 0x000fc400078f08ff */
[--C-:B------:R-:W-:Y:S01]  /*0540*/  VIADDMNMX R6, R5, 0x10, R16.reuse, PT ;  /* 0x0000001005067846 */ /* 0x100fe20003800110 */
[----:B------:R-:W-:Y:S01]  /*0550*/  USHF.R.S32.HI UR16, URZ, 0x5, UR4 ;  /* 0x000000053f107899 */ /* 0x000fe20008011404 */
[----:B------:R-:W-:Y:S02]  /*0560*/  LEA.HI R12, R11, R4, RZ, 0x1f ;  /* 0x000000040b0c7211 */ /* 0x000fe400078ff8ff */
[--C-:B------:R-:W-:Y:S01]  /*0570*/  VIADDMNMX R5, R5, 0x18, R16.reuse, PT ;  /* 0x0000001805057846 */ /* 0x100fe20003800110 */
[----:B------:R-:W-:Y:S01]  /*0580*/  UMOV UR4, URZ ;  /* 0x0000003f00047c82 */ /* 0x000fe20008000000 */
[----:B------:R-:W-:Y:S02]  /*0590*/  VIADDMNMX R11, R19, 0x10, R16, PT ;  /* 0x00000010130b7846 */ /* 0x000fe40003800110 */
[----:B------:R-:W-:Y:S02]  /*05a0*/  LEA.HI R13, R7, R7, RZ, 0x1 ;  /* 0x00000007070d7211 */ /* 0x000fe400078f08ff */
[----:B------:R-:W-:-:S02]  /*05b0*/  LEA.HI R45, R6, R6, RZ, 0x1 ;  /* 0x00000006062d7211 */ /* 0x000fc400078f08ff */
[----:B------:R-:W-:Y:S02]  /*05c0*/  LEA.HI R21, R5, R5, RZ, 0x1 ;  /* 0x0000000505157211 */ /* 0x000fe400078f08ff */
[----:B------:R-:W-:Y:S02]  /*05d0*/  LOP3.LUT R10, R10, 0xfffffff8, RZ, 0xc0, !PT ;  /* 0xfffffff80a0a7812 */ /* 0x000fe400078ec0ff */
[----:B------:R-:W-:Y:S02]  /*05e0*/  SHF.R.S32.HI R18, RZ, 0x1f, R11 ;  /* 0x0000001fff127819 */ /* 0x000fe4000001140b */
[-C--:B------:R-:W-:Y:S02]  /*05f0*/  LEA.HI R44, R13, R4.reuse, RZ, 0x1f ;  /* 0x000000040d2c7211 */ /* 0x080fe400078ff8ff */
[----:B------:R-:W-:Y:S02]  /*0600*/  LEA.HI R2, R2, R15, RZ, 0x2 ;  /* 0x0000000f02027211 */ /* 0x000fe400078f10ff */
[----:B------:R-:W-:Y:S01]  /*0610*/  VIMNMX R13, R16, R19, PT ;  /* 0x00000013100d7248 */ /* 0x000fe20003fe0100 */
[----:B------:R-:W-:Y:S01]  /*0620*/  IMAD R44, R7, 0x10, R44 ;  /* 0x00000010072c7824 */ /* 0x000fe200078e022c */
[-C--:B------:R-:W-:Y:S01]  /*0630*/  LEA.HI R45, R45, R4.reuse, RZ, 0x1f ;  /* 0x000000042d2d7211 */ /* 0x080fe200078ff8ff */
[----:B------:R-:W-:Y:S01]  /*0640*/  IMAD R7, R7, UR7, RZ ;  /* 0x0000000707077c24 */ /* 0x000fe2000f8e02ff */
[----:B------:R-:W-:Y:S01]  /*0650*/  LEA.HI R46, R21, R4, RZ, 0x1f ;  /* 0x00000004152e7211 */ /* 0x000fe200078ff8ff */
[----:B------:R-:W-:Y:S01]  /*0660*/  IMAD.IADD R4, R15, 0x1, -R10 ;  /* 0x000000010f047824 */ /* 0x000fe200078e0a0a */
[----:B------:R-:W-:Y:S01]  /*0670*/  LEA.HI R23, R18, R11, RZ, 0x2 ;  /* 0x0000000b12177211 */ /* 0x000fe200078f10ff */
[----:B------:R-:W-:Y:S01]  /*0680*/  IMAD R45, R6, 0x10, R45 ;  /* 0x00000010062d7824 */ /* 0x000fe200078e022d */
[----:B------:R-:W-:Y:S01]  /*0690*/  SHF.R.S32.HI R18, RZ, 0x2, R2 ;  /* 0x00000002ff127819 */ /* 0x000fe20000011402 */
[----:B------:R-:W-:Y:S01]  /*06a0*/  IMAD R46, R5, 0x10, R46 ;  /* 0x00000010052e7824 */ /* 0x000fe200078e022e */
[----:B------:R-:W-:-:S02]  /*06b0*/  SHF.R.S32.HI R10, RZ, 0x1f, R13 ;  /* 0x0000001fff0a7819 */ /* 0x000fc4000001140d */
[----:B------:R-:W-:Y:S01]  /*06c0*/  SHF.R.S32.HI R19, RZ, 0x1f, R4 ;  /* 0x0000001fff137819 */ /* 0x000fe20000011404 */
[----:B------:R-:W-:Y:S01]  /*06d0*/  IMAD R55, R15, 0x8, R18 ;  /* 0x000000080f377824 */ /* 0x000fe200078e0212 */
[----:B------:R-:W-:Y:S02]  /*06e0*/  LEA.HI R21, R10, R13, RZ, 0x2 ;  /* 0x0000000d0a157211 */ /* 0x000fe400078f10ff */
[----:B------:R-:W-:Y:S02]  /*06f0*/  VIMNMX R52, R16, R3, PT ;  /* 0x0000000310347248 */ /* 0x000fe40003fe0100 */
[C-C-:B------:R-:W-:Y:S02]  /*0700*/  VIADDMNMX R18, R3.reuse, 0x4, R16.reuse, PT ;  /* 0x0000000403127846 */ /* 0x140fe40003800110 */
[--C-:B------:R-:W-:Y:S02]  /*0710*/  VIADDMNMX R22, R3, 0x18, R16.reuse, PT ;  /* 0x0000001803167846 */ /* 0x100fe40003800110 */
[--C-:B------:R-:W-:Y:S01]  /*0720*/  LOP3.LUT R2, R20, 0xffffffe0, R15.reuse, 0xe2, !PT ;  /* 0xffffffe014027812 */ /* 0x100fe200078ee20f */
[C-C-:B------:R-:W-:Y:S01]  /*0730*/  IMAD R51, R18.reuse, 0x21, R15.reuse ;  /* 0x0000002112337824 */ /* 0x140fe200078e020f */
[-C--:B------:R-:W-:Y:S01]  /*0740*/  LEA.HI R10, R19, R4.reuse, RZ, 0x2 ;  /* 0x00000004130a7211 */ /* 0x080fe200078f10ff */
[----:B------:R-:W-:Y:S01]  /*0750*/  IMAD R19, R18, UR7, RZ ;  /* 0x0000000712137c24 */ /* 0x000fe2000f8e02ff */
[-C--:B------:R-:W-:Y:S01]  /*0760*/  LEA.HI R38, R21, R4.reuse, RZ, 0x1e ;  /* 0x0000000415267211 */ /* 0x080fe200078ff0ff */
[C---:B------:R-:W-:Y:S01]  /*0770*/  IMAD R43, R22.reuse, UR7, RZ ;  /* 0x00000007162b7c24 */ /* 0x040fe2000f8e02ff */
[----:B------:R-:W-:Y:S01]  /*0780*/  LEA.HI R48, R23, R4, RZ, 0x1e ;  /* 0x0000000417307211 */ /* 0x000fe200078ff0ff */
[--C-:B------:R-:W-:Y:S01]  /*0790*/  IMAD R37, R22, 0x21, R15.reuse ;  /* 0x0000002116257824 */ /* 0x100fe200078e020f */
[----:B------:R-:W-:Y:S01]  /*07a0*/  VIADDMNMX R50, R3, 0x8, R16, PT ;  /* 0x0000000803327846 */ /* 0x000fe20003800110 */
[----:B------:R-:W-:Y:S01]  /*07b0*/  IMAD R47, R13, 0x8, R38 ;  /* 0x000000080d2f7824 */ /* 0x000fe200078e0226 */
[----:B------:R-:W-:Y:S01]  /*07c0*/  VIADDMNMX R34, R3, 0xc, R16, PT ;  /* 0x0000000c03227846 */ /* 0x000fe20003800110 */
[----:B------:R-:W-:Y:S01]  /*07d0*/  IMAD R48, R11, 0x8, R48 ;  /* 0x000000080b307824 */ /* 0x000fe200078e0230 */
[C-C-:B------:R-:W-:Y:S01]  /*07e0*/  VIADDMNMX R20, R3.reuse, 0x10, R16.reuse, PT ;  /* 0x0000001003147846 */ /* 0x140fe20003800110 */
[----:B------:R-:W-:Y:S01]  /*07f0*/  IMAD R23, R50, UR7, RZ ;  /* 0x0000000732177c24 */ /* 0x000fe2000f8e02ff */
[--C-:B------:R-:W-:Y:S01]  /*0800*/  VIADDMNMX R36, R3, 0x14, R16.reuse, PT ;  /* 0x0000001403247846 */ /* 0x100fe20003800110 */
[----:B------:R-:W-:Y:S01]  /*0810*/  IMAD R21, R34, UR7, RZ ;  /* 0x0000000722157c24 */ /* 0x000fe2000f8e02ff */
[----:B------:R-:W-:Y:S01]  /*0820*/  LOP3.LUT R4, R17, 0xfffffffe, RZ, 0xc0, !PT ;  /* 0xfffffffe11047812 */ /* 0x000fe200078ec0ff */
[----:B------:R-:W-:Y:S01]  /*0830*/  IMAD R17, R52, UR7, RZ ;  /* 0x0000000734117c24 */ /* 0x000fe2000f8e02ff */
[----:B------:R-:W-:Y:S01]  /*0840*/  VIADDMNMX R16, R3, 0x1c, R16, PT ;  /* 0x0000001c03107846 */ /* 0x000fe20003800110 */
[----:B------:R-:W-:Y:S01]  /*0850*/  IMAD R41, R36, UR7, RZ ;  /* 0x0000000724297c24 */ /* 0x000fe2000f8e02ff */
[----:B------:R-:W-:Y:S01]  /*0860*/  SHF.R.S32.HI R40, RZ, 0x1f, R14 ;  /* 0x0000001fff287819 */ /* 0x000fe2000001140e */
[----:B------:R-:W-:Y:S01]  /*0870*/  IMAD.IADD R4, R15, 0x1, -R4 ;  /* 0x000000010f047824 */ /* 0x000fe200078e0a04 */
[----:B------:R-:W-:Y:S01]  /*0880*/  IADD3 R33, P6, R14, R17, RZ ;  /* 0x000000110e217210 */ /* 0x000fe20007fde0ff */
[--C-:B------:R-:W-:Y:S01]  /*0890*/  IMAD R52, R52, 0x21, R15.reuse ;  /* 0x0000002134347824 */ /* 0x100fe200078e020f */
[----:B------:R-:W-:Y:S01]  /*08a0*/  IADD3 R32, P5, R14, R19, RZ ;  /* 0x000000130e207210 */ /* 0x000fe20007fbe0ff */
[--C-:B------:R-:W-:Y:S01]  /*08b0*/  IMAD R50, R50, 0x21, R15.reuse ;  /* 0x0000002132327824 */ /* 0x100fe200078e020f */
[----:B------:R-:W-:Y:S01]  /*08c0*/  IADD3 R27, P0, R14, R43, RZ ;  /* 0x0000002b0e1b7210 */ /* 0x000fe20007f1e0ff */
[--C-:B------:R-:W-:Y:S01]  /*08d0*/  IMAD R34, R34, 0x21, R15.reuse ;  /* 0x0000002122227824 */ /* 0x100fe200078e020f */
[----:B------:R-:W-:Y:S01]  /*08e0*/  IADD3 R30, P3, R14, R21, RZ ;  /* 0x000000150e1e7210 */ /* 0x000fe20007f7e0ff */
[--C-:B------:R-:W-:Y:S01]  /*08f0*/  IMAD R35, R20, 0x21, R15.reuse ;  /* 0x0000002114237824 */ /* 0x100fe200078e020f */
[-C--:B------:R-:W-:Y:S01]  /*0900*/  LEA.HI.X.SX32 R26, R17, R40.reuse, 0x1, P6 ;  /* 0x00000028111a7211 */ /* 0x080fe200030f0eff */
[--C-:B------:R-:W-:Y:S01]  /*0910*/  IMAD R36, R36, 0x21, R15.reuse ;  /* 0x0000002124247824 */ /* 0x100fe200078e020f */
[-C--:B------:R-:W-:Y:S01]  /*0920*/  LEA.HI.X.SX32 R24, R19, R40.reuse, 0x1, P5 ;  /* 0x0000002813187211 */ /* 0x080fe200028f0eff */
[----:B------:R-:W-:Y:S01]  /*0930*/  IMAD R42, R16, 0x21, R15 ;  /* 0x00000021102a7824 */ /* 0x000fe200078e020f */
[----:B------:R-:W-:Y:S01]  /*0940*/  IADD3 R31, P4, R14, R23, RZ ;  /* 0x000000170e1f7210 */ /* 0x000fe20007f9e0ff */
[----:B------:R-:W-:Y:S01]  /*0950*/  IMAD R39, R20, UR7, RZ ;  /* 0x0000000714277c24 */ /* 0x000fe2000f8e02ff */
[----:B------:R-:W-:Y:S01]  /*0960*/  IADD3 R28, P1, R14, R41, RZ ;  /* 0x000000290e1c7210 */ /* 0x000fe20007f3e0ff */
[----:B------:R-:W-:Y:S01]  /*0970*/  IMAD R15, R16, UR7, RZ ;  /* 0x00000007100f7c24 */ /* 0x000fe2000f8e02ff */
[-C--:B------:R-:W-:Y:S01]  /*0980*/  LEA.HI.X.SX32 R19, R43, R40.reuse, 0x1, P0 ;  /* 0x000000282b137211 */ /* 0x080fe200000f0eff */
[C---:B------:R-:W-:Y:S01]  /*0990*/  IMAD R43, R9.reuse, 0x10, R12 ;  /* 0x00000010092b7824 */ /* 0x040fe200078e020c */
[C---:B------:R-:W-:Y:S01]  /*09a0*/  IADD3 R29, P2, R14.reuse, R39, RZ ;  /* 0x000000270e1d7210 */ /* 0x040fe20007f5e0ff */
[----:B------:R-:W-:Y:S01]  /*09b0*/  IMAD R9, R9, UR7, RZ ;  /* 0x0000000709097c24 */ /* 0x000fe2000f8e02ff */
[----:B------:R-:W-:Y:S01]  /*09c0*/  IADD3 R25, P6, R14, R15, RZ ;  /* 0x0000000f0e197210 */ /* 0x000fe20007fde0ff */
[----:B------:R-:W-:Y:S01]  /*09d0*/  IMAD R38, R13, UR7, RZ ;  /* 0x000000070d267c24 */ /* 0x000fe2000f8e02ff */
[----:B------:R-:W-:Y:S01]  /*09e0*/  LEA.HI.X.SX32 R22, R21, R40, 0x1, P3 ;  /* 0x0000002815167211 */ /* 0x000fe200018f0eff */
[----:B------:R-:W-:Y:S01]  /*09f0*/  IMAD.SHL.U32 R3, R3, 0x20, RZ ;  /* 0x0000002003037824 */ /* 0x000fe200078e00ff */
[----:B------:R-:W-:-:S02]  /*0a00*/  SHF.R.S32.HI R8, RZ, 0x3, R8 ;  /* 0x00000003ff087819 */ /* 0x000fc40000011408 */
[-C--:B------:R-:W-:Y:S02]  /*0a10*/  LEA.HI.X.SX32 R23, R23, R40.reuse, 0x1, P4 ;  /* 0x0000002817177211 */ /* 0x080fe400020f0eff */
[-C--:B------:R-:W-:Y:S01]  /*0a20*/  LEA.HI.X.SX32 R21, R39, R40.reuse, 0x1, P2 ;  /* 0x0000002827157211 */ /* 0x080fe200010f0eff */
[----:B------:R-:W-:Y:S01]  /*0a30*/  IMAD R39, R5, UR7, RZ ;  /* 0x0000000705277c24 */ /* 0x000fe2000f8e02ff */
[-C--:B------:R-:W-:Y:S02]  /*0a40*/  LEA.HI.X.SX32 R20, R41, R40.reuse, 0x1, P1 ;  /* 0x0000002829147211 */ /* 0x080fe400008f0eff */
[----:B------:R-:W-:Y:S01]  /*0a50*/  LEA.HI.X.SX32 R18, R15, R40, 0x1, P6 ;  /* 0x000000280f127211 */ /* 0x000fe200030f0eff */
[----:B------:R-:W-:Y:S01]  /*0a60*/  IMAD R40, R11, UR7, RZ ;  /* 0x000000070b287c24 */ /* 0x000fe2000f8e02ff */
[----:B------:R-:W-:Y:S01]  /*0a70*/  SHF.R.S32.HI R5, RZ, 0x2, R10 ;  /* 0x00000002ff057819 */ /* 0x000fe2000001140a */
[----:B------:R-:W-:Y:S01]  /*0a80*/  IMAD R11, R6, UR7, RZ ;  /* 0x00000007060b7c24 */ /* 0x000fe2000f8e02ff */
[----:B------:R-:W-:-:S02]  /*0a90*/  SHF.R.S32.HI R10, RZ, 0x1f, R8 ;  /* 0x0000001fff0a7819 */ /* 0x000fc40000011408 */
[C---:B------:R-:W-:Y:S02]  /*0aa0*/  IADD3 R17, P0, R8.reuse, R9, RZ ;  /* 0x0000000908117210 */ /* 0x040fe40007f1e0ff */
[C---:B------:R-:W-:Y:S02]  /*0ab0*/  IADD3 R16, P1, R8.reuse, R7, RZ ;  /* 0x0000000708107210 */ /* 0x040fe40007f3e0ff */
[C---:B------:R-:W-:Y:S02]  /*0ac0*/  IADD3 R15, P2, R8.reuse, R11, RZ ;  /* 0x0000000b080f7210 */ /* 0x040fe40007f5e0ff */
[----:B------:R-:W-:Y:S02]  /*0ad0*/  IADD3 R14, P3, R8, R39, RZ ;  /* 0x00000027080e7210 */ /* 0x000fe40007f7e0ff */
[-C--:B------:R-:W-:Y:S02]  /*0ae0*/  LEA.HI.X.SX32 R13, R9, R10.reuse, 0x1, P0 ;  /* 0x0000000a090d7211 */ /* 0x080fe400000f0eff */
[----:B------:R-:W-:-:S02]  /*0af0*/  LEA.HI.X.SX32 R12, R7, R10, 0x1, P1 ;  /* 0x0000000a070c7211 */ /* 0x000fc400008f0eff */
[----:B------:R-:W-:Y:S02]  /*0b00*/  SHF.R.S32.HI R41, RZ, 0x1f, R5 ;  /* 0x0000001fff297819 */ /* 0x000fe40000011405 */
[C---:B------:R-:W-:Y:S02]  /*0b10*/  IADD3 R9, P0, R5.reuse, R38, RZ ;  /* 0x0000002605097210 */ /* 0x040fe40007f1e0ff */
[----:B------:R-:W-:Y:S02]  /*0b20*/  IADD3 R8, P1, R5, R40, RZ ;  /* 0x0000002805087210 */ /* 0x000fe40007f3e0ff */
[----:B------:R-:W-:Y:S02]  /*0b30*/  SHF.R.S32.HI R5, RZ, 0x1f, R0 ;  /* 0x0000001fff057819 */ /* 0x000fe40000011400 */
[-C--:B------:R-:W-:Y:S02]  /*0b40*/  LEA.HI.X.SX32 R7, R38, R41.reuse, 0x1, P0 ;  /* 0x0000002926077211 */ /* 0x080fe400000f0eff */
[----:B------:R-:W-:-:S02]  /*0b50*/  LEA.HI.X.SX32 R6, R40, R41, 0x1, P1 ;  /* 0x0000002928067211 */ /* 0x000fc400008f0eff */
[----:B------:R-:W-:Y:S02]  /*0b60*/  LEA.HI R41, R5, R0, RZ, 0x4 ;  /* 0x0000000005297211 */ /* 0x000fe400078f20ff */
[----:B------:R-:W-:Y:S02]  /*0b70*/  LEA.HI.X.SX32 R11, R11, R10, 0x1, P2 ;  /* 0x0000000a0b0b7211 */ /* 0x000fe400010f0eff */
[----:B------:R-:W-:Y:S02]  /*0b80*/  LEA.HI.SX32 R41, R41, R4, 0x1c ;  /* 0x0000000429297211 */ /* 0x000fe400078fe2ff */
[----:B------:R-:W-:Y:S01]  /*0b90*/  LEA.HI.X.SX32 R10, R39, R10, 0x1, P3 ;  /* 0x0000000a270a7211 */ /* 0x000fe200018f0eff */
[C---:B------:R-:W-:Y:S01]  /*0ba0*/  IMAD R39, R0.reuse, UR7, RZ ;  /* 0x0000000700277c24 */ /* 0x040fe2000f8e02ff */
[----:B------:R-:W-:Y:S01]  /*0bb0*/  SHF.R.S32.HI R38, RZ, 0x1f, R4 ;  /* 0x0000001fff267819 */ /* 0x000fe20000011404 */
[----:B------:R-:W-:Y:S01]  /*0bc0*/  IMAD R41, R0, 0x2, R41 ;  /* 0x0000000200297824 */ /* 0x000fe200078e0229 */
[----:B------:R-:W-:-:S02]  /*0bd0*/  LEA R0, R55, UR13, 0x2 ;  /* 0x0000000d37007c11 */ /* 0x000fc4000f8e10ff */
[----:B------:R-:W-:Y:S02]  /*0be0*/  IADD3 R5, P0, R4, R39, RZ ;  /* 0x0000002704057210 */ /* 0x000fe40007f1e0ff */
[----:B------:R-:W-:Y:S01]  /*0bf0*/  LEA R56, R56, UR12, 0x2 ;  /* 0x0000000c38387c11 */ /* 0x000fe2000f8e10ff */
[----:B------:R-:W-:Y:S01]  /*0c00*/  VIADD R0, R0, 0x1 ;  /* 0x0000000100007836 */ /* 0x000fe20000000000 */
[----:B------:R-:W-:Y:S02]  /*0c10*/  LEA.HI.X.SX32 R4, R39, R38, 0x1, P0 ;  /* 0x0000002627047211 */ /* 0x000fe400000f0eff */
        /* <DEDUP_REMOVED lines=15> */
[----:B------:R-:W-:-:S07]  /*0d10*/  LEA R57, R41, UR11, 0x2 ;  /* 0x0000000b29397c11 */ /* 0x000fce000f8e10ff */
.L_x_321:
[----:B0-----:R-:W0:Y:S01]  /*0d20*/  S2R R62, SR_TID.X ;  /* 0x00000000003e7919 */ /* 0x001e220000002100 */
[----:B------:R-:W-:Y:S01]  /*0d30*/  USHF.R.S32.HI UR5, URZ, 0x1f, UR4 ;  /* 0x0000001f3f057899 */ /* 0x000fe20008011404 */
[----:B------:R-:W-:Y:S01]  /*0d40*/  IMAD R39, R26, 0x6e, RZ ;  /* 0x0000006e1a277824 */ /* 0x000fe200078e02ff */
[----:B------:R-:W-:Y:S01]  /*0d50*/  UIADD3 UR18, UP0, UR10, UR4, URZ ;  /* 0x000000040a127290 */ /* 0x000fe2000ff1e03f */
[----:B------:R-:W-:Y:S01]  /*0d60*/  IMAD R63, R24, 0x6e, RZ ;  /* 0x0000006e183f7824 */ /* 0x000fe200078e02ff */
[----:B------:R-:W-:Y:S02]  /*0d70*/  ULDC UR24, c[0x0][0x244] ;  /* 0x0000910000187ab9 */ /* 0x000fe40000000800 */
[----:B------:R-:W-:Y:S02]  /*0d80*/  ULEA.HI.X.SX32 UR5, UR10, UR5, 0x1, UP0 ;  /* 0x000000050a057291 */ /* 0x000fe400080f0e3f */
[----:B------:R-:W-:Y:S02]  /*0d90*/  UIMAD.WIDE.U32 UR18, UR18, 0x6e, UR8 ;  /* 0x0000006e121278a5 */ /* 0x000fe4000f8e0008 */
[----:B------:R-:W-:-:S04]  /*0da0*/  UIMAD UR5, UR5, 0x6e, URZ ;  /* 0x0000006e050578a4 */ /* 0x000fc8000f8e023f */
[----:B------:R-:W-:Y:S02]  /*0db0*/  UIADD3 UR5, UR19, UR5, URZ ;  /* 0x0000000513057290 */ /* 0x000fe4000fffe03f */
[----:B------:R-:W-:Y:S02]  /*0dc0*/  IMAD.U32 R41, RZ, RZ, UR19 ;  /* 0x00000013ff297e24 */ /* 0x000fe4000f8e00ff */
[----:B------:R-:W-:Y:S02]  /*0dd0*/  IMAD.U32 R40, RZ, RZ, UR18 ;  /* 0x00000012ff287e24 */ /* 0x000fe4000f8e00ff */
[----:B------:R-:W-:Y:S02]  /*0de0*/  IMAD.U32 R41, RZ, RZ, UR5 ;  /* 0x00000005ff297e24 */ /* 0x000fe4000f8e00ff */
[----:B------:R-:W-:-:S04]  /*0df0*/  IMAD.WIDE.U32 R60, R33, 0x6e, R40 ;  /* 0x0000006e213c7825 */ /* 0x000fc800078e0028 */
[----:B------:R-:W-:Y:S01]  /*0e00*/  IMAD.IADD R61, R61, 0x1, R39 ;  /* 0x000000013d3d7824 */ /* 0x000fe200078e0227 */
[----:B0-----:R-:W-:-:S04]  /*0e10*/  SHF.R.S32.HI R49, RZ, 0x1f, R62 ;  /* 0x0000001fff317819 */ /* 0x001fc8000001143e */
[----:B------:R-:W-:-:S04]  /*0e20*/  LEA.HI R38, R49, R62, RZ, 0x4 ;  /* 0x0000003e31267211 */ /* 0x000fc800078f20ff */
[----:B------:R-:W-:-:S05]  /*0e30*/  LOP3.LUT R71, R38, 0xfffffff0, RZ, 0xc0, !PT ;  /* 0xfffffff026477812 */ /* 0x000fca00078ec0ff */
[----:B------:R-:W-:-:S04]  /*0e40*/  IMAD.IADD R71, R62, 0x1, -R71 ;  /* 0x000000013e477824 */ /* 0x000fc800078e0a47 */
[----:B------:R-:W-:-:S04]  /*0e50*/  IMAD.WIDE R60, R71, 0x4, R60 ;  /* 0x00000004473c7825 */ /* 0x000fc800078e023c */
[----:B------:R-:W-:Y:S01]  /*0e60*/  IMAD.WIDE.U32 R66, R32, 0x6e, R40 ;  /* 0x0000006e20427825 */ /* 0x000fe200078e0028 */
[----:B------:R-:W2:Y:S04]  /*0e70*/  LDG.E.U16.CONSTANT R38, desc[UR20][R60.64+0x20] ;  /* 0x000020143c267981 */ /* 0x000ea8000c1e9500 */
[----:B------:R-:W2:Y:S01]  /*0e80*/  LDG.E.U16.CONSTANT R39, desc[UR20][R60.64+0x22] ;  /* 0x000022143c277981 */ /* 0x000ea2000c1e9500 */
[----:B------:R-:W-:Y:S02]  /*0e90*/  IMAD.IADD R67, R67, 0x1, R63 ;  /* 0x0000000143437824 */ /* 0x000fe400078e023f */
[----:B------:R-:W-:-:S05]  /*0ea0*/  IMAD.WIDE R66, R71, 0x4, R66 ;  /* 0x0000000447427825 */ /* 0x000fca00078e0242 */
[----:B------:R-:W3:Y:S04]  /*0eb0*/  LDG.E.U16.CONSTANT R70, desc[UR20][R66.64+0x20] ;  /* 0x0000201442467981 */ /* 0x000ee8000c1e9500 */
[----:B------:R0:W3:Y:S01]  /*0ec0*/  LDG.E.U16.CONSTANT R73, desc[UR20][R66.64+0x22] ;  /* 0x0000221442497981 */ /* 0x0000e2000c1e9500 */
[----:B------:R-:W-:Y:S02]  /*0ed0*/  IMAD R63, R23, 0x6e, RZ ;  /* 0x0000006e173f7824 */ /* 0x000fe400078e02ff */
[----:B------:R-:W-:-:S04]  /*0ee0*/  IMAD.WIDE.U32 R64, R31, 0x6e, R40 ;  /* 0x0000006e1f407825 */ /* 0x000fc800078e0028 */
[----:B------:R-:W-:Y:S02]  /*0ef0*/  IMAD.IADD R65, R65, 0x1, R63 ;  /* 0x0000000141417824 */ /* 0x000fe400078e023f */
[----:B------:R-:W-:-:S05]  /*0f00*/  IMAD.WIDE R64, R71, 0x4, R64 ;  /* 0x0000000447407825 */ /* 0x000fca00078e0240 */
[----:B------:R-:W4:Y:S04]  /*0f10*/  LDG.E.U16.CONSTANT R60, desc[UR20][R64.64+0x20] ;  /* 0x00002014403c7981 */ /* 0x000f28000c1e9500 */
[----:B------:R-:W4:Y:S01]  /*0f20*/  LDG.E.U16.CONSTANT R61, desc[UR20][R64.64+0x22] ;  /* 0x00002214403d7981 */ /* 0x000f22000c1e9500 */
[----:B------:R-:W-:Y:S02]  /*0f30*/  IMAD R63, R22, 0x6e, RZ ;  /* 0x0000006e163f7824 */ /* 0x000fe400078e02ff */
[----:B------:R-:W-:-:S04]  /*0f40*/  IMAD.WIDE.U32 R68, R30, 0x6e, R40 ;  /* 0x0000006e1e447825 */ /* 0x000fc800078e0028 */
[----:B------:R-:W-:Y:S02]  /*0f50*/  IMAD.IADD R69, R69, 0x1, R63 ;  /* 0x0000000145457824 */ /* 0x000fe400078e023f */
[----:B------:R-:W-:Y:S02]  /*0f60*/  IMAD R63, R21, 0x6e, RZ ;  /* 0x0000006e153f7824 */ /* 0x000fe400078e02ff */
[----:B------:R-:W-:-:S04]  /*0f70*/  IMAD.WIDE.U32 R76, R29, 0x6e, R40 ;  /* 0x0000006e1d4c7825 */ /* 0x000fc800078e0028 */
[----:B------:R-:W-:-:S04]  /*0f80*/  IMAD.WIDE R68, R71, 0x4, R68 ;  /* 0x0000000447447825 */ /* 0x000fc800078e0244 */
[----:B------:R-:W-:Y:S01]  /*0f90*/  IMAD.IADD R77, R77, 0x1, R63 ;  /* 0x000000014d4d7824 */ /* 0x000fe200078e023f */
[----:B------:R-:W4:Y:S01]  /*0fa0*/  LDG.E.U16.CONSTANT R64, desc[UR20][R68.64+0x22] ;  /* 0x0000221444407981 */ /* 0x000f22000c1e9500 */
[----:B0-----:R-:W-:Y:S02]  /*0fb0*/  IMAD R67, R20, 0x6e, RZ ;  /* 0x0000006e14437824 */ /* 0x001fe400078e02ff */
[----:B------:R-:W-:Y:S01]  /*0fc0*/  IMAD.WIDE.U32 R74, R28, 0x6e, R40 ;  /* 0x0000006e1c4a7825 */ /* 0x000fe200078e0028 */
[----:B------:R-:W4:Y:S03]  /*0fd0*/  LDG.E.U16.CONSTANT R63, desc[UR20][R68.64+0x20] ;  /* 0x00002014443f7981 */ /* 0x000f26000c1e9500 */
[----:B------:R-:W-:Y:S02]  /*0fe0*/  IMAD.IADD R75, R75, 0x1, R67 ;  /* 0x000000014b4b7824 */ /* 0x000fe400078e0243 */
[----:B------:R-:W-:-:S04]  /*0ff0*/  IMAD.WIDE R76, R71, 0x4, R76 ;  /* 0x00000004474c7825 */ /* 0x000fc800078e024c */
[----:B------:R-:W-:Y:S01]  /*1000*/  IMAD.WIDE R74, R71, 0x4, R74 ;  /* 0x00000004474a7825 */ /* 0x000fe200078e024a */
[----:B------:R-:W4:Y:S04]  /*1010*/  LDG.E.U16.CONSTANT R65, desc[UR20][R76.64+0x20] ;  /* 0x000020144c417981 */ /* 0x000f28000c1e9500 */
[----:B------:R-:W4:Y:S01]  /*1020*/  LDG.E.U16.CONSTANT R67, desc[UR20][R74.64+0x20] ;  /* 0x000020144a437981 */ /* 0x000f22000c1e9500 */
[----:B------:R-:W-:-:S03]  /*1030*/  IMAD R72, R19, 0x6e, RZ ;  /* 0x0000006e13487824 */ /* 0x000fc600078e02ff */
[----:B------:R-:W4:Y:S04]  /*1040*/  LDG.E.U16.CONSTANT R68, desc[UR20][R74.64+0x22] ;  /* 0x000022144a447981 */ /* 0x000f28000c1e9500 */
[----:B------:R0:W4:Y:S02]  /*1050*/  LDG.E.U16.CONSTANT R66, desc[UR20][R76.64+0x22] ;  /* 0x000022144c427981 */ /* 0x000124000c1e9500 */
[----:B0-----:R-:W-:Y:S01]  /*1060*/  IMAD.WIDE.U32 R76, R25, 0x6e, R40 ;  /* 0x0000006e194c7825 */ /* 0x001fe200078e0028 */
[----:B--2---:R-:W-:-:S03]  /*1070*/  PRMT R75, R38, 0x5410, R39 ;  /* 0x00005410264b7816 */ /* 0x004fc60000000027 */
[----:B------:R-:W-:-:S04]  /*1080*/  IMAD.WIDE.U32 R38, R27, 0x6e, R40 ;  /* 0x0000006e1b267825 */ /* 0x000fc800078e0028 */
[----:B------:R-:W-:Y:S02]  /*1090*/  IMAD.IADD R39, R39, 0x1, R72 ;  /* 0x0000000127277824 */ /* 0x000fe400078e0248 */
[----:B------:R-:W-:-:S05]  /*10a0*/  IMAD.WIDE R38, R71, 0x4, R38 ;  /* 0x0000000447267825 */ /* 0x000fca00078e0226 */
[----:B------:R-:W2:Y:S01]  /*10b0*/  LDG.E.U16.CONSTANT R69, desc[UR20][R38.64+0x20] ;  /* 0x0000201426457981 */ /* 0x000ea2000c1e9500 */
[----:B---3--:R-:W-:Y:S01]  /*10c0*/  PRMT R74, R70, 0x5410, R73 ;  /* 0x00005410464a7816 */ /* 0x008fe20000000049 */
[----:B------:R-:W-:Y:S02]  /*10d0*/  IMAD R73, R18, 0x6e, RZ ;  /* 0x0000006e12497824 */ /* 0x000fe400078e02ff */
[----:B------:R-:W2:Y:S02]  /*10e0*/  LDG.E.U16.CONSTANT R72, desc[UR20][R38.64+0x22] ;  /* 0x0000221426487981 */ /* 0x000ea4000c1e9500 */
[----:B------:R-:W-:Y:S02]  /*10f0*/  IMAD.IADD R77, R77, 0x1, R73 ;  /* 0x000000014d4d7824 */ /* 0x000fe400078e0249 */
[----:B------:R-:W-:-:S05]  /*1100*/  IMAD.WIDE R76, R71, 0x4, R76 ;  /* 0x00000004474c7825 */ /* 0x000fca00078e024c */
[----:B------:R-:W3:Y:S04]  /*1110*/  LDG.E.U16.CONSTANT R71, desc[UR20][R76.64+0x20] ;  /* 0x000020144c477981 */ /* 0x000ee8000c1e9500 */
[----:B------:R4:W3:Y:S04]  /*1120*/  LDG.E.U16.CONSTANT R70, desc[UR20][R76.64+0x22] ;  /* 0x000022144c467981 */ /* 0x0008e8000c1e9500 */
[----:B------:R0:W-:Y:S04]  /*1130*/  STS [R52], R75 ;  /* 0x0000004b34007388 */ /* 0x0001e80000000800 */
[----:B------:R1:W-:Y:S01]  /*1140*/  STS [R51], R74 ;  /* 0x0000004a33007388 */ /* 0x0003e20000000800 */
[----:B----4-:R-:W-:Y:S01]  /*1150*/  PRMT R76, R60, 0x5410, R61 ;  /* 0x000054103c4c7816 */ /* 0x010fe2000000003d */
[----:B------:R-:W-:-:S04]  /*1160*/  IMAD.WIDE.U32 R60, R17, 0x6e, R40 ;  /* 0x0000006e113c7825 */ /* 0x000fc800078e0028 */
[----:B0-----:R-:W-:Y:S01]  /*1170*/  IMAD R75, R13, 0x6e, RZ ;  /* 0x0000006e0d4b7824 */ /* 0x001fe200078e02ff */
[----:B-1----:R-:W-:-:S03]  /*1180*/  LEA.HI R74, R49, R62, RZ, 0x3 ;  /* 0x0000003e314a7211 */ /* 0x002fc600078f18ff */
[----:B------:R-:W-:Y:S01]  /*1190*/  IMAD.IADD R61, R61, 0x1, R75 ;  /* 0x000000013d3d7824 */ /* 0x000fe200078e024b */
[----:B------:R-:W-:Y:S01]  /*11a0*/  LOP3.LUT R75, R74, 0xfffffff8, RZ, 0xc0, !PT ;  /* 0xfffffff84a4b7812 */ /* 0x000fe200078ec0ff */
[----:B------:R-:W-:Y:S02]  /*11b0*/  IMAD R73, R4, 0x6e, RZ ;  /* 0x0000006e04497824 */ /* 0x000fe400078e02ff */
[----:B------:R-:W-:-:S04]  /*11c0*/  IMAD.WIDE.U32 R38, R5, 0x6e, R40 ;  /* 0x0000006e05267825 */ /* 0x000fc800078e0028 */
[----:B------:R-:W-:Y:S02]  /*11d0*/  IMAD.IADD R75, R62, 0x1, -R75 ;  /* 0x000000013e4b7824 */ /* 0x000fe400078e0a4b */
[----:B------:R-:W-:Y:S02]  /*11e0*/  IMAD.IADD R39, R39, 0x1, R73 ;  /* 0x0000000127277824 */ /* 0x000fe400078e0249 */
[----:B------:R-:W-:-:S03]  /*11f0*/  IMAD.WIDE R60, R75, 0x4, R60 ;  /* 0x000000044b3c7825 */ /* 0x000fc600078e023c */
[----:B------:R0:W4:Y:S04]  /*1200*/  LDG.E.U16.CONSTANT R73, desc[UR20][R38.64+0x6c] ;  /* 0x00006c1426497981 */ /* 0x000128000c1e9500 */
[----:B------:R-:W4:Y:S04]  /*1210*/  LDG.E.U16.CONSTANT R74, desc[UR20][R60.64] ;  /* 0x000000143c4a7981 */ /* 0x000f28000c1e9500 */
[----:B------:R1:W4:Y:S01]  /*1220*/  LDG.E.U16.CONSTANT R77, desc[UR20][R60.64+0x2] ;  /* 0x000002143c4d7981 */ /* 0x000322000c1e9500 */
[----:B0-----:R-:W-:Y:S01]  /*1230*/  IMAD.WIDE.U32 R38, R16, 0x6e, R40 ;  /* 0x0000006e10267825 */ /* 0x001fe200078e0028 */
[----:B-1----:R-:W-:-:S03]  /*1240*/  PRMT R61, R63, 0x5410, R64 ;  /* 0x000054103f3d7816 */ /* 0x002fc60000000040 */
[----:B------:R-:W-:-:S04]  /*1250*/  IMAD R63, R12, 0x6e, RZ ;  /* 0x0000006e0c3f7824 */ /* 0x000fc800078e02ff */
[----:B------:R-:W-:Y:S02]  /*1260*/  IMAD.IADD R39, R39, 0x1, R63 ;  /* 0x0000000127277824 */ /* 0x000fe400078e023f */
[----:B------:R-:W-:Y:S01]  /*1270*/  IMAD.WIDE R38, R75, 0x4, R38 ;  /* 0x000000044b267825 */ /* 0x000fe200078e0226 */
[----:B------:R-:W-:Y:S04]  /*1280*/  STS [R50], R76 ;  /* 0x0000004c32007388 */ /* 0x000fe80000000800 */
[----:B------:R-:W4:Y:S04]  /*1290*/  LDG.E.U16.CONSTANT R63, desc[UR20][R38.64] ;  /* 0x00000014263f7981 */ /* 0x000f28000c1e9500 */
[----:B------:R0:W4:Y:S04]  /*12a0*/  LDG.E.U16.CONSTANT R64, desc[UR20][R38.64+0x2] ;  /* 0x0000021426407981 */ /* 0x000128000c1e9500 */
[----:B------:R1:W-:Y:S01]  /*12b0*/  STS [R34], R61 ;  /* 0x0000003d22007388 */ /* 0x0003e20000000800 */
[----:B0-----:R-:W-:Y:S01]  /*12c0*/  PRMT R38, R65, 0x5410, R66 ;  /* 0x0000541041267816 */ /* 0x001fe20000000042 */
[----:B------:R-:W-:-:S02]  /*12d0*/  IMAD R65, R11, 0x6e, RZ ;  /* 0x0000006e0b417824 */ /* 0x000fc400078e02ff */
[----:B-1----:R-:W-:Y:S01]  /*12e0*/  IMAD.WIDE.U32 R60, R15, 0x6e, R40 ;  /* 0x0000006e0f3c7825 */ /* 0x002fe200078e0028 */
[----:B------:R-:W-:-:S03]  /*12f0*/  LEA.HI R49, R49, R62, RZ, 0x2 ;  /* 0x0000003e31317211 */ /* 0x000fc600078f10ff */
[----:B------:R-:W-:Y:S01]  /*1300*/  IMAD.IADD R61, R61, 0x1, R65 ;  /* 0x000000013d3d7824 */ /* 0x000fe200078e0241 */
[----:B------:R0:W-:Y:S01]  /*1310*/  STS [R35], R38 ;  /* 0x0000002623007388 */ /* 0x0001e20000000800 */
[----:B------:R-:W-:Y:S01]  /*1320*/  PRMT R76, R67, 0x5410, R68 ;  /* 0x00005410434c7816 */ /* 0x000fe20000000044 */
[----:B------:R-:W-:Y:S01]  /*1330*/  IMAD R67, R10, 0x6e, RZ ;  /* 0x0000006e0a437824 */ /* 0x000fe200078e02ff */
[----:B------:R-:W-:Y:S01]  /*1340*/  LOP3.LUT R49, R49, 0xfffffffc, RZ, 0xc0, !PT ;  /* 0xfffffffc31317812 */ /* 0x000fe200078ec0ff */
[----:B------:R-:W-:-:S04]  /*1350*/  IMAD.WIDE R60, R75, 0x4, R60 ;  /* 0x000000044b3c7825 */ /* 0x000fc800078e023c */
[----:B0-----:R-:W-:Y:S01]  /*1360*/  IMAD.WIDE.U32 R38, R14, 0x6e, R40 ;  /* 0x0000006e0e267825 */ /* 0x001fe200078e0028 */
[----:B------:R-:W4:Y:S03]  /*1370*/  LDG.E.U16.CONSTANT R65, desc[UR20][R60.64] ;  /* 0x000000143c417981 */ /* 0x000f26000c1e9500 */
[----:B------:R-:W-:Y:S01]  /*1380*/  IMAD.IADD R39, R39, 0x1, R67 ;  /* 0x0000000127277824 */ /* 0x000fe200078e0243 */
[----:B------:R0:W4:Y:S01]  /*1390*/  LDG.E.U16.CONSTANT R66, desc[UR20][R60.64+0x2] ;  /* 0x000002143c427981 */ /* 0x000122000c1e9500 */
[----:B------:R-:W-:Y:S02]  /*13a0*/  IMAD.IADD R49, R62, 0x1, -R49 ;  /* 0x000000013e317824 */ /* 0x000fe400078e0a31 */
[----:B------:R-:W-:Y:S01]  /*13b0*/  IMAD.WIDE R38, R75, 0x4, R38 ;  /* 0x000000044b267825 */ /* 0x000fe200078e0226 */
[----:B------:R3:W-:Y:S04]  /*13c0*/  STS [R36], R76 ;  /* 0x0000004c24007388 */ /* 0x0007e80000000800 */
[----:B------:R-:W4:Y:S01]  /*13d0*/  LDG.E.U16.CONSTANT R67, desc[UR20][R38.64] ;  /* 0x0000001426437981 */ /* 0x000f22000c1e9500 */
[----:B0-----:R-:W-:-:S03]  /*13e0*/  IMAD.WIDE.U32 R60, R9, 0x6e, R40 ;  /* 0x0000006e093c7825 */ /* 0x001fc600078e0028 */
[----:B------:R0:W4:Y:S01]  /*13f0*/  LDG.E.U16.CONSTANT R68, desc[UR20][R38.64+0x2] ;  /* 0x0000021426447981 */ /* 0x000122000c1e9500 */
[----:B--2---:R-:W-:Y:S01]  /*1400*/  PRMT R72, R69, 0x5410, R72 ;  /* 0x0000541045487816 */ /* 0x004fe20000000048 */
[----:B------:R-:W-:-:S04]  /*1410*/  IMAD R69, R7, 0x6e, RZ ;  /* 0x0000006e07457824 */ /* 0x000fc800078e02ff */
[----:B------:R-:W-:Y:S01]  /*1420*/  IMAD.IADD R61, R61, 0x1, R69 ;  /* 0x000000013d3d7824 */ /* 0x000fe200078e0245 */
[----:B------:R-:W-:-:S04]  /*1430*/  LEA.HI R69, R49, R49, RZ, 0x1 ;  /* 0x0000003131457211 */ /* 0x000fc800078f08ff */
[----:B0-----:R-:W-:Y:S02]  /*1440*/  LOP3.LUT R38, R69, 0xfffffffe, RZ, 0xc0, !PT ;  /* 0xfffffffe45267812 */ /* 0x001fe400078ec0ff */
[----:B---3--:R-:W-:-:S03]  /*1450*/  PRMT R76, R71, 0x5410, R70 ;  /* 0x00005410474c7816 */ /* 0x008fc60000000046 */
[----:B------:R-:W-:-:S04]  /*1460*/  IMAD.IADD R71, R49, 0x1, -R38 ;  /* 0x0000000131477824 */ /* 0x000fc800078e0a26 */
[----:B------:R-:W-:-:S05]  /*1470*/  IMAD.WIDE R38, R71, 0x4, R60 ;  /* 0x0000000447267825 */ /* 0x000fca00078e023c */
[----:B------:R-:W2:Y:S04]  /*1480*/  LDG.E.U16.CONSTANT R70, desc[UR20][R38.64+0x60] ;  /* 0x0000601426467981 */ /* 0x000ea8000c1e9500 */
[----:B------:R-:W2:Y:S01]  /*1490*/  LDG.E.U16.CONSTANT R75, desc[UR20][R38.64+0x62] ;  /* 0x00006214264b7981 */ /* 0x000ea2000c1e9500 */
[----:B------:R-:W-:-:S03]  /*14a0*/  IMAD.WIDE.U32 R40, R8, 0x6e, R40 ;  /* 0x0000006e08287825 */ /* 0x000fc600078e0028 */
[----:B------:R0:W-:Y:S04]  /*14b0*/  STS [R37], R72 ;  /* 0x0000004825007388 */ /* 0x0001e80000000800 */
[----:B------:R1:W-:Y:S04]  /*14c0*/  STS [R42], R76 ;  /* 0x0000004c2a007388 */ /* 0x0003e80000000800 */
[----:B0-----:R-:W3:Y:S01]  /*14d0*/  LDG.E.U16.CONSTANT R72, desc[UR20][R60.64+0x68] ;  /* 0x000068143c487981 */ /* 0x001ee2000c1e9500 */
[----:B-1----:R-:W-:-:S04]  /*14e0*/  IMAD R76, R6, 0x6e, RZ ;  /* 0x0000006e064c7824 */ /* 0x002fc800078e02ff */
[----:B------:R-:W-:-:S05]  /*14f0*/  IMAD.IADD R41, R41, 0x1, R76 ;  /* 0x0000000129297824 */ /* 0x000fca00078e024c */
[----:B------:R-:W3:Y:S01]  /*1500*/  LDG.E.U16.CONSTANT R76, desc[UR20][R40.64+0x68] ;  /* 0x00006814284c7981 */ /* 0x000ee2000c1e9500 */
[----:B----4-:R-:W-:-:S03]  /*1510*/  PRMT R74, R74, 0x5410, R77 ;  /* 0x000054104a4a7816 */ /* 0x010fc6000000004d */
[----:B------:R0:W3:Y:S01]  /*1520*/  LDG.E.U16.CONSTANT R77, desc[UR20][R60.64+0x6a] ;  /* 0x00006a143c4d7981 */ /* 0x0000e2000c1e9500 */
[----:B--2---:R-:W-:Y:S01]  /*1530*/  PRMT R75, R70, 0x5410, R75 ;  /* 0x00005410464b7816 */ /* 0x004fe2000000004b */
[----:B------:R-:W-:Y:S02]  /*1540*/  IMAD.WIDE R70, R71, 0x4, R40 ;  /* 0x0000000447467825 */ /* 0x000fe400078e0228 */
[----:B------:R-:W2:Y:S04]  /*1550*/  LDG.E.U16.CONSTANT R41, desc[UR20][R40.64+0x6a] ;  /* 0x00006a1428297981 */ /* 0x000ea8000c1e9500 */
[----:B------:R-:W4:Y:S04]  /*1560*/  LDG.E.U16.CONSTANT R38, desc[UR20][R70.64+0x60] ;  /* 0x0000601446267981 */ /* 0x000f28000c1e9500 */
[----:B------:R-:W4:Y:S01]  /*1570*/  LDG.E.U16.CONSTANT R39, desc[UR20][R70.64+0x62] ;  /* 0x0000621446277981 */ /* 0x000f22000c1e9500 */
[----:B------:R-:W-:-:S02]  /*1580*/  IMAD.SHL.U32 R49, R49, 0x2, RZ ;  /* 0x0000000231317824 */ /* 0x000fc400078e00ff */
[----:B------:R-:W-:-:S05]  /*1590*/  IMAD.SHL.U32 R69, R69, 0x2, RZ ;  /* 0x0000000245457824 */ /* 0x000fca00078e00ff */
[----:B0-----:R-:W-:Y:S02]  /*15a0*/  LOP3.LUT R60, R69, 0xfffffffc, RZ, 0xc0, !PT ;  /* 0xfffffffc453c7812 */ /* 0x001fe400078ec0ff */
[----:B---3--:R-:W-:-:S04]  /*15b0*/  PRMT R72, R72, 0x5410, R77 ;  /* 0x0000541048487816 */ /* 0x008fc8000000004d */
[----:B------:R-:W-:-:S05]  /*15c0*/  SHF.R.S32.HI R72, RZ, R49, R72 ;  /* 0x00000031ff487219 */ /* 0x000fca0000011448 */
[----:B------:R-:W-:Y:S01]  /*15d0*/  IMAD.SHL.U32 R72, R72, 0x10, RZ ;  /* 0x0000001048487824 */ /* 0x000fe200078e00ff */
[----:B------:R-:W-:Y:S02]  /*15e0*/  PRMT R63, R63, 0x5410, R64 ;  /* 0x000054103f3f7816 */ /* 0x000fe40000000040 */
[----:B------:R-:W-:Y:S02]  /*15f0*/  PRMT R65, R65, 0x5410, R66 ;  /* 0x0000541041417816 */ /* 0x000fe40000000042 */
[----:B------:R-:W-:Y:S02]  /*1600*/  PRMT R67, R67, 0x5410, R68 ;  /* 0x0000541043437816 */ /* 0x000fe40000000044 */
[----:B------:R-:W-:Y:S02]  /*1610*/  LOP3.LUT R74, RZ, R74, RZ, 0x33, !PT ;  /* 0x0000004aff4a7212 */ /* 0x000fe400078e33ff */
[----:B------:R-:W-:Y:S02]  /*1620*/  LOP3.LUT R63, RZ, R63, RZ, 0x33, !PT ;  /* 0x0000003fff3f7212 */ /* 0x000fe400078e33ff */
[----:B------:R-:W-:Y:S01]  /*1630*/  LOP3.LUT R67, RZ, R67, RZ, 0x33, !PT ;  /* 0x00000043ff437212 */ /* 0x000fe200078e33ff */
[----:B------:R-:W-:-:S04]  /*1640*/  USHF.L.U32 UR5, UR4, 0x8, URZ ;  /* 0x0000000804057899 */ /* 0x000fc8000800063f */
[----:B------:R-:W-:-:S06]  /*1650*/  UISETP.GE.AND UP0, UPT, UR5, UR24, UPT ;  /* 0x000000180500728c */ /* 0x000fcc000bf06270 */
[----:B------:R-:W-:Y:S02]  /*1660*/  PLOP3.LUT P0, PT, PT, PT, UP0, 0x80, 0x0 ;  /* 0x000000000000781c */ /* 0x000fe40003f0f008 */
[----:B--2---:R-:W-:-:S04]  /*1670*/  PRMT R41, R76, 0x5410, R41 ;  /* 0x000054104c297816 */ /* 0x004fc80000000029 */
[----:B------:R-:W-:Y:S02]  /*1680*/  SHF.R.S32.HI R49, RZ, R49, R41 ;  /* 0x00000031ff317219 */ /* 0x000fe40000011429 */
[----:B----4-:R-:W-:-:S03]  /*1690*/  PRMT R39, R38, 0x5410, R39 ;  /* 0x0000541026277816 */ /* 0x010fc60000000027 */
[----:B------:R-:W-:Y:S01]  /*16a0*/  IMAD.SHL.U32 R49, R49, 0x10, RZ ;  /* 0x0000001031317824 */ /* 0x000fe200078e00ff */
[-C--:B------:R-:W-:Y:S02]  /*16b0*/  SHF.R.S32.HI R38, RZ, R60.reuse, R75 ;  /* 0x0000003cff267219 */ /* 0x080fe4000001144b */
[----:B------:R-:W-:Y:S02]  /*16c0*/  SHF.R.S32.HI R40, RZ, R60, R39 ;  /* 0x0000003cff287219 */ /* 0x000fe40000011427 */
[----:B------:R-:W-:Y:S02]  /*16d0*/  LOP3.LUT R39, R72, 0x30303030, RZ, 0xc0, !PT ;  /* 0x3030303048277812 */ /* 0x000fe400078ec0ff */
[----:B------:R-:W-:Y:S02]  /*16e0*/  LOP3.LUT R49, R49, 0x30303030, RZ, 0xc0, !PT ;  /* 0x3030303031317812 */ /* 0x000fe400078ec0ff */
[----:B------:R-:W-:Y:S02]  /*16f0*/  LOP3.LUT R38, R39, 0xf0f0f0f, R38, 0xf8, !PT ;  /* 0x0f0f0f0f27267812 */ /* 0x000fe400078ef826 */
[----:B------:R-:W-:-:S02]  /*1700*/  LOP3.LUT R39, R49, 0xf0f0f0f, R40, 0xf8, !PT ;  /* 0x0f0f0f0f31277812 */ /* 0x000fc400078ef828 */
[----:B------:R-:W-:Y:S02]  /*1710*/  LOP3.LUT R41, R38, 0x80808080, RZ, 0xfc, !PT ;  /* 0x8080808026297812 */ /* 0x000fe400078efcff */
[----:B------:R-:W-:-:S03]  /*1720*/  LOP3.LUT R49, R39, 0x80808080, RZ, 0xfc, !PT ;  /* 0x8080808027317812 */ /* 0x000fc600078efcff */
[----:B------:R-:W-:Y:S02]  /*1730*/  VIADD R41, R41, 0xdfdfdfe0 ;  /* 0xdfdfdfe029297836 */ /* 0x000fe40000000000 */
[----:B------:R-:W-:-:S03]  /*1740*/  VIADD R70, R49, 0xdfdfdfe0 ;  /* 0xdfdfdfe031467836 */ /* 0x000fc60000000000 */
[C-C-:B------:R-:W-:Y:S02]  /*1750*/  LOP3.LUT R49, R38.reuse, 0x20202020, R41.reuse, 0x18, !PT ;  /* 0x2020202026317812 */ /* 0x140fe400078e1829 */
[----:B------:R-:W-:Y:S02]  /*1760*/  LOP3.LUT R61, R39, 0x20202020, R70, 0x18, !PT ;  /* 0x20202020273d7812 */ /* 0x000fe400078e1846 */
[----:B------:R-:W-:Y:S02]  /*1770*/  PRMT R60, R49, 0xba98, RZ ;  /* 0x0000ba98313c7816 */ /* 0x000fe400000000ff */
[----:B------:R-:W-:Y:S02]  /*1780*/  PRMT R49, R38, 0xba98, RZ ;  /* 0x0000ba9826317816 */ /* 0x000fe400000000ff */
[----:B------:R-:W-:Y:S02]  /*1790*/  PRMT R61, R61, 0xba98, RZ ;  /* 0x0000ba983d3d7816 */ /* 0x000fe400000000ff */
[----:B------:R-:W-:Y:S01]  /*17a0*/  PRMT R38, R39, 0xba98, RZ ;  /* 0x0000ba9827267816 */ /* 0x000fe200000000ff */
[----:B------:R-:W-:Y:S01]  /*17b0*/  HADD2.F32 R40, -RZ, R73.H0_H0 ;  /* 0x20000049ff287230 */ /* 0x000fe20000004100 */
[----:B------:R-:W-:-:S02]  /*17c0*/  LOP3.LUT R41, R60, 0x80808080, R41, 0x6, !PT ;  /* 0x808080803c297812 */ /* 0x000fc400078e0629 */
[----:B------:R-:W-:Y:S02]  /*17d0*/  LOP3.LUT R60, R60, 0x7f7f7f7f, R49, 0x60, !PT ;  /* 0x7f7f7f7f3c3c7812 */ /* 0x000fe400078e6031 */
[C---:B------:R-:W-:Y:S02]  /*17e0*/  LOP3.LUT R70, R61.reuse, 0x80808080, R70, 0x6, !PT ;  /* 0x808080803d467812 */ /* 0x040fe400078e0646 */
[----:B------:R-:W-:Y:S02]  /*17f0*/  LOP3.LUT R61, R61, 0x7f7f7f7f, R38, 0x60, !PT ;  /* 0x7f7f7f7f3d3d7812 */ /* 0x000fe400078e6026 */
[----:B------:R-:W-:Y:S01]  /*1800*/  LOP3.LUT R38, RZ, R65, RZ, 0x33, !PT ;  /* 0x00000041ff267212 */ /* 0x000fe200078e33ff */
[----:B------:R0:W-:Y:S01]  /*1810*/  STS [R57], R40 ;  /* 0x0000002839007388 */ /* 0x0001e20000000800 */
[----:B------:R-:W-:Y:S02]  /*1820*/  LOP3.LUT R60, R41, R60, RZ, 0xfc, !PT ;  /* 0x0000003c293c7212 */ /* 0x000fe400078efcff */
[----:B------:R-:W-:Y:S01]  /*1830*/  LOP3.LUT R61, R70, R61, RZ, 0xfc, !PT ;  /* 0x0000003d463d7212 */ /* 0x000fe200078efcff */
[----:B------:R0:W-:Y:S04]  /*1840*/  STS [R43], R74 ;  /* 0x0000004a2b007388 */ /* 0x0001e80000000800 */
[----:B------:R0:W-:Y:S04]  /*1850*/  STS [R44], R63 ;  /* 0x0000003f2c007388 */ /* 0x0001e80000000800 */
[----:B------:R0:W-:Y:S04]  /*1860*/  STS [R45], R38 ;  /* 0x000000262d007388 */ /* 0x0001e80000000800 */
[----:B------:R0:W-:Y:S04]  /*1870*/  STS [R46], R67 ;  /* 0x000000432e007388 */ /* 0x0001e80000000800 */
[----:B------:R0:W-:Y:S04]  /*1880*/  STS [R47], R60 ;  /* 0x0000003c2f007388 */ /* 0x0001e80000000800 */
[----:B------:R0:W-:Y:S01]  /*1890*/  STS [R48], R61 ;  /* 0x0000003d30007388 */ /* 0x0001e20000000800 */
[----:B------:R-:W-:Y:S05]  /*18a0*/  @P0 BRA `(.L_x_316) ;  /* 0x0000003000d00947 */ /* 0x000fea0003800000 */
[----:B0-----:R-:W0:Y:S01]  /*18b0*/  LDC R60, c[0x0][0x258] ;  /* 0x00009600ff3c7b82 */ /* 0x001e220000000800 */
[----:B------:R-:W-:Y:S01]  /*18c0*/  USHF.L.U32 UR5, UR4, 0x3, URZ ;  /* 0x0000000304057899 */ /* 0x000fe2000800063f */
[----:B------:R-:W-:Y:S01]  /*18d0*/  ULDC UR6, c[0x0][0x24c] ;  /* 0x0000930000067ab9 */ /* 0x000fe20000000800 */
        /* <DEDUP_REMOVED lines=10> */
[----:B------:R-:W-:Y:S01]  /*1980*/  LOP3.LUT R38, R59, R60, RZ, 0x3c, !PT ;  /* 0x0000003c3b267212 */ /* 0x000fe200078e3cff */
[----:B------:R-:W0:Y:S03]  /*1990*/  S2R R49, SR_TID.X ;  /* 0x0000000000317919 */ /* 0x000e260000002100 */
[----:B------:R-:W-:Y:S01]  /*19a0*/  ISETP.GE.AND P2, PT, R38, RZ, PT ;  /* 0x000000ff2600720c */ /* 0x000fe20003f46270 */
[----:B------:R-:W-:-:S04]  /*19b0*/  IMAD.HI.U32 R39, R39, R64, RZ ;  /* 0x0000004027277227 */ /* 0x000fc800078e00ff */
[----:B------:R-:W-:-:S04]  /*19c0*/  IMAD.MOV R40, RZ, RZ, -R39 ;  /* 0x000000ffff287224 */ /* 0x000fc800078e0a27 */
[C---:B------:R-:W-:Y:S02]  /*19d0*/  IMAD R40, R41.reuse, R40, R64 ;  /* 0x0000002829287224 */ /* 0x040fe400078e0240 */
[----:B------:R-:W1:Y:S03]  /*19e0*/  LDC.64 R64, c[0x0][0x218] ;  /* 0x00008600ff407b82 */ /* 0x000e660000000a00 */
[----:B------:R-:W-:-:S13]  /*19f0*/  ISETP.GT.U32.AND P1, PT, R41, R40, PT ;  /* 0x000000282900720c */ /* 0x000fda0003f24070 */
[----:B------:R-:W-:Y:S02]  /*1a00*/  @!P1 IMAD.IADD R40, R40, 0x1, -R41 ;  /* 0x0000000128289824 */ /* 0x000fe400078e0a29 */
[----:B------:R-:W-:Y:S01]  /*1a10*/  @!P1 VIADD R39, R39, 0x1 ;  /* 0x0000000127279836 */ /* 0x000fe20000000000 */
[----:B------:R-:W-:Y:S02]  /*1a20*/  ISETP.NE.AND P1, PT, R60, RZ, PT ;  /* 0x000000ff3c00720c */ /* 0x000fe40003f25270 */
[----:B------:R-:W-:Y:S01]  /*1a30*/  ISETP.GE.U32.AND P0, PT, R40, R41, PT ;  /* 0x000000292800720c */ /* 0x000fe20003f06070 */
[----:B------:R-:W-:Y:S01]  /*1a40*/  IMAD.U32 R41, RZ, RZ, UR5 ;  /* 0x00000005ff297e24 */ /* 0x000fe2000f8e00ff */
[----:B0-----:R-:W-:-:S11]  /*1a50*/  LEA.HI R38, R49, UR5, RZ, 0x1d ;  /* 0x0000000531267c11 */ /* 0x001fd6000f8fe8ff */
[----:B------:R-:W-:-:S04]  /*1a60*/  @P0 VIADD R39, R39, 0x1 ;  /* 0x0000000127270836 */ /* 0x000fc80000000000 */
[----:B------:R-:W-:Y:S01]  /*1a70*/  @!P2 IMAD.MOV R39, RZ, RZ, -R39 ;  /* 0x000000ffff27a224 */ /* 0x000fe200078e0a27 */
[----:B------:R-:W-:Y:S02]  /*1a80*/  @!P1 LOP3.LUT R39, RZ, R60, RZ, 0x33, !PT ;  /* 0x0000003cff279212 */ /* 0x000fe400078e33ff */
[----:B------:R-:W-:Y:S01]  /*1a90*/  LOP3.LUT R60, R41, 0x3, R62, 0xf8, !PT ;  /* 0x00000003293c7812 */ /* 0x000fe200078ef83e */
[----:B------:R-:W-:Y:S01]  /*1aa0*/  IMAD.SHL.U32 R62, R62, 0x4, RZ ;  /* 0x000000043e3e7824 */ /* 0x000fe200078e00ff */
[C---:B------:R-:W-:Y:S01]  /*1ab0*/  ISETP.GE.AND P0, PT, R39.reuse, UR6, PT ;  /* 0x0000000627007c0c */ /* 0x040fe2000bf06270 */
[----:B------:R-:W-:-:S03]  /*1ac0*/  IMAD R61, R39, UR16, RZ ;  /* 0x00000010273d7c24 */ /* 0x000fc6000f8e02ff */
[----:B------:R-:W-:Y:S01]  /*1ad0*/  ISETP.GE.OR P2, PT, R38, UR16, P0 ;  /* 0x0000001026007c0c */ /* 0x000fe20008746670 */
[----:B------:R-:W-:Y:S01]  /*1ae0*/  IMAD.IADD R63, R61, 0x1, R60 ;  /* 0x000000013d3f7824 */ /* 0x000fe200078e023c */
[----:B------:R-:W-:Y:S02]  /*1af0*/  ISETP.GE.OR P1, PT, R60, UR16, P0 ;  /* 0x000000103c007c0c */ /* 0x000fe40008726670 */
[----:B------:R-:W-:Y:S01]  /*1b00*/  LOP3.LUT R41, R62, 0x1c, RZ, 0xc0, !PT ;  /* 0x0000001c3e297812 */ /* 0x000fe200078ec0ff */
[----:B-1----:R-:W-:Y:S01]  /*1b10*/  IMAD.WIDE R62, R63, 0x24, R64 ;  /* 0x000000243f3e7825 */ /* 0x002fe200078e0240 */
[----:B------:R-:W-:-:S07]  /*1b20*/  ISETP.GT.U32.OR P1, PT, R49, 0x3, P1 ;  /* 0x000000033100780c */ /* 0x000fce0000f24470 */
[----:B------:R-:W-:-:S04]  /*1b30*/  @!P2 IMAD.IADD R39, R61, 0x1, R38 ;  /* 0x000000013d27a824 */ /* 0x000fc800078e0226 */
[----:B------:R-:W-:Y:S02]  /*1b40*/  @!P2 IMAD.WIDE R38, R39, 0x24, R64 ;  /* 0x000000242726a825 */ /* 0x000fe400078e0240 */
[----:B------:R-:W2:Y:S01]  /*1b50*/  @!P1 LDG.E.U16.CONSTANT R40, desc[UR20][R62.64] ;  /* 0x000000143e289981 */ /* 0x000ea2000c1e9500 */
[----:B------:R-:W-:-:S05]  /*1b60*/  @!P2 IADD3 R38, P3, R41, R38, RZ ;  /* 0x000000262926a210 */ /* 0x000fca0007f7e0ff */
[----:B------:R-:W-:-:S06]  /*1b70*/  @!P2 IMAD.X R39, RZ, RZ, R39, P3 ;  /* 0x000000ffff27a224 */ /* 0x000fcc00018e0627 */
[----:B------:R-:W3:Y:S01]  /*1b80*/  @!P2 LDG.E.CONSTANT R39, desc[UR20][R38.64+0x4] ;  /* 0x000004142627a981 */ /* 0x000ee2000c1e9900 */
[----:B------:R-:W0:Y:S01]  /*1b90*/  S2R R66, SR_TID.Y ;  /* 0x0000000000427919 */ /* 0x000e220000002200 */
[----:B------:R-:W-:Y:S01]  /*1ba0*/  IMAD.MOV.U32 R67, RZ, RZ, R3 ;  /* 0x000000ffff437224 */ /* 0x000fe200078e0003 */
[----:B------:R-:W-:Y:S01]  /*1bb0*/  UMOV UR5, URZ ;  /* 0x0000003f00057c82 */ /* 0x000fe20008000000 */
[----:B------:R-:W-:Y:S01]  /*1bc0*/  UMOV UR6, URZ ;  /* 0x0000003f00067c82 */ /* 0x000fe20008000000 */
[----:B0-----:R-:W-:-:S05]  /*1bd0*/  LEA R66, R66, UR14, 0x7 ;  /* 0x0000000e42427c11 */ /* 0x001fca000f8e38ff */
[----:B------:R-:W-:Y:S02]  /*1be0*/  VIADD R66, R66, 0x10 ;  /* 0x0000001042427836 */ /* 0x000fe40000000000 */
[----:B--2---:R-:W-:Y:S01]  /*1bf0*/  @!P1 HADD2.F32 R41, -RZ, R40.H0_H0 ;  /* 0x20000028ff299230 */ /* 0x004fe20000004100 */
[----:B---3--:R0:W-:Y:S04]  /*1c00*/  @!P2 STS [R2], R39 ;  /* 0x000000270200a388 */ /* 0x0081e80000000800 */
[----:B------:R0:W-:Y:S01]  /*1c10*/  @!P1 STS [R56], R41 ;  /* 0x0000002938009388 */ /* 0x0001e20000000800 */
[----:B------:R-:W-:Y:S06]  /*1c20*/  BAR.SYNC.DEFER_BLOCKING 0x0 ;  /* 0x0000000000007b1d */ /* 0x000fec0000010000 */
.L_x_317:
[----:B------:R-:W-:Y:S01]  /*1c30*/  USHF.R.U32.HI UR18, URZ, 0x4, UR6 ;  /* 0x000000043f127899 */ /* 0x000fe20008011606 */
[----:B------:R-:W-:Y:S01]  /*1c40*/  IMAD.MOV.U32 R38, RZ, RZ, 0x21 ;  /* 0x00000021ff267424 */ /* 0x000fe200078e00ff */
[----:B------:R-:W-:Y:S02]  /*1c50*/  ULOP3.LUT UR19, UR6, 0x3ffffff0, URZ, 0xc0, !UPT ;  /* 0x3ffffff006137892 */ /* 0x000fe4000f8ec03f */
[----:B------:R-:W-:Y:S02]  /*1c60*/  ULOP3.LUT UR22, UR6, 0x8, URZ, 0xc0, !UPT ;  /* 0x0000000806167892 */ /* 0x000fe4000f8ec03f */
[----:B0-----:R-:W-:Y:S02]  /*1c70*/  IMAD.U32 R39, RZ, RZ, UR18 ;  /* 0x00000012ff277e24 */ /* 0x001fe4000f8e00ff */
[----:B------:R-:W-:Y:S02]  /*1c80*/  IMAD R38, R49, R38, UR19 ;  /* 0x0000001331267e24 */ /* 0x000fe4000f8e0226 */
[----:B------:R-:W-:-:S02]  /*1c90*/  IMAD R68, R39, 0x8, R54 ;  /* 0x0000000827447824 */ /* 0x000fc400078e0236 */
[----:B------:R-:W-:-:S03]  /*1ca0*/  VIADD R38, R38, UR22 ;  /* 0x0000001626267c36 */ /* 0x000fc60008000000 */
[----:B------:R-:W-:Y:S02]  /*1cb0*/  LEA R68, R68, UR15, 0x2 ;  /* 0x0000000f44447c11 */ /* 0x000fe4000f8e10ff */
[----:B------:R-:W-:-:S03]  /*1cc0*/  LEA R69, R38, UR17, 0x2 ;  /* 0x0000001126457c11 */ /* 0x000fc6000f8e10ff */
[----:B------:R-:W0:Y:S04]  /*1cd0*/  LDS R41, [R68] ;  /* 0x0000000044297984 */ /* 0x000e280000000800 */
[----:B------:R-:W1:Y:S04]  /*1ce0*/  LDS R40, [R69] ;  /* 0x0000000045287984 */ /* 0x000e680000000800 */
[----:B------:R-:W2:Y:S04]  /*1cf0*/  LDS R38, [R68+0x4] ;  /* 0x0000040044267984 */ /* 0x000ea80000000800 */
[----:B------:R-:W3:Y:S01]  /*1d00*/  LDS R39, [R69+0x4] ;  /* 0x0000040045277984 */ /* 0x000ee20000000800 */
[----:B0-----:R-:W-:-:S02]  /*1d10*/  SHF.R.S32.HI R41, RZ, UR5, R41 ;  /* 0x00000005ff297c19 */ /* 0x001fc40008011429 */
[----:B-1----:R-:W-:-:S03]  /*1d20*/  SHF.R.S32.HI R40, RZ, UR6, R40 ;  /* 0x00000006ff287c19 */ /* 0x002fc60008011428 */
[----:B------:R-:W-:Y:S01]  /*1d30*/  IMAD.SHL.U32 R41, R41, 0x4, RZ ;  /* 0x0000000429297824 */ /* 0x000fe200078e00ff */
[----:B------:R-:W-:-:S04]  /*1d40*/  LOP3.LUT R40, R40, 0x3030303, RZ, 0xc0, !PT ;  /* 0x0303030328287812 */ /* 0x000fc800078ec0ff */
[----:B------:R-:W-:Y:S02]  /*1d50*/  LOP3.LUT R41, R41, 0x4040404, RZ, 0xc0, !PT ;  /* 0x0404040429297812 */ /* 0x000fe400078ec0ff */
[----:B------:R-:W-:Y:S02]  /*1d60*/  LOP3.LUT R70, R40, 0x80808080, RZ, 0xfc, !PT ;  /* 0x8080808028467812 */ /* 0x000fe400078efcff */
[----:B--2---:R-:W-:Y:S02]  /*1d70*/  SHF.R.S32.HI R38, RZ, UR5, R38 ;  /* 0x00000005ff267c19 */ /* 0x004fe40008011426 */
[----:B---3--:R-:W-:Y:S01]  /*1d80*/  SHF.R.S32.HI R39, RZ, UR6, R39 ;  /* 0x00000006ff277c19 */ /* 0x008fe20008011427 */
[----:B------:R-:W-:Y:S02]  /*1d90*/  IMAD.IADD R70, R70, 0x1, -R41 ;  /* 0x0000000146467824 */ /* 0x000fe400078e0a29 */
[----:B------:R-:W-:-:S03]  /*1da0*/  IMAD.SHL.U32 R38, R38, 0x4, RZ ;  /* 0x0000000426267824 */ /* 0x000fc600078e00ff */
[----:B------:R-:W-:Y:S02]  /*1db0*/  LOP3.LUT R41, R41, R40, R70, 0x64, !PT ;  /* 0x0000002829297212 */ /* 0x000fe400078e6446 */
[----:B------:R-:W-:Y:S02]  /*1dc0*/  PRMT R40, R40, 0xba98, RZ ;  /* 0x0000ba9828287816 */ /* 0x000fe400000000ff */
[----:B------:R-:W-:-:S04]  /*1dd0*/  PRMT R41, R41, 0xba98, RZ ;  /* 0x0000ba9829297816 */ /* 0x000fc800000000ff */
[C---:B------:R-:W-:Y:S02]  /*1de0*/  LOP3.LUT R71, R41.reuse, 0x80808080, R70, 0x6, !PT ;  /* 0x8080808029477812 */ /* 0x040fe400078e0646 */
[----:B------:R-:W0:Y:S01]  /*1df0*/  LDS R70, [R68+0x8] ;  /* 0x0000080044467984 */ /* 0x000e220000000800 */
[----:B------:R-:W-:-:S03]  /*1e00*/  LOP3.LUT R72, R41, 0x7f7f7f7f, R40, 0x60, !PT ;  /* 0x7f7f7f7f29487812 */ /* 0x000fc600078e6028 */
[----:B------:R-:W1:Y:S01]  /*1e10*/  LDS R40, [R69+0x8] ;  /* 0x0000080045287984 */ /* 0x000e620000000800 */
[----:B------:R-:W-:Y:S02]  /*1e20*/  LOP3.LUT R41, R71, R72, RZ, 0xfc, !PT ;  /* 0x0000004847297212 */ /* 0x000fe400078efcff */
[----:B------:R-:W-:Y:S02]  /*1e30*/  LOP3.LUT R71, R39, 0x3030303, RZ, 0xc0, !PT ;  /* 0x0303030327477812 */ /* 0x000fe400078ec0ff */
[----:B------:R-:W-:Y:S02]  /*1e40*/  LOP3.LUT R72, R38, 0x4040404, RZ, 0xc0, !PT ;  /* 0x0404040426487812 */ /* 0x000fe400078ec0ff */
[C---:B------:R-:W-:Y:S02]  /*1e50*/  LOP3.LUT R39, R71.reuse, 0x80808080, RZ, 0xfc, !PT ;  /* 0x8080808047277812 */ /* 0x040fe400078efcff */
[----:B------:R-:W-:-:S03]  /*1e60*/  PRMT R75, R71, 0xba98, RZ ;  /* 0x0000ba98474b7816 */ /* 0x000fc600000000ff */
[----:B------:R-:W-:Y:S02]  /*1e70*/  IMAD.IADD R73, R39, 0x1, -R72 ;  /* 0x0000000127497824 */ /* 0x000fe400078e0a48 */
[----:B------:R-:W2:Y:S03]  /*1e80*/  LDS.64 R38, [R66+-0x10] ;  /* 0xfffff00042267984 */ /* 0x000ea60000000a00 */
[----:B------:R-:W-:-:S04]  /*1e90*/  LOP3.LUT R72, R72, R71, R73, 0x64, !PT ;  /* 0x0000004748487212 */ /* 0x000fc800078e6449 */
[----:B------:R-:W-:-:S04]  /*1ea0*/  PRMT R72, R72, 0xba98, RZ ;  /* 0x0000ba9848487816 */ /* 0x000fc800000000ff */
[C---:B------:R-:W-:Y:S02]  /*1eb0*/  LOP3.LUT R71, R72.reuse, 0x80808080, R73, 0x6, !PT ;  /* 0x8080808048477812 */ /* 0x040fe400078e0649 */
[----:B------:R-:W-:-:S04]  /*1ec0*/  LOP3.LUT R72, R72, 0x7f7f7f7f, R75, 0x60, !PT ;  /* 0x7f7f7f7f48487812 */ /* 0x000fc800078e604b */
[----:B------:R-:W-:Y:S02]  /*1ed0*/  LOP3.LUT R72, R71, R72, RZ, 0xfc, !PT ;  /* 0x0000004847487212 */ /* 0x000fe400078efcff */
[----:B0-----:R-:W-:Y:S02]  /*1ee0*/  SHF.R.S32.HI R70, RZ, UR5, R70 ;  /* 0x00000005ff467c19 */ /* 0x001fe40008011446 */
[----:B-1----:R-:W-:-:S03]  /*1ef0*/  SHF.R.S32.HI R40, RZ, UR6, R40 ;  /* 0x00000006ff287c19 */ /* 0x002fc60008011428 */
[----:B------:R-:W-:Y:S01]  /*1f00*/  IMAD.SHL.U32 R70, R70, 0x4, RZ ;  /* 0x0000000446467824 */ /* 0x000fe200078e00ff */
[----:B------:R-:W-:-:S04]  /*1f10*/  LOP3.LUT R40, R40, 0x3030303, RZ, 0xc0, !PT ;  /* 0x0303030328287812 */ /* 0x000fc800078ec0ff */
[----:B------:R-:W-:Y:S02]  /*1f20*/  LOP3.LUT R70, R70, 0x4040404, RZ, 0xc0, !PT ;  /* 0x0404040446467812 */ /* 0x000fe400078ec0ff */
[C---:B------:R-:W-:Y:S02]  /*1f30*/  LOP3.LUT R73, R40.reuse, 0x80808080, RZ, 0xfc, !PT ;  /* 0x8080808028497812 */ /* 0x040fe400078efcff */
[----:B------:R-:W-:-:S03]  /*1f40*/  PRMT R71, R40, 0xba98, RZ ;  /* 0x0000ba9828477816 */ /* 0x000fc600000000ff */
[----:B------:R-:W-:Y:S02]  /*1f50*/  IMAD.IADD R73, R73, 0x1, -R70 ;  /* 0x0000000149497824 */ /* 0x000fe400078e0a46 */
[----:B--2---:R-:W-:Y:S02]  /*1f60*/  IDP.4A.S8.S8 R38, R41, R38, RZ ;  /* 0x0000002629267226 */ /* 0x004fe400000006ff */
[----:B------:R-:W0:Y:S01]  /*1f70*/  LDS R41, [R69+0xc] ;  /* 0x00000c0045297984 */ /* 0x000e220000000800 */
[----:B------:R-:W-:Y:S01]  /*1f80*/  LOP3.LUT R70, R70, R40, R73, 0x64, !PT ;  /* 0x0000002846467212 */ /* 0x000fe200078e6449 */
[----:B------:R-:W-:Y:S02]  /*1f90*/  IDP.4A.S8.S8 R72, R72, R39, R38 ;  /* 0x0000002748487226 */ /* 0x000fe40000000626 */
[----:B------:R-:W1:Y:S01]  /*1fa0*/  LDS R40, [R69+0x10] ;  /* 0x0000100045287984 */ /* 0x000e620000000800 */
[----:B------:R-:W-:-:S03]  /*1fb0*/  PRMT R70, R70, 0xba98, RZ ;  /* 0x0000ba9846467816 */ /* 0x000fc600000000ff */
[----:B------:R-:W2:Y:S01]  /*1fc0*/  LDS.64 R38, [R66+-0x8] ;  /* 0xfffff80042267984 */ /* 0x000ea20000000a00 */
[C---:B------:R-:W-:Y:S02]  /*1fd0*/  LOP3.LUT R73, R70.reuse, 0x80808080, R73, 0x6, !PT ;  /* 0x8080808046497812 */ /* 0x040fe400078e0649 */
[----:B------:R-:W-:Y:S02]  /*1fe0*/  LOP3.LUT R70, R70, 0x7f7f7f7f, R71, 0x60, !PT ;  /* 0x7f7f7f7f46467812 */ /* 0x000fe400078e6047 */
[----:B------:R-:W3:Y:S02]  /*1ff0*/  LDS R71, [R68+0x10] ;  /* 0x0000100044477984 */ /* 0x000ee40000000800 */
[----:B------:R-:W-:Y:S02]  /*2000*/  LOP3.LUT R73, R73, R70, RZ, 0xfc, !PT ;  /* 0x0000004649497212 */ /* 0x000fe400078efcff */
[----:B------:R-:W4:Y:S01]  /*2010*/  LDS R70, [R68+0xc] ;  /* 0x00000c0044467984 */ /* 0x000f220000000800 */
[----:B0-----:R-:W-:-:S02]  /*2020*/  SHF.R.S32.HI R41, RZ, UR6, R41 ;  /* 0x00000006ff297c19 */ /* 0x001fc40008011429 */
[----:B-1----:R-:W-:Y:S02]  /*2030*/  SHF.R.S32.HI R40, RZ, UR6, R40 ;  /* 0x00000006ff287c19 */ /* 0x002fe40008011428 */
[----:B------:R-:W-:Y:S01]  /*2040*/  LOP3.LUT R41, R41, 0x3030303, RZ, 0xc0, !PT ;  /* 0x0303030329297812 */ /* 0x000fe200078ec0ff */
[----:B--2---:R-:W-:Y:S01]  /*2050*/  IDP.4A.S8.S8 R38, R73, R38, R72 ;  /* 0x0000002649267226 */ /* 0x004fe20000000648 */
[----:B------:R-:W-:Y:S02]  /*2060*/  LOP3.LUT R40, R40, 0x3030303, RZ, 0xc0, !PT ;  /* 0x0303030328287812 */ /* 0x000fe400078ec0ff */
[----:B---3--:R-:W-:Y:S02]  /*2070*/  SHF.R.S32.HI R71, RZ, UR5, R71 ;  /* 0x00000005ff477c19 */ /* 0x008fe40008011447 */
[----:B------:R-:W-:Y:S02]  /*2080*/  LOP3.LUT R73, R40, 0x80808080, RZ, 0xfc, !PT ;  /* 0x8080808028497812 */ /* 0x000fe400078efcff */
[----:B----4-:R-:W-:Y:S01]  /*2090*/  SHF.R.S32.HI R70, RZ, UR5, R70 ;  /* 0x00000005ff467c19 */ /* 0x010fe20008011446 */
[----:B------:R-:W-:-:S04]  /*20a0*/  IMAD.SHL.U32 R72, R71, 0x4, RZ ;  /* 0x0000000447487824 */ /* 0x000fc800078e00ff */
[----:B------:R-:W-:Y:S01]  /*20b0*/  IMAD.SHL.U32 R70, R70, 0x4, RZ ;  /* 0x0000000446467824 */ /* 0x000fe200078e00ff */
[----:B------:R-:W-:Y:S02]  /*20c0*/  LOP3.LUT R74, R72, 0x4040404, RZ, 0xc0, !PT ;  /* 0x04040404484a7812 */ /* 0x000fe400078ec0ff */
[----:B------:R-:W-:Y:S02]  /*20d0*/  PRMT R72, R41, 0xba98, RZ ;  /* 0x0000ba9829487816 */ /* 0x000fe400000000ff */
[----:B------:R-:W-:Y:S01]  /*20e0*/  LOP3.LUT R71, R70, 0x4040404, RZ, 0xc0, !PT ;  /* 0x0404040446477812 */ /* 0x000fe200078ec0ff */
[----:B------:R-:W-:Y:S01]  /*20f0*/  IMAD.IADD R73, R73, 0x1, -R74 ;  /* 0x0000000149497824 */ /* 0x000fe200078e0a4a */
[----:B------:R-:W-:-:S04]  /*2100*/  LOP3.LUT R70, R41, 0x80808080, RZ, 0xfc, !PT ;  /* 0x8080808029467812 */ /* 0x000fc800078efcff */
[----:B------:R-:W-:Y:S01]  /*2110*/  LOP3.LUT R74, R74, R40, R73, 0x64, !PT ;  /* 0x000000284a4a7212 */ /* 0x000fe200078e6449 */
[----:B------:R-:W-:-:S03]  /*2120*/  IMAD.IADD R70, R70, 0x1, -R71 ;  /* 0x0000000146467824 */ /* 0x000fc600078e0a47 */
[----:B------:R-:W-:Y:S02]  /*2130*/  PRMT R74, R74, 0xba98, RZ ;  /* 0x0000ba984a4a7816 */ /* 0x000fe400000000ff */
[----:B------:R-:W-:Y:S02]  /*2140*/  LOP3.LUT R71, R71, R41, R70, 0x64, !PT ;  /* 0x0000002947477212 */ /* 0x000fe400078e6446 */
[----:B------:R-:W-:Y:S02]  /*2150*/  PRMT R41, R40, 0xba98, RZ ;  /* 0x0000ba9828297816 */ /* 0x000fe400000000ff */
[C---:B------:R-:W-:Y:S01]  /*2160*/  LOP3.LUT R73, R74.reuse, 0x80808080, R73, 0x6, !PT ;  /* 0x808080804a497812 */ /* 0x040fe200078e0649 */
[----:B------:R-:W0:Y:S01]  /*2170*/  LDS R40, [R69+0x14] ;  /* 0x0000140045287984 */ /* 0x000e220000000800 */
[----:B------:R-:W-:Y:S02]  /*2180*/  LOP3.LUT R74, R74, 0x7f7f7f7f, R41, 0x60, !PT ;  /* 0x7f7f7f7f4a4a7812 */ /* 0x000fe400078e6029 */
[----:B------:R-:W-:Y:S01]  /*2190*/  PRMT R75, R71, 0xba98, RZ ;  /* 0x0000ba98474b7816 */ /* 0x000fe200000000ff */
[----:B------:R-:W1:Y:S01]  /*21a0*/  LDS R41, [R68+0x14] ;  /* 0x0000140044297984 */ /* 0x000e620000000800 */
[----:B------:R-:W-:-:S02]  /*21b0*/  LOP3.LUT R73, R73, R74, RZ, 0xfc, !PT ;  /* 0x0000004a49497212 */ /* 0x000fc400078efcff */
[C---:B------:R-:W-:Y:S02]  /*21c0*/  LOP3.LUT R71, R75.reuse, 0x80808080, R70, 0x6, !PT ;  /* 0x808080804b477812 */ /* 0x040fe400078e0646 */
[----:B------:R-:W-:-:S04]  /*21d0*/  LOP3.LUT R70, R75, 0x7f7f7f7f, R72, 0x60, !PT ;  /* 0x7f7f7f7f4b467812 */ /* 0x000fc800078e6048 */
[----:B------:R-:W-:Y:S01]  /*21e0*/  LOP3.LUT R70, R71, R70, RZ, 0xfc, !PT ;  /* 0x0000004647467212 */ /* 0x000fe200078efcff */
[----:B------:R-:W-:-:S04]  /*21f0*/  VIADD R71, R53, UR18 ;  /* 0x0000001235477c36 */ /* 0x000fc80008000000 */
[----:B------:R-:W-:Y:S01]  /*2200*/  IDP.4A.S8.S8 R38, R70, R39, R38 ;  /* 0x0000002746267226 */ /* 0x000fe20000000626 */
[----:B0-----:R-:W-:Y:S02]  /*2210*/  SHF.R.S32.HI R40, RZ, UR6, R40 ;  /* 0x00000006ff287c19 */ /* 0x001fe40008011428 */
[----:B-1----:R-:W-:Y:S02]  /*2220*/  SHF.R.S32.HI R41, RZ, UR5, R41 ;  /* 0x00000005ff297c19 */ /* 0x002fe40008011429 */
[----:B------:R-:W-:-:S03]  /*2230*/  LOP3.LUT R40, R40, 0x3030303, RZ, 0xc0, !PT ;  /* 0x0303030328287812 */ /* 0x000fc600078ec0ff */
[----:B------:R-:W-:Y:S01]  /*2240*/  IMAD.SHL.U32 R41, R41, 0x4, RZ ;  /* 0x0000000429297824 */ /* 0x000fe200078e00ff */
[----:B------:R-:W-:-:S04]  /*2250*/  LOP3.LUT R72, R40, 0x80808080, RZ, 0xfc, !PT ;  /* 0x8080808028487812 */ /* 0x000fc800078efcff */
[----:B------:R-:W-:-:S05]  /*2260*/  LOP3.LUT R41, R41, 0x4040404, RZ, 0xc0, !PT ;  /* 0x0404040429297812 */ /* 0x000fca00078ec0ff */
[----:B------:R-:W-:-:S05]  /*2270*/  IMAD.IADD R72, R72, 0x1, -R41 ;  /* 0x0000000148487824 */ /* 0x000fca00078e0a29 */
[----:B------:R-:W-:Y:S02]  /*2280*/  LOP3.LUT R41, R41, R40, R72, 0x64, !PT ;  /* 0x0000002829297212 */ /* 0x000fe400078e6448 */
[----:B------:R-:W-:Y:S02]  /*2290*/  PRMT R40, R40, 0xba98, RZ ;  /* 0x0000ba9828287816 */ /* 0x000fe400000000ff */
[----:B------:R-:W-:-:S04]  /*22a0*/  PRMT R41, R41, 0xba98, RZ ;  /* 0x0000ba9829297816 */ /* 0x000fc800000000ff */
[C---:B------:R-:W-:Y:S02]  /*22b0*/  LOP3.LUT R72, R41.reuse, 0x80808080, R72, 0x6, !PT ;  /* 0x8080808029487812 */ /* 0x040fe400078e0648 */
[----:B------:R-:W-:-:S04]  /*22c0*/  LOP3.LUT R41, R41, 0x7f7f7f7f, R40, 0x60, !PT ;  /* 0x7f7f7f7f29297812 */ /* 0x000fc800078e6028 */
[----:B------:R-:W-:Y:S02]  /*22d0*/  LOP3.LUT R72, R72, R41, RZ, 0xfc, !PT ;  /* 0x0000002948487212 */ /* 0x000fe400078efcff */
[----:B------:R-:W0:Y:S02]  /*22e0*/  LDS.64 R40, [R66] ;  /* 0x0000000042287984 */ /* 0x000e240000000a00 */
[----:B0-----:R-:W-:Y:S02]  /*22f0*/  IDP.4A.S8.S8 R73, R73, R40, RZ ;  /* 0x0000002849497226 */ /* 0x001fe400000006ff */
[----:B------:R-:W0:Y:S02]  /*2300*/  LDS R40, [R69+0x18] ;  /* 0x0000180045287984 */ /* 0x000e240000000800 */
[----:B------:R-:W-:Y:S02]  /*2310*/  IDP.4A.S8.S8 R73, R72, R41, R73 ;  /* 0x0000002948497226 */ /* 0x000fe40000000649 */
[----:B------:R-:W1:Y:S04]  /*2320*/  LDS R41, [R68+0x18] ;  /* 0x0000180044297984 */ /* 0x000e680000000800 */
[----:B------:R-:W-:Y:S04]  /*2330*/  LDS R68, [R68+0x1c] ;  /* 0x00001c0044447984 */ /* 0x000fe80000000800 */
[----:B------:R-:W-:Y:S01]  /*2340*/  LDS R69, [R69+0x1c] ;  /* 0x00001c0045457984 */ /* 0x000fe20000000800 */
[----:B0-----:R-:W-:-:S02]  /*2350*/  SHF.R.S32.HI R40, RZ, UR6, R40 ;  /* 0x00000006ff287c19 */ /* 0x001fc40008011428 */
        /* <DEDUP_REMOVED lines=12> */
[----:B------:R0:W1:Y:S02]  /*2420*/  LDS.64 R40, [R66+0x8] ;  /* 0x0000080042287984 */ /* 0x0000640000000a00 */
[----:B0-----:R-:W-:Y:S02]  /*2430*/  VIADD R66, R66, 0x20 ;  /* 0x0000002042427836 */ /* 0x001fe40000000000 */
[----:B-1----:R-:W-:Y:S01]  /*2440*/  IDP.4A.S8.S8 R40, R72, R40, R73 ;  /* 0x0000002848287226 */ /* 0x002fe20000000649 */
[----:B------:R-:W-:Y:S01]  /*2450*/  SHF.R.S32.HI R73, RZ, UR5, R68 ;  /* 0x00000005ff497c19 */ /* 0x000fe20008011444 */
[----:B------:R-:W-:Y:S01]  /*2460*/  UIADD3 UR5, UR5, 0x1, URZ ;  /* 0x0000000105057890 */ /* 0x000fe2000fffe03f */
[----:B------:R-:W-:-:S03]  /*2470*/  SHF.R.S32.HI R72, RZ, UR6, R69 ;  /* 0x00000006ff487c19 */ /* 0x000fc60008011445 */
[----:B------:R-:W-:Y:S01]  /*2480*/  IMAD.SHL.U32 R73, R73, 0x4, RZ ;  /* 0x0000000449497824 */ /* 0x000fe200078e00ff */
[----:B------:R-:W-:-:S04]  /*2490*/  LOP3.LUT R72, R72, 0x3030303, RZ, 0xc0, !PT ;  /* 0x0303030348487812 */ /* 0x000fc800078ec0ff */
[----:B------:R-:W-:Y:S02]  /*24a0*/  LOP3.LUT R73, R73, 0x4040404, RZ, 0xc0, !PT ;  /* 0x0404040449497812 */ /* 0x000fe400078ec0ff */
[----:B------:R-:W-:-:S05]  /*24b0*/  LOP3.LUT R74, R72, 0x80808080, RZ, 0xfc, !PT ;  /* 0x80808080484a7812 */ /* 0x000fca00078efcff */
[----:B------:R-:W-:-:S05]  /*24c0*/  IMAD.IADD R74, R74, 0x1, -R73 ;  /* 0x000000014a4a7824 */ /* 0x000fca00078e0a49 */
[----:B------:R-:W-:Y:S02]  /*24d0*/  LOP3.LUT R73, R73, R72, R74, 0x64, !PT ;  /* 0x0000004849497212 */ /* 0x000fe400078e644a */
[----:B------:R-:W-:Y:S02]  /*24e0*/  PRMT R72, R72, 0xba98, RZ ;  /* 0x0000ba9848487816 */ /* 0x000fe400000000ff */
[----:B------:R-:W-:-:S04]  /*24f0*/  PRMT R73, R73, 0xba98, RZ ;  /* 0x0000ba9849497816 */ /* 0x000fc800000000ff */
[C---:B------:R-:W-:Y:S02]  /*2500*/  LOP3.LUT R68, R73.reuse, 0x80808080, R74, 0x6, !PT ;  /* 0x8080808049447812 */ /* 0x040fe400078e064a */
[----:B------:R-:W-:Y:S02]  /*2510*/  LOP3.LUT R73, R73, 0x7f7f7f7f, R72, 0x60, !PT ;  /* 0x7f7f7f7f49497812 */ /* 0x000fe400078e6048 */
[----:B------:R-:W-:Y:S02]  /*2520*/  SHF.R.S32.HI R72, RZ, 0x1f, R67 ;  /* 0x0000001fff487819 */ /* 0x000fe40000011443 */
[----:B------:R-:W-:Y:S01]  /*2530*/  LOP3.LUT R68, R68, R73, RZ, 0xfc, !PT ;  /* 0x0000004944447212 */ /* 0x000fe200078efcff */
[----:B------:R-:W-:Y:S01]  /*2540*/  IMAD.U32 R73, RZ, RZ, UR18 ;  /* 0x00000012ff497e24 */ /* 0x000fe2000f8e00ff */
[----:B------:R-:W-:Y:S01]  /*2550*/  LEA.HI R72, R72, R67, RZ, 0x3 ;  /* 0x0000004348487211 */ /* 0x000fe200078f18ff */
[----:B------:R-:W-:Y:S02]  /*2560*/  VIADD R67, R67, 0x8 ;  /* 0x0000000843437836 */ /* 0x000fe40000000000 */
[----:B------:R-:W-:Y:S01]  /*2570*/  IMAD R73, R73, 0x10, R0 ;  /* 0x0000001049497824 */ /* 0x000fe200078e0200 */
[----:B------:R-:W-:Y:S01]  /*2580*/  SHF.R.S32.HI R74, RZ, 0x3, R72 ;  /* 0x00000003ff4a7819 */ /* 0x000fe20000011448 */
[----:B------:R-:W-:Y:S01]  /*2590*/  IDP.4A.S8.S8 R40, R68, R41, R40 ;  /* 0x0000002944287226 */ /* 0x000fe20000000628 */
[----:B------:R-:W-:-:S02]  /*25a0*/  LEA R72, R71, UR11, 0x2 ;  /* 0x0000000b47487c11 */ /* 0x000fc4000f8e10ff */
[----:B------:R-:W0:Y:S01]  /*25b0*/  LDS.S8 R69, [R73+UR6+-0x1] ;  /* 0xffffff0649457984 */ /* 0x000e220008000200 */
[----:B------:R-:W-:-:S03]  /*25c0*/  LEA R74, R74, UR12, 0x2 ;  /* 0x0000000c4a4a7c11 */ /* 0x000fc6000f8e10ff */
[----:B------:R-:W1:Y:S01]  /*25d0*/  LDS.S8 R71, [R73+UR6] ;  /* 0x0000000649477984 */ /* 0x000e620008000200 */
[----:B------:R-:W-:-:S03]  /*25e0*/  UIADD3 UR6, UR6, 0x2, URZ ;  /* 0x0000000206067890 */ /* 0x000fc6000fffe03f */
[----:B------:R-:W-:Y:S01]  /*25f0*/  LDS R72, [R72] ;  /* 0x0000000048487984 */ /* 0x000fe20000000800 */
[----:B------:R-:W-:-:S03]  /*2600*/  UISETP.GE.U32.AND UP0, UPT, UR6, 0x8, UPT ;  /* 0x000000080600788c */ /* 0x000fc6000bf06070 */
[----:B------:R-:W2:Y:S03]  /*2610*/  LDS R75, [R74] ;  /* 0x000000004a4b7984 */ /* 0x000ea60000000800 */
[----:B------:R-:W-:Y:S01]  /*2620*/  PLOP3.LUT P1, PT, PT, PT, UP0, 0x80, 0x0 ;  /* 0x000000000000781c */ /* 0x000fe20003f2f008 */
[----:B0-----:R-:W-:-:S04]  /*2630*/  IMAD R38, R38, R69, RZ ;  /* 0x0000004526267224 */ /* 0x001fc800078e02ff */
[----:B-1----:R-:W-:-:S05]  /*2640*/  IMAD R38, R40, R71, R38 ;  /* 0x0000004728267224 */ /* 0x002fca00078e0226 */
[----:B------:R-:W-:Y:S01]  /*2650*/  I2FP.F32.S32 R38, R38 ;  /* 0x0000002600267245 */ /* 0x000fe20000201400 */
[----:B--2---:R-:W-:-:S04]  /*2660*/  FMUL.FTZ R75, R75, R72 ;  /* 0x000000484b4b7220 */ /* 0x004fc80000410000 */
[----:B------:R-:W-:Y:S01]  /*2670*/  FFMA.FTZ R58, R75, R38, R58 ;  /* 0x000000264b3a7223 */ /* 0x000fe2000001003a */
[----:B------:R-:W-:Y:S06]  /*2680*/  @!P1 BRA `(.L_x_317) ;  /* 0xfffffff400689947 */ /* 0x000fec000383ffff */
[----:B------:R-:W-:Y:S01]  /*2690*/  ULEA UR5, UR4, 0x80, 0x8 ;  /* 0x0000008004057891 */ /* 0x000fe2000f8e403f */
[----:B------:R-:W-:Y:S03]  /*26a0*/  BAR.SYNC.DEFER_BLOCKING 0x0 ;  /* 0x0000000000007b1d */ /* 0x000fe60000010000 */
[----:B------:R-:W-:-:S06]  /*26b0*/  UISETP.GE.AND UP0, UPT, UR5, UR24, UPT ;  /* 0x000000180500728c */ /* 0x000fcc000bf06270 */
[----:B------:R-:W-:-:S13]  /*26c0*/  PLOP3.LUT P1, PT, PT, PT, UP0, 0x80, 0x0 ;  /* 0x000000000000781c */ /* 0x000fda0003f2f008 */
[----:B------:R-:W-:Y:S05]  /*26d0*/  @P1 BRA `(.L_x_316) ;  /* 0x0000002400441947 */ /* 0x000fea0003800000 */
[----:B------:R-:W0:Y:S01]  /*26e0*/  S2R R40, SR_TID.X ;  /* 0x0000000000287919 */ /* 0x000e220000002100 */
[----:B------:R-:W-:Y:S01]  /*26f0*/  USHF.L.U32 UR5, UR4, 0x3, URZ ;  /* 0x0000000304057899 */ /* 0x000fe2000800063f */
[----:B------:R-:W-:-:S05]  /*2700*/  VIADD R39, R60, 0x4 ;  /* 0x000000043c277836 */ /* 0x000fca0000000000 */
[----:B------:R-:W-:-:S04]  /*2710*/  ISETP.GE.OR P1, PT, R39, UR16, P0 ;  /* 0x0000001027007c0c */ /* 0x000fc80008726670 */
[----:B------:R-:W-:Y:S01]  /*2720*/  ISETP.GT.U32.OR P1, PT, R49, 0x3, P1 ;  /* 0x000000033100780c */ /* 0x000fe20000f24470 */
[C---:B0-----:R-:W-:Y:S02]  /*2730*/  VIADD R38, R40.reuse, 0x20 ;  /* 0x0000002028267836 */ /* 0x041fe40000000000 */
[----:B------:R-:W-:-:S03]  /*2740*/  IMAD.SHL.U32 R40, R40, 0x4, RZ ;  /* 0x0000000428287824 */ /* 0x000fc600078e00ff */
[----:B------:R-:W-:Y:S02]  /*2750*/  LEA.HI R38, R38, UR5, RZ, 0x1d ;  /* 0x0000000526267c11 */ /* 0x000fe4000f8fe8ff */
[----:B------:R-:W-:Y:S02]  /*2760*/  LOP3.LUT R41, R40, 0x1c, RZ, 0xc0, !PT ;  /* 0x0000001c28297812 */ /* 0x000fe400078ec0ff */
[----:B------:R-:W-:-:S03]  /*2770*/  ISETP.GE.OR P2, PT, R38, UR16, P0 ;  /* 0x0000001026007c0c */ /* 0x000fc60008746670 */
[----:B------:R-:W2:Y:S10]  /*2780*/  @!P1 LDG.E.U16.CONSTANT R40, desc[UR20][R62.64+0x90] ;  /* 0x000090143e289981 */ /* 0x000eb4000c1e9500 */
[----:B------:R-:W-:-:S04]  /*2790*/  @!P2 IMAD.IADD R39, R61, 0x1, R38 ;  /* 0x000000013d27a824 */ /* 0x000fc800078e0226 */
[----:B------:R-:W-:-:S03]  /*27a0*/  @!P2 IMAD.WIDE R38, R39, 0x24, R64 ;  /* 0x000000242726a825 */ /* 0x000fc600078e0240 */
[----:B------:R-:W-:-:S05]  /*27b0*/  @!P2 IADD3 R38, P3, R41, R38, RZ ;  /* 0x000000262926a210 */ /* 0x000fca0007f7e0ff */
[----:B------:R-:W-:-:S06]  /*27c0*/  @!P2 IMAD.X R39, RZ, RZ, R39, P3 ;  /* 0x000000ffff27a224 */ /* 0x000fcc00018e0627 */
[----:B------:R-:W3:Y:S01]  /*27d0*/  @!P2 LDG.E.CONSTANT R39, desc[UR20][R38.64+0x4] ;  /* 0x000004142627a981 */ /* 0x000ee2000c1e9900 */
[----:B------:R-:W-:Y:S01]  /*27e0*/  UMOV UR18, 0x8 ;  /* 0x0000000800127882 */ /* 0x000fe20000000000 */
[----:B--2---:R-:W-:Y:S02]  /*27f0*/  @!P1 HADD2.F32 R41, -RZ, R40.H0_H0 ;  /* 0x20000028ff299230 */ /* 0x004fe40000004100 */
[----:B---3--:R0:W-:Y:S04]  /*2800*/  @!P2 STS [R2], R39 ;  /* 0x000000270200a388 */ /* 0x0081e80000000800 */
[----:B------:R0:W-:Y:S01]  /*2810*/  @!P1 STS [R56], R41 ;  /* 0x0000002938009388 */ /* 0x0001e20000000800 */
[----:B------:R-:W-:Y:S06]  /*2820*/  BAR.SYNC.DEFER_BLOCKING 0x0 ;  /* 0x0000000000007b1d */ /* 0x000fec0000010000 */
.L_x_318:
[----:B------:R-:W-:Y:S01]  /*2830*/  USHF.R.U32.HI UR19, URZ, 0x4, UR18 ;  /* 0x000000043f137899 */ /* 0x000fe20008011612 */
[----:B------:R-:W-:Y:S01]  /*2840*/  IMAD.MOV.U32 R38, RZ, RZ, 0x21 ;  /* 0x00000021ff267424 */ /* 0x000fe200078e00ff */
[----:B------:R-:W-:Y:S02]  /*2850*/  ULOP3.LUT UR5, UR18, 0x3ffffff0, URZ, 0xc0, !UPT ;  /* 0x3ffffff012057892 */ /* 0x000fe4000f8ec03f */
[----:B------:R-:W-:Y:S02]  /*2860*/  ULOP3.LUT UR6, UR18, 0x8, URZ, 0xc0, !UPT ;  /* 0x0000000812067892 */ /* 0x000fe4000f8ec03f */
[----:B------:R-:W-:Y:S01]  /*2870*/  IMAD.U32 R67, RZ, RZ, UR19 ;  /* 0x00000013ff437e24 */ /* 0x000fe2000f8e00ff */
[----:B------:R-:W-:Y:S01]  /*2880*/  ULOP3.LUT UR23, UR18, 0xe, URZ, 0xc0, !UPT ;  /* 0x0000000e12177892 */ /* 0x000fe2000f8ec03f */
[----:B------:R-:W-:Y:S01]  /*2890*/  IMAD R38, R49, R38, UR5 ;  /* 0x0000000531267e24 */ /* 0x000fe2000f8e0226 */
[----:B------:R-:W-:Y:S01]  /*28a0*/  ULOP3.LUT UR22, UR18, 0x6, URZ, 0xc0, !UPT ;  /* 0x0000000612167892 */ /* 0x000fe2000f8ec03f */
[----:B------:R-:W-:Y:S01]  /*28b0*/  IMAD R67, R67, 0x8, R54 ;  /* 0x0000000843437824 */ /* 0x000fe200078e0236 */
[----:B------:R-:W-:Y:S01]  /*28c0*/  USHF.R.U32.HI UR5, URZ, 0x1, UR23 ;  /* 0x000000013f057899 */ /* 0x000fe20008011617 */
[----:B------:R-:W-:Y:S01]  /*28d0*/  VIADD R38, R38, UR6 ;  /* 0x0000000626267c36 */ /* 0x000fe20008000000 */
[----:B------:R-:W-:-:S02]  /*28e0*/  USHF.L.U32 UR6, UR18, 0x2, URZ ;  /* 0x0000000212067899 */ /* 0x000fc4000800063f */
[----:B------:R-:W-:Y:S02]  /*28f0*/  LEA R67, R67, UR15, 0x2 ;  /* 0x0000000f43437c11 */ /* 0x000fe4000f8e10ff */
[----:B------:R-:W-:Y:S01]  /*2900*/  LEA R66, R38, UR17, 0x2 ;  /* 0x0000001126427c11 */ /* 0x000fe2000f8e10ff */
[----:B------:R-:W-:Y:S02]  /*2910*/  ULOP3.LUT UR6, UR6, 0x18, URZ, 0xc0, !UPT ;  /* 0x0000001806067892 */ /* 0x000fe4000f8ec03f */
[----:B0-----:R-:W0:Y:S04]  /*2920*/  LDS R41, [R67] ;  /* 0x0000000043297984 */ /* 0x001e280000000800 */
[----:B------:R-:W1:Y:S04]  /*2930*/  LDS R40, [R66] ;  /* 0x0000000042287984 */ /* 0x000e680000000800 */
[----:B------:R-:W2:Y:S04]  /*2940*/  LDS R39, [R67+0x4] ;  /* 0x0000040043277984 */ /* 0x000ea80000000800 */
[----:B------:R-:W3:Y:S04]  /*2950*/  LDS R38, [R66+0x4] ;  /* 0x0000040042267984 */ /* 0x000ee80000000800 */
[----:B------:R-:W4:Y:S04]  /*2960*/  LDS R70, [R67+0x8] ;  /* 0x0000080043467984 */ /* 0x000f280000000800 */
[----:B------:R-:W5:Y:S01]  /*2970*/  LDS R69, [R66+0x8] ;  /* 0x0000080042457984 */ /* 0x000f620000000800 */
[----:B0-----:R-:W-:Y:S01]  /*2980*/  SHF.R.S32.HI R41, RZ, UR5, R41 ;  /* 0x00000005ff297c19 */ /* 0x001fe20008011429 */
[----:B------:R-:W-:-:S02]  /*2990*/  USHF.R.U32.HI UR5, URZ, 0x1, UR18 ;  /* 0x000000013f057899 */ /* 0x000fc40008011612 */
[----:B------:R-:W-:Y:S01]  /*29a0*/  UIADD3 UR18, UR18, 0x2, URZ ;  /* 0x0000000212127890 */ /* 0x000fe2000fffe03f */
[----:B-1----:R-:W-:Y:S01]  /*29b0*/  SHF.R.S32.HI R40, RZ, UR22, R40 ;  /* 0x00000016ff287c19 */ /* 0x002fe20008011428 */
[----:B------:R-:W-:Y:S01]  /*29c0*/  IMAD.SHL.U32 R41, R41, 0x4, RZ ;  /* 0x0000000429297824 */ /* 0x000fe200078e00ff */
[----:B------:R-:W-:Y:S02]  /*29d0*/  ULOP3.LUT UR5, UR5, 0x7, URZ, 0xc0, !UPT ;  /* 0x0000000705057892 */ /* 0x000fe4000f8ec03f */
[----:B------:R-:W-:Y:S01]  /*29e0*/  LOP3.LUT R40, R40, 0x3030303, RZ, 0xc0, !PT ;  /* 0x0303030328287812 */ /* 0x000fe200078ec0ff */
[----:B------:R-:W-:Y:S01]  /*29f0*/  UISETP.GE.U32.AND UP0, UPT, UR18, 0x10, UPT ;  /* 0x000000101200788c */ /* 0x000fe2000bf06070 */
[----:B------:R-:W-:Y:S02]  /*2a00*/  LOP3.LUT R41, R41, 0x4040404, RZ, 0xc0, !PT ;  /* 0x0404040429297812 */ /* 0x000fe400078ec0ff */
[----:B------:R-:W-:Y:S02]  /*2a10*/  LOP3.LUT R68, R40, 0x80808080, RZ, 0xfc, !PT ;  /* 0x8080808028447812 */ /* 0x000fe400078efcff */
[----:B--2---:R-:W-:-:S02]  /*2a20*/  SHF.R.S32.HI R39, RZ, UR5, R39 ;  /* 0x00000005ff277c19 */ /* 0x004fc40008011427 */
[----:B---3--:R-:W-:Y:S01]  /*2a30*/  SHF.R.S32.HI R38, RZ, UR22, R38 ;  /* 0x00000016ff267c19 */ /* 0x008fe20008011426 */
[----:B------:R-:W-:Y:S01]  /*2a40*/  IMAD.IADD R68, R68, 0x1, -R41 ;  /* 0x0000000144447824 */ /* 0x000fe200078e0a29 */
[----:B----4-:R-:W-:Y:S01]  /*2a50*/  SHF.R.S32.HI R70, RZ, UR5, R70 ;  /* 0x00000005ff467c19 */ /* 0x010fe20008011446 */
[----:B------:R-:W-:Y:S01]  /*2a60*/  IMAD.SHL.U32 R39, R39, 0x4, RZ ;  /* 0x0000000427277824 */ /* 0x000fe200078e00ff */
[----:B------:R-:W-:Y:S02]  /*2a70*/  LOP3.LUT R71, R38, 0x3030303, RZ, 0xc0, !PT ;  /* 0x0303030326477812 */ /* 0x000fe400078ec0ff */
[----:B------:R-:W-:Y:S01]  /*2a80*/  LOP3.LUT R41, R41, R40, R68, 0x64, !PT ;  /* 0x0000002829297212 */ /* 0x000fe200078e6444 */
[----:B------:R-:W-:Y:S01]  /*2a90*/  IMAD.SHL.U32 R70, R70, 0x4, RZ ;  /* 0x0000000446467824 */ /* 0x000fe200078e00ff */
[----:B------:R-:W-:Y:S02]  /*2aa0*/  PRMT R40, R40, 0xba98, RZ ;  /* 0x0000ba9828287816 */ /* 0x000fe400000000ff */
[----:B------:R-:W-:-:S02]  /*2ab0*/  PRMT R41, R41, 0xba98, RZ ;  /* 0x0000ba9829297816 */ /* 0x000fc400000000ff */
[----:B------:R-:W-:Y:S02]  /*2ac0*/  LOP3.LUT R72, R39, 0x4040404, RZ, 0xc0, !PT ;  /* 0x0404040427487812 */ /* 0x000fe400078ec0ff */
[C---:B------:R-:W-:Y:S02]  /*2ad0*/  LOP3.LUT R68, R41.reuse, 0x80808080, R68, 0x6, !PT ;  /* 0x8080808029447812 */ /* 0x040fe400078e0644 */
[----:B------:R-:W-:Y:S01]  /*2ae0*/  LOP3.LUT R41, R41, 0x7f7f7f7f, R40, 0x60, !PT ;  /* 0x7f7f7f7f29297812 */ /* 0x000fe200078e6028 */
[----:B------:R-:W-:Y:S01]  /*2af0*/  VIADD R40, R3, UR6 ;  /* 0x0000000603287c36 */ /* 0x000fe20008000000 */
[----:B------:R-:W-:Y:S02]  /*2b00*/  LOP3.LUT R39, R71, 0x80808080, RZ, 0xfc, !PT ;  /* 0x8080808047277812 */ /* 0x000fe400078efcff */
[----:B------:R-:W-:Y:S02]  /*2b10*/  LOP3.LUT R41, R68, R41, RZ, 0xfc, !PT ;  /* 0x0000002944297212 */ /* 0x000fe400078efcff */
[----:B------:R-:W-:Y:S01]  /*2b20*/  LEA R68, R40, UR14, 0x2 ;  /* 0x0000000e28447c11 */ /* 0x000fe2000f8e10ff */
[----:B------:R-:W-:Y:S01]  /*2b30*/  IMAD.IADD R73, R39, 0x1, -R72 ;  /* 0x0000000127497824 */ /* 0x000fe200078e0a48 */
[----:B-----5:R-:W-:-:S02]  /*2b40*/  SHF.R.S32.HI R69, RZ, UR22, R69 ;  /* 0x00000016ff457c19 */ /* 0x020fc40008011445 */
[----:B------:R-:W-:Y:S01]  /*2b50*/  PRMT R75, R71, 0xba98, RZ ;  /* 0x0000ba98474b7816 */ /* 0x000fe200000000ff */
[----:B------:R-:W0:Y:S01]  /*2b60*/  LDS.64 R38, [R68] ;  /* 0x0000000044267984 */ /* 0x000e220000000a00 */
[--C-:B------:R-:W-:Y:S02]  /*2b70*/  LOP3.LUT R72, R72, R71, R73.reuse, 0x64, !PT ;  /* 0x0000004748487212 */ /* 0x100fe400078e6449 */
[----:B------:R-:W-:Y:S02]  /*2b80*/  LOP3.LUT R69, R69, 0x3030303, RZ, 0xc0, !PT ;  /* 0x0303030345457812 */ /* 0x000fe400078ec0ff */
[----:B------:R-:W-:Y:S02]  /*2b90*/  PRMT R72, R72, 0xba98, RZ ;  /* 0x0000ba9848487816 */ /* 0x000fe400000000ff */
[----:B------:R-:W-:Y:S02]  /*2ba0*/  PRMT R74, R69, 0xba98, RZ ;  /* 0x0000ba98454a7816 */ /* 0x000fe400000000ff */
[----:B------:R-:W-:-:S02]  /*2bb0*/  LOP3.LUT R71, R72, 0x80808080, R73, 0x6, !PT ;  /* 0x8080808048477812 */ /* 0x000fc400078e0649 */
[----:B------:R-:W-:Y:S02]  /*2bc0*/  LOP3.LUT R73, R70, 0x4040404, RZ, 0xc0, !PT ;  /* 0x0404040446497812 */ /* 0x000fe400078ec0ff */
[----:B------:R-:W-:Y:S02]  /*2bd0*/  LOP3.LUT R70, R69, 0x80808080, RZ, 0xfc, !PT ;  /* 0x8080808045467812 */ /* 0x000fe400078efcff */
[----:B------:R-:W-:Y:S02]  /*2be0*/  LOP3.LUT R72, R72, 0x7f7f7f7f, R75, 0x60, !PT ;  /* 0x7f7f7f7f48487812 */ /* 0x000fe400078e604b */
[----:B------:R-:W-:Y:S01]  /*2bf0*/  PLOP3.LUT P1, PT, PT, PT, UP0, 0x80, 0x0 ;  /* 0x000000000000781c */ /* 0x000fe20003f2f008 */
[----:B------:R-:W-:Y:S01]  /*2c00*/  IMAD.IADD R70, R70, 0x1, -R73 ;  /* 0x0000000146467824 */ /* 0x000fe200078e0a49 */
[----:B------:R-:W-:Y:S02]  /*2c10*/  LOP3.LUT R72, R71, R72, RZ, 0xfc, !PT ;  /* 0x0000004847487212 */ /* 0x000fe400078efcff */
[----:B------:R-:W1:Y:S02]  /*2c20*/  LDS R71, [R67+0x10] ;  /* 0x0000100043477984 */ /* 0x000e640000000800 */
[----:B------:R-:W-:-:S02]  /*2c30*/  LOP3.LUT R73, R73, R69, R70, 0x64, !PT ;  /* 0x0000004549497212 */ /* 0x000fc400078e6446 */
[----:B------:R-:W2:Y:S02]  /*2c40*/  LDS R69, [R66+0xc] ;  /* 0x00000c0042457984 */ /* 0x000ea40000000800 */
[----:B------:R-:W-:-:S04]  /*2c50*/  PRMT R73, R73, 0xba98, RZ ;  /* 0x0000ba9849497816 */ /* 0x000fc800000000ff */
[C---:B------:R-:W-:Y:S02]  /*2c60*/  LOP3.LUT R70, R73.reuse, 0x80808080, R70, 0x6, !PT ;  /* 0x8080808049467812 */ /* 0x040fe400078e0646 */
[----:B------:R-:W-:-:S04]  /*2c70*/  LOP3.LUT R73, R73, 0x7f7f7f7f, R74, 0x60, !PT ;  /* 0x7f7f7f7f49497812 */ /* 0x000fc800078e604a */
[----:B------:R-:W-:Y:S02]  /*2c80*/  LOP3.LUT R73, R70, R73, RZ, 0xfc, !PT ;  /* 0x0000004946497212 */ /* 0x000fe400078efcff */
[----:B------:R-:W3:Y:S01]  /*2c90*/  LDS R70, [R67+0xc] ;  /* 0x00000c0043467984 */ /* 0x000ee20000000800 */
[----:B0-----:R-:W-:-:S03]  /*2ca0*/  IDP.4A.S8.S8 R38, R41, R38, RZ ;  /* 0x0000002629267226 */ /* 0x001fc600000006ff */
[----:B------:R-:W0:Y:S01]  /*2cb0*/  LDS R41, [R66+0x10] ;  /* 0x0000100042297984 */ /* 0x000e220000000800 */
[----:B------:R-:W-:-:S03]  /*2cc0*/  IDP.4A.S8.S8 R72, R72, R39, R38 ;  /* 0x0000002748487226 */ /* 0x000fc60000000626 */
[----:B------:R-:W4:Y:S01]  /*2cd0*/  LDS.64 R38, [R68+0x8] ;  /* 0x0000080044267984 */ /* 0x000f220000000a00 */
[----:B-1----:R-:W-:Y:S02]  /*2ce0*/  SHF.R.S32.HI R71, RZ, UR5, R71 ;  /* 0x00000005ff477c19 */ /* 0x002fe40008011447 */
[----:B--2---:R-:W-:-:S04]  /*2cf0*/  SHF.R.S32.HI R69, RZ, UR22, R69 ;  /* 0x00000016ff457c19 */ /* 0x004fc80008011445 */
[----:B------:R-:W-:-:S04]  /*2d00*/  LOP3.LUT R69, R69, 0x3030303, RZ, 0xc0, !PT ;  /* 0x0303030345457812 */ /* 0x000fc800078ec0ff */
[----:B------:R-:W-:Y:S02]  /*2d10*/  PRMT R74, R69, 0xba98, RZ ;  /* 0x0000ba98454a7816 */ /* 0x000fe400000000ff */
[----:B---3--:R-:W-:Y:S02]  /*2d20*/  SHF.R.S32.HI R70, RZ, UR5, R70 ;  /* 0x00000005ff467c19 */ /* 0x008fe40008011446 */
[----:B0-----:R-:W-:-:S03]  /*2d30*/  SHF.R.S32.HI R41, RZ, UR22, R41 ;  /* 0x00000016ff297c19 */ /* 0x001fc60008011429 */
[----:B------:R-:W-:Y:S02]  /*2d40*/  IMAD.SHL.U32 R70, R70, 0x4, RZ ;  /* 0x0000000446467824 */ /* 0x000fe400078e00ff */
[----:B----4-:R-:W-:Y:S01]  /*2d50*/  IDP.4A.S8.S8 R38, R73, R38, R72 ;  /* 0x0000002649267226 */ /* 0x010fe20000000648 */
[----:B------:R-:W-:Y:S01]  /*2d60*/  LOP3.LUT R41, R41, 0x3030303, RZ, 0xc0, !PT ;  /* 0x0303030329297812 */ /* 0x000fe200078ec0ff */
[----:B------:R-:W-:Y:S01]  /*2d70*/  IMAD.SHL.U32 R72, R71, 0x4, RZ ;  /* 0x0000000447487824 */ /* 0x000fe200078e00ff */
[----:B------:R-:W-:Y:S02]  /*2d80*/  LOP3.LUT R71, R70, 0x4040404, RZ, 0xc0, !PT ;  /* 0x0404040446477812 */ /* 0x000fe400078ec0ff */
[----:B------:R-:W-:Y:S02]  /*2d90*/  LOP3.LUT R70, R69, 0x80808080, RZ, 0xfc, !PT ;  /* 0x8080808045467812 */ /* 0x000fe400078efcff */
[----:B------:R-:W-:Y:S02]  /*2da0*/  LOP3.LUT R73, R72, 0x4040404, RZ, 0xc0, !PT ;  /* 0x0404040448497812 */ /* 0x000fe400078ec0ff */
[----:B------:R-:W-:Y:S01]  /*2db0*/  LOP3.LUT R72, R41, 0x80808080, RZ, 0xfc, !PT ;  /* 0x8080808029487812 */ /* 0x000fe200078efcff */
[----:B------:R-:W-:-:S04]  /*2dc0*/  IMAD.IADD R70, R70, 0x1, -R71 ;  /* 0x0000000146467824 */ /* 0x000fc800078e0a47 */
[----:B------:R-:W-:Y:S01]  /*2dd0*/  IMAD.IADD R72, R72, 0x1, -R73 ;  /* 0x0000000148487824 */ /* 0x000fe200078e0a49 */
[----:B------:R-:W-:-:S04]  /*2de0*/  LOP3.LUT R71, R71, R69, R70, 0x64, !PT ;  /* 0x0000004547477212 */ /* 0x000fc800078e6446 */
[----:B------:R-:W-:Y:S02]  /*2df0*/  PRMT R71, R71, 0xba98, RZ ;  /* 0x0000ba9847477816 */ /* 0x000fe400000000ff */
[----:B------:R-:W-:Y:S02]  /*2e00*/  LOP3.LUT R73, R73, R41, R72, 0x64, !PT ;  /* 0x0000002949497212 */ /* 0x000fe400078e6448 */
[C---:B------:R-:W-:Y:S02]  /*2e10*/  LOP3.LUT R70, R71.reuse, 0x80808080, R70, 0x6, !PT ;  /* 0x8080808047467812 */ /* 0x040fe400078e0646 */
[----:B------:R-:W-:Y:S02]  /*2e20*/  LOP3.LUT R69, R71, 0x7f7f7f7f, R74, 0x60, !PT ;  /* 0x7f7f7f7f47457812 */ /* 0x000fe400078e604a */
[----:B------:R-:W0:Y:S01]  /*2e30*/  LDS R71, [R67+0x14] ;  /* 0x0000140043477984 */ /* 0x000e220000000800 */
[----:B------:R-:W-:Y:S02]  /*2e40*/  PRMT R74, R41, 0xba98, RZ ;  /* 0x0000ba98294a7816 */ /* 0x000fe400000000ff */
[----:B------:R-:W-:Y:S01]  /*2e50*/  PRMT R73, R73, 0xba98, RZ ;  /* 0x0000ba9849497816 */ /* 0x000fe200000000ff */
[----:B------:R-:W1:Y:S01]  /*2e60*/  LDS R41, [R66+0x14] ;  /* 0x0000140042297984 */ /* 0x000e620000000800 */
[----:B------:R-:W-:-:S02]  /*2e70*/  LOP3.LUT R69, R70, R69, RZ, 0xfc, !PT ;  /* 0x0000004546457212 */ /* 0x000fc400078efcff */
[C---:B------:R-:W-:Y:S02]  /*2e80*/  LOP3.LUT R72, R73.reuse, 0x80808080, R72, 0x6, !PT ;  /* 0x8080808049487812 */ /* 0x040fe400078e0648 */
[----:B------:R-:W-:Y:S01]  /*2e90*/  LOP3.LUT R73, R73, 0x7f7f7f7f, R74, 0x60, !PT ;  /* 0x7f7f7f7f49497812 */ /* 0x000fe200078e604a */
[----:B------:R-:W-:-:S03]  /*2ea0*/  IDP.4A.S8.S8 R39, R69, R39, R38 ;  /* 0x0000002745277226 */ /* 0x000fc60000000626 */
[----:B------:R-:W-:Y:S02]  /*2eb0*/  LOP3.LUT R73, R72, R73, RZ, 0xfc, !PT ;  /* 0x0000004948497212 */ /* 0x000fe400078efcff */
[----:B0-----:R-:W-:Y:S02]  /*2ec0*/  SHF.R.S32.HI R71, RZ, UR5, R71 ;  /* 0x00000005ff477c19 */ /* 0x001fe40008011447 */
[----:B-1----:R-:W-:-:S03]  /*2ed0*/  SHF.R.S32.HI R41, RZ, UR22, R41 ;  /* 0x00000016ff297c19 */ /* 0x002fc60008011429 */
[----:B------:R-:W-:Y:S01]  /*2ee0*/  IMAD.SHL.U32 R72, R71, 0x4, RZ ;  /* 0x0000000447487824 */ /* 0x000fe200078e00ff */
[----:B------:R-:W-:Y:S02]  /*2ef0*/  SHF.R.S32.HI R71, RZ, 0x1f, R40 ;  /* 0x0000001fff477819 */ /* 0x000fe40000011428 */
[----:B------:R-:W-:Y:S02]  /*2f00*/  LOP3.LUT R41, R41, 0x3030303, RZ, 0xc0, !PT ;  /* 0x0303030329297812 */ /* 0x000fe400078ec0ff */
[----:B------:R-:W-:Y:S02]  /*2f10*/  LOP3.LUT R72, R72, 0x4040404, RZ, 0xc0, !PT ;  /* 0x0404040448487812 */ /* 0x000fe400078ec0ff */
[----:B------:R-:W-:Y:S02]  /*2f20*/  LOP3.LUT R75, R41, 0x80808080, RZ, 0xfc, !PT ;  /* 0x80808080294b7812 */ /* 0x000fe400078efcff */
[----:B------:R-:W-:-:S03]  /*2f30*/  LEA.HI R71, R71, R40, RZ, 0x3 ;  /* 0x0000002847477211 */ /* 0x000fc600078f18ff */
[----:B------:R-:W-:-:S05]  /*2f40*/  IMAD.IADD R75, R75, 0x1, -R72 ;  /* 0x000000014b4b7824 */ /* 0x000fca00078e0a48 */
[----:B------:R-:W-:Y:S02]  /*2f50*/  LOP3.LUT R72, R72, R41, R75, 0x64, !PT ;  /* 0x0000002948487212 */ /* 0x000fe400078e644b */
[----:B------:R-:W-:Y:S02]  /*2f60*/  PRMT R41, R41, 0xba98, RZ ;  /* 0x0000ba9829297816 */ /* 0x000fe400000000ff */
[----:B------:R-:W-:-:S04]  /*2f70*/  PRMT R72, R72, 0xba98, RZ ;  /* 0x0000ba9848487816 */ /* 0x000fc800000000ff */
[C---:B------:R-:W-:Y:S02]  /*2f80*/  LOP3.LUT R75, R72.reuse, 0x80808080, R75, 0x6, !PT ;  /* 0x80808080484b7812 */ /* 0x040fe400078e064b */
[----:B------:R-:W-:Y:S02]  /*2f90*/  LOP3.LUT R72, R72, 0x7f7f7f7f, R41, 0x60, !PT ;  /* 0x7f7f7f7f48487812 */ /* 0x000fe400078e6029 */
[----:B------:R-:W0:Y:S02]  /*2fa0*/  LDS.64 R40, [R68+0x10] ;  /* 0x0000100044287984 */ /* 0x000e240000000a00 */
[----:B------:R-:W-:Y:S01]  /*2fb0*/  LOP3.LUT R72, R75, R72, RZ, 0xfc, !PT ;  /* 0x000000484b487212 */ /* 0x000fe200078efcff */
[----:B0-----:R-:W-:Y:S02]  /*2fc0*/  IDP.4A.S8.S8 R73, R73, R40, RZ ;  /* 0x0000002849497226 */ /* 0x001fe400000006ff */
[----:B------:R-:W0:Y:S02]  /*2fd0*/  LDS R40, [R66+0x18] ;  /* 0x0000180042287984 */ /* 0x000e240000000800 */
[----:B------:R-:W-:-:S02]  /*2fe0*/  IDP.4A.S8.S8 R73, R72, R41, R73 ;  /* 0x0000002948497226 */ /* 0x000fc40000000649 */
[----:B------:R-:W1:Y:S04]  /*2ff0*/  LDS R41, [R67+0x18] ;  /* 0x0000180043297984 */ /* 0x000e680000000800 */
[----:B------:R-:W-:Y:S04]  /*3000*/  LDS R67, [R67+0x1c] ;  /* 0x00001c0043437984 */ /* 0x000fe80000000800 */
[----:B------:R-:W-:Y:S01]  /*3010*/  LDS R66, [R66+0x1c] ;  /* 0x00001c0042427984 */ /* 0x000fe20000000800 */
[----:B0-----:R-:W-:Y:S02]  /*3020*/  SHF.R.S32.HI R40, RZ, UR22, R40 ;  /* 0x00000016ff287c19 */ /* 0x001fe40008011428 */
[----:B-1----:R-:W-:-:S02]  /*3030*/  SHF.R.S32.HI R41, RZ, UR5, R41 ;  /* 0x00000005ff297c19 */ /* 0x002fc40008011429 */
        /* <DEDUP_REMOVED lines=9> */
[----:B------:R-:W-:Y:S02]  /*30d0*/  LOP3.LUT R75, R41, 0x7f7f7f7f, R40, 0x60, !PT ;  /* 0x7f7f7f7f294b7812 */ /* 0x000fe400078e6028 */
[----:B------:R0:W1:Y:S02]  /*30e0*/  LDS.64 R40, [R68+0x18] ;  /* 0x0000180044287984 */ /* 0x0000640000000a00 */
[----:B------:R-:W-:Y:S01]  /*30f0*/  LOP3.LUT R72, R72, R75, RZ, 0xfc, !PT ;  /* 0x0000004b48487212 */ /* 0x000fe200078efcff */
[----:B0-----:R-:W-:-:S04]  /*3100*/  IMAD.U32 R68, RZ, RZ, UR19 ;  /* 0x00000013ff447e24 */ /* 0x001fc8000f8e00ff */
[----:B------:R-:W-:Y:S02]  /*3110*/  IMAD R68, R68, 0x4, R55 ;  /* 0x0000000444447824 */ /* 0x000fe400078e0237 */
[----:B-1----:R-:W-:Y:S01]  /*3120*/  IDP.4A.S8.S8 R40, R72, R40, R73 ;  /* 0x0000002848287226 */ /* 0x002fe20000000649 */
[----:B------:R-:W-:Y:S02]  /*3130*/  SHF.R.S32.HI R73, RZ, UR5, R67 ;  /* 0x00000005ff497c19 */ /* 0x000fe40008011443 */
        /* <DEDUP_REMOVED lines=10> */
[----:B------:R-:W-:Y:S02]  /*31e0*/  LEA R74, R68, UR13, 0x2 ;  /* 0x0000000d444a7c11 */ /* 0x000fe4000f8e10ff */
[----:B------:R-:W-:Y:S02]  /*31f0*/  LOP3.LUT R67, R73, 0x7f7f7f7f, R72, 0x60, !PT ;  /* 0x7f7f7f7f49437812 */ /* 0x000fe400078e6048 */
[----:B------:R-:W-:Y:S01]  /*3200*/  SHF.R.S32.HI R73, RZ, 0x3, R71 ;  /* 0x00000003ff497819 */ /* 0x000fe20000011447 */
[----:B------:R-:W-:Y:S01]  /*3210*/  VIADD R71, R53, UR19 ;  /* 0x0000001335477c36 */ /* 0x000fe20008000000 */
[----:B------:R-:W0:Y:S01]  /*3220*/  LDS.S8 R68, [R74+UR23] ;  /* 0x000000174a447984 */ /* 0x000e220008000200 */
[----:B------:R-:W-:Y:S02]  /*3230*/  LOP3.LUT R66, R66, R67, RZ, 0xfc, !PT ;  /* 0x0000004342427212 */ /* 0x000fe400078efcff */
[----:B------:R-:W-:-:S02]  /*3240*/  LEA R73, R73, UR12, 0x2 ;  /* 0x0000000c49497c11 */ /* 0x000fc4000f8e10ff */
[----:B------:R-:W-:Y:S01]  /*3250*/  LEA R72, R71, UR11, 0x2 ;  /* 0x0000000b47487c11 */ /* 0x000fe2000f8e10ff */
[----:B------:R-:W-:Y:S01]  /*3260*/  IDP.4A.S8.S8 R40, R66, R41, R40 ;  /* 0x0000002942287226 */ /* 0x000fe20000000628 */
[----:B------:R-:W1:Y:S04]  /*3270*/  LDS.S8 R71, [R74+UR23+0x1] ;  /* 0x000001174a477984 */ /* 0x000e680008000200 */
[----:B------:R-:W-:Y:S04]  /*3280*/  LDS R72, [R72] ;  /* 0x0000000048487984 */ /* 0x000fe80000000800 */
[----:B------:R-:W2:Y:S01]  /*3290*/  LDS R73, [R73] ;  /* 0x0000000049497984 */ /* 0x000ea20000000800 */
        /* <DEDUP_REMOVED lines=32> */
.L_x_319:
        /* <DEDUP_REMOVED lines=180> */
[----:B------:R-:W-:Y:S02]  /*3fe0*/  VIADD R60, R60, 0xc ;  /* 0x0000000c3c3c7836 */ /* 0x000fe40000000000 */
[C---:B0-----:R-:W-:Y:S02]  /*3ff0*/  VIADD R38, R39.reuse, 0x60 ;  /* 0x0000006027267836 */ /* 0x041fe40000000000 */
[----:B------:R-:W-:-:S03]  /*4000*/  IMAD.SHL.U32 R39, R39, 0x4, RZ ;  /* 0x0000000427277824 */ /* 0x000fc600078e00ff */
[----:B------:R-:W-:Y:S02]  /*4010*/  LEA.HI R38, R38, UR5, RZ, 0x1d ;  /* 0x0000000526267c11 */ /* 0x000fe4000f8fe8ff */
[----:B------:R-:W-:Y:S02]  /*4020*/  LOP3.LUT R39, R39, 0x1c, RZ, 0xc0, !PT ;  /* 0x0000001c27277812 */ /* 0x000fe400078ec0ff */
        /* <DEDUP_REMOVED lines=14> */
.L_x_320:
[----:B------:R-:W-:Y:S01]  /*4110*/  USHF.R.U32.HI UR19, URZ, 0x4, UR18 ;  /* 0x000000043f137899 */ /* 0x000fe20008011612 */
[----:B------:R-:W-:Y:S01]  /*4120*/  IMAD.MOV.U32 R38, RZ, RZ, 0x21 ;  /* 0x00000021ff267424 */ /* 0x000fe200078e00ff */
[----:B------:R-:W-:Y:S02]  /*4130*/  ULOP3.LUT UR5, UR18, 0x3ffffff0, URZ, 0xc0, !UPT ;  /* 0x3ffffff012057892 */ /* 0x000fe4000f8ec03f */
[----:B------:R-:W-:Y:S02]  /*4140*/  ULOP3.LUT UR6, UR18, 0x8, URZ, 0xc0, !UPT ;  /* 0x0000000812067892 */ /* 0x000fe4000f8ec03f */
[----:B0-----:R-:W-:Y:S01]  /*4150*/  IMAD.U32 R39, RZ, RZ, UR19 ;  /* 0x00000013ff277e24 */ /* 0x001fe2000f8e00ff */
[----:B------:R-:W-:Y:S01]  /*4160*/  ULOP3.LUT UR23, UR18, 0xe, URZ, 0xc0, !UPT ;  /* 0x0000000e12177892 */ /* 0x000fe2000f8ec03f */
[----:B------:R-:W-:Y:S01]  /*4170*/  IMAD R38, R49, R38, UR5 ;  /* 0x0000000531267e24 */ /* 0x000fe2000f8e0226 */
[----:B------:R-:W-:Y:S01]  /*4180*/  USHF.L.U32 UR5, UR18, 0x2, URZ ;  /* 0x0000000212057899 */ /* 0x000fe2000800063f */
[----:B------:R-:W-:Y:S01]  /*4190*/  IMAD R60, R39, 0x8, R54 ;  /* 0x00000008273c7824 */ /* 0x000fe200078e0236 */
[----:B------:R-:W-:Y:S01]  /*41a0*/  ULOP3.LUT UR22, UR18, 0x6, URZ, 0xc0, !UPT ;  /* 0x0000000612167892 */ /* 0x000fe2000f8ec03f */
[----:B------:R-:W-:Y:S01]  /*41b0*/  VIADD R38, R38, UR6 ;  /* 0x0000000626267c36 */ /* 0x000fe20008000000 */
[----:B------:R-:W-:-:S02]  /*41c0*/  ULOP3.LUT UR6, UR5, 0x18, URZ, 0xc0, !UPT ;  /* 0x0000001805067892 */ /* 0x000fc4000f8ec03f */
[----:B------:R-:W-:Y:S01]  /*41d0*/  LEA R60, R60, UR15, 0x2 ;  /* 0x0000000f3c3c7c11 */ /* 0x000fe2000f8e10ff */
[----:B------:R-:W-:Y:S01]  /*41e0*/  USHF.R.U32.HI UR5, URZ, 0x1, UR18 ;  /* 0x000000013f057899 */ /* 0x000fe20008011612 */
[----:B------:R-:W-:Y:S01]  /*41f0*/  LEA R61, R38, UR17, 0x2 ;  /* 0x00000011263d7c11 */ /* 0x000fe2000f8e10ff */
[----:B------:R-:W-:Y:S01]  /*4200*/  UIADD3 UR18, UR18, 0x2, URZ ;  /* 0x0000000212127890 */ /* 0x000fe2000fffe03f */
[----:B------:R-:W-:Y:S01]  /*4210*/  VIADD R41, R3, UR6 ;  /* 0x0000000603297c36 */ /* 0x000fe20008000000 */
[----:B------:R-:W0:Y:S01]  /*4220*/  LDS R39, [R60] ;  /* 0x000000003c277984 */ /* 0x000e220000000800 */
[----:B------:R-:W-:Y:S02]  /*4230*/  USHF.R.U32.HI UR6, URZ, 0x1, UR23 ;  /* 0x000000013f067899 */ /* 0x000fe40008011617 */
[----:B------:R-:W-:Y:S01]  /*4240*/  ULOP3.LUT UR5, UR5, 0x7, URZ, 0xc0, !UPT ;  /* 0x0000000705057892 */ /* 0x000fe2000f8ec03f */
[----:B------:R-:W1:Y:S01]  /*4250*/  LDS R38, [R61] ;  /* 0x000000003d267984 */ /* 0x000e620000000800 */
[----:B------:R-:W-:Y:S01]  /*4260*/  LEA R40, R41, UR14, 0x2 ;  /* 0x0000000e29287c11 */ /* 0x000fe2000f8e10ff */
[----:B------:R-:W-:-:S02]  /*4270*/  UISETP.GE.U32.AND UP0, UPT, UR18, 0x20, UPT ;  /* 0x000000201200788c */ /* 0x000fc4000bf06070 */
[----:B------:R-:W2:Y:S04]  /*4280*/  LDS R66, [R61+0x4] ;  /* 0x000004003d427984 */ /* 0x000ea80000000800 */
[----:B------:R-:W3:Y:S01]  /*4290*/  LDS R67, [R60+0x4] ;  /* 0x000004003c437984 */ /* 0x000ee20000000800 */
[----:B------:R-:W-:-:S03]  /*42a0*/  PLOP3.LUT P0, PT, PT, PT, UP0, 0x80, 0x0 ;  /* 0x000000000000781c */ /* 0x000fc60003f0f008 */
[----:B------:R-:W4:Y:S04]  /*42b0*/  LDS R64, [R60+0x10] ;  /* 0x000010003c407984 */ /* 0x000f280000000800 */
[----:B------:R-:W5:Y:S01]  /*42c0*/  LDS R62, [R61+0x10] ;  /* 0x000010003d3e7984 */ /* 0x000f620000000800 */
[----:B0-----:R-:W-:Y:S02]  /*42d0*/  SHF.R.S32.HI R65, RZ, UR6, R39 ;  /* 0x00000006ff417c19 */ /* 0x001fe40008011427 */
[----:B-1----:R-:W-:-:S03]  /*42e0*/  SHF.R.S32.HI R63, RZ, UR22, R38 ;  /* 0x00000016ff3f7c19 */ /* 0x002fc60008011426 */
[----:B------:R-:W-:Y:S01]  /*42f0*/  IMAD.SHL.U32 R65, R65, 0x4, RZ ;  /* 0x0000000441417824 */ /* 0x000fe200078e00ff */
[----:B------:R-:W0:Y:S01]  /*4300*/  LDS.64 R38, [R40] ;  /* 0x0000000028267984 */ /* 0x000e220000000a00 */
[----:B--2---:R-:W-:-:S03]  /*4310*/  SHF.R.S32.HI R66, RZ, UR22, R66 ;  /* 0x00000016ff427c19 */ /* 0x004fc60008011442 */
[----:B------:R-:W-:Y:S02]  /*4320*/  LOP3.LUT R68, R65, 0x4040404, RZ, 0xc0, !PT ;  /* 0x0404040441447812 */ /* 0x000fe400078ec0ff */
[----:B------:R-:W-:Y:S01]  /*4330*/  LDS R65, [R60+0x14] ;  /* 0x000014003c417984 */ /* 0x000fe20000000800 */
[----:B---3--:R-:W-:Y:S02]  /*4340*/  SHF.R.S32.HI R70, RZ, UR5, R67 ;  /* 0x00000005ff467c19 */ /* 0x008fe40008011443 */
[----:B------:R-:W-:Y:S02]  /*4350*/  LOP3.LUT R67, R66, 0x3030303, RZ, 0xc0, !PT ;  /* 0x0303030342437812 */ /* 0x000fe400078ec0ff */
[----:B------:R-:W-:Y:S01]  /*4360*/  LOP3.LUT R63, R63, 0x3030303, RZ, 0xc0, !PT ;  /* 0x030303033f3f7812 */ /* 0x000fe200078ec0ff */
[----:B------:R-:W1:Y:S01]  /*4370*/  LDS R66, [R61+0x14] ;  /* 0x000014003d427984 */ /* 0x000e620000000800 */
[----:B------:R-:W-:Y:S01]  /*4380*/  IMAD.SHL.U32 R70, R70, 0x4, RZ ;  /* 0x0000000446467824 */ /* 0x000fe200078e00ff */
[----:B------:R-:W-:-:S02]  /*4390*/  LOP3.LUT R71, R67, 0x80808080, RZ, 0xfc, !PT ;  /* 0x8080808043477812 */ /* 0x000fc400078efcff */
[----:B------:R-:W-:Y:S02]  /*43a0*/  LOP3.LUT R69, R63, 0x80808080, RZ, 0xfc, !PT ;  /* 0x808080803f457812 */ /* 0x000fe400078efcff */
[----:B------:R-:W-:Y:S02]  /*43b0*/  LOP3.LUT R70, R70, 0x4040404, RZ, 0xc0, !PT ;  /* 0x0404040446467812 */ /* 0x000fe400078ec0ff */
[----:B----4-:R-:W-:Y:S01]  /*43c0*/  SHF.R.S32.HI R64, RZ, UR5, R64 ;  /* 0x00000005ff407c19 */ /* 0x010fe20008011440 */
[----:B------:R-:W-:Y:S01]  /*43d0*/  IMAD.IADD R69, R69, 0x1, -R68 ;  /* 0x0000000145457824 */ /* 0x000fe200078e0a44 */
[----:B-----5:R-:W-:Y:S01]  /*43e0*/  SHF.R.S32.HI R62, RZ, UR22, R62 ;  /* 0x00000016ff3e7c19 */ /* 0x020fe2000801143e */
[----:B------:R-:W-:Y:S02]  /*43f0*/  IMAD.IADD R71, R71, 0x1, -R70 ;  /* 0x0000000147477824 */ /* 0x000fe400078e0a46 */
[----:B------:R-:W-:Y:S01]  /*4400*/  IMAD.SHL.U32 R64, R64, 0x4, RZ ;  /* 0x0000000440407824 */ /* 0x000fe200078e00ff */
[----:B------:R-:W-:-:S02]  /*4410*/  LOP3.LUT R68, R68, R63, R69, 0x64, !PT ;  /* 0x0000003f44447212 */ /* 0x000fc400078e6445 */
[----:B------:R-:W-:Y:S02]  /*4420*/  LOP3.LUT R70, R70, R67, R71, 0x64, !PT ;  /* 0x0000004346467212 */ /* 0x000fe400078e6447 */
[----:B------:R-:W-:Y:S02]  /*4430*/  PRMT R68, R68, 0xba98, RZ ;  /* 0x0000ba9844447816 */ /* 0x000fe400000000ff */
[----:B------:R-:W-:Y:S02]  /*4440*/  PRMT R63, R63, 0xba98, RZ ;  /* 0x0000ba983f3f7816 */ /* 0x000fe400000000ff */
[----:B------:R-:W-:Y:S02]  /*4450*/  LOP3.LUT R69, R68, 0x80808080, R69, 0x6, !PT ;  /* 0x8080808044457812 */ /* 0x000fe400078e0645 */
[----:B------:R-:W-:Y:S02]  /*4460*/  PRMT R70, R70, 0xba98, RZ ;  /* 0x0000ba9846467816 */ /* 0x000fe400000000ff */
[----:B------:R-:W-:-:S02]  /*4470*/  LOP3.LUT R68, R68, 0x7f7f7f7f, R63, 0x60, !PT ;  /* 0x7f7f7f7f44447812 */ /* 0x000fc400078e603f */
[----:B------:R-:W-:Y:S02]  /*4480*/  PRMT R67, R67, 0xba98, RZ ;  /* 0x0000ba9843437816 */ /* 0x000fe400000000ff */
[C---:B------:R-:W-:Y:S02]  /*4490*/  LOP3.LUT R71, R70.reuse, 0x80808080, R71, 0x6, !PT ;  /* 0x8080808046477812 */ /* 0x040fe400078e0647 */
[----:B------:R-:W-:Y:S02]  /*44a0*/  LOP3.LUT R69, R69, R68, RZ, 0xfc, !PT ;  /* 0x0000004445457212 */ /* 0x000fe400078efcff */
[----:B------:R-:W-:Y:S01]  /*44b0*/  LOP3.LUT R70, R70, 0x7f7f7f7f, R67, 0x60, !PT ;  /* 0x7f7f7f7f46467812 */ /* 0x000fe200078e6043 */
[----:B------:R-:W2:Y:S01]  /*44c0*/  LDS R68, [R60+0x8] ;  /* 0x000008003c447984 */ /* 0x000ea20000000800 */
[----:B------:R-:W-:Y:S01]  /*44d0*/  LOP3.LUT R62, R62, 0x3030303, RZ, 0xc0, !PT ;  /* 0x030303033e3e7812 */ /* 0x000fe200078ec0ff */
[----:B0-----:R-:W-:Y:S01]  /*44e0*/  IDP.4A.S8.S8 R38, R69, R38, RZ ;  /* 0x0000002645267226 */ /* 0x001fe200000006ff */
[----:B------:R-:W-:Y:S01]  /*44f0*/  LOP3.LUT R70, R71, R70, RZ, 0xfc, !PT ;  /* 0x0000004647467212 */ /* 0x000fe200078efcff */
[----:B------:R-:W0:Y:S01]  /*4500*/  LDS R67, [R61+0x8] ;  /* 0x000008003d437984 */ /* 0x000e220000000800 */
[----:B-1----:R-:W-:-:S02]  /*4510*/  SHF.R.S32.HI R69, RZ, UR22, R66 ;  /* 0x00000016ff457c19 */ /* 0x002fc40008011442 */
[----:B------:R-:W-:Y:S01]  /*4520*/  LOP3.LUT R66, R62, 0x80808080, RZ, 0xfc, !PT ;  /* 0x808080803e427812 */ /* 0x000fe200078efcff */
[----:B------:R-:W-:Y:S01]  /*4530*/  IDP.4A.S8.S8 R63, R70, R39, R38 ;  /* 0x00000027463f7226 */ /* 0x000fe20000000626 */
[----:B------:R-:W-:Y:S01]  /*4540*/  SHF.R.S32.HI R70, RZ, UR5, R65 ;  /* 0x00000005ff467c19 */ /* 0x000fe20008011441 */
[----:B------:R-:W1:Y:S01]  /*4550*/  LDS.64 R38, [R40+0x10] ;  /* 0x0000100028267984 */ /* 0x000e620000000a00 */
[----:B------:R-:W-:Y:S02]  /*4560*/  LOP3.LUT R65, R64, 0x4040404, RZ, 0xc0, !PT ;  /* 0x0404040440417812 */ /* 0x000fe400078ec0ff */
[----:B------:R-:W-:Y:S01]  /*4570*/  LOP3.LUT R64, R69, 0x3030303, RZ, 0xc0, !PT ;  /* 0x0303030345407812 */ /* 0x000fe200078ec0ff */
[----:B------:R-:W-:Y:S02]  /*4580*/  IMAD.SHL.U32 R70, R70, 0x4, RZ ;  /* 0x0000000446467824 */ /* 0x000fe400078e00ff */
[----:B------:R-:W-:-:S03]  /*4590*/  IMAD.IADD R66, R66, 0x1, -R65 ;  /* 0x0000000142427824 */ /* 0x000fc600078e0a41 */
[----:B------:R-:W-:Y:S02]  /*45a0*/  LOP3.LUT R69, R70, 0x4040404, RZ, 0xc0, !PT ;  /* 0x0404040446457812 */ /* 0x000fe400078ec0ff */
[----:B------:R-:W-:Y:S02]  /*45b0*/  LOP3.LUT R70, R64, 0x80808080, RZ, 0xfc, !PT ;  /* 0x8080808040467812 */ /* 0x000fe400078efcff */
[----:B------:R-:W-:Y:S02]  /*45c0*/  LOP3.LUT R65, R65, R62, R66, 0x64, !PT ;  /* 0x0000003e41417212 */ /* 0x000fe400078e6442 */
[----:B------:R-:W-:Y:S01]  /*45d0*/  PRMT R62, R62, 0xba98, RZ ;  /* 0x0000ba983e3e7816 */ /* 0x000fe200000000ff */
[----:B------:R-:W-:Y:S01]  /*45e0*/  IMAD.IADD R70, R70, 0x1, -R69 ;  /* 0x0000000146467824 */ /* 0x000fe200078e0a45 */
[----:B------:R-:W-:-:S04]  /*45f0*/  PRMT R65, R65, 0xba98, RZ ;  /* 0x0000ba9841417816 */ /* 0x000fc800000000ff */
[----:B------:R-:W-:Y:S02]  /*4600*/  LOP3.LUT R69, R69, R64, R70, 0x64, !PT ;  /* 0x0000004045457212 */ /* 0x000fe400078e6446 */
[----:B------:R-:W-:Y:S02]  /*4610*/  PRMT R64, R64, 0xba98, RZ ;  /* 0x0000ba9840407816 */ /* 0x000fe400000000ff */
[----:B------:R-:W-:Y:S02]  /*4620*/  PRMT R69, R69, 0xba98, RZ ;  /* 0x0000ba9845457816 */ /* 0x000fe400000000ff */
[----:B------:R-:W-:Y:S02]  /*4630*/  LOP3.LUT R66, R65, 0x80808080, R66, 0x6, !PT ;  /* 0x8080808041427812 */ /* 0x000fe400078e0642 */
[C---:B------:R-:W-:Y:S02]  /*4640*/  LOP3.LUT R70, R69.reuse, 0x80808080, R70, 0x6, !PT ;  /* 0x8080808045467812 */ /* 0x040fe400078e0646 */
[----:B------:R-:W-:-:S02]  /*4650*/  LOP3.LUT R69, R69, 0x7f7f7f7f, R64, 0x60, !PT ;  /* 0x7f7f7f7f45457812 */ /* 0x000fc400078e6040 */
[----:B------:R-:W3:Y:S01]  /*4660*/  LDS R64, [R60+0xc] ;  /* 0x00000c003c407984 */ /* 0x000ee20000000800 */
[----:B------:R-:W-:Y:S02]  /*4670*/  LOP3.LUT R65, R65, 0x7f7f7f7f, R62, 0x60, !PT ;  /* 0x7f7f7f7f41417812 */ /* 0x000fe400078e603e */
[----:B--2---:R-:W-:Y:S01]  /*4680*/  SHF.R.S32.HI R68, RZ, UR5, R68 ;  /* 0x00000005ff447c19 */ /* 0x004fe20008011444 */
[----:B------:R-:W2:Y:S01]  /*4690*/  LDS R62, [R61+0xc] ;  /* 0x00000c003d3e7984 */ /* 0x000ea20000000800 */
[----:B0-----:R-:W-:Y:S02]  /*46a0*/  SHF.R.S32.HI R67, RZ, UR22, R67 ;  /* 0x00000016ff437c19 */ /* 0x001fe40008011443 */
[----:B------:R-:W-:Y:S01]  /*46b0*/  LOP3.LUT R70, R70, R69, RZ, 0xfc, !PT ;  /* 0x0000004546467212 */ /* 0x000fe200078efcff */
[----:B------:R-:W-:Y:S01]  /*46c0*/  IMAD.SHL.U32 R68, R68, 0x4, RZ ;  /* 0x0000000444447824 */ /* 0x000fe200078e00ff */
[----:B------:R-:W-:Y:S02]  /*46d0*/  LOP3.LUT R67, R67, 0x3030303, RZ, 0xc0, !PT ;  /* 0x0303030343437812 */ /* 0x000fe400078ec0ff */
[----:B------:R-:W-:-:S02]  /*46e0*/  LOP3.LUT R65, R66, R65, RZ, 0xfc, !PT ;  /* 0x0000004142417212 */ /* 0x000fc400078efcff */
[----:B------:R-:W-:Y:S01]  /*46f0*/  LOP3.LUT R69, R67, 0x80808080, RZ, 0xfc, !PT ;  /* 0x8080808043457812 */ /* 0x000fe200078efcff */
[----:B------:R-:W0:Y:S01]  /*4700*/  LDS R66, [R61+0x18] ;  /* 0x000018003d427984 */ /* 0x000e220000000800 */
[----:B------:R-:W-:Y:S01]  /*4710*/  LOP3.LUT R68, R68, 0x4040404, RZ, 0xc0, !PT ;  /* 0x0404040444447812 */ /* 0x000fe200078ec0ff */
[----:B-1----:R-:W-:-:S04]  /*4720*/  IDP.4A.S8.S8 R65, R65, R38, RZ ;  /* 0x0000002641417226 */ /* 0x002fc800000006ff */
[----:B------:R-:W-:Y:S02]  /*4730*/  IMAD.IADD R69, R69, 0x1, -R68 ;  /* 0x0000000145457824 */ /* 0x000fe400078e0a44 */
[----:B------:R-:W-:Y:S02]  /*4740*/  IDP.4A.S8.S8 R65, R70, R39, R65 ;  /* 0x0000002746417226 */ /* 0x000fe40000000641 */
[----:B------:R-:W1:Y:S01]  /*4750*/  LDS.64 R38, [R40+0x8] ;  /* 0x0000080028267984 */ /* 0x000e620000000a00 */
[----:B------:R-:W-:Y:S02]  /*4760*/  LOP3.LUT R68, R68, R67, R69, 0x64, !PT ;  /* 0x0000004344447212 */ /* 0x000fe400078e6445 */
[----:B------:R-:W-:Y:S02]  /*4770*/  PRMT R67, R67, 0xba98, RZ ;  /* 0x0000ba9843437816 */ /* 0x000fe400000000ff */
[----:B------:R-:W-:-:S04]  /*4780*/  PRMT R68, R68, 0xba98, RZ ;  /* 0x0000ba9844447816 */ /* 0x000fc800000000ff */
[C---:B------:R-:W-:Y:S02]  /*4790*/  LOP3.LUT R69, R68.reuse, 0x80808080, R69, 0x6, !PT ;  /* 0x8080808044457812 */ /* 0x040fe400078e0645 */
[----:B------:R-:W-:Y:S02]  /*47a0*/  LOP3.LUT R68, R68, 0x7f7f7f7f, R67, 0x60, !PT ;  /* 0x7f7f7f7f44447812 */ /* 0x000fe400078e6043 */
[----:B------:R-:W4:Y:S02]  /*47b0*/  LDS R67, [R60+0x18] ;  /* 0x000018003c437984 */ /* 0x000f240000000800 */
[----:B------:R-:W-:Y:S01]  /*47c0*/  LOP3.LUT R68, R69, R68, RZ, 0xfc, !PT ;  /* 0x0000004445447212 */ /* 0x000fe200078efcff */
[----:B------:R-:W-:Y:S01]  /*47d0*/  VIADD R69, R53, UR19 ;  /* 0x0000001335457c36 */ /* 0x000fe20008000000 */
[----:B---3--:R-:W-:Y:S02]  /*47e0*/  SHF.R.S32.HI R71, RZ, UR5, R64 ;  /* 0x00000005ff477c19 */ /* 0x008fe40008011440 */
[----:B------:R3:W5:Y:S01]  /*47f0*/  LDS R64, [R60+0x1c] ;  /* 0x00001c003c407984 */ /* 0x0007620000000800 */
[----:B--2---:R-:W-:-:S02]  /*4800*/  SHF.R.S32.HI R70, RZ, UR22, R62 ;  /* 0x00000016ff467c19 */ /* 0x004fc4000801143e */
[----:B------:R-:W-:Y:S01]  /*4810*/  IMAD.SHL.U32 R71, R71, 0x4, RZ ;  /* 0x0000000447477824 */ /* 0x000fe200078e00ff */
[----:B------:R2:W5:Y:S01]  /*4820*/  LDS R62, [R61+0x1c] ;  /* 0x00001c003d3e7984 */ /* 0x0005620000000800 */
[----:B------:R-:W-:Y:S02]  /*4830*/  LOP3.LUT R70, R70, 0x3030303, RZ, 0xc0, !PT ;  /* 0x0303030346467812 */ /* 0x000fe400078ec0ff */
[----:B------:R-:W-:Y:S02]  /*4840*/  LEA R69, R69, UR11, 0x2 ;  /* 0x0000000b45457c11 */ /* 0x000fe4000f8e10ff */
[----:B------:R-:W-:Y:S02]  /*4850*/  LOP3.LUT R71, R71, 0x4040404, RZ, 0xc0, !PT ;  /* 0x0404040447477812 */ /* 0x000fe400078ec0ff */
[----:B------:R-:W-:Y:S02]  /*4860*/  LOP3.LUT R72, R70, 0x80808080, RZ, 0xfc, !PT ;  /* 0x8080808046487812 */ /* 0x000fe400078efcff */
[----:B0-----:R-:W-:-:S03]  /*4870*/  SHF.R.S32.HI R66, RZ, UR22, R66 ;  /* 0x00000016ff427c19 */ /* 0x001fc60008011442 */
[----:B------:R-:W-:Y:S01]  /*4880*/  IMAD.IADD R72, R72, 0x1, -R71 ;  /* 0x0000000148487824 */ /* 0x000fe200078e0a47 */
[----:B------:R-:W-:Y:S01]  /*4890*/  LOP3.LUT R66, R66, 0x3030303, RZ, 0xc0, !PT ;  /* 0x0303030342427812 */ /* 0x000fe200078ec0ff */
[----:B-1----:R-:W-:-:S03]  /*48a0*/  IDP.4A.S8.S8 R38, R68, R38, R63 ;  /* 0x0000002644267226 */ /* 0x002fc6000000063f */
[--C-:B------:R-:W-:Y:S01]  /*48b0*/  LOP3.LUT R71, R71, R70, R72.reuse, 0x64, !PT ;  /* 0x0000004647477212 */ /* 0x100fe200078e6448 */
[----:B------:R-:W-:Y:S01]  /*48c0*/  IMAD.U32 R68, RZ, RZ, UR19 ;  /* 0x00000013ff447e24 */ /* 0x000fe2000f8e00ff */
[----:B------:R-:W-:Y:S02]  /*48d0*/  PRMT R70, R70, 0xba98, RZ ;  /* 0x0000ba9846467816 */ /* 0x000fe400000000ff */
[----:B------:R-:W-:Y:S01]  /*48e0*/  PRMT R71, R71, 0xba98, RZ ;  /* 0x0000ba9847477816 */ /* 0x000fe200000000ff */
[----:B------:R-:W-:Y:S01]  /*48f0*/  IMAD R63, R68, 0x4, R55 ;  /* 0x00000004443f7824 */ /* 0x000fe200078e0237 */
[----:B------:R-:W-:Y:S02]  /*4900*/  SHF.R.S32.HI R68, RZ, 0x1f, R41 ;  /* 0x0000001fff447819 */ /* 0x000fe40000011429 */
[C---:B---3--:R-:W-:Y:S02]  /*4910*/  LOP3.LUT R60, R71.reuse, 0x80808080, R72, 0x6, !PT ;  /* 0x80808080473c7812 */ /* 0x048fe400078e0648 */
[----:B--2---:R-:W-:-:S02]  /*4920*/  LOP3.LUT R61, R71, 0x7f7f7f7f, R70, 0x60, !PT ;  /* 0x7f7f7f7f473d7812 */ /* 0x004fc400078e6046 */
[----:B----4-:R-:W-:Y:S02]  /*4930*/  SHF.R.S32.HI R67, RZ, UR5, R67 ;  /* 0x00000005ff437c19 */ /* 0x010fe40008011443 */
[----:B------:R-:W-:Y:S02]  /*4940*/  LEA R70, R63, UR13, 0x2 ;  /* 0x0000000d3f467c11 */ /* 0x000fe4000f8e10ff */
[----:B------:R-:W-:Y:S01]  /*4950*/  LEA.HI R71, R68, R41, RZ, 0x3 ;  /* 0x0000002944477211 */ /* 0x000fe200078f18ff */
[----:B------:R-:W-:Y:S01]  /*4960*/  IMAD.SHL.U32 R67, R67, 0x4, RZ ;  /* 0x0000000443437824 */ /* 0x000fe200078e00ff */
[----:B------:R-:W-:Y:S01]  /*4970*/  LDS.64 R40, [R40+0x18] ;  /* 0x0000180028287984 */ /* 0x000fe20000000a00 */
[----:B-----5:R-:W-:Y:S02]  /*4980*/  SHF.R.S32.HI R64, RZ, UR5, R64 ;  /* 0x00000005ff407c19 */ /* 0x020fe40008011440 */
[----:B------:R-:W-:Y:S01]  /*4990*/  SHF.R.S32.HI R74, RZ, 0x3, R71 ;  /* 0x00000003ff4a7819 */ /* 0x000fe20000011447 */
[----:B------:R-:W0:Y:S01]  /*49a0*/  LDS.S8 R63, [R70+UR23] ;  /* 0x00000017463f7984 */ /* 0x000e220008000200 */
[----:B------:R-:W-:-:S02]  /*49b0*/  LOP3.LUT R72, R67, 0x4040404, RZ, 0xc0, !PT ;  /* 0x0404040443487812 */ /* 0x000fc400078ec0ff */
[----:B------:R-:W-:Y:S01]  /*49c0*/  SHF.R.S32.HI R73, RZ, UR22, R62 ;  /* 0x00000016ff497c19 */ /* 0x000fe2000801143e */
[----:B------:R1:W2:Y:S01]  /*49d0*/  LDS.S8 R68, [R70+UR23+0x1] ;  /* 0x0000011746447984 */ /* 0x0002a20008000200 */
[----:B------:R-:W-:Y:S02]  /*49e0*/  LEA R67, R74, UR12, 0x2 ;  /* 0x0000000c4a437c11 */ /* 0x000fe4000f8e10ff */
[C---:B------:R-:W-:Y:S01]  /*49f0*/  LOP3.LUT R71, R66.reuse, 0x80808080, RZ, 0xfc, !PT ;  /* 0x8080808042477812 */ /* 0x040fe200078efcff */
[----:B------:R3:W-:Y:S01]  /*4a00*/  LDS R62, [R69] ;  /* 0x00000000453e7984 */ /* 0x0007e20000000800 */
[----:B------:R-:W-:Y:S02]  /*4a10*/  PRMT R75, R66, 0xba98, RZ ;  /* 0x0000ba98424b7816 */ /* 0x000fe400000000ff */
[----:B------:R-:W-:Y:S01]  /*4a20*/  LOP3.LUT R60, R60, R61, RZ, 0xfc, !PT ;  /* 0x0000003d3c3c7212 */ /* 0x000fe200078efcff */
[----:B-1----:R-:W-:Y:S01]  /*4a30*/  IMAD.SHL.U32 R70, R64, 0x4, RZ ;  /* 0x0000000440467824 */ /* 0x002fe200078e00ff */
[----:B------:R-:W-:Y:S01]  /*4a40*/  LOP3.LUT R64, R73, 0x3030303, RZ, 0xc0, !PT ;  /* 0x0303030349407812 */ /* 0x000fe200078ec0ff */
[----:B------:R-:W1:Y:S01]  /*4a50*/  LDS R67, [R67] ;  /* 0x0000000043437984 */ /* 0x000e620000000800 */
[----:B------:R-:W-:-:S02]  /*4a60*/  IMAD.IADD R71, R71, 0x1, -R72 ;  /* 0x0000000147477824 */ /* 0x000fc400078e0a48 */
[----:B------:R-:W-:Y:S01]  /*4a70*/  LOP3.LUT R70, R70, 0x4040404, RZ, 0xc0, !PT ;  /* 0x0404040446467812 */ /* 0x000fe200078ec0ff */
[----:B------:R-:W-:Y:S01]  /*4a80*/  IDP.4A.S8.S8 R38, R60, R39, R38 ;  /* 0x000000273c267226 */ /* 0x000fe20000000626 */
[----:B------:R-:W-:Y:S02]  /*4a90*/  LOP3.LUT R73, R64, 0x80808080, RZ, 0xfc, !PT ;  /* 0x8080808040497812 */ /* 0x000fe400078efcff */
[----:B------:R-:W-:Y:S02]  /*4aa0*/  LOP3.LUT R72, R72, R66, R71, 0x64, !PT ;  /* 0x0000004248487212 */ /* 0x000fe400078e6447 */
[----:B---3--:R-:W-:Y:S01]  /*4ab0*/  PRMT R69, R64, 0xba98, RZ ;  /* 0x0000ba9840457816 */ /* 0x008fe200000000ff */
[----:B------:R-:W-:Y:S01]  /*4ac0*/  IMAD.IADD R73, R73, 0x1, -R70 ;  /* 0x0000000149497824 */ /* 0x000fe200078e0a46 */
[----:B------:R-:W-:-:S04]  /*4ad0*/  PRMT R72, R72, 0xba98, RZ ;  /* 0x0000ba9848487816 */ /* 0x000fc800000000ff */
[----:B------:R-:W-:Y:S02]  /*4ae0*/  LOP3.LUT R70, R70, R64, R73, 0x64, !PT ;  /* 0x0000004046467212 */ /* 0x000fe400078e6449 */
[----:B------:R-:W-:Y:S02]  /*4af0*/  LOP3.LUT R71, R72, 0x80808080, R71, 0x6, !PT ;  /* 0x8080808048477812 */ /* 0x000fe400078e0647 */
[----:B------:R-:W-:Y:S02]  /*4b00*/  PRMT R70, R70, 0xba98, RZ ;  /* 0x0000ba9846467816 */ /* 0x000fe400000000ff */
[----:B------:R-:W-:Y:S02]  /*4b10*/  LOP3.LUT R72, R72, 0x7f7f7f7f, R75, 0x60, !PT ;  /* 0x7f7f7f7f48487812 */ /* 0x000fe400078e604b */
[----:B------:R-:W-:Y:S02]  /*4b20*/  LOP3.LUT R73, R70, 0x80808080, R73, 0x6, !PT ;  /* 0x8080808046497812 */ /* 0x000fe400078e0649 */
[----:B------:R-:W-:Y:S01]  /*4b30*/  LOP3.LUT R71, R71, R72, RZ, 0xfc, !PT ;  /* 0x0000004847477212 */ /* 0x000fe200078efcff */
[----:B0-----:R-:W-:Y:S01]  /*4b40*/  IMAD R63, R38, R63, RZ ;  /* 0x0000003f263f7224 */ /* 0x001fe200078e02ff */
[----:B------:R-:W-:-:S03]  /*4b50*/  LOP3.LUT R70, R70, 0x7f7f7f7f, R69, 0x60, !PT ;  /* 0x7f7f7f7f46467812 */ /* 0x000fc600078e6045 */
[----:B------:R-:W-:Y:S01]  /*4b60*/  IDP.4A.S8.S8 R40, R71, R40, R65 ;  /* 0x0000002847287226 */ /* 0x000fe20000000641 */
[----:B------:R-:W-:-:S05]  /*4b70*/  LOP3.LUT R70, R73, R70, RZ, 0xfc, !PT ;  /* 0x0000004649467212 */ /* 0x000fca00078efcff */
[----:B------:R-:W-:-:S04]  /*4b80*/  IDP.4A.S8.S8 R40, R70, R41, R40 ;  /* 0x0000002946287226 */ /* 0x000fc80000000628 */
[----:B--2---:R-:W-:Y:S02]  /*4b90*/  IMAD R40, R40, R68, R63 ;  /* 0x0000004428287224 */ /* 0x004fe400078e023f */
[----:B-1----:R-:W-:-:S03]  /*4ba0*/  FMUL.FTZ R67, R67, R62 ;  /* 0x0000003e43437220 */ /* 0x002fc60000410000 */
[----:B------:R-:W-:-:S05]  /*4bb0*/  I2FP.F32.S32 R40, R40 ;  /* 0x0000002800287245 */ /* 0x000fca0000201400 */
[----:B------:R-:W-:Y:S01]  /*4bc0*/  FFMA.FTZ R58, R67, R40, R58 ;  /* 0x00000028433a7223 */ /* 0x000fe2000001003a */
[----:B------:R-:W-:Y:S06]  /*4bd0*/  @!P0 BRA `(.L_x_320) ;  /* 0xfffffff4004c8947 */ /* 0x000fec000383ffff */
[----:B------:R-:W-:Y:S06]  /*4be0*/  BAR.SYNC.DEFER_BLOCKING 0x0 ;  /* 0x0000000000007b1d */ /* 0x000fec0000010000 */
.L_x_316:
[----:B------:R-:W-:-:S04]  /*4bf0*/  UIADD3 UR4, UR4, 0x2, URZ ;  /* 0x0000000204047890 */ /* 0x000fc8000fffe03f */
[----:B------:R-:W-:-:S06]  /*4c00*/  UISETP.GE.AND UP0, UPT, UR4, UR7, UPT ;  /* 0x000000070400728c */ /* 0x000fcc000bf06270 */
[----:B------:R-:W-:-:S13]  /*4c10*/  PLOP3.LUT P0, PT, PT, PT, UP0, 0x80, 0x0 ;  /* 0x000000000000781c */ /* 0x000fda0003f0f008 */
[----:B------:R-:W-:Y:S05]  /*4c20*/  @!P0 BRA `(.L_x_321) ;  /* 0xffffffc0003c8947 */ /* 0x000fea000383ffff */
.L_x_315:
        /* <DEDUP_REMOVED lines=17> */
.L_x_322:
        /* <DEDUP_REMOVED lines=12> */
.L_x_1265:


//--------------------- .text._Z8moe_q3_KIN3c108BFloat16ELb0EEvPKvS3_PT_PKiS7_S7_iiiiiii --------------------------
	.section	.text._Z8moe_q3_KIN3c108BFloat16ELb0EEvPKvS3_PT_PKiS7_S7_iiiiiii,"ax",@progbits
	.align	128
.text._Z8moe_q3_KIN3c108BFloat16ELb0EEvPKvS3_PT_PKiS7_S7_iiiiiii:
        .type           _Z8moe_q3_KIN3c108BFloat16ELb0EEvPKvS3_PT_PKiS7_S7_iiiiiii,@function
        .size           _Z8moe_q3_KIN3c108BFloat16ELb0EEvPKvS3_PT_PKiS7_S7_iiiiiii,(.L_x_1266 - _Z8moe_q3_KIN3c108BFloat16ELb0EEvPKvS3_PT_PKiS7_S7_iiiiiii)
        .other          _Z8moe_q3_KIN3c108BFloat16ELb0EEvPKvS3_PT_PKiS7_S7_iiiiiii,@"STO_CUDA_ENTRY STV_DEFAULT"
_Z8moe_q3_KIN3c108BFloat16ELb0EEvPKvS3_PT_PKiS7_S7_iiiiiii:
[----:B------:R-:W-:Y:S01]  /*0000*/  LDC R1, c[0x0][0x28] ;  /* 0x00000a00ff017b82 */ /* 0x000fe20000000800 */
[----:B------:R-:W0:Y:S07]  /*0010*/  S2R R9, SR_CTAID.Y ;  /* 0x0000000000097919 */ /* 0x000e2e0000002600 */
[----:B------:R-:W0:Y:S01]  /*0020*/  LDC.64 R6, c[0x0][0x230] ;  /* 0x00008c00ff067b82 */ /* 0x000e220000000a00 */
[----:B------:R-:W-:Y:S01]  /*0030*/  ULDC.64 UR14, c[0x0][0x208] ;  /* 0x00008200000e7ab9 */ /* 0x000fe20000000a00 */
[----:B0-----:R-:W-:-:S06]  /*0040*/  IMAD.WIDE.U32 R6, R9, 0x4, R6 ;  /* 0x0000000409067825 */ /* 0x001fcc00078e0006 */
        /* <DEDUP_REMOVED lines=13> */
[----:B------:R-:W1:Y:S01]  /*0120*/  LDC R27, c[0x0][0x244] ;  /* 0x00009100ff1b7b82 */ /* 0x000e620000000800 */
[----:B------:R-:W-:Y:S01]  /*0130*/  IMAD.MOV.U32 R32, RZ, RZ, RZ ;  /* 0x000000ffff207224 */ /* 0x000fe200078e00ff */
[----:B-1----:R-:W-:Y:S02]  /*0140*/  ISETP.GE.AND P0, PT, R27, 0x100, PT ;  /* 0x000001001b00780c */ /* 0x002fe40003f06270 */
[----:B------:R-:W-:-:S04]  /*0150*/  SHF.R.S32.HI R4, RZ, 0x1f, R27 ;  /* 0x0000001fff047819 */ /* 0x000fc8000001141b */
[----:B------:R-:W-:-:S07]  /*0160*/  LEA.HI R27, R4, R27, RZ, 0x8 ;  /* 0x0000001b041b7211 */ /* 0x000fce00078f40ff */
[----:B0-----:R-:W-:Y:S05]  /*0170*/  @!P0 BRA `(.L_x_323) ;  /* 0x0000004400488947 */ /* 0x001fea0003800000 */
[----:B------:R-:W0:Y:S01]  /*0180*/  S2R R2, SR_TID.X ;  /* 0x0000000000027919 */ /* 0x000e220000002100 */
[C---:B------:R-:W-:Y:S01]  /*0190*/  IMAD.SHL.U32 R5, R0.reuse, 0x4, RZ ;  /* 0x0000000400057824 */ /* 0x040fe200078e00ff */
[----:B------:R-:W1:Y:S01]  /*01a0*/  LDC R29, c[0x0][0x240] ;  /* 0x00009000ff1d7b82 */ /* 0x000e620000000800 */
[----:B------:R-:W-:Y:S01]  /*01b0*/  IMAD.SHL.U32 R9, R0, 0x4, RZ ;  /* 0x0000000400097824 */ /* 0x000fe200078e00ff */
[----:B------:R-:W-:Y:S01]  /*01c0*/  UMOV UR5, 0x400 ;  /* 0x0000040000057882 */ /* 0x000fe20000000000 */
[----:B------:R-:W-:Y:S01]  /*01d0*/  ULDC UR12, c[0x0][0x250] ;  /* 0x00009400000c7ab9 */ /* 0x000fe20000000800 */
[----:B------:R-:W-:Y:S01]  /*01e0*/  UIADD3 UR10, UR5, 0x19c8, URZ ;  /* 0x000019c8050a7890 */ /* 0x000fe2000fffe03f */
[----:B------:R-:W-:Y:S01]  /*01f0*/  IMAD.MOV.U32 R32, RZ, RZ, RZ ;  /* 0x000000ffff207224 */ /* 0x000fe200078e00ff */
[----:B------:R-:W-:Y:S02]  /*0200*/  UIADD3 UR7, UR5, 0x1080, URZ ;  /* 0x0000108005077890 */ /* 0x000fe4000fffe03f */
[----:B------:R-:W2:Y:S01]  /*0210*/  S2UR UR6, SR_CgaCtaId ;  /* 0x00000000000679c3 */ /* 0x000ea20000008800 */
[----:B------:R-:W-:-:S02]  /*0220*/  UIADD3 UR8, UR5, 0x1fe8, URZ ;  /* 0x00001fe805087890 */ /* 0x000fc4000fffe03f */
[----:B------:R-:W-:Y:S02]  /*0230*/  UIADD3 UR9, UR5, 0x1188, URZ ;  /* 0x0000118805097890 */ /* 0x000fe4000fffe03f */
[----:B------:R-:W-:-:S03]  /*0240*/  UIADD3 UR11, UR5, 0x1de8, URZ ;  /* 0x00001de8050b7890 */ /* 0x000fc6000fffe03f */
[----:B------:R-:W3:Y:S08]  /*0250*/  LDC.64 R36, c[0x0][0x210] ;  /* 0x00008400ff247b82 */ /* 0x000ef00000000a00 */
[----:B------:R-:W4:Y:S01]  /*0260*/  S2UR UR4, SR_CTAID.X ;  /* 0x00000000000479c3 */ /* 0x000f220000002500 */
[C---:B0-----:R-:W-:Y:S02]  /*0270*/  LEA.HI R7, R2.reuse, R2, RZ, 0x1 ;  /* 0x0000000202077211 */ /* 0x041fe400078f08ff */
[----:B------:R-:W-:Y:S01]  /*0280*/  SHF.R.S32.HI R11, RZ, 0x1f, R2 ;  /* 0x0000001fff0b7819 */ /* 0x000fe20000011402 */
[----:B--2---:R-:W-:Y:S01]  /*0290*/  ULEA UR10, UR6, UR10, 0x18 ;  /* 0x0000000a060a7291 */ /* 0x004fe2000f8ec03f */
[----:B------:R-:W-:Y:S01]  /*02a0*/  SHF.R.S32.HI R13, RZ, 0x1, R7 ;  /* 0x00000001ff0d7819 */ /* 0x000fe20000011407 */
[----:B------:R-:W-:Y:S01]  /*02b0*/  ULEA UR13, UR6, UR5, 0x18 ;  /* 0x00000005060d7291 */ /* 0x000fe2000f8ec03f */
[----:B------:R-:W-:Y:S01]  /*02c0*/  LOP3.LUT R14, R2, 0x3, RZ, 0xc0, !PT ;  /* 0x00000003020e7812 */ /* 0x000fe200078ec0ff */
[----:B------:R-:W-:-:S02]  /*02d0*/  ULEA UR7, UR6, UR7, 0x18 ;  /* 0x0000000706077291 */ /* 0x000fc4000f8ec03f */
[----:B------:R-:W-:Y:S01]  /*02e0*/  IMAD R10, R0, 0x10, R13 ;  /* 0x00000010000a7824 */ /* 0x000fe200078e020d */
[----:B------:R-:W-:Y:S01]  /*02f0*/  LOP3.LUT R14, R5, 0xfffffffc, R14, 0xe2, !PT ;  /* 0xfffffffc050e7812 */ /* 0x000fe200078ee20e */
[----:B------:R-:W-:Y:S02]  /*0300*/  ULEA UR8, UR6, UR8, 0x18 ;  /* 0x0000000806087291 */ /* 0x000fe4000f8ec03f */
[----:B------:R-:W-:Y:S01]  /*0310*/  ULEA UR9, UR6, UR9, 0x18 ;  /* 0x0000000906097291 */ /* 0x000fe2000f8ec03f */
[----:B------:R-:W-:Y:S01]  /*0320*/  SHF.R.S32.HI R3, RZ, 0x1f, R10 ;  /* 0x0000001fff037819 */ /* 0x000fe2000001140a */
[----:B------:R-:W-:Y:S02]  /*0330*/  ULEA UR11, UR6, UR11, 0x18 ;  /* 0x0000000b060b7291 */ /* 0x000fe4000f8ec03f */
[----:B------:R-:W-:Y:S01]  /*0340*/  USHF.R.S32.HI UR5, URZ, 0x1f, UR12 ;  /* 0x0000001f3f057899 */ /* 0x000fe2000801140c */
[----:B------:R-:W-:Y:S01]  /*0350*/  LEA.HI R4, R3, R10, RZ, 0x5 ;  /* 0x0000000a03047211 */ /* 0x000fe200078f28ff */
[----:B----4-:R-:W-:Y:S01]  /*0360*/  USHF.L.U32 UR4, UR4, 0x5, URZ ;  /* 0x0000000504047899 */ /* 0x010fe2000800063f */
[----:B------:R-:W-:Y:S01]  /*0370*/  LEA.HI R3, R11, R2, RZ, 0x4 ;  /* 0x000000020b037211 */ /* 0x000fe200078f20ff */
[----:B------:R-:W-:Y:S01]  /*0380*/  ULEA.HI UR5, UR5, UR12, URZ, 0x5 ;  /* 0x0000000c05057291 */ /* 0x000fe2000f8f283f */
[----:B------:R-:W-:-:S02]  /*0390*/  LOP3.LUT R5, R4, 0xffffffe0, RZ, 0xc0, !PT ;  /* 0xffffffe004057812 */ /* 0x000fc400078ec0ff */
[----:B------:R-:W-:Y:S01]  /*03a0*/  SHF.R.S32.HI R17, RZ, 0x4, R3 ;  /* 0x00000004ff117819 */ /* 0x000fe20000011403 */
[----:B------:R-:W-:Y:S01]  /*03b0*/  USHF.R.S32.HI UR12, URZ, 0x5, UR5 ;  /* 0x000000053f0c7899 */ /* 0x000fe20008011405 */
[----:B------:R-:W-:Y:S01]  /*03c0*/  LOP3.LUT R3, R3, 0xfffffff0, RZ, 0xc0, !PT ;  /* 0xfffffff003037812 */ /* 0x000fe200078ec0ff */
[----:B------:R-:W-:Y:S01]  /*03d0*/  IMAD.IADD R10, R10, 0x1, -R5 ;  /* 0x000000010a0a7824 */ /* 0x000fe200078e0a05 */
[CC--:B------:R-:W-:Y:S01]  /*03e0*/  LEA.HI R4, R11.reuse, R2.reuse, RZ, 0x3 ;  /* 0x000000020b047211 */ /* 0x0c0fe200078f18ff */
[----:B------:R-:W-:Y:S01]  /*03f0*/  IMAD R16, R0, 0x2, R17 ;  /* 0x0000000200107824 */ /* 0x000fe200078e0211 */
[----:B------:R-:W-:Y:S01]  /*0400*/  LEA.HI R11, R11, R2, RZ, 0x2 ;  /* 0x000000020b0b7211 */ /* 0x000fe200078f10ff */
[----:B------:R-:W-:Y:S01]  /*0410*/  IMAD.IADD R3, R2, 0x1, -R3 ;  /* 0x0000000102037824 */ /* 0x000fe200078e0a03 */
[----:B------:R-:W-:Y:S01]  /*0420*/  LEA.HI.SX32 R8, R4, R9, 0x1d ;  /* 0x0000000904087211 */ /* 0x000fe200078feaff */
[----:B------:R-:W-:Y:S01]  /*0430*/  VIADD R21, R16, 0x8 ;  /* 0x0000000810157836 */ /* 0x000fe20000000000 */
[----:B------:R-:W-:Y:S01]  /*0440*/  LOP3.LUT R5, R4, 0xfffffff8, RZ, 0xc0, !PT ;  /* 0xfffffff804057812 */ /* 0x000fe200078ec0ff */
[C---:B------:R-:W-:Y:S01]  /*0450*/  VIADD R22, R16.reuse, 0x10 ;  /* 0x0000001010167836 */ /* 0x040fe20000000000 */
[----:B------:R-:W-:Y:S01]  /*0460*/  SHF.R.S32.HI R4, RZ, 0x1f, R3 ;  /* 0x0000001fff047819 */ /* 0x000fe20000011403 */
[C---:B------:R-:W-:Y:S01]  /*0470*/  VIADD R23, R16.reuse, 0x18 ;  /* 0x0000001810177836 */ /* 0x040fe20000000000 */
[----:B------:R-:W-:Y:S01]  /*0480*/  LEA.HI R12, R16, R16, RZ, 0x1 ;  /* 0x00000010100c7211 */ /* 0x000fe200078f08ff */
[----:B------:R-:W-:Y:S01]  /*0490*/  VIADD R25, R8, 0x10 ;  /* 0x0000001008197836 */ /* 0x000fe20000000000 */
[----:B------:R-:W-:Y:S01]  /*04a0*/  LEA.HI R18, R21, R21, RZ, 0x1 ;  /* 0x0000001515127211 */ /* 0x000fe200078f08ff */
[----:B------:R-:W-:Y:S01]  /*04b0*/  IMAD.IADD R5, R2, 0x1, -R5 ;  /* 0x0000000102057824 */ /* 0x000fe200078e0a05 */
[----:B------:R-:W-:-:S02]  /*04c0*/  LEA.HI R20, R22, R22, RZ, 0x1 ;  /* 0x0000001616147211 */ /* 0x000fc400078f08ff */
[----:B------:R-:W-:Y:S02]  /*04d0*/  LEA.HI R24, R23, R23, RZ, 0x1 ;  /* 0x0000001717187211 */ /* 0x000fe400078f08ff */
[-C--:B------:R-:W-:Y:S02]  /*04e0*/  LEA.HI R4, R4, R3.reuse, RZ, 0x3 ;  /* 0x0000000304047211 */ /* 0x080fe400078f18ff */
[-C--:B------:R-:W-:Y:S02]  /*04f0*/  LEA.HI R19, R12, R3.reuse, RZ, 0x1f ;  /* 0x000000030c137211 */ /* 0x080fe400078ff8ff */
[-C--:B------:R-:W-:Y:S02]  /*0500*/  LEA.HI R18, R18, R3.reuse, RZ, 0x1f ;  /* 0x0000000312127211 */ /* 0x080fe400078ff8ff */
[-C--:B------:R-:W-:Y:S01]  /*0510*/  LEA.HI R9, R20, R3.reuse, RZ, 0x1f ;  /* 0x0000000314097211 */ /* 0x080fe200078ff8ff */
[----:B------:R-:W-:Y:S01]  /*0520*/  IMAD R19, R16, 0x10, R19 ;  /* 0x0000001010137824 */ /* 0x000fe200078e0213 */
[----:B------:R-:W-:Y:S01]  /*0530*/  LEA.HI R24, R24, R3, RZ, 0x1f ;  /* 0x0000000318187211 */ /* 0x000fe200078ff8ff */
[----:B------:R-:W-:Y:S01]  /*0540*/  IMAD R21, R21, 0x10, R18 ;  /* 0x0000001015157824 */ /* 0x000fe200078e0212 */
[----:B------:R-:W-:Y:S01]  /*0550*/  SHF.R.S32.HI R3, RZ, 0x1f, R8 ;  /* 0x0000001fff037819 */ /* 0x000fe20000011408 */
[----:B------:R-:W-:Y:S01]  /*0560*/  IMAD R22, R22, 0x10, R9 ;  /* 0x0000001016167824 */ /* 0x000fe200078e0209 */
[----:B------:R-:W-:Y:S01]  /*0570*/  SHF.R.S32.HI R26, RZ, 0x1f, R25 ;  /* 0x0000001fff1a7819 */ /* 0x000fe20000011419 */
[----:B------:R-:W-:Y:S01]  /*0580*/  IMAD R23, R23, 0x10, R24 ;  /* 0x0000001017177824 */ /* 0x000fe200078e0218 */
[----:B------:R-:W-:-:S02]  /*0590*/  LEA.HI R20, R3, R8, RZ, 0x2 ;  /* 0x0000000803147211 */ /* 0x000fc400078f10ff */
[----:B------:R-:W-:Y:S02]  /*05a0*/  LEA.HI R26, R26, R25, RZ, 0x2 ;  /* 0x000000191a1a7211 */ /* 0x000fe400078f10ff */
[-C--:B------:R-:W-:Y:S02]  /*05b0*/  LEA.HI R15, R20, R5.reuse, RZ, 0x1e ;  /* 0x00000005140f7211 */ /* 0x080fe400078ff0ff */
[----:B------:R-:W-:Y:S02]  /*05c0*/  SHF.R.S32.HI R3, RZ, 0x8, R27 ;  /* 0x00000008ff037819 */ /* 0x000fe4000001141b */
[----:B------:R-:W-:Y:S01]  /*05d0*/  SHF.R.S32.HI R12, RZ, 0x1f, R5 ;  /* 0x0000001fff0c7819 */ /* 0x000fe20000011405 */
[----:B------:R-:W-:Y:S01]  /*05e0*/  IMAD R20, R8, 0x8, R15 ;  /* 0x0000000808147824 */ /* 0x000fe200078e020f */
[----:B------:R-:W-:Y:S01]  /*05f0*/  LEA.HI R26, R26, R5, RZ, 0x1e ;  /* 0x000000051a1a7211 */ /* 0x000fe200078ff0ff */
[----:B------:R-:W-:Y:S01]  /*0600*/  IMAD R16, R16, R3, RZ ;  /* 0x0000000310107224 */ /* 0x000fe200078e02ff */
[----:B------:R-:W-:Y:S01]  /*0610*/  LEA.HI R12, R12, R5, RZ, 0x2 ;  /* 0x000000050c0c7211 */ /* 0x000fe200078f10ff */
[----:B------:R-:W-:Y:S01]  /*0620*/  IMAD R8, R8, R3, RZ ;  /* 0x0000000308087224 */ /* 0x000fe200078e02ff */
[----:B------:R-:W-:Y:S01]  /*0630*/  LOP3.LUT R9, R7, 0xfffffffe, RZ, 0xc0, !PT ;  /* 0xfffffffe07097812 */ /* 0x000fe200078ec0ff */
[----:B------:R-:W-:Y:S01]  /*0640*/  IMAD R24, R25, 0x8, R26 ;  /* 0x0000000819187824 */ /* 0x000fe200078e021a */
[----:B------:R-:W-:Y:S01]  /*0650*/  SHF.R.S32.HI R5, RZ, 0x3, R4 ;  /* 0x00000003ff057819 */ /* 0x000fe20000011404 */
[C---:B------:R-:W-:Y:S01]  /*0660*/  IMAD R25, R3.reuse, 0x10, R8 ;  /* 0x0000001003197824 */ /* 0x040fe200078e0208 */
[----:B------:R-:W-:Y:S01]  /*0670*/  SHF.R.S32.HI R15, RZ, 0x1f, R10 ;  /* 0x0000001fff0f7819 */ /* 0x000fe2000001140a */
[----:B------:R-:W-:Y:S01]  /*0680*/  IMAD.IADD R30, R2, 0x1, -R9 ;  /* 0x00000001021e7824 */ /* 0x000fe200078e0a09 */
[----:B------:R-:W-:Y:S01]  /*0690*/  SHF.R.S32.HI R18, RZ, 0x1f, R16 ;  /* 0x0000001fff127819 */ /* 0x000fe20000011410 */
[----:B------:R-:W-:Y:S01]  /*06a0*/  IMAD R31, R3, UR4, RZ ;  /* 0x00000004031f7c24 */ /* 0x000fe2000f8e02ff */
[----:B------:R-:W-:Y:S01]  /*06b0*/  IADD3 R4, P0, R5, R16, RZ ;  /* 0x0000001005047210 */ /* 0x000fe20007f1e0ff */
[----:B-1----:R-:W-:Y:S01]  /*06c0*/  IMAD R16, R6, R29, RZ ;  /* 0x0000001d06107224 */ /* 0x002fe200078e02ff */
[----:B------:R-:W-:Y:S01]  /*06d0*/  SHF.R.S32.HI R12, RZ, 0x2, R12 ;  /* 0x00000002ff0c7819 */ /* 0x000fe2000001140c */
[----:B------:R-:W-:Y:S01]  /*06e0*/  UMOV UR4, URZ ;  /* 0x0000003f00047c82 */ /* 0x000fe20008000000 */
[----:B------:R-:W-:-:S02]  /*06f0*/  LEA.HI R15, R15, R10, RZ, 0x4 ;  /* 0x0000000a0f0f7211 */ /* 0x000fc400078f20ff */
[----:B------:R-:W-:Y:S02]  /*0700*/  LEA.HI.X.SX32 R5, R5, R18, 0x1, P0 ;  /* 0x0000001205057211 */ /* 0x000fe400000f0eff */
[----:B------:R-:W-:Y:S02]  /*0710*/  SHF.R.S32.HI R18, RZ, 0x1f, R12 ;  /* 0x0000001fff127819 */ /* 0x000fe4000001140c */
[----:B------:R-:W-:Y:S02]  /*0720*/  IADD3 R7, P1, R12, R25, RZ ;  /* 0x000000190c077210 */ /* 0x000fe40007f3e0ff */
[----:B------:R-:W-:Y:S01]  /*0730*/  LEA.HI.SX32 R15, R15, R30, 0x1c ;  /* 0x0000001e0f0f7211 */ /* 0x000fe200078fe2ff */
[----:B------:R-:W-:Y:S01]  /*0740*/  IMAD R30, R10, R3, R30 ;  /* 0x000000030a1e7224 */ /* 0x000fe200078e021e */
[----:B------:R-:W-:Y:S01]  /*0750*/  IADD3 R6, P0, R12, R8, RZ ;  /* 0x000000080c067210 */ /* 0x000fe20007f1e0ff */
[----:B------:R-:W-:Y:S01]  /*0760*/  IMAD R12, R2, 0x10, R13 ;  /* 0x00000010020c7824 */ /* 0x000fe200078e020d */
[----:B------:R-:W-:-:S02]  /*0770*/  SHF.R.S32.HI R11, RZ, 0x2, R11 ;  /* 0x00000002ff0b7819 */ /* 0x000fc4000001140b */
[-C--:B------:R-:W-:Y:S01]  /*0780*/  LEA.HI.X.SX32 R9, R25, R18.reuse, 0x1, P1 ;  /* 0x0000001219097211 */ /* 0x080fe200008f0eff */
[----:B------:R-:W-:Y:S01]  /*0790*/  IMAD R25, R10, 0x2, R15 ;  /* 0x000000020a197824 */ /* 0x000fe200078e020f */
[----:B------:R-:W-:Y:S01]  /*07a0*/  LEA.HI.X.SX32 R8, R8, R18, 0x1, P0 ;  /* 0x0000001208087211 */ /* 0x000fe200000f0eff */
[----:B------:R-:W-:Y:S01]  /*07b0*/  IMAD.SHL.U32 R10, R0, 0x20, RZ ;  /* 0x00000020000a7824 */ /* 0x000fe200078e00ff */
[----:B---3--:R-:W-:Y:S01]  /*07c0*/  IADD3 R36, P0, R16, R36, RZ ;  /* 0x0000002410247210 */ /* 0x008fe20007f1e0ff */
[----:B------:R-:W-:Y:S01]  /*07d0*/  IMAD.SHL.U32 R15, R0, 0x20, RZ ;  /* 0x00000020000f7824 */ /* 0x000fe200078e00ff */
[----:B------:R-:W-:Y:S01]  /*07e0*/  LEA R14, R14, UR8, 0x2 ;  /* 0x000000080e0e7c11 */ /* 0x000fe2000f8e10ff */
[----:B------:R-:W-:Y:S01]  /*07f0*/  IMAD R0, R0, R3, RZ ;  /* 0x0000000300007224 */ /* 0x000fe200078e02ff */
[----:B------:R-:W-:Y:S01]  /*0800*/  LEA.HI.X.SX32 R37, R16, R37, 0x1, P0 ;  /* 0x0000002510257211 */ /* 0x000fe200000f0eff */
[----:B------:R-:W-:Y:S01]  /*0810*/  IMAD R11, R2, 0x8, R11 ;  /* 0x00000008020b7824 */ /* 0x000fe200078e020b */
[----:B------:R-:W-:-:S02]  /*0820*/  LOP3.LUT R15, R15, 0xffffffe0, R2, 0xe2, !PT ;  /* 0xffffffe00f0f7812 */ /* 0x000fc400078ee202 */
[----:B------:R-:W-:Y:S02]  /*0830*/  SHF.R.S32.HI R16, RZ, 0x1f, R0 ;  /* 0x0000001fff107819 */ /* 0x000fe40000011400 */
[----:B------:R-:W-:Y:S02]  /*0840*/  IADD3 R13, P0, R17, R0, RZ ;  /* 0x00000000110d7210 */ /* 0x000fe40007f1e0ff */
[----:B------:R-:W-:Y:S02]  /*0850*/  LEA R18, R11, UR10, 0x2 ;  /* 0x0000000a0b127c11 */ /* 0x000fe4000f8e10ff */
[----:B------:R-:W-:Y:S01]  /*0860*/  LEA.HI.X.SX32 R16, R17, R16, 0x1, P0 ;  /* 0x0000001011107211 */ /* 0x000fe200000f0eff */
[----:B------:R-:W-:Y:S01]  /*0870*/  IMAD R17, R2, 0x2, R17 ;  /* 0x0000000202117824 */ /* 0x000fe200078e0211 */
[----:B------:R-:W-:Y:S01]  /*0880*/  LEA R15, R15, UR11, 0x2 ;  /* 0x0000000b0f0f7c11 */ /* 0x000fe2000f8e10ff */
[----:B------:R-:W-:Y:S01]  /*0890*/  VIADD R18, R18, 0x1 ;  /* 0x0000000112127836 */ /* 0x000fe20000000000 */
[----:B------:R-:W-:-:S02]  /*08a0*/  LEA R19, R19, UR9, 0x2 ;  /* 0x0000000913137c11 */ /* 0x000fc4000f8e10ff */
[----:B------:R-:W-:Y:S02]  /*08b0*/  LEA R20, R20, UR10, 0x2 ;  /* 0x0000000a14147c11 */ /* 0x000fe4000f8e10ff */
[----:B------:R-:W-:Y:S02]  /*08c0*/  LEA R21, R21, UR9, 0x2 ;  /* 0x0000000915157c11 */ /* 0x000fe4000f8e10ff */
[----:B------:R-:W-:Y:S02]  /*08d0*/  LEA R22, R22, UR9, 0x2 ;  /* 0x0000000916167c11 */ /* 0x000fe4000f8e10ff */
[----:B------:R-:W-:Y:S02]  /*08e0*/  LEA R23, R23, UR9, 0x2 ;  /* 0x0000000917177c11 */ /* 0x000fe4000f8e10ff */
[----:B------:R-:W-:Y:S02]  /*08f0*/  LEA R24, R24, UR10, 0x2 ;  /* 0x0000000a18187c11 */ /* 0x000fe4000f8e10ff */
[----:B------:R-:W-:-:S07]  /*0900*/  LEA R25, R25, UR7, 0x2 ;  /* 0x0000000719197c11 */ /* 0x000fce000f8e10ff */
.L_x_329:
[----:B------:R-:W-:Y:S02]  /*0910*/  USHF.R.S32.HI UR5, URZ, 0x1f, UR4 ;  /* 0x0000001f3f057899 */ /* 0x000fe40008011404 */
[----:B0-----:R-:W-:Y:S02]  /*0920*/  IADD3 R27, P0, R31, UR4, RZ ;  /* 0x000000041f1b7c10 */ /* 0x001fe4000ff1e0ff */
[----:B------:R-:W-:Y:S01]  /*0930*/  SHF.R.S32.HI R41, RZ, 0x1f, R2 ;  /* 0x0000001fff297819 */ /* 0x000fe20000011402 */
[----:B------:R-:W-:Y:S01]  /*0940*/  IMAD.SHL.U32 R39, R3, 0x4, RZ ;  /* 0x0000000403277824 */ /* 0x000fe200078e00ff */
[----:B------:R-:W-:Y:S01]  /*0950*/  ULDC UR20, c[0x0][0x244] ;  /* 0x0000910000147ab9 */ /* 0x000fe20000000800 */
[----:B------:R-:W-:Y:S01]  /*0960*/  LEA.HI.X.SX32 R0, R31, UR5, 0x1, P0 ;  /* 0x000000051f007c11 */ /* 0x000fe200080f0eff */
[----:B------:R-:W-:-:S04]  /*0970*/  IMAD.WIDE.U32 R26, R27, 0x6e, R36 ;  /* 0x0000006e1b1a7825 */ /* 0x000fc800078e0024 */
[----:B------:R-:W-:Y:S01]  /*0980*/  IMAD R29, R0, 0x6e, RZ ;  /* 0x0000006e001d7824 */ /* 0x000fe200078e02ff */
[----:B------:R-:W-:-:S03]  /*0990*/  LEA.HI R0, R41, R2, RZ, 0x4 ;  /* 0x0000000229007211 */ /* 0x000fc600078f20ff */
[----:B------:R-:W-:Y:S01]  /*09a0*/  IMAD.IADD R27, R27, 0x1, R29 ;  /* 0x000000011b1b7824 */ /* 0x000fe200078e021d */
[----:B------:R-:W-:Y:S01]  /*09b0*/  LOP3.LUT R35, R0, 0xfffffff0, RZ, 0xc0, !PT ;  /* 0xfffffff000237812 */ /* 0x000fe200078ec0ff */
[----:B------:R-:W-:Y:S02]  /*09c0*/  IMAD R29, R16, 0x6e, RZ ;  /* 0x0000006e101d7824 */ /* 0x000fe400078e02ff */
[----:B------:R-:W-:-:S04]  /*09d0*/  IMAD.WIDE.U32 R52, R13, 0x6e, R26 ;  /* 0x0000006e0d347825 */ /* 0x000fc800078e001a */
[----:B------:R-:W-:Y:S02]  /*09e0*/  IMAD.IADD R53, R53, 0x1, R29 ;  /* 0x0000000135357824 */ /* 0x000fe400078e021d */
[----:B------:R-:W-:-:S04]  /*09f0*/  IMAD.IADD R35, R2, 0x1, -R35 ;  /* 0x0000000102237824 */ /* 0x000fc800078e0a23 */
[----:B------:R-:W-:-:S05]  /*0a00*/  IMAD.WIDE R52, R35, 0x4, R52 ;  /* 0x0000000423347825 */ /* 0x000fca00078e0234 */
[----:B------:R-:W2:Y:S04]  /*0a10*/  LDG.E.U16.CONSTANT R43, desc[UR14][R52.64+0x20] ;  /* 0x0000200e342b7981 */ /* 0x000ea8000c1e9500 */
[----:B------:R-:W2:Y:S01]  /*0a20*/  LDG.E.U16.CONSTANT R0, desc[UR14][R52.64+0x22] ;  /* 0x0000220e34007981 */ /* 0x000ea2000c1e9500 */
[----:B------:R-:W-:-:S05]  /*0a30*/  IMAD.WIDE R34, R39, 0x6e, R52 ;  /* 0x0000006e27227825 */ /* 0x000fca00078e0234 */
[----:B------:R-:W3:Y:S01]  /*0a40*/  LDG.E.U16.CONSTANT R49, desc[UR14][R34.64+0x20] ;  /* 0x0000200e22317981 */ /* 0x000ee2000c1e9500 */
[----:B------:R-:W-:-:S03]  /*0a50*/  IMAD.WIDE R46, R39, 0x6e, R34 ;  /* 0x0000006e272e7825 */ /* 0x000fc600078e0222 */
[----:B------:R0:W3:Y:S04]  /*0a60*/  LDG.E.U16.CONSTANT R40, desc[UR14][R34.64+0x22] ;  /* 0x0000220e22287981 */ /* 0x0000e8000c1e9500 */
[----:B------:R-:W4:Y:S04]  /*0a70*/  LDG.E.U16.CONSTANT R51, desc[UR14][R46.64+0x20] ;  /* 0x0000200e2e337981 */ /* 0x000f28000c1e9500 */
[----:B------:R1:W4:Y:S01]  /*0a80*/  LDG.E.U16.CONSTANT R44, desc[UR14][R46.64+0x22] ;  /* 0x0000220e2e2c7981 */ /* 0x000322000c1e9500 */
[----:B0-----:R-:W0:Y:S01]  /*0a90*/  S2R R35, SR_TID.Y ;  /* 0x0000000000237919 */ /* 0x001e220000002200 */
[----:B-1----:R-:W-:-:S05]  /*0aa0*/  IMAD.WIDE R46, R39, 0x6e, R46 ;  /* 0x0000006e272e7825 */ /* 0x002fca00078e022e */
[----:B------:R-:W3:Y:S01]  /*0ab0*/  LDG.E.U16.CONSTANT R29, desc[UR14][R46.64+0x20] ;  /* 0x0000200e2e1d7981 */ /* 0x000ee2000c1e9500 */
[----:B------:R-:W-:-:S03]  /*0ac0*/  IMAD.WIDE R52, R39, 0x6e, R46 ;  /* 0x0000006e27347825 */ /* 0x000fc600078e022e */
[----:B------:R-:W3:Y:S04]  /*0ad0*/  LDG.E.U16.CONSTANT R28, desc[UR14][R46.64+0x22] ;  /* 0x0000220e2e1c7981 */ /* 0x000ee8000c1e9500 */
[----:B------:R-:W3:Y:S04]  /*0ae0*/  LDG.E.U16.CONSTANT R38, desc[UR14][R52.64+0x20] ;  /* 0x0000200e34267981 */ /* 0x000ee8000c1e9500 */
[----:B------:R1:W3:Y:S01]  /*0af0*/  LDG.E.U16.CONSTANT R45, desc[UR14][R52.64+0x22] ;  /* 0x0000220e342d7981 */ /* 0x0002e2000c1e9500 */
[----:B0-----:R-:W-:Y:S02]  /*0b00*/  IMAD R34, R35, 0x21, R2 ;  /* 0x0000002123227824 */ /* 0x001fe400078e0202 */
[----:B-1----:R-:W-:-:S03]  /*0b10*/  IMAD.WIDE R52, R39, 0x6e, R52 ;  /* 0x0000006e27347825 */ /* 0x002fc600078e0234 */
[----:B------:R-:W-:Y:S02]  /*0b20*/  LEA R46, R34, UR13, 0x2 ;  /* 0x0000000d222e7c11 */ /* 0x000fe4000f8e10ff */
[----:B------:R-:W3:Y:S04]  /*0b30*/  LDG.E.U16.CONSTANT R42, desc[UR14][R52.64+0x20] ;  /* 0x0000200e342a7981 */ /* 0x000ee8000c1e9500 */
[----:B------:R0:W3:Y:S02]  /*0b40*/  LDG.E.U16.CONSTANT R47, desc[UR14][R52.64+0x22] ;  /* 0x0000220e342f7981 */ /* 0x0000e4000c1e9500 */
[----:B0-----:R-:W-:-:S05]  /*0b50*/  IMAD.WIDE R52, R39, 0x6e, R52 ;  /* 0x0000006e27347825 */ /* 0x001fca00078e0234 */
[----:B------:R-:W3:Y:S01]  /*0b60*/  LDG.E.U16.CONSTANT R34, desc[UR14][R52.64+0x20] ;  /* 0x0000200e34227981 */ /* 0x000ee2000c1e9500 */
[----:B--2---:R-:W-:-:S03]  /*0b70*/  PRMT R50, R43, 0x5410, R0 ;  /* 0x000054102b327816 */ /* 0x004fc60000000000 */
[----:B------:R0:W2:Y:S04]  /*0b80*/  LDG.E.U16.CONSTANT R43, desc[UR14][R52.64+0x22] ;  /* 0x0000220e342b7981 */ /* 0x0000a8000c1e9500 */
[----:B------:R3:W-:Y:S01]  /*0b90*/  STS [R46], R50 ;  /* 0x000000322e007388 */ /* 0x0007e20000000800 */
[----:B0-----:R-:W-:-:S05]  /*0ba0*/  IMAD.WIDE R52, R39, 0x6e, R52 ;  /* 0x0000006e27347825 */ /* 0x001fca00078e0234 */
[----:B------:R-:W2:Y:S04]  /*0bb0*/  LDG.E.U16.CONSTANT R0, desc[UR14][R52.64+0x20] ;  /* 0x0000200e34007981 */ /* 0x000ea8000c1e9500 */
[----:B------:R0:W2:Y:S01]  /*0bc0*/  LDG.E.U16.CONSTANT R39, desc[UR14][R52.64+0x22] ;  /* 0x0000220e34277981 */ /* 0x0000a2000c1e9500 */
[----:B----4-:R-:W-:Y:S01]  /*0bd0*/  PRMT R51, R51, 0x5410, R44 ;  /* 0x0000541033337816 */ /* 0x010fe2000000002c */
[----:B------:R-:W-:Y:S01]  /*0be0*/  IMAD R44, R5, 0x6e, RZ ;  /* 0x0000006e052c7824 */ /* 0x000fe200078e02ff */
[----:B---3--:R-:W-:Y:S01]  /*0bf0*/  PRMT R50, R49, 0x5410, R40 ;  /* 0x0000541031327816 */ /* 0x008fe20000000028 */
[----:B0-----:R-:W-:-:S04]  /*0c00*/  IMAD.WIDE.U32 R52, R4, 0x6e, R26 ;  /* 0x0000006e04347825 */ /* 0x001fc800078e001a */
[----:B------:R-:W-:Y:S01]  /*0c10*/  IMAD.IADD R53, R53, 0x1, R44 ;  /* 0x0000000135357824 */ /* 0x000fe200078e022c */
[----:B------:R-:W-:Y:S02]  /*0c20*/  LEA.HI R44, R41, R2, RZ, 0x3 ;  /* 0x00000002292c7211 */ /* 0x000fe400078f18ff */
[----:B------:R-:W-:Y:S02]  /*0c30*/  SHF.R.S32.HI R40, RZ, 0x1f, R30 ;  /* 0x0000001fff287819 */ /* 0x000fe4000001141e */
[----:B------:R-:W-:Y:S01]  /*0c40*/  LOP3.LUT R44, R44, 0xfffffff8, RZ, 0xc0, !PT ;  /* 0xfffffff82c2c7812 */ /* 0x000fe200078ec0ff */
[----:B------:R-:W-:-:S04]  /*0c50*/  IMAD.WIDE.U32 R48, R30, 0x6e, R26 ;  /* 0x0000006e1e307825 */ /* 0x000fc800078e001a */
[----:B------:R-:W-:Y:S01]  /*0c60*/  IMAD R40, R40, 0x6e, RZ ;  /* 0x0000006e28287824 */ /* 0x000fe200078e02ff */
[----:B------:R-:W-:Y:S01]  /*0c70*/  PRMT R45, R38, 0x5410, R45 ;  /* 0x00005410262d7816 */ /* 0x000fe2000000002d */
[----:B------:R-:W-:Y:S01]  /*0c80*/  IMAD.IADD R44, R2, 0x1, -R44 ;  /* 0x00000001022c7824 */ /* 0x000fe200078e0a2c */
[----:B------:R-:W-:Y:S01]  /*0c90*/  LEA.HI R38, R41, R2, RZ, 0x2 ;  /* 0x0000000229267211 */ /* 0x000fe200078f10ff */
[----:B------:R-:W-:Y:S02]  /*0ca0*/  IMAD.IADD R49, R49, 0x1, R40 ;  /* 0x0000000131317824 */ /* 0x000fe400078e0228 */
[----:B------:R-:W-:Y:S01]  /*0cb0*/  IMAD.WIDE R52, R44, 0x4, R52 ;  /* 0x000000042c347825 */ /* 0x000fe200078e0234 */
[----:B------:R-:W-:Y:S01]  /*0cc0*/  LOP3.LUT R38, R38, 0xfffffffc, RZ, 0xc0, !PT ;  /* 0xfffffffc26267812 */ /* 0x000fe200078ec0ff */
[----:B------:R0:W-:Y:S02]  /*0cd0*/  STS [R46+0x840], R45 ;  /* 0x0008402d2e007388 */ /* 0x0001e40000000800 */
[----:B------:R-:W-:-:S02]  /*0ce0*/  IMAD.SHL.U32 R41, R3, 0x8, RZ ;  /* 0x0000000803297824 */ /* 0x000fc400078e00ff */
[----:B------:R1:W3:Y:S01]  /*0cf0*/  LDG.E.U16.CONSTANT R40, desc[UR14][R48.64+0x6c] ;  /* 0x00006c0e30287981 */ /* 0x0002e2000c1e9500 */
[----:B------:R-:W-:-:S03]  /*0d00*/  IMAD R44, R8, 0x6e, RZ ;  /* 0x0000006e082c7824 */ /* 0x000fc600078e02ff */
[----:B------:R-:W-:Y:S01]  /*0d10*/  STS [R46+0x210], R50 ;  /* 0x000210322e007388 */ /* 0x000fe20000000800 */
[----:B0-----:R-:W-:-:S03]  /*0d20*/  PRMT R45, R42, 0x5410, R47 ;  /* 0x000054102a2d7816 */ /* 0x001fc6000000002f */
[----:B------:R0:W-:Y:S01]  /*0d30*/  STS [R46+0x420], R51 ;  /* 0x000420332e007388 */ /* 0x0001e20000000800 */
[----:B-1----:R-:W-:Y:S01]  /*0d40*/  PRMT R49, R29, 0x5410, R28 ;  /* 0x000054101d317816 */ /* 0x002fe2000000001c */
[----:B------:R-:W-:Y:S02]  /*0d50*/  IMAD.WIDE.U32 R28, R6, 0x6e, R26 ;  /* 0x0000006e061c7825 */ /* 0x000fe400078e001a */
[----:B------:R2:W-:Y:S02]  /*0d60*/  STS [R46+0xa50], R45 ;  /* 0x000a502d2e007388 */ /* 0x0005e40000000800 */
[----:B------:R-:W-:Y:S02]  /*0d70*/  IMAD.IADD R48, R2, 0x1, -R38 ;  /* 0x0000000102307824 */ /* 0x000fe400078e0a26 */
[----:B------:R-:W4:Y:S01]  /*0d80*/  LDG.E.U16.CONSTANT R47, desc[UR14][R52.64] ;  /* 0x0000000e342f7981 */ /* 0x000f22000c1e9500 */
[----:B0-----:R-:W-:-:S03]  /*0d90*/  IMAD.WIDE R50, R41, 0x6e, R52 ;  /* 0x0000006e29327825 */ /* 0x001fc600078e0234 */
[----:B------:R-:W4:Y:S01]  /*0da0*/  LDG.E.U16.CONSTANT R42, desc[UR14][R52.64+0x2] ;  /* 0x0000020e342a7981 */ /* 0x000f22000c1e9500 */
[----:B------:R-:W-:Y:S01]  /*0db0*/  IMAD.IADD R29, R29, 0x1, R44 ;  /* 0x000000011d1d7824 */ /* 0x000fe200078e022c */
[----:B------:R-:W-:Y:S02]  /*0dc0*/  LEA.HI R44, R48, R48, RZ, 0x1 ;  /* 0x00000030302c7211 */ /* 0x000fe400078f08ff */
[----:B------:R-:W3:Y:S04]  /*0dd0*/  LDG.E.U16.CONSTANT R38, desc[UR14][R50.64+0x2] ;  /* 0x0000020e32267981 */ /* 0x000ee8000c1e9500 */
[----:B------:R-:W-:Y:S01]  /*0de0*/  STS [R46+0x630], R49 ;  /* 0x000630312e007388 */ /* 0x000fe20000000800 */
[----:B--2---:R-:W-:-:S03]  /*0df0*/  PRMT R45, R34, 0x5410, R43 ;  /* 0x00005410222d7816 */ /* 0x004fc6000000002b */
[----:B------:R0:W3:Y:S04]  /*0e00*/  LDG.E.U16.CONSTANT R43, desc[UR14][R50.64] ;  /* 0x0000000e322b7981 */ /* 0x0000e8000c1e9500 */
[----:B------:R1:W-:Y:S01]  /*0e10*/  STS [R46+0xc60], R45 ;  /* 0x000c602d2e007388 */ /* 0x0003e20000000800 */
[----:B0-----:R-:W-:Y:S01]  /*0e20*/  IMAD.WIDE R50, R41, 0x6e, R50 ;  /* 0x0000006e29327825 */ /* 0x001fe200078e0232 */
[----:B-1----:R-:W-:-:S04]  /*0e30*/  LOP3.LUT R45, R44, 0xfffffffe, RZ, 0xc0, !PT ;  /* 0xfffffffe2c2d7812 */ /* 0x002fc800078ec0ff */
[----:B------:R-:W2:Y:S01]  /*0e40*/  LDG.E.U16.CONSTANT R34, desc[UR14][R50.64] ;  /* 0x0000000e32227981 */ /* 0x000ea2000c1e9500 */
[----:B------:R-:W-:Y:S01]  /*0e50*/  IMAD.WIDE R52, R41, 0x6e, R50 ;  /* 0x0000006e29347825 */ /* 0x000fe200078e0232 */
[----:B------:R-:W-:-:S03]  /*0e60*/  PRMT R39, R0, 0x5410, R39 ;  /* 0x0000541000277816 */ /* 0x000fc60000000027 */
[----:B------:R-:W-:Y:S01]  /*0e70*/  IMAD.IADD R45, R48, 0x1, -R45 ;  /* 0x00000001302d7824 */ /* 0x000fe200078e0a2d */
[----:B------:R-:W4:Y:S04]  /*0e80*/  LDG.E.U16.CONSTANT R0, desc[UR14][R52.64] ;  /* 0x0000000e34007981 */ /* 0x000f28000c1e9500 */
[----:B------:R0:W4:Y:S04]  /*0e90*/  LDG.E.U16.CONSTANT R41, desc[UR14][R52.64+0x2] ;  /* 0x0000020e34297981 */ /* 0x000128000c1e9500 */
[----:B------:R1:W-:Y:S01]  /*0ea0*/  STS [R46+0xe70], R39 ;  /* 0x000e70272e007388 */ /* 0x0003e20000000800 */
[----:B0-----:R-:W-:-:S03]  /*0eb0*/  IMAD.WIDE R52, R45, 0x4, R28 ;  /* 0x000000042d347825 */ /* 0x001fc600078e021c */
[----:B-1----:R0:W2:Y:S04]  /*0ec0*/  LDG.E.U16.CONSTANT R39, desc[UR14][R50.64+0x2] ;  /* 0x0000020e32277981 */ /* 0x0020a8000c1e9500 */
[----:B------:R-:W3:Y:S01]  /*0ed0*/  LDG.E.U16.CONSTANT R49, desc[UR14][R52.64+0x60] ;  /* 0x0000600e34317981 */ /* 0x000ee2000c1e9500 */
[----:B------:R-:W-:-:S03]  /*0ee0*/  IMAD.WIDE.U32 R26, R7, 0x6e, R26 ;  /* 0x0000006e071a7825 */ /* 0x000fc600078e001a */
[----:B------:R-:W4:Y:S04]  /*0ef0*/  LDG.E.U16.CONSTANT R46, desc[UR14][R28.64+0x68] ;  /* 0x0000680e1c2e7981 */ /* 0x000f28000c1e9500 */
[----:B------:R-:W3:Y:S01]  /*0f00*/  LDG.E.U16.CONSTANT R50, desc[UR14][R52.64+0x62] ;  /* 0x0000620e34327981 */ /* 0x000ee2000c1e9500 */
[----:B0-----:R-:W-:-:S04]  /*0f10*/  IMAD R51, R9, 0x6e, RZ ;  /* 0x0000006e09337824 */ /* 0x001fc800078e02ff */
[----:B------:R-:W-:Y:S01]  /*0f20*/  IMAD.IADD R27, R27, 0x1, R51 ;  /* 0x000000011b1b7824 */ /* 0x000fe200078e0233 */
[----:B------:R3:W4:Y:S04]  /*0f30*/  LDG.E.U16.CONSTANT R29, desc[UR14][R28.64+0x6a] ;  /* 0x00006a0e1c1d7981 */ /* 0x000728000c1e9500 */
[----:B------:R-:W2:Y:S01]  /*0f40*/  LDG.E.U16.CONSTANT R52, desc[UR14][R26.64+0x68] ;  /* 0x0000680e1a347981 */ /* 0x000ea2000c1e9500 */
[----:B---3--:R-:W-:-:S03]  /*0f50*/  PRMT R28, R49, 0x5410, R50 ;  /* 0x00005410311c7816 */ /* 0x008fc60000000032 */
[----:B------:R0:W3:Y:S01]  /*0f60*/  LDG.E.U16.CONSTANT R49, desc[UR14][R26.64+0x6a] ;  /* 0x00006a0e1a317981 */ /* 0x0000e2000c1e9500 */
[----:B------:R-:W-:-:S05]  /*0f70*/  IMAD.WIDE R50, R45, 0x4, R26 ;  /* 0x000000042d327825 */ /* 0x000fca00078e021a */
[----:B------:R-:W3:Y:S04]  /*0f80*/  LDG.E.U16.CONSTANT R45, desc[UR14][R50.64+0x60] ;  /* 0x0000600e322d7981 */ /* 0x000ee8000c1e9500 */
[----:B------:R-:W3:Y:S01]  /*0f90*/  LDG.E.U16.CONSTANT R53, desc[UR14][R50.64+0x62] ;  /* 0x0000620e32357981 */ /* 0x000ee2000c1e9500 */
[----:B------:R-:W-:Y:S01]  /*0fa0*/  IMAD.SHL.U32 R48, R48, 0x2, RZ ;  /* 0x0000000230307824 */ /* 0x000fe200078e00ff */
[----:B----4-:R-:W-:Y:S01]  /*0fb0*/  PRMT R29, R46, 0x5410, R29 ;  /* 0x000054102e1d7816 */ /* 0x010fe2000000001d */
[----:B------:R-:W-:-:S03]  /*0fc0*/  IMAD.SHL.U32 R44, R44, 0x2, RZ ;  /* 0x000000022c2c7824 */ /* 0x000fc600078e00ff */
[----:B------:R-:W-:Y:S02]  /*0fd0*/  SHF.R.S32.HI R29, RZ, R48, R29 ;  /* 0x00000030ff1d7219 */ /* 0x000fe4000001141d */
[----:B------:R-:W-:-:S03]  /*0fe0*/  LOP3.LUT R44, R44, 0xfffffffc, RZ, 0xc0, !PT ;  /* 0xfffffffc2c2c7812 */ /* 0x000fc600078ec0ff */
[----:B------:R-:W-:Y:S01]  /*0ff0*/  IMAD.SHL.U32 R29, R29, 0x10, RZ ;  /* 0x000000101d1d7824 */ /* 0x000fe200078e00ff */
[----:B0-----:R-:W-:-:S04]  /*1000*/  SHF.R.S32.HI R26, RZ, R44, R28 ;  /* 0x0000002cff1a7219 */ /* 0x001fc8000001141c */
[----:B------:R-:W-:-:S04]  /*1010*/  LOP3.LUT R29, R29, 0x30303030, RZ, 0xc0, !PT ;  /* 0x303030301d1d7812 */ /* 0x000fc800078ec0ff */
[----:B------:R-:W-:Y:S02]  /*1020*/  LOP3.LUT R26, R29, 0xf0f0f0f, R26, 0xf8, !PT ;  /* 0x0f0f0f0f1d1a7812 */ /* 0x000fe400078ef81a */
[----:B------:R-:W-:Y:S02]  /*1030*/  PRMT R38, R43, 0x5410, R38 ;  /* 0x000054102b267816 */ /* 0x000fe40000000026 */
[----:B--2---:R-:W-:Y:S02]  /*1040*/  PRMT R34, R34, 0x5410, R39 ;  /* 0x0000541022227816 */ /* 0x004fe40000000027 */
[----:B------:R-:W-:Y:S02]  /*1050*/  PRMT R42, R47, 0x5410, R42 ;  /* 0x000054102f2a7816 */ /* 0x000fe4000000002a */
[----:B------:R-:W-:Y:S01]  /*1060*/  PRMT R39, R26, 0xba98, RZ ;  /* 0x0000ba981a277816 */ /* 0x000fe200000000ff */
[----:B------:R-:W-:Y:S01]  /*1070*/  HADD2.F32 R40, -RZ, R40.H0_H0 ;  /* 0x20000028ff287230 */ /* 0x000fe20000004100 */
[----:B------:R-:W-:-:S02]  /*1080*/  PRMT R0, R0, 0x5410, R41 ;  /* 0x0000541000007816 */ /* 0x000fc40000000029 */
[----:B------:R-:W-:Y:S02]  /*1090*/  LOP3.LUT R42, RZ, R42, RZ, 0x33, !PT ;  /* 0x0000002aff2a7212 */ /* 0x000fe400078e33ff */
[----:B------:R-:W-:Y:S01]  /*10a0*/  LOP3.LUT R38, RZ, R38, RZ, 0x33, !PT ;  /* 0x00000026ff267212 */ /* 0x000fe200078e33ff */
[----:B------:R0:W-:Y:S01]  /*10b0*/  STS [R25], R40 ;  /* 0x0000002819007388 */ /* 0x0001e20000000800 */
[----:B------:R-:W-:Y:S01]  /*10c0*/  LOP3.LUT R0, RZ, R0, RZ, 0x33, !PT ;  /* 0x00000000ff007212 */ /* 0x000fe200078e33ff */
[----:B------:R-:W-:Y:S02]  /*10d0*/  USHF.L.U32 UR5, UR4, 0x8, URZ ;  /* 0x0000000804057899 */ /* 0x000fe4000800063f */
[----:B------:R0:W-:Y:S04]  /*10e0*/  STS [R19], R42 ;  /* 0x0000002a13007388 */ /* 0x0001e80000000800 */
[----:B------:R0:W-:Y:S01]  /*10f0*/  STS [R21], R38 ;  /* 0x0000002615007388 */ /* 0x0001e20000000800 */
[----:B------:R-:W-:-:S06]  /*1100*/  UISETP.GE.AND UP0, UPT, UR5, UR20, UPT ;  /* 0x000000140500728c */ /* 0x000fcc000bf06270 */
[----:B------:R-:W-:Y:S02]  /*1110*/  PLOP3.LUT P0, PT, PT, PT, UP0, 0x80, 0x0 ;  /* 0x000000000000781c */ /* 0x000fe40003f0f008 */
[----:B---3--:R-:W-:-:S04]  /*1120*/  PRMT R49, R52, 0x5410, R49 ;  /* 0x0000541034317816 */ /* 0x008fc80000000031 */
[----:B------:R-:W-:-:S05]  /*1130*/  SHF.R.S32.HI R49, RZ, R48, R49 ;  /* 0x00000030ff317219 */ /* 0x000fca0000011431 */
[----:B------:R-:W-:Y:S01]  /*1140*/  IMAD.SHL.U32 R49, R49, 0x10, RZ ;  /* 0x0000001031317824 */ /* 0x000fe200078e00ff */
[----:B------:R-:W-:-:S04]  /*1150*/  PRMT R45, R45, 0x5410, R53 ;  /* 0x000054102d2d7816 */ /* 0x000fc80000000035 */
[----:B------:R-:W-:Y:S02]  /*1160*/  SHF.R.S32.HI R27, RZ, R44, R45 ;  /* 0x0000002cff1b7219 */ /* 0x000fe4000001142d */
[----:B------:R-:W-:-:S04]  /*1170*/  LOP3.LUT R28, R49, 0x30303030, RZ, 0xc0, !PT ;  /* 0x30303030311c7812 */ /* 0x000fc800078ec0ff */
[----:B------:R-:W-:Y:S02]  /*1180*/  LOP3.LUT R27, R28, 0xf0f0f0f, R27, 0xf8, !PT ;  /* 0x0f0f0f0f1c1b7812 */ /* 0x000fe400078ef81b */
[----:B------:R-:W-:Y:S02]  /*1190*/  LOP3.LUT R28, R26, 0x80808080, RZ, 0xfc, !PT ;  /* 0x808080801a1c7812 */ /* 0x000fe400078efcff */
[----:B------:R-:W-:-:S03]  /*11a0*/  LOP3.LUT R44, R27, 0x80808080, RZ, 0xfc, !PT ;  /* 0x808080801b2c7812 */ /* 0x000fc600078efcff */
[----:B------:R-:W-:Y:S02]  /*11b0*/  VIADD R29, R28, 0xdfdfdfe0 ;  /* 0xdfdfdfe01c1d7836 */ /* 0x000fe40000000000 */
[----:B------:R-:W-:-:S03]  /*11c0*/  VIADD R44, R44, 0xdfdfdfe0 ;  /* 0xdfdfdfe02c2c7836 */ /* 0x000fc60000000000 */
[--C-:B------:R-:W-:Y:S02]  /*11d0*/  LOP3.LUT R28, R26, 0x20202020, R29.reuse, 0x18, !PT ;  /* 0x202020201a1c7812 */ /* 0x100fe400078e181d */
[----:B------:R-:W-:Y:S02]  /*11e0*/  LOP3.LUT R43, R27, 0x20202020, R44, 0x18, !PT ;  /* 0x202020201b2b7812 */ /* 0x000fe400078e182c */
[----:B------:R-:W-:Y:S02]  /*11f0*/  PRMT R28, R28, 0xba98, RZ ;  /* 0x0000ba981c1c7816 */ /* 0x000fe400000000ff */
[----:B------:R-:W-:Y:S02]  /*1200*/  PRMT R43, R43, 0xba98, RZ ;  /* 0x0000ba982b2b7816 */ /* 0x000fe400000000ff */
[----:B------:R-:W-:Y:S02]  /*1210*/  PRMT R26, R27, 0xba98, RZ ;  /* 0x0000ba981b1a7816 */ /* 0x000fe400000000ff */
[----:B------:R-:W-:-:S02]  /*1220*/  LOP3.LUT R29, R28, 0x80808080, R29, 0x6, !PT ;  /* 0x808080801c1d7812 */ /* 0x000fc400078e061d */
[----:B------:R-:W-:Y:S02]  /*1230*/  LOP3.LUT R28, R28, 0x7f7f7f7f, R39, 0x60, !PT ;  /* 0x7f7f7f7f1c1c7812 */ /* 0x000fe400078e6027 */
[C---:B------:R-:W-:Y:S02]  /*1240*/  LOP3.LUT R44, R43.reuse, 0x80808080, R44, 0x6, !PT ;  /* 0x808080802b2c7812 */ /* 0x040fe400078e062c */
[----:B------:R-:W-:Y:S02]  /*1250*/  LOP3.LUT R43, R43, 0x7f7f7f7f, R26, 0x60, !PT ;  /* 0x7f7f7f7f2b2b7812 */ /* 0x000fe400078e601a */
[----:B------:R-:W-:Y:S02]  /*1260*/  LOP3.LUT R27, RZ, R34, RZ, 0x33, !PT ;  /* 0x00000022ff1b7212 */ /* 0x000fe400078e33ff */
[----:B------:R-:W-:Y:S02]  /*1270*/  LOP3.LUT R29, R29, R28, RZ, 0xfc, !PT ;  /* 0x0000001c1d1d7212 */ /* 0x000fe400078efcff */
[----:B------:R-:W-:Y:S01]  /*1280*/  LOP3.LUT R43, R44, R43, RZ, 0xfc, !PT ;  /* 0x0000002b2c2b7212 */ /* 0x000fe200078efcff */
[----:B------:R0:W-:Y:S04]  /*1290*/  STS [R22], R27 ;  /* 0x0000001b16007388 */ /* 0x0001e80000000800 */
[----:B------:R0:W-:Y:S04]  /*12a0*/  STS [R23], R0 ;  /* 0x0000000017007388 */ /* 0x0001e80000000800 */
[----:B------:R0:W-:Y:S04]  /*12b0*/  STS [R20], R29 ;  /* 0x0000001d14007388 */ /* 0x0001e80000000800 */
[----:B------:R0:W-:Y:S01]  /*12c0*/  STS [R24], R43 ;  /* 0x0000002b18007388 */ /* 0x0001e20000000800 */
[----:B------:R-:W-:Y:S05]  /*12d0*/  @P0 BRA `(.L_x_324) ;  /* 0x0000003000e40947 */ /* 0x000fea0003800000 */
[----:B------:R-:W1:Y:S01]  /*12e0*/  LDC R34, c[0x0][0x258] ;  /* 0x00009600ff227b82 */ /* 0x000e620000000800 */
[----:B------:R-:W-:Y:S01]  /*12f0*/  USHF.L.U32 UR5, UR4, 0x3, URZ ;  /* 0x0000000304057899 */ /* 0x000fe2000800063f */
[----:B------:R-:W-:-:S06]  /*1300*/  ULDC UR6, c[0x0][0x24c] ;  /* 0x0000930000067ab9 */ /* 0x000fcc0000000800 */
[----:B0-----:R-:W0:Y:S01]  /*1310*/  LDC.64 R40, c[0x0][0x218] ;  /* 0x00008600ff287b82 */ /* 0x001e220000000a00 */
[----:B-1----:R-:W-:-:S04]  /*1320*/  IABS R29, R34 ;  /* 0x00000022001d7213 */ /* 0x002fc80000000000 */
[----:B------:R-:W1:Y:S08]  /*1330*/  I2F.RP R0, R29 ;  /* 0x0000001d00007306 */ /* 0x000e700000209400 */
[----:B-1----:R-:W1:Y:S02]  /*1340*/  MUFU.RCP R0, R0 ;  /* 0x0000000000007308 */ /* 0x002e640000001000 */
[----:B-1----:R-:W-:-:S06]  /*1350*/  VIADD R26, R0, 0xffffffe ;  /* 0x0ffffffe001a7836 */ /* 0x002fcc0000000000 */
[----:B------:R1:W2:Y:S02]  /*1360*/  F2I.FTZ.U32.TRUNC.NTZ R27, R26 ;  /* 0x0000001a001b7305 */ /* 0x0002a4000021f000 */
[----:B-1----:R-:W-:Y:S02]  /*1370*/  IMAD.MOV.U32 R26, RZ, RZ, RZ ;  /* 0x000000ffff1a7224 */ /* 0x002fe400078e00ff */
[----:B--2---:R-:W-:-:S04]  /*1380*/  IMAD.MOV R28, RZ, RZ, -R27 ;  /* 0x000000ffff1c7224 */ /* 0x004fc800078e0a1b */
[----:B------:R-:W-:Y:S01]  /*1390*/  IMAD R39, R28, R29, RZ ;  /* 0x0000001d1c277224 */ /* 0x000fe200078e02ff */
[----:B-----5:R-:W-:-:S03]  /*13a0*/  IABS R28, R33 ;  /* 0x00000021001c7213 */ /* 0x020fc60000000000 */
[----:B------:R-:W-:Y:S01]  /*13b0*/  IMAD.HI.U32 R27, R27, R39, R26 ;  /* 0x000000271b1b7227 */ /* 0x000fe200078e001a */
[----:B------:R-:W-:-:S03]  /*13c0*/  LOP3.LUT R26, R33, R34, RZ, 0x3c, !PT ;  /* 0x00000022211a7212 */ /* 0x000fc600078e3cff */
[----:B------:R-:W-:Y:S01]  /*13d0*/  IMAD.U32 R39, RZ, RZ, UR5 ;  /* 0x00000005ff277e24 */ /* 0x000fe2000f8e00ff */
[----:B------:R-:W-:Y:S01]  /*13e0*/  ISETP.GE.AND P2, PT, R26, RZ, PT ;  /* 0x000000ff1a00720c */ /* 0x000fe20003f46270 */
[----:B------:R-:W-:-:S03]  /*13f0*/  IMAD.HI.U32 R27, R27, R28, RZ ;  /* 0x0000001c1b1b7227 */ /* 0x000fc600078e00ff */
[----:B------:R-:W-:Y:S01]  /*1400*/  LOP3.LUT R39, R39, 0x3, R2, 0xf8, !PT ;  /* 0x0000000327277812 */ /* 0x000fe200078ef802 */
[----:B------:R-:W-:Y:S02]  /*1410*/  IMAD.MOV R0, RZ, RZ, -R27 ;  /* 0x000000ffff007224 */ /* 0x000fe400078e0a1b */
[----:B------:R-:W-:Y:S02]  /*1420*/  IMAD.SHL.U32 R26, R2, 0x4, RZ ;  /* 0x00000004021a7824 */ /* 0x000fe400078e00ff */
[C---:B------:R-:W-:Y:S02]  /*1430*/  IMAD R28, R29.reuse, R0, R28 ;  /* 0x000000001d1c7224 */ /* 0x040fe400078e021c */
[----:B------:R-:W1:Y:S03]  /*1440*/  S2R R0, SR_TID.X ;  /* 0x0000000000007919 */ /* 0x000e660000002100 */
[----:B------:R-:W-:-:S13]  /*1450*/  ISETP.GT.U32.AND P1, PT, R29, R28, PT ;  /* 0x0000001c1d00720c */ /* 0x000fda0003f24070 */
[----:B------:R-:W-:Y:S02]  /*1460*/  @!P1 IMAD.IADD R28, R28, 0x1, -R29 ;  /* 0x000000011c1c9824 */ /* 0x000fe400078e0a1d */
[----:B------:R-:W-:Y:S01]  /*1470*/  @!P1 VIADD R27, R27, 0x1 ;  /* 0x000000011b1b9836 */ /* 0x000fe20000000000 */
[----:B------:R-:W-:Y:S02]  /*1480*/  ISETP.NE.AND P1, PT, R34, RZ, PT ;  /* 0x000000ff2200720c */ /* 0x000fe40003f25270 */
[----:B------:R-:W-:Y:S02]  /*1490*/  ISETP.GE.U32.AND P0, PT, R28, R29, PT ;  /* 0x0000001d1c00720c */ /* 0x000fe40003f06070 */
[----:B-1----:R-:W-:-:S11]  /*14a0*/  LEA.HI R29, R0, UR5, RZ, 0x1d ;  /* 0x00000005001d7c11 */ /* 0x002fd6000f8fe8ff */
[----:B------:R-:W-:-:S04]  /*14b0*/  @P0 VIADD R27, R27, 0x1 ;  /* 0x000000011b1b0836 */ /* 0x000fc80000000000 */
[----:B------:R-:W-:Y:S01]  /*14c0*/  @!P2 IMAD.MOV R27, RZ, RZ, -R27 ;  /* 0x000000ffff1ba224 */ /* 0x000fe200078e0a1b */
[----:B------:R-:W-:-:S04]  /*14d0*/  @!P1 LOP3.LUT R27, RZ, R34, RZ, 0x33, !PT ;  /* 0x00000022ff1b9212 */ /* 0x000fc800078e33ff */
[C---:B------:R-:W-:Y:S01]  /*14e0*/  ISETP.GE.AND P0, PT, R27.reuse, UR6, PT ;  /* 0x000000061b007c0c */ /* 0x040fe2000bf06270 */
[----:B------:R-:W-:-:S03]  /*14f0*/  IMAD R34, R27, UR12, RZ ;  /* 0x0000000c1b227c24 */ /* 0x000fc6000f8e02ff */
[----:B------:R-:W-:Y:S02]  /*1500*/  ISETP.GE.OR P2, PT, R29, UR12, P0 ;  /* 0x0000000c1d007c0c */ /* 0x000fe40008746670 */
[----:B------:R-:W-:Y:S01]  /*1510*/  ISETP.GE.OR P1, PT, R39, UR12, P0 ;  /* 0x0000000c27007c0c */ /* 0x000fe20008726670 */
[----:B------:R-:W-:-:S03]  /*1520*/  IMAD.IADD R39, R34, 0x1, R39 ;  /* 0x0000000122277824 */ /* 0x000fc600078e0227 */
[----:B------:R-:W-:Y:S01]  /*1530*/  ISETP.GT.U32.OR P1, PT, R0, 0x3, P1 ;  /* 0x000000030000780c */ /* 0x000fe20000f24470 */
[----:B0-----:R-:W-:-:S06]  /*1540*/  IMAD.WIDE R38, R39, 0x24, R40 ;  /* 0x0000002427267825 */ /* 0x001fcc00078e0228 */
[----:B------:R-:W-:Y:S01]  /*1550*/  @!P2 IMAD.IADD R27, R34, 0x1, R29 ;  /* 0x00000001221ba824 */ /* 0x000fe200078e021d */
[----:B------:R-:W-:-:S03]  /*1560*/  LOP3.LUT R29, R26, 0x1c, RZ, 0xc0, !PT ;  /* 0x0000001c1a1d7812 */ /* 0x000fc600078ec0ff */
[----:B------:R-:W-:Y:S02]  /*1570*/  @!P2 IMAD.WIDE R26, R27, 0x24, R40 ;  /* 0x000000241b1aa825 */ /* 0x000fe400078e0228 */
[----:B------:R-:W2:Y:S01]  /*1580*/  @!P1 LDG.E.U16.CONSTANT R28, desc[UR14][R38.64] ;  /* 0x0000000e261c9981 */ /* 0x000ea2000c1e9500 */
[----:B------:R-:W-:-:S05]  /*1590*/  @!P2 IADD3 R26, P3, R29, R26, RZ ;  /* 0x0000001a1d1aa210 */ /* 0x000fca0007f7e0ff */
[----:B------:R-:W-:-:S05]  /*15a0*/  @!P2 IMAD.X R27, RZ, RZ, R27, P3 ;  /* 0x000000ffff1ba224 */ /* 0x000fca00018e061b */
[----:B------:R-:W3:Y:S01]  /*15b0*/  @!P2 LDG.E.CONSTANT R26, desc[UR14][R26.64+0x4] ;  /* 0x0000040e1a1aa981 */ /* 0x000ee2000c1e9900 */
[----:B------:R-:W-:Y:S01]  /*15c0*/  LEA R35, R35, UR11, 0x7 ;  /* 0x0000000b23237c11 */ /* 0x000fe2000f8e38ff */
[----:B------:R-:W-:Y:S01]  /*15d0*/  IMAD.MOV.U32 R42, RZ, RZ, R10 ;  /* 0x000000ffff2a7224 */ /* 0x000fe200078e000a */
[----:B------:R-:W-:-:S03]  /*15e0*/  UMOV UR5, URZ ;  /* 0x0000003f00057c82 */ /* 0x000fc60008000000 */
[----:B------:R-:W-:Y:S01]  /*15f0*/  VIADD R35, R35, 0x10 ;  /* 0x0000001023237836 */ /* 0x000fe20000000000 */
[----:B------:R-:W-:Y:S01]  /*1600*/  UMOV UR6, URZ ;  /* 0x0000003f00067c82 */ /* 0x000fe20008000000 */
[----:B--2---:R-:W-:Y:S01]  /*1610*/  @!P1 HADD2.F32 R29, -RZ, R28.H0_H0 ;  /* 0x2000001cff1d9230 */ /* 0x004fe20000004100 */
[----:B---3--:R0:W-:Y:S04]  /*1620*/  @!P2 STS [R15], R26 ;  /* 0x0000001a0f00a388 */ /* 0x0081e80000000800 */
[----:B------:R0:W-:Y:S01]  /*1630*/  @!P1 STS [R14], R29 ;  /* 0x0000001d0e009388 */ /* 0x0001e20000000800 */
[----:B------:R-:W-:Y:S06]  /*1640*/  BAR.SYNC.DEFER_BLOCKING 0x0 ;  /* 0x0000000000007b1d */ /* 0x000fec0000010000 */
.L_x_325:
[----:B------:R-:W-:Y:S01]  /*1650*/  ULOP3.LUT UR17, UR6, 0x3ffffff0, URZ, 0xc0, !UPT ;  /* 0x3ffffff006117892 */ /* 0x000fe2000f8ec03f */
[----:B------:R-:W-:Y:S01]  /*1660*/  IMAD.MOV.U32 R27, RZ, RZ, 0x21 ;  /* 0x00000021ff1b7424 */ /* 0x000fe200078e00ff */
[----:B------:R-:W-:Y:S02]  /*1670*/  USHF.R.U32.HI UR16, URZ, 0x4, UR6 ;  /* 0x000000043f107899 */ /* 0x000fe40008011606 */
[----:B------:R-:W-:Y:S02]  /*1680*/  ULOP3.LUT UR18, UR6, 0x8, URZ, 0xc0, !UPT ;  /* 0x0000000806127892 */ /* 0x000fe4000f8ec03f */
[----:B0-----:R-:W-:Y:S02]  /*1690*/  IMAD R26, R0, R27, UR17 ;  /* 0x00000011001a7e24 */ /* 0x001fe4000f8e021b */
[----:B------:R-:W-:Y:S02]  /*16a0*/  IMAD.U32 R27, RZ, RZ, UR16 ;  /* 0x00000010ff1b7e24 */ /* 0x000fe4000f8e00ff */
[----:B------:R-:W-:-:S02]  /*16b0*/  VIADD R26, R26, UR18 ;  /* 0x000000121a1a7c36 */ /* 0x000fc40008000000 */
[----:B------:R-:W-:-:S03]  /*16c0*/  IMAD R44, R27, 0x8, R12 ;  /* 0x000000081b2c7824 */ /* 0x000fc600078e020c */
[----:B------:R-:W-:Y:S02]  /*16d0*/  LEA R43, R26, UR13, 0x2 ;  /* 0x0000000d1a2b7c11 */ /* 0x000fe4000f8e10ff */
[----:B------:R-:W-:-:S03]  /*16e0*/  LEA R44, R44, UR9, 0x2 ;  /* 0x000000092c2c7c11 */ /* 0x000fc6000f8e10ff */
[----:B------:R-:W0:Y:S04]  /*16f0*/  LDS R26, [R43] ;  /* 0x000000002b1a7984 */ /* 0x000e280000000800 */
[----:B------:R-:W1:Y:S04]  /*1700*/  LDS R27, [R44] ;  /* 0x000000002c1b7984 */ /* 0x000e680000000800 */
[----:B------:R-:W2:Y:S04]  /*1710*/  LDS R46, [R44+0x4] ;  /* 0x000004002c2e7984 */ /* 0x000ea80000000800 */
[----:B------:R-:W3:Y:S01]  /*1720*/  LDS R45, [R43+0x4] ;  /* 0x000004002b2d7984 */ /* 0x000ee20000000800 */
[----:B0-----:R-:W-:-:S02]  /*1730*/  SHF.R.S32.HI R47, RZ, UR6, R26 ;  /* 0x00000006ff2f7c19 */ /* 0x001fc4000801141a */
[----:B-1----:R-:W-:Y:S02]  /*1740*/  SHF.R.S32.HI R28, RZ, UR5, R27 ;  /* 0x00000005ff1c7c19 */ /* 0x002fe4000801141b */
[----:B------:R-:W-:Y:S01]  /*1750*/  LOP3.LUT R47, R47, 0x3030303, RZ, 0xc0, !PT ;  /* 0x030303032f2f7812 */ /* 0x000fe200078ec0ff */
[----:B------:R-:W0:Y:S01]  /*1760*/  LDS.64 R26, [R35+-0x10] ;  /* 0xfffff000231a7984 */ /* 0x000e220000000a00 */
[----:B--2---:R-:W-:Y:S01]  /*1770*/  SHF.R.S32.HI R46, RZ, UR5, R46 ;  /* 0x00000005ff2e7c19 */ /* 0x004fe2000801142e */
[----:B------:R-:W-:Y:S01]  /*1780*/  IMAD.SHL.U32 R28, R28, 0x4, RZ ;  /* 0x000000041c1c7824 */ /* 0x000fe200078e00ff */
[----:B------:R-:W-:Y:S02]  /*1790*/  LOP3.LUT R29, R47, 0x80808080, RZ, 0xfc, !PT ;  /* 0x808080802f1d7812 */ /* 0x000fe400078efcff */
[----:B---3--:R-:W-:Y:S01]  /*17a0*/  SHF.R.S32.HI R45, RZ, UR6, R45 ;  /* 0x00000006ff2d7c19 */ /* 0x008fe2000801142d */
[----:B------:R-:W-:Y:S01]  /*17b0*/  IMAD.SHL.U32 R46, R46, 0x4, RZ ;  /* 0x000000042e2e7824 */ /* 0x000fe200078e00ff */
[----:B------:R-:W-:-:S02]  /*17c0*/  LOP3.LUT R28, R28, 0x4040404, RZ, 0xc0, !PT ;  /* 0x040404041c1c7812 */ /* 0x000fc400078ec0ff */
[----:B------:R-:W-:Y:S02]  /*17d0*/  LOP3.LUT R45, R45, 0x3030303, RZ, 0xc0, !PT ;  /* 0x030303032d2d7812 */ /* 0x000fe400078ec0ff */
[----:B------:R-:W-:Y:S01]  /*17e0*/  LOP3.LUT R46, R46, 0x4040404, RZ, 0xc0, !PT ;  /* 0x040404042e2e7812 */ /* 0x000fe200078ec0ff */
[----:B------:R-:W-:Y:S01]  /*17f0*/  IMAD.IADD R48, R29, 0x1, -R28 ;  /* 0x000000011d307824 */ /* 0x000fe200078e0a1c */
[----:B------:R-:W-:Y:S01]  /*1800*/  LOP3.LUT R51, R45, 0x80808080, RZ, 0xfc, !PT ;  /* 0x808080802d337812 */ /* 0x000fe200078efcff */
[----:B------:R-:W1:Y:S01]  /*1810*/  LDS R29, [R44+0x8] ;  /* 0x000008002c1d7984 */ /* 0x000e620000000800 */
[----:B------:R-:W-:Y:S02]  /*1820*/  PRMT R50, R47, 0xba98, RZ ;  /* 0x0000ba982f327816 */ /* 0x000fe400000000ff */
[----:B------:R-:W-:Y:S01]  /*1830*/  LOP3.LUT R49, R28, R47, R48, 0x64, !PT ;  /* 0x0000002f1c317212 */ /* 0x000fe200078e6430 */
[----:B------:R-:W-:Y:S01]  /*1840*/  IMAD.IADD R47, R51, 0x1, -R46 ;  /* 0x00000001332f7824 */ /* 0x000fe200078e0a2e */
[----:B------:R-:W2:Y:S02]  /*1850*/  LDS R28, [R43+0x8] ;  /* 0x000008002b1c7984 */ /* 0x000ea40000000800 */
[----:B------:R-:W-:-:S02]  /*1860*/  PRMT R49, R49, 0xba98, RZ ;  /* 0x0000ba9831317816 */ /* 0x000fc400000000ff */
[--C-:B------:R-:W-:Y:S02]  /*1870*/  LOP3.LUT R46, R46, R45, R47.reuse, 0x64, !PT ;  /* 0x0000002d2e2e7212 */ /* 0x100fe400078e642f */
[----:B------:R-:W-:Y:S02]  /*1880*/  PRMT R45, R45, 0xba98, RZ ;  /* 0x0000ba982d2d7816 */ /* 0x000fe400000000ff */
[----:B------:R-:W-:Y:S02]  /*1890*/  PRMT R46, R46, 0xba98, RZ ;  /* 0x0000ba982e2e7816 */ /* 0x000fe400000000ff */
[C---:B------:R-:W-:Y:S02]  /*18a0*/  LOP3.LUT R48, R49.reuse, 0x80808080, R48, 0x6, !PT ;  /* 0x8080808031307812 */ /* 0x040fe400078e0630 */
[----:B------:R-:W-:Y:S02]  /*18b0*/  LOP3.LUT R47, R46, 0x80808080, R47, 0x6, !PT ;  /* 0x808080802e2f7812 */ /* 0x000fe400078e062f */
[----:B------:R-:W-:-:S02]  /*18c0*/  LOP3.LUT R49, R49, 0x7f7f7f7f, R50, 0x60, !PT ;  /* 0x7f7f7f7f31317812 */ /* 0x000fc400078e6032 */
[----:B------:R-:W-:Y:S02]  /*18d0*/  LOP3.LUT R46, R46, 0x7f7f7f7f, R45, 0x60, !PT ;  /* 0x7f7f7f7f2e2e7812 */ /* 0x000fe400078e602d */
[----:B------:R-:W-:Y:S02]  /*18e0*/  LOP3.LUT R49, R48, R49, RZ, 0xfc, !PT ;  /* 0x0000003130317212 */ /* 0x000fe400078efcff */
[----:B------:R-:W-:Y:S02]  /*18f0*/  LOP3.LUT R48, R47, R46, RZ, 0xfc, !PT ;  /* 0x0000002e2f307212 */ /* 0x000fe400078efcff */
[----:B------:R-:W3:Y:S01]  /*1900*/  LDS R46, [R44+0x10] ;  /* 0x000010002c2e7984 */ /* 0x000ee20000000800 */
[----:B0-----:R-:W-:-:S03]  /*1910*/  IDP.4A.S8.S8 R26, R49, R26, RZ ;  /* 0x0000001a311a7226 */ /* 0x001fc600000006ff */
[----:B------:R-:W0:Y:S01]  /*1920*/  LDS R47, [R43+0x10] ;  /* 0x000010002b2f7984 */ /* 0x000e220000000800 */
[----:B------:R-:W-:-:S03]  /*1930*/  IDP.4A.S8.S8 R45, R48, R27, R26 ;  /* 0x0000001b302d7226 */ /* 0x000fc6000000061a */
[----:B------:R-:W4:Y:S04]  /*1940*/  LDS R48, [R44+0x14] ;  /* 0x000014002c307984 */ /* 0x000f280000000800 */
[----:B------:R-:W5:Y:S01]  /*1950*/  LDS R49, [R43+0x14] ;  /* 0x000014002b317984 */ /* 0x000f620000000800 */
[----:B-1----:R-:W-:Y:S02]  /*1960*/  SHF.R.S32.HI R29, RZ, UR5, R29 ;  /* 0x00000005ff1d7c19 */ /* 0x002fe4000801141d */
[----:B--2---:R-:W-:-:S03]  /*1970*/  SHF.R.S32.HI R28, RZ, UR6, R28 ;  /* 0x00000006ff1c7c19 */ /* 0x004fc6000801141c */
[----:B------:R-:W-:Y:S01]  /*1980*/  IMAD.SHL.U32 R29, R29, 0x4, RZ ;  /* 0x000000041d1d7824 */ /* 0x000fe200078e00ff */
[----:B------:R-:W-:-:S04]  /*1990*/  LOP3.LUT R28, R28, 0x3030303, RZ, 0xc0, !PT ;  /* 0x030303031c1c7812 */ /* 0x000fc800078ec0ff */
[----:B------:R-:W-:Y:S02]  /*19a0*/  LOP3.LUT R29, R29, 0x4040404, RZ, 0xc0, !PT ;  /* 0x040404041d1d7812 */ /* 0x000fe400078ec0ff */
[----:B------:R-:W-:-:S05]  /*19b0*/  LOP3.LUT R26, R28, 0x80808080, RZ, 0xfc, !PT ;  /* 0x808080801c1a7812 */ /* 0x000fca00078efcff */
[----:B------:R-:W-:-:S05]  /*19c0*/  IMAD.IADD R26, R26, 0x1, -R29 ;  /* 0x000000011a1a7824 */ /* 0x000fca00078e0a1d */
[----:B------:R-:W-:Y:S02]  /*19d0*/  LOP3.LUT R29, R29, R28, R26, 0x64, !PT ;  /* 0x0000001c1d1d7212 */ /* 0x000fe400078e641a */
[----:B------:R-:W-:Y:S02]  /*19e0*/  PRMT R28, R28, 0xba98, RZ ;  /* 0x0000ba981c1c7816 */ /* 0x000fe400000000ff */
[----:B------:R-:W-:Y:S02]  /*19f0*/  PRMT R29, R29, 0xba98, RZ ;  /* 0x0000ba981d1d7816 */ /* 0x000fe400000000ff */
[----:B---3--:R-:W-:Y:S02]  /*1a00*/  SHF.R.S32.HI R46, RZ, UR5, R46 ;  /* 0x00000005ff2e7c19 */ /* 0x008fe4000801142e */
[C---:B------:R-:W-:Y:S02]  /*1a10*/  LOP3.LUT R27, R29.reuse, 0x80808080, R26, 0x6, !PT ;  /* 0x808080801d1b7812 */ /* 0x040fe400078e061a */
[----:B------:R-:W-:Y:S01]  /*1a20*/  LOP3.LUT R26, R29, 0x7f7f7f7f, R28, 0x60, !PT ;  /* 0x7f7f7f7f1d1a7812 */ /* 0x000fe200078e601c */
[----:B------:R-:W-:Y:S01]  /*1a30*/  IMAD.SHL.U32 R46, R46, 0x4, RZ ;  /* 0x000000042e2e7824 */ /* 0x000fe200078e00ff */
[----:B0-----:R-:W-:-:S02]  /*1a40*/  SHF.R.S32.HI R28, RZ, UR6, R47 ;  /* 0x00000006ff1c7c19 */ /* 0x001fc4000801142f */
[----:B----4-:R-:W-:Y:S02]  /*1a50*/  SHF.R.S32.HI R48, RZ, UR5, R48 ;  /* 0x00000005ff307c19 */ /* 0x010fe40008011430 */
[----:B------:R-:W-:Y:S02]  /*1a60*/  LOP3.LUT R28, R28, 0x3030303, RZ, 0xc0, !PT ;  /* 0x030303031c1c7812 */ /* 0x000fe400078ec0ff */
[----:B------:R-:W-:Y:S01]  /*1a70*/  LOP3.LUT R47, R46, 0x4040404, RZ, 0xc0, !PT ;  /* 0x040404042e2f7812 */ /* 0x000fe200078ec0ff */
[----:B------:R-:W-:Y:S01]  /*1a80*/  IMAD.SHL.U32 R50, R48, 0x4, RZ ;  /* 0x0000000430327824 */ /* 0x000fe200078e00ff */
[C---:B------:R-:W-:Y:S02]  /*1a90*/  LOP3.LUT R46, R28.reuse, 0x80808080, RZ, 0xfc, !PT ;  /* 0x808080801c2e7812 */ /* 0x040fe400078efcff */
[----:B-----5:R-:W-:Y:S02]  /*1aa0*/  SHF.R.S32.HI R49, RZ, UR6, R49 ;  /* 0x00000006ff317c19 */ /* 0x020fe40008011431 */
[----:B------:R-:W-:Y:S01]  /*1ab0*/  PRMT R51, R28, 0xba98, RZ ;  /* 0x0000ba981c337816 */ /* 0x000fe200000000ff */
[----:B------:R-:W-:Y:S01]  /*1ac0*/  IMAD.IADD R29, R46, 0x1, -R47 ;  /* 0x000000012e1d7824 */ /* 0x000fe200078e0a2f */
[----:B------:R-:W-:-:S02]  /*1ad0*/  LOP3.LUT R46, R49, 0x3030303, RZ, 0xc0, !PT ;  /* 0x03030303312e7812 */ /* 0x000fc400078ec0ff */
[----:B------:R-:W-:Y:S02]  /*1ae0*/  LOP3.LUT R49, R27, R26, RZ, 0xfc, !PT ;  /* 0x0000001a1b317212 */ /* 0x000fe400078efcff */
[----:B------:R-:W-:Y:S01]  /*1af0*/  LOP3.LUT R48, R47, R28, R29, 0x64, !PT ;  /* 0x0000001c2f307212 */ /* 0x000fe200078e641d */
[----:B------:R-:W0:Y:S01]  /*1b00*/  LDS.64 R26, [R35+-0x8] ;  /* 0xfffff800231a7984 */ /* 0x000e220000000a00 */
[----:B------:R-:W-:Y:S02]  /*1b10*/  LOP3.LUT R47, R50, 0x4040404, RZ, 0xc0, !PT ;  /* 0x04040404322f7812 */ /* 0x000fe400078ec0ff */
[----:B------:R-:W-:Y:S02]  /*1b20*/  LOP3.LUT R50, R46, 0x80808080, RZ, 0xfc, !PT ;  /* 0x808080802e327812 */ /* 0x000fe400078efcff */
[----:B------:R-:W-:-:S03]  /*1b30*/  PRMT R52, R48, 0xba98, RZ ;  /* 0x0000ba9830347816 */ /* 0x000fc600000000ff */
[----:B------:R-:W-:Y:S01]  /*1b40*/  IMAD.IADD R48, R50, 0x1, -R47 ;  /* 0x0000000132307824 */ /* 0x000fe200078e0a2f */
[C---:B------:R-:W-:Y:S02]  /*1b50*/  LOP3.LUT R50, R52.reuse, 0x80808080, R29, 0x6, !PT ;  /* 0x8080808034327812 */ /* 0x040fe400078e061d */
[----:B------:R-:W1:Y:S01]  /*1b60*/  LDS.64 R28, [R35] ;  /* 0x00000000231c7984 */ /* 0x000e620000000a00 */
[----:B------:R-:W-:Y:S02]  /*1b70*/  LOP3.LUT R51, R52, 0x7f7f7f7f, R51, 0x60, !PT ;  /* 0x7f7f7f7f34337812 */ /* 0x000fe400078e6033 */
[----:B------:R-:W-:Y:S02]  /*1b80*/  LOP3.LUT R47, R47, R46, R48, 0x64, !PT ;  /* 0x0000002e2f2f7212 */ /* 0x000fe400078e6430 */
[----:B------:R-:W-:Y:S02]  /*1b90*/  PRMT R46, R46, 0xba98, RZ ;  /* 0x0000ba982e2e7816 */ /* 0x000fe400000000ff */
[----:B------:R-:W-:-:S02]  /*1ba0*/  PRMT R47, R47, 0xba98, RZ ;  /* 0x0000ba982f2f7816 */ /* 0x000fc400000000ff */
[----:B------:R-:W-:Y:S02]  /*1bb0*/  LOP3.LUT R51, R50, R51, RZ, 0xfc, !PT ;  /* 0x0000003332337212 */ /* 0x000fe400078efcff */
[C---:B------:R-:W-:Y:S02]  /*1bc0*/  LOP3.LUT R48, R47.reuse, 0x80808080, R48, 0x6, !PT ;  /* 0x808080802f307812 */ /* 0x040fe400078e0630 */
[----:B------:R-:W-:Y:S02]  /*1bd0*/  LOP3.LUT R47, R47, 0x7f7f7f7f, R46, 0x60, !PT ;  /* 0x7f7f7f7f2f2f7812 */ /* 0x000fe400078e602e */
[----:B------:R-:W2:Y:S02]  /*1be0*/  LDS R46, [R44+0xc] ;  /* 0x00000c002c2e7984 */ /* 0x000ea40000000800 */
[----:B------:R-:W-:Y:S02]  /*1bf0*/  LOP3.LUT R50, R48, R47, RZ, 0xfc, !PT ;  /* 0x0000002f30327212 */ /* 0x000fe400078efcff */
[----:B------:R-:W3:Y:S01]  /*1c00*/  LDS R48, [R43+0xc] ;  /* 0x00000c002b307984 */ /* 0x000ee20000000800 */
[----:B0-----:R-:W-:-:S03]  /*1c10*/  IDP.4A.S8.S8 R26, R49, R26, R45 ;  /* 0x0000001a311a7226 */ /* 0x001fc6000000062d */
[----:B------:R-:W-:Y:S04]  /*1c20*/  LDS R45, [R44+0x1c] ;  /* 0x00001c002c2d7984 */ /* 0x000fe80000000800 */
[----:B------:R-:W0:Y:S01]  /*1c30*/  LDS R49, [R43+0x1c] ;  /* 0x00001c002b317984 */ /* 0x000e220000000800 */
[----:B-1----:R-:W-:-:S04]  /*1c40*/  IDP.4A.S8.S8 R28, R51, R28, RZ ;  /* 0x0000001c331c7226 */ /* 0x002fc800000006ff */
[----:B------:R-:W-:Y:S02]  /*1c50*/  IDP.4A.S8.S8 R47, R50, R29, R28 ;  /* 0x0000001d322f7226 */ /* 0x000fe4000000061c */
[----:B------:R-:W1:Y:S04]  /*1c60*/  LDS R28, [R44+0x18] ;  /* 0x000018002c1c7984 */ /* 0x000e680000000800 */
[----:B------:R4:W5:Y:S01]  /*1c70*/  LDS R29, [R43+0x18] ;  /* 0x000018002b1d7984 */ /* 0x0009620000000800 */
[----:B--2---:R-:W-:Y:S02]  /*1c80*/  SHF.R.S32.HI R46, RZ, UR5, R46 ;  /* 0x00000005ff2e7c19 */ /* 0x004fe4000801142e */
[----:B---3--:R-:W-:-:S03]  /*1c90*/  SHF.R.S32.HI R48, RZ, UR6, R48 ;  /* 0x00000006ff307c19 */ /* 0x008fc60008011430 */
[----:B------:R-:W-:Y:S01]  /*1ca0*/  IMAD.SHL.U32 R46, R46, 0x4, RZ ;  /* 0x000000042e2e7824 */ /* 0x000fe200078e00ff */
[----:B------:R-:W-:-:S04]  /*1cb0*/  LOP3.LUT R48, R48, 0x3030303, RZ, 0xc0, !PT ;  /* 0x0303030330307812 */ /* 0x000fc800078ec0ff */
[----:B------:R-:W-:Y:S02]  /*1cc0*/  LOP3.LUT R51, R46, 0x4040404, RZ, 0xc0, !PT ;  /* 0x040404042e337812 */ /* 0x000fe400078ec0ff */
[----:B------:R-:W-:-:S05]  /*1cd0*/  LOP3.LUT R46, R48, 0x80808080, RZ, 0xfc, !PT ;  /* 0x80808080302e7812 */ /* 0x000fca00078efcff */
[----:B------:R-:W-:Y:S01]  /*1ce0*/  IMAD.IADD R46, R46, 0x1, -R51 ;  /* 0x000000012e2e7824 */ /* 0x000fe200078e0a33 */
[----:B0-----:R-:W-:-:S04]  /*1cf0*/  SHF.R.S32.HI R49, RZ, UR6, R49 ;  /* 0x00000006ff317c19 */ /* 0x001fc80008011431 */
[----:B------:R-:W-:Y:S02]  /*1d00*/  LOP3.LUT R51, R51, R48, R46, 0x64, !PT ;  /* 0x0000003033337212 */ /* 0x000fe400078e642e */
[----:B------:R-:W-:Y:S02]  /*1d10*/  PRMT R48, R48, 0xba98, RZ ;  /* 0x0000ba9830307816 */ /* 0x000fe400000000ff */
[----:B------:R-:W-:-:S04]  /*1d20*/  PRMT R51, R51, 0xba98, RZ ;  /* 0x0000ba9833337816 */ /* 0x000fc800000000ff */
[C---:B----4-:R-:W-:Y:S02]  /*1d30*/  LOP3.LUT R43, R51.reuse, 0x80808080, R46, 0x6, !PT ;  /* 0x80808080332b7812 */ /* 0x050fe400078e062e */
[----:B-1----:R-:W-:Y:S02]  /*1d40*/  SHF.R.S32.HI R44, RZ, UR5, R28 ;  /* 0x00000005ff2c7c19 */ /* 0x002fe4000801141c */
[----:B------:R-:W-:Y:S01]  /*1d50*/  SHF.R.S32.HI R46, RZ, UR5, R45 ;  /* 0x00000005ff2e7c19 */ /* 0x000fe2000801142d */
[----:B------:R-:W-:Y:S01]  /*1d60*/  UIADD3 UR5, UR5, 0x1, URZ ;  /* 0x0000000105057890 */ /* 0x000fe2000fffe03f */
[----:B-----5:R-:W-:Y:S01]  /*1d70*/  SHF.R.S32.HI R28, RZ, UR6, R29 ;  /* 0x00000006ff1c7c19 */ /* 0x020fe2000801141d */
[----:B------:R-:W-:Y:S01]  /*1d80*/  IMAD.SHL.U32 R44, R44, 0x4, RZ ;  /* 0x000000042c2c7824 */ /* 0x000fe200078e00ff */
[----:B------:R-:W-:Y:S01]  /*1d90*/  LOP3.LUT R48, R51, 0x7f7f7f7f, R48, 0x60, !PT ;  /* 0x7f7f7f7f33307812 */ /* 0x000fe200078e6030 */
[----:B------:R-:W-:Y:S01]  /*1da0*/  IMAD.SHL.U32 R46, R46, 0x4, RZ ;  /* 0x000000042e2e7824 */ /* 0x000fe200078e00ff */
[----:B------:R-:W-:-:S02]  /*1db0*/  LOP3.LUT R28, R28, 0x3030303, RZ, 0xc0, !PT ;  /* 0x030303031c1c7812 */ /* 0x000fc400078ec0ff */
[----:B------:R-:W-:Y:S02]  /*1dc0*/  LOP3.LUT R44, R44, 0x4040404, RZ, 0xc0, !PT ;  /* 0x040404042c2c7812 */ /* 0x000fe400078ec0ff */
[----:B------:R-:W-:Y:S02]  /*1dd0*/  LOP3.LUT R29, R28, 0x80808080, RZ, 0xfc, !PT ;  /* 0x808080801c1d7812 */ /* 0x000fe400078efcff */
[----:B------:R-:W-:Y:S02]  /*1de0*/  LOP3.LUT R46, R46, 0x4040404, RZ, 0xc0, !PT ;  /* 0x040404042e2e7812 */ /* 0x000fe400078ec0ff */
[----:B------:R-:W-:Y:S01]  /*1df0*/  LOP3.LUT R43, R43, R48, RZ, 0xfc, !PT ;  /* 0x000000302b2b7212 */ /* 0x000fe200078efcff */
[----:B------:R-:W-:Y:S01]  /*1e00*/  IMAD.IADD R45, R29, 0x1, -R44 ;  /* 0x000000011d2d7824 */ /* 0x000fe200078e0a2c */
[----:B------:R-:W-:Y:S01]  /*1e10*/  LOP3.LUT R29, R49, 0x3030303, RZ, 0xc0, !PT ;  /* 0x03030303311d7812 */ /* 0x000fe200078ec0ff */
[----:B------:R-:W-:Y:S01]  /*1e20*/  VIADD R48, R17, UR16 ;  /* 0x0000001011307c36 */ /* 0x000fe20008000000 */
[----:B------:R-:W-:Y:S01]  /*1e30*/  PRMT R49, R28, 0xba98, RZ ;  /* 0x0000ba981c317816 */ /* 0x000fe200000000ff */
[----:B------:R-:W-:Y:S01]  /*1e40*/  IDP.4A.S8.S8 R26, R43, R27, R26 ;  /* 0x0000001b2b1a7226 */ /* 0x000fe2000000061a */
[----:B------:R-:W-:-:S02]  /*1e50*/  LOP3.LUT R44, R44, R28, R45, 0x64, !PT ;  /* 0x0000001c2c2c7212 */ /* 0x000fc400078e642d */
[----:B------:R-:W-:Y:S02]  /*1e60*/  LOP3.LUT R51, R29, 0x80808080, RZ, 0xfc, !PT ;  /* 0x808080801d337812 */ /* 0x000fe400078efcff */
[----:B------:R-:W-:-:S03]  /*1e70*/  PRMT R44, R44, 0xba98, RZ ;  /* 0x0000ba982c2c7816 */ /* 0x000fc600000000ff */
[----:B------:R-:W-:Y:S01]  /*1e80*/  IMAD.IADD R28, R51, 0x1, -R46 ;  /* 0x00000001331c7824 */ /* 0x000fe200078e0a2e */
[C---:B------:R-:W-:Y:S01]  /*1e90*/  LOP3.LUT R45, R44.reuse, 0x80808080, R45, 0x6, !PT ;  /* 0x808080802c2d7812 */ /* 0x040fe200078e062d */
[----:B------:R-:W-:Y:S01]  /*1ea0*/  IMAD.U32 R51, RZ, RZ, UR16 ;  /* 0x00000010ff337e24 */ /* 0x000fe2000f8e00ff */
[----:B------:R-:W-:Y:S02]  /*1eb0*/  LOP3.LUT R44, R44, 0x7f7f7f7f, R49, 0x60, !PT ;  /* 0x7f7f7f7f2c2c7812 */ /* 0x000fe400078e6031 */
[----:B------:R-:W-:Y:S01]  /*1ec0*/  LOP3.LUT R46, R46, R29, R28, 0x64, !PT ;  /* 0x0000001d2e2e7212 */ /* 0x000fe200078e641c */
[----:B------:R-:W-:Y:S01]  /*1ed0*/  IMAD R51, R51, 0x10, R18 ;  /* 0x0000001033337824 */ /* 0x000fe200078e0212 */
[----:B------:R-:W-:Y:S02]  /*1ee0*/  LOP3.LUT R44, R45, R44, RZ, 0xfc, !PT ;  /* 0x0000002c2d2c7212 */ /* 0x000fe400078efcff */
[----:B------:R-:W-:Y:S02]  /*1ef0*/  PRMT R45, R46, 0xba98, RZ ;  /* 0x0000ba982e2d7816 */ /* 0x000fe400000000ff */
[----:B------:R-:W-:-:S02]  /*1f00*/  PRMT R46, R29, 0xba98, RZ ;  /* 0x0000ba981d2e7816 */ /* 0x000fc400000000ff */
[----:B------:R-:W-:Y:S02]  /*1f10*/  SHF.R.S32.HI R29, RZ, 0x1f, R42 ;  /* 0x0000001fff1d7819 */ /* 0x000fe4000001142a */
[----:B------:R-:W-:Y:S02]  /*1f20*/  LOP3.LUT R28, R45, 0x80808080, R28, 0x6, !PT ;  /* 0x808080802d1c7812 */ /* 0x000fe400078e061c */
[----:B------:R-:W-:Y:S01]  /*1f30*/  LEA.HI R29, R29, R42, RZ, 0x3 ;  /* 0x0000002a1d1d7211 */ /* 0x000fe200078f18ff */
[----:B------:R-:W-:Y:S01]  /*1f40*/  VIADD R42, R42, 0x8 ;  /* 0x000000082a2a7836 */ /* 0x000fe20000000000 */
[----:B------:R-:W-:Y:S02]  /*1f50*/  LOP3.LUT R45, R45, 0x7f7f7f7f, R46, 0x60, !PT ;  /* 0x7f7f7f7f2d2d7812 */ /* 0x000fe400078e602e */
[----:B------:R-:W-:Y:S02]  /*1f60*/  SHF.R.S32.HI R50, RZ, 0x3, R29 ;  /* 0x00000003ff327819 */ /* 0x000fe4000001141d */
[----:B------:R-:W-:-:S02]  /*1f70*/  LOP3.LUT R46, R28, R45, RZ, 0xfc, !PT ;  /* 0x0000002d1c2e7212 */ /* 0x000fc400078efcff */
[----:B------:R0:W1:Y:S01]  /*1f80*/  LDS.64 R28, [R35+0x8] ;  /* 0x00000800231c7984 */ /* 0x0000620000000a00 */
[----:B------:R-:W-:Y:S02]  /*1f90*/  LEA R49, R48, UR7, 0x2 ;  /* 0x0000000730317c11 */ /* 0x000fe4000f8e10ff */
[----:B------:R-:W-:Y:S01]  /*1fa0*/  LEA R50, R50, UR8, 0x2 ;  /* 0x0000000832327c11 */ /* 0x000fe2000f8e10ff */
[----:B------:R-:W2:Y:S04]  /*1fb0*/  LDS.S8 R45, [R51+UR6+-0x1] ;  /* 0xffffff06332d7984 */ /* 0x000ea80008000200 */
[----:B------:R-:W3:Y:S01]  /*1fc0*/  LDS.S8 R48, [R51+UR6] ;  /* 0x0000000633307984 */ /* 0x000ee20008000200 */
[----:B------:R-:W-:Y:S01]  /*1fd0*/  UIADD3 UR6, UR6, 0x2, URZ ;  /* 0x0000000206067890 */ /* 0x000fe2000fffe03f */
[----:B0-----:R-:W-:-:S02]  /*1fe0*/  VIADD R35, R35, 0x20 ;  /* 0x0000002023237836 */ /* 0x001fc40000000000 */
[----:B------:R-:W-:Y:S01]  /*1ff0*/  LDS R49, [R49] ;  /* 0x0000000031317984 */ /* 0x000fe20000000800 */
[----:B------:R-:W-:-:S03]  /*2000*/  UISETP.GE.U32.AND UP0, UPT, UR6, 0x8, UPT ;  /* 0x000000080600788c */ /* 0x000fc6000bf06070 */
[----:B------:R-:W0:Y:S03]  /*2010*/  LDS R50, [R50] ;  /* 0x0000000032327984 */ /* 0x000e260000000800 */
[----:B------:R-:W-:Y:S01]  /*2020*/  PLOP3.LUT P1, PT, PT, PT, UP0, 0x80, 0x0 ;  /* 0x000000000000781c */ /* 0x000fe20003f2f008 */
[----:B-1----:R-:W-:-:S04]  /*2030*/  IDP.4A.S8.S8 R28, R44, R28, R47 ;  /* 0x0000001c2c1c7226 */ /* 0x002fc8000000062f */
[----:B------:R-:W-:Y:S02]  /*2040*/  IDP.4A.S8.S8 R28, R46, R29, R28 ;  /* 0x0000001d2e1c7226 */ /* 0x000fe4000000061c */
[----:B--2---:R-:W-:-:S04]  /*2050*/  IMAD R45, R26, R45, RZ ;  /* 0x0000002d1a2d7224 */ /* 0x004fc800078e02ff */
[----:B---3--:R-:W-:-:S05]  /*2060*/  IMAD R28, R28, R48, R45 ;  /* 0x000000301c1c7224 */ /* 0x008fca00078e022d */
[----:B------:R-:W-:Y:S01]  /*2070*/  I2FP.F32.S32 R28, R28 ;  /* 0x0000001c001c7245 */ /* 0x000fe20000201400 */
[----:B0-----:R-:W-:-:S04]  /*2080*/  FMUL.FTZ R27, R50, R49 ;  /* 0x00000031321b7220 */ /* 0x001fc80000410000 */
[----:B------:R-:W-:Y:S01]  /*2090*/  FFMA.FTZ R32, R27, R28, R32 ;  /* 0x0000001c1b207223 */ /* 0x000fe20000010020 */
[----:B------:R-:W-:Y:S06]  /*20a0*/  @!P1 BRA `(.L_x_325) ;  /* 0xfffffff400689947 */ /* 0x000fec000383ffff */
[----:B------:R-:W-:Y:S01]  /*20b0*/  ULEA UR5, UR4, 0x80, 0x8 ;  /* 0x0000008004057891 */ /* 0x000fe2000f8e403f */
[----:B------:R-:W-:Y:S03]  /*20c0*/  BAR.SYNC.DEFER_BLOCKING 0x0 ;  /* 0x0000000000007b1d */ /* 0x000fe60000010000 */
[----:B------:R-:W-:-:S06]  /*20d0*/  UISETP.GE.AND UP0, UPT, UR5, UR20, UPT ;  /* 0x000000140500728c */ /* 0x000fcc000bf06270 */
[----:B------:R-:W-:-:S13]  /*20e0*/  PLOP3.LUT P1, PT, PT, PT, UP0, 0x80, 0x0 ;  /* 0x000000000000781c */ /* 0x000fda0003f2f008 */
[----:B------:R-:W-:Y:S05]  /*20f0*/  @P1 BRA `(.L_x_324) ;  /* 0x00000024005c1947 */ /* 0x000fea0003800000 */
[----:B------:R-:W-:Y:S01]  /*2100*/  USHF.L.U32 UR5, UR4, 0x3, URZ ;  /* 0x0000000304057899 */ /* 0x000fe2000800063f */
[C---:B------:R-:W-:Y:S01]  /*2110*/  VIADD R27, R2.reuse, 0x20 ;  /* 0x00000020021b7836 */ /* 0x040fe20000000000 */
[----:B------:R-:W-:Y:S01]  /*2120*/  USHF.L.U32 UR6, UR4, 0x3, URZ ;  /* 0x0000000304067899 */ /* 0x000fe2000800063f */
[----:B------:R-:W-:-:S03]  /*2130*/  IMAD.SHL.U32 R28, R2, 0x4, RZ ;  /* 0x00000004021c7824 */ /* 0x000fc600078e00ff */
[----:B------:R-:W-:Y:S02]  /*2140*/  LEA.HI R27, R27, UR5, RZ, 0x1d ;  /* 0x000000051b1b7c11 */ /* 0x000fe4000f8fe8ff */
[----:B------:R-:W-:Y:S02]  /*2150*/  IMAD.U32 R29, RZ, RZ, UR6 ;  /* 0x00000006ff1d7e24 */ /* 0x000fe4000f8e00ff */
[----:B------:R-:W-:-:S03]  /*2160*/  ISETP.GE.OR P2, PT, R27, UR12, P0 ;  /* 0x0000000c1b007c0c */ /* 0x000fc60008746670 */
[----:B------:R-:W-:Y:S02]  /*2170*/  LOP3.LUT R26, R29, 0x3, R2, 0xf8, !PT ;  /* 0x000000031d1a7812 */ /* 0x000fe400078ef802 */
[----:B------:R-:W-:-:S03]  /*2180*/  LOP3.LUT R29, R28, 0x1c, RZ, 0xc0, !PT ;  /* 0x0000001c1c1d7812 */ /* 0x000fc600078ec0ff */
[----:B------:R-:W-:-:S05]  /*2190*/  VIADD R26, R26, 0x4 ;  /* 0x000000041a1a7836 */ /* 0x000fca0000000000 */
[----:B------:R-:W-:Y:S01]  /*21a0*/  ISETP.GE.OR P1, PT, R26, UR12, P0 ;  /* 0x0000000c1a007c0c */ /* 0x000fe20008726670 */
[----:B------:R-:W-:-:S03]  /*21b0*/  @!P2 IMAD.IADD R27, R34, 0x1, R27 ;  /* 0x00000001221ba824 */ /* 0x000fc600078e021b */
[----:B------:R-:W-:Y:S01]  /*21c0*/  ISETP.GT.U32.OR P1, PT, R0, 0x3, P1 ;  /* 0x000000030000780c */ /* 0x000fe20000f24470 */
[----:B------:R-:W-:-:S03]  /*21d0*/  @!P2 IMAD.WIDE R26, R27, 0x24, R40 ;  /* 0x000000241b1aa825 */ /* 0x000fc600078e0228 */
[----:B------:R-:W-:-:S05]  /*21e0*/  @!P2 IADD3 R26, P3, R29, R26, RZ ;  /* 0x0000001a1d1aa210 */ /* 0x000fca0007f7e0ff */
[----:B------:R-:W-:-:S04]  /*21f0*/  @!P2 IMAD.X R27, RZ, RZ, R27, P3 ;  /* 0x000000ffff1ba224 */ /* 0x000fc800018e061b */
[----:B------:R-:W2:Y:S04]  /*2200*/  @!P1 LDG.E.U16.CONSTANT R28, desc[UR14][R38.64+0x90] ;  /* 0x0000900e261c9981 */ /* 0x000ea8000c1e9500 */
[----:B------:R-:W3:Y:S01]  /*2210*/  @!P2 LDG.E.CONSTANT R26, desc[UR14][R26.64+0x4] ;  /* 0x0000040e1a1aa981 */ /* 0x000ee2000c1e9900 */
[----:B------:R-:W-:Y:S01]  /*2220*/  UMOV UR16, 0x8 ;  /* 0x0000000800107882 */ /* 0x000fe20000000000 */
[----:B--2---:R-:W-:Y:S02]  /*2230*/  @!P1 HADD2.F32 R29, -RZ, R28.H0_H0 ;  /* 0x2000001cff1d9230 */ /* 0x004fe40000004100 */
[----:B---3--:R0:W-:Y:S04]  /*2240*/  @!P2 STS [R15], R26 ;  /* 0x0000001a0f00a388 */ /* 0x0081e80000000800 */
[----:B------:R0:W-:Y:S01]  /*2250*/  @!P1 STS [R14], R29 ;  /* 0x0000001d0e009388 */ /* 0x0001e20000000800 */
[----:B------:R-:W-:Y:S06]  /*2260*/  BAR.SYNC.DEFER_BLOCKING 0x0 ;  /* 0x0000000000007b1d */ /* 0x000fec0000010000 */
.L_x_326:
[----:B------:R-:W-:Y:S01]  /*2270*/  USHF.R.U32.HI UR17, URZ, 0x4, UR16 ;  /* 0x000000043f117899 */ /* 0x000fe20008011610 */
[----:B------:R-:W-:Y:S01]  /*2280*/  IMAD.MOV.U32 R27, RZ, RZ, 0x21 ;  /* 0x00000021ff1b7424 */ /* 0x000fe200078e00ff */
[----:B------:R-:W-:Y:S02]  /*2290*/  ULOP3.LUT UR5, UR16, 0x3ffffff0, URZ, 0xc0, !UPT ;  /* 0x3ffffff010057892 */ /* 0x000fe4000f8ec03f */
[----:B------:R-:W-:Y:S02]  /*22a0*/  ULOP3.LUT UR6, UR16, 0x8, URZ, 0xc0, !UPT ;  /* 0x0000000810067892 */ /* 0x000fe4000f8ec03f */
[----:B------:R-:W-:Y:S01]  /*22b0*/  IMAD.U32 R43, RZ, RZ, UR17 ;  /* 0x00000011ff2b7e24 */ /* 0x000fe2000f8e00ff */
[----:B------:R-:W-:Y:S01]  /*22c0*/  ULOP3.LUT UR19, UR16, 0xe, URZ, 0xc0, !UPT ;  /* 0x0000000e10137892 */ /* 0x000fe2000f8ec03f */
[----:B0-----:R-:W-:Y:S01]  /*22d0*/  IMAD R26, R0, R27, UR5 ;  /* 0x00000005001a7e24 */ /* 0x001fe2000f8e021b */
        /* <DEDUP_REMOVED lines=19> */
[----:B------:R-:W4:Y:S01]  /*2410*/  LDS R29, [R44+0x8] ;  /* 0x000008002c1d7984 */ /* 0x000f220000000800 */
[----:B0-----:R-:W-:Y:S02]  /*2420*/  SHF.R.S32.HI R28, RZ, UR6, R27 ;  /* 0x00000006ff1c7c19 */ /* 0x001fe4000801141b */
[----:B-1----:R-:W-:-:S03]  /*2430*/  SHF.R.S32.HI R45, RZ, UR18, R26 ;  /* 0x00000012ff2d7c19 */ /* 0x002fc6000801141a */
[----:B------:R-:W-:Y:S01]  /*2440*/  IMAD.SHL.U32 R48, R28, 0x4, RZ ;  /* 0x000000041c307824 */ /* 0x000fe200078e00ff */
[----:B------:R-:W0:Y:S01]  /*2450*/  LDS.64 R26, [R42] ;  /* 0x000000002a1a7984 */ /* 0x000e220000000a00 */
[----:B------:R-:W-:-:S03]  /*2460*/  LOP3.LUT R45, R45, 0x3030303, RZ, 0xc0, !PT ;  /* 0x030303032d2d7812 */ /* 0x000fc600078ec0ff */
[----:B------:R-:W1:Y:S01]  /*2470*/  LDS R28, [R43+0x8] ;  /* 0x000008002b1c7984 */ /* 0x000e620000000800 */
[----:B------:R-:W-:Y:S02]  /*2480*/  LOP3.LUT R48, R48, 0x4040404, RZ, 0xc0, !PT ;  /* 0x0404040430307812 */ /* 0x000fe400078ec0ff */
[----:B------:R-:W-:Y:S02]  /*2490*/  LOP3.LUT R49, R45, 0x80808080, RZ, 0xfc, !PT ;  /* 0x808080802d317812 */ /* 0x000fe400078efcff */
[----:B--2---:R-:W-:Y:S02]  /*24a0*/  SHF.R.S32.HI R47, RZ, UR5, R47 ;  /* 0x00000005ff2f7c19 */ /* 0x004fe4000801142f */
[----:B---3--:R-:W-:Y:S01]  /*24b0*/  SHF.R.S32.HI R50, RZ, UR18, R46 ;  /* 0x00000012ff327c19 */ /* 0x008fe2000801142e */
[----:B------:R-:W-:Y:S01]  /*24c0*/  IMAD.IADD R46, R49, 0x1, -R48 ;  /* 0x00000001312e7824 */ /* 0x000fe200078e0a30 */
[----:B----4-:R-:W-:Y:S01]  /*24d0*/  SHF.R.S32.HI R29, RZ, UR18, R29 ;  /* 0x00000012ff1d7c19 */ /* 0x010fe2000801141d */
[----:B------:R-:W-:Y:S01]  /*24e0*/  IMAD.SHL.U32 R49, R47, 0x4, RZ ;  /* 0x000000042f317824 */ /* 0x000fe200078e00ff */
[----:B------:R-:W-:-:S02]  /*24f0*/  LOP3.LUT R47, R50, 0x3030303, RZ, 0xc0, !PT ;  /* 0x03030303322f7812 */ /* 0x000fc400078ec0ff */
[--C-:B------:R-:W-:Y:S02]  /*2500*/  LOP3.LUT R48, R48, R45, R46.reuse, 0x64, !PT ;  /* 0x0000002d30307212 */ /* 0x100fe400078e642e */
[----:B------:R-:W-:Y:S02]  /*2510*/  LOP3.LUT R49, R49, 0x4040404, RZ, 0xc0, !PT ;  /* 0x0404040431317812 */ /* 0x000fe400078ec0ff */
[----:B------:R-:W-:Y:S02]  /*2520*/  LOP3.LUT R52, R47, 0x80808080, RZ, 0xfc, !PT ;  /* 0x808080802f347812 */ /* 0x000fe400078efcff */
[----:B------:R-:W-:Y:S02]  /*2530*/  PRMT R51, R48, 0xba98, RZ ;  /* 0x0000ba9830337816 */ /* 0x000fe400000000ff */
[----:B------:R-:W-:Y:S01]  /*2540*/  PRMT R50, R45, 0xba98, RZ ;  /* 0x0000ba982d327816 */ /* 0x000fe200000000ff */
[----:B------:R-:W-:Y:S01]  /*2550*/  IMAD.IADD R48, R52, 0x1, -R49 ;  /* 0x0000000134307824 */ /* 0x000fe200078e0a31 */
[----:B------:R-:W-:-:S02]  /*2560*/  LOP3.LUT R46, R51, 0x80808080, R46, 0x6, !PT ;  /* 0x80808080332e7812 */ /* 0x000fc400078e062e */
[----:B------:R-:W-:Y:S02]  /*2570*/  LOP3.LUT R51, R51, 0x7f7f7f7f, R50, 0x60, !PT ;  /* 0x7f7f7f7f33337812 */ /* 0x000fe400078e6032 */
[--C-:B------:R-:W-:Y:S02]  /*2580*/  LOP3.LUT R45, R49, R47, R48.reuse, 0x64, !PT ;  /* 0x0000002f312d7212 */ /* 0x100fe400078e6430 */
[----:B------:R-:W-:Y:S02]  /*2590*/  LOP3.LUT R49, R46, R51, RZ, 0xfc, !PT ;  /* 0x000000332e317212 */ /* 0x000fe400078efcff */
[----:B------:R-:W2:Y:S01]  /*25a0*/  LDS R46, [R43+0x10] ;  /* 0x000010002b2e7984 */ /* 0x000ea20000000800 */
[----:B------:R-:W-:Y:S02]  /*25b0*/  PRMT R51, R45, 0xba98, RZ ;  /* 0x0000ba982d337816 */ /* 0x000fe400000000ff */
[----:B------:R-:W-:Y:S01]  /*25c0*/  PRMT R50, R47, 0xba98, RZ ;  /* 0x0000ba982f327816 */ /* 0x000fe200000000ff */
[----:B------:R-:W3:Y:S01]  /*25d0*/  LDS R45, [R44+0x10] ;  /* 0x000010002c2d7984 */ /* 0x000ee20000000800 */
[----:B------:R-:W-:Y:S01]  /*25e0*/  LOP3.LUT R48, R51, 0x80808080, R48, 0x6, !PT ;  /* 0x8080808033307812 */ /* 0x000fe200078e0630 */
[----:B0-----:R-:W-:Y:S01]  /*25f0*/  IDP.4A.S8.S8 R26, R49, R26, RZ ;  /* 0x0000001a311a7226 */ /* 0x001fe200000006ff */
[----:B------:R-:W-:-:S02]  /*2600*/  LOP3.LUT R51, R51, 0x7f7f7f7f, R50, 0x60, !PT ;  /* 0x7f7f7f7f33337812 */ /* 0x000fc400078e6032 */
[----:B-1----:R-:W-:Y:S02]  /*2610*/  SHF.R.S32.HI R28, RZ, UR5, R28 ;  /* 0x00000005ff1c7c19 */ /* 0x002fe4000801141c */
[----:B------:R-:W-:Y:S02]  /*2620*/  LOP3.LUT R48, R48, R51, RZ, 0xfc, !PT ;  /* 0x0000003330307212 */ /* 0x000fe400078efcff */
[----:B------:R-:W-:Y:S01]  /*2630*/  LOP3.LUT R29, R29, 0x3030303, RZ, 0xc0, !PT ;  /* 0x030303031d1d7812 */ /* 0x000fe200078ec0ff */
[----:B------:R-:W-:Y:S02]  /*2640*/  IMAD.SHL.U32 R28, R28, 0x4, RZ ;  /* 0x000000041c1c7824 */ /* 0x000fe400078e00ff */
[----:B------:R-:W-:Y:S01]  /*2650*/  IDP.4A.S8.S8 R47, R48, R27, R26 ;  /* 0x0000001b302f7226 */ /* 0x000fe2000000061a */
[----:B------:R-:W-:Y:S01]  /*2660*/  LOP3.LUT R49, R29, 0x80808080, RZ, 0xfc, !PT ;  /* 0x808080801d317812 */ /* 0x000fe200078efcff */
[----:B------:R-:W0:Y:S01]  /*2670*/  LDS R27, [R43+0x14] ;  /* 0x000014002b1b7984 */ /* 0x000e220000000800 */
[----:B------:R-:W-:-:S03]  /*2680*/  LOP3.LUT R28, R28, 0x4040404, RZ, 0xc0, !PT ;  /* 0x040404041c1c7812 */ /* 0x000fc600078ec0ff */
[----:B------:R-:W1:Y:S02]  /*2690*/  LDS R26, [R44+0x14] ;  /* 0x000014002c1a7984 */ /* 0x000e640000000800 */
[----:B------:R-:W-:-:S05]  /*26a0*/  IMAD.IADD R49, R49, 0x1, -R28 ;  /* 0x0000000131317824 */ /* 0x000fca00078e0a1c */
[----:B------:R-:W-:Y:S02]  /*26b0*/  LOP3.LUT R28, R28, R29, R49, 0x64, !PT ;  /* 0x0000001d1c1c7212 */ /* 0x000fe400078e6431 */
[----:B------:R-:W-:Y:S02]  /*26c0*/  PRMT R29, R29, 0xba98, RZ ;  /* 0x0000ba981d1d7816 */ /* 0x000fe400000000ff */
[----:B------:R-:W-:-:S04]  /*26d0*/  PRMT R28, R28, 0xba98, RZ ;  /* 0x0000ba981c1c7816 */ /* 0x000fc800000000ff */
[C---:B------:R-:W-:Y:S02]  /*26e0*/  LOP3.LUT R49, R28.reuse, 0x80808080, R49, 0x6, !PT ;  /* 0x808080801c317812 */ /* 0x040fe400078e0631 */
[----:B------:R-:W-:Y:S02]  /*26f0*/  LOP3.LUT R28, R28, 0x7f7f7f7f, R29, 0x60, !PT ;  /* 0x7f7f7f7f1c1c7812 */ /* 0x000fe400078e601d */
[----:B--2---:R-:W-:Y:S02]  /*2700*/  SHF.R.S32.HI R46, RZ, UR5, R46 ;  /* 0x00000005ff2e7c19 */ /* 0x004fe4000801142e */
[----:B------:R-:W-:Y:S02]  /*2710*/  LOP3.LUT R49, R49, R28, RZ, 0xfc, !PT ;  /* 0x0000001c31317212 */ /* 0x000fe400078efcff */
[----:B---3--:R-:W-:Y:S01]  /*2720*/  SHF.R.S32.HI R45, RZ, UR18, R45 ;  /* 0x00000012ff2d7c19 */ /* 0x008fe2000801142d */
[----:B------:R-:W-:-:S03]  /*2730*/  IMAD.SHL.U32 R29, R46, 0x4, RZ ;  /* 0x000000042e1d7824 */ /* 0x000fc600078e00ff */
[----:B------:R-:W-:Y:S02]  /*2740*/  LOP3.LUT R46, R45, 0x3030303, RZ, 0xc0, !PT ;  /* 0x030303032d2e7812 */ /* 0x000fe400078ec0ff */
[----:B------:R-:W-:Y:S02]  /*2750*/  LOP3.LUT R45, R29, 0x4040404, RZ, 0xc0, !PT ;  /* 0x040404041d2d7812 */ /* 0x000fe400078ec0ff */
[----:B------:R-:W-:-:S05]  /*2760*/  LOP3.LUT R48, R46, 0x80808080, RZ, 0xfc, !PT ;  /* 0x808080802e307812 */ /* 0x000fca00078efcff */
[----:B------:R-:W-:Y:S01]  /*2770*/  IMAD.IADD R29, R48, 0x1, -R45 ;  /* 0x00000001301d7824 */ /* 0x000fe200078e0a2d */
[----:B0-----:R-:W-:Y:S02]  /*2780*/  SHF.R.S32.HI R48, RZ, UR5, R27 ;  /* 0x00000005ff307c19 */ /* 0x001fe4000801141b */
[----:B------:R-:W-:Y:S02]  /*2790*/  PRMT R27, R46, 0xba98, RZ ;  /* 0x0000ba982e1b7816 */ /* 0x000fe400000000ff */
[----:B------:R-:W-:Y:S01]  /*27a0*/  LOP3.LUT R45, R45, R46, R29, 0x64, !PT ;  /* 0x0000002e2d2d7212 */ /* 0x000fe200078e641d */
[----:B------:R-:W-:Y:S01]  /*27b0*/  IMAD.SHL.U32 R48, R48, 0x4, RZ ;  /* 0x0000000430307824 */ /* 0x000fe200078e00ff */
[----:B-1----:R-:W-:Y:S02]  /*27c0*/  SHF.R.S32.HI R26, RZ, UR18, R26 ;  /* 0x00000012ff1a7c19 */ /* 0x002fe4000801141a */
[----:B------:R-:W-:Y:S02]  /*27d0*/  PRMT R28, R45, 0xba98, RZ ;  /* 0x0000ba982d1c7816 */ /* 0x000fe400000000ff */
[----:B------:R-:W-:-:S02]  /*27e0*/  LOP3.LUT R26, R26, 0x3030303, RZ, 0xc0, !PT ;  /* 0x030303031a1a7812 */ /* 0x000fc400078ec0ff */
[C---:B------:R-:W-:Y:S02]  /*27f0*/  LOP3.LUT R45, R28.reuse, 0x80808080, R29, 0x6, !PT ;  /* 0x808080801c2d7812 */ /* 0x040fe400078e061d */
[----:B------:R-:W-:Y:S02]  /*2800*/  LOP3.LUT R28, R28, 0x7f7f7f7f, R27, 0x60, !PT ;  /* 0x7f7f7f7f1c1c7812 */ /* 0x000fe400078e601b */
[----:B------:R-:W-:Y:S02]  /*2810*/  LOP3.LUT R27, R48, 0x4040404, RZ, 0xc0, !PT ;  /* 0x04040404301b7812 */ /* 0x000fe400078ec0ff */
[----:B------:R-:W-:Y:S01]  /*2820*/  LOP3.LUT R46, R26, 0x80808080, RZ, 0xfc, !PT ;  /* 0x808080801a2e7812 */ /* 0x000fe200078efcff */
[----:B------:R-:W0:Y:S01]  /*2830*/  LDS R48, [R43+0xc] ;  /* 0x00000c002b307984 */ /* 0x000e220000000800 */
[----:B------:R-:W-:-:S03]  /*2840*/  LOP3.LUT R45, R45, R28, RZ, 0xfc, !PT ;  /* 0x0000001c2d2d7212 */ /* 0x000fc600078efcff */
[----:B------:R-:W-:Y:S01]  /*2850*/  IMAD.IADD R46, R46, 0x1, -R27 ;  /* 0x000000012e2e7824 */ /* 0x000fe200078e0a1b */
[----:B------:R-:W1:Y:S04]  /*2860*/  LDS.64 R28, [R42+0x10] ;  /* 0x000010002a1c7984 */ /* 0x000e680000000a00 */
[----:B------:R-:W-:Y:S02]  /*2870*/  LOP3.LUT R27, R27, R26, R46, 0x64, !PT ;  /* 0x0000001a1b1b7212 */ /* 0x000fe400078e642e */
[----:B------:R-:W-:Y:S02]  /*2880*/  PRMT R26, R26, 0xba98, RZ ;  /* 0x0000ba981a1a7816 */ /* 0x000fe400000000ff */
[----:B------:R-:W-:-:S04]  /*2890*/  PRMT R27, R27, 0xba98, RZ ;  /* 0x0000ba981b1b7816 */ /* 0x000fc800000000ff */
[C---:B------:R-:W-:Y:S02]  /*28a0*/  LOP3.LUT R46, R27.reuse, 0x80808080, R46, 0x6, !PT ;  /* 0x808080801b2e7812 */ /* 0x040fe400078e062e */
[----:B------:R-:W-:Y:S02]  /*28b0*/  LOP3.LUT R51, R27, 0x7f7f7f7f, R26, 0x60, !PT ;  /* 0x7f7f7f7f1b337812 */ /* 0x000fe400078e601a */
[----:B------:R-:W2:Y:S02]  /*28c0*/  LDS.64 R26, [R42+0x8] ;  /* 0x000008002a1a7984 */ /* 0x000ea40000000a00 */
[----:B------:R-:W-:Y:S02]  /*28d0*/  LOP3.LUT R50, R46, R51, RZ, 0xfc, !PT ;  /* 0x000000332e327212 */ /* 0x000fe400078efcff */
[----:B------:R-:W3:Y:S01]  /*28e0*/  LDS R46, [R44+0xc] ;  /* 0x00000c002c2e7984 */ /* 0x000ee20000000800 */
[----:B0-----:R-:W-:Y:S01]  /*28f0*/  SHF.R.S32.HI R48, RZ, UR5, R48 ;  /* 0x00000005ff307c19 */ /* 0x001fe20008011430 */
[----:B-1----:R-:W-:-:S02]  /*2900*/  IDP.4A.S8.S8 R45, R45, R28, RZ ;  /* 0x0000001c2d2d7226 */ /* 0x002fc400000006ff */
[----:B------:R-:W0:Y:S02]  /*2910*/  LDS R28, [R43+0x18] ;  /* 0x000018002b1c7984 */ /* 0x000e240000000800 */
[----:B------:R-:W-:Y:S02]  /*2920*/  IMAD.SHL.U32 R48, R48, 0x4, RZ ;  /* 0x0000000430307824 */ /* 0x000fe400078e00ff */
[----:B------:R-:W-:Y:S02]  /*2930*/  IDP.4A.S8.S8 R45, R50, R29, R45 ;  /* 0x0000001d322d7226 */ /* 0x000fe4000000062d */
[----:B------:R-:W1:Y:S01]  /*2940*/  LDS R29, [R44+0x18] ;  /* 0x000018002c1d7984 */ /* 0x000e620000000800 */
[----:B------:R-:W-:Y:S01]  /*2950*/  LOP3.LUT R51, R48, 0x4040404, RZ, 0xc0, !PT ;  /* 0x0404040430337812 */ /* 0x000fe200078ec0ff */
[----:B--2---:R-:W-:Y:S02]  /*2960*/  IDP.4A.S8.S8 R26, R49, R26, R47 ;  /* 0x0000001a311a7226 */ /* 0x004fe4000000062f */
[----:B------:R2:W4:Y:S01]  /*2970*/  LDS R47, [R43+0x1c] ;  /* 0x00001c002b2f7984 */ /* 0x0005220000000800 */
[----:B---3--:R-:W-:-:S03]  /*2980*/  SHF.R.S32.HI R46, RZ, UR18, R46 ;  /* 0x00000012ff2e7c19 */ /* 0x008fc6000801142e */
[----:B------:R3:W5:Y:S01]  /*2990*/  LDS R49, [R44+0x1c] ;  /* 0x00001c002c317984 */ /* 0x0007620000000800 */
[----:B------:R-:W-:-:S04]  /*29a0*/  LOP3.LUT R46, R46, 0x3030303, RZ, 0xc0, !PT ;  /* 0x030303032e2e7812 */ /* 0x000fc800078ec0ff */
[----:B------:R-:W-:-:S05]  /*29b0*/  LOP3.LUT R48, R46, 0x80808080, RZ, 0xfc, !PT ;  /* 0x808080802e307812 */ /* 0x000fca00078efcff */
[----:B------:R-:W-:-:S05]  /*29c0*/  IMAD.IADD R48, R48, 0x1, -R51 ;  /* 0x0000000130307824 */ /* 0x000fca00078e0a33 */
[----:B------:R-:W-:Y:S02]  /*29d0*/  LOP3.LUT R51, R51, R46, R48, 0x64, !PT ;  /* 0x0000002e33337212 */ /* 0x000fe400078e6430 */
[----:B------:R-:W-:Y:S02]  /*29e0*/  PRMT R46, R46, 0xba98, RZ ;  /* 0x0000ba982e2e7816 */ /* 0x000fe400000000ff */
[----:B------:R-:W-:-:S04]  /*29f0*/  PRMT R51, R51, 0xba98, RZ ;  /* 0x0000ba9833337816 */ /* 0x000fc800000000ff */
[C---:B--2---:R-:W-:Y:S02]  /*2a00*/  LOP3.LUT R43, R51.reuse, 0x7f7f7f7f, R46, 0x60, !PT ;  /* 0x7f7f7f7f332b7812 */ /* 0x044fe400078e602e */
[----:B0-----:R-:W-:Y:S02]  /*2a10*/  SHF.R.S32.HI R46, RZ, UR5, R28 ;  /* 0x00000005ff2e7c19 */ /* 0x001fe4000801141c */
[----:B-1----:R-:W-:Y:S02]  /*2a20*/  SHF.R.S32.HI R28, RZ, UR18, R29 ;  /* 0x00000012ff1c7c19 */ /* 0x002fe4000801141d */
[----:B---3--:R-:W-:Y:S01]  /*2a30*/  LOP3.LUT R44, R51, 0x80808080, R48, 0x6, !PT ;  /* 0x80808080332c7812 */ /* 0x008fe200078e0630 */
[----:B------:R-:W-:Y:S01]  /*2a40*/  IMAD.SHL.U32 R46, R46, 0x4, RZ ;  /* 0x000000042e2e7824 */ /* 0x000fe200078e00ff */
[----:B------:R-:W-:Y:S02]  /*2a50*/  LOP3.LUT R28, R28, 0x3030303, RZ, 0xc0, !PT ;  /* 0x030303031c1c7812 */ /* 0x000fe400078ec0ff */
[----:B------:R-:W-:-:S02]  /*2a60*/  LOP3.LUT R43, R44, R43, RZ, 0xfc, !PT ;  /* 0x0000002b2c2b7212 */ /* 0x000fc400078efcff */
[----:B----4-:R-:W-:Y:S02]  /*2a70*/  SHF.R.S32.HI R48, RZ, UR5, R47 ;  /* 0x00000005ff307c19 */ /* 0x010fe4000801142f */
[----:B------:R-:W-:Y:S01]  /*2a80*/  LOP3.LUT R46, R46, 0x4040404, RZ, 0xc0, !PT ;  /* 0x040404042e2e7812 */ /* 0x000fe200078ec0ff */
[----:B------:R-:W-:Y:S01]  /*2a90*/  IDP.4A.S8.S8 R26, R43, R27, R26 ;  /* 0x0000001b2b1a7226 */ /* 0x000fe2000000061a */
[----:B------:R-:W-:Y:S02]  /*2aa0*/  LOP3.LUT R47, R28, 0x80808080, RZ, 0xfc, !PT ;  /* 0x808080801c2f7812 */ /* 0x000fe400078efcff */
[----:B-----5:R-:W-:Y:S01]  /*2ab0*/  SHF.R.S32.HI R29, RZ, UR18, R49 ;  /* 0x00000012ff1d7c19 */ /* 0x020fe20008011431 */
[----:B------:R-:W-:Y:S02]  /*2ac0*/  IMAD.SHL.U32 R49, R48, 0x4, RZ ;  /* 0x0000000430317824 */ /* 0x000fe400078e00ff */
[----:B------:R-:W-:Y:S01]  /*2ad0*/  IMAD.IADD R47, R47, 0x1, -R46 ;  /* 0x000000012f2f7824 */ /* 0x000fe200078e0a2e */
[----:B------:R-:W-:-:S04]  /*2ae0*/  LOP3.LUT R29, R29, 0x3030303, RZ, 0xc0, !PT ;  /* 0x030303031d1d7812 */ /* 0x000fc800078ec0ff */
        /* <DEDUP_REMOVED lines=9> */
[----:B------:R-:W-:Y:S01]  /*2b80*/  LOP3.LUT R46, R47, R50, RZ, 0xfc, !PT ;  /* 0x000000322f2e7212 */ /* 0x000fe200078efcff */
[----:B------:R-:W-:Y:S01]  /*2b90*/  IMAD.U32 R50, RZ, RZ, UR17 ;  /* 0x00000011ff327e24 */ /* 0x000fe2000f8e00ff */
[----:B------:R-:W-:Y:S02]  /*2ba0*/  PRMT R47, R28, 0xba98, RZ ;  /* 0x0000ba981c2f7816 */ /* 0x000fe400000000ff */
[----:B------:R-:W-:Y:S02]  /*2bb0*/  PRMT R28, R29, 0xba98, RZ ;  /* 0x0000ba981d1c7816 */ /* 0x000fe400000000ff */
[----:B------:R-:W-:-:S02]  /*2bc0*/  LOP3.LUT R48, R47, 0x80808080, R48, 0x6, !PT ;  /* 0x808080802f307812 */ /* 0x000fc400078e0630 */
[----:B------:R-:W-:Y:S02]  /*2bd0*/  LOP3.LUT R47, R47, 0x7f7f7f7f, R28, 0x60, !PT ;  /* 0x7f7f7f7f2f2f7812 */ /* 0x000fe400078e601c */
[----:B------:R-:W-:Y:S02]  /*2be0*/  SHF.R.S32.HI R28, RZ, 0x1f, R35 ;  /* 0x0000001fff1c7819 */ /* 0x000fe40000011423 */
[----:B------:R-:W-:Y:S02]  /*2bf0*/  LOP3.LUT R48, R48, R47, RZ, 0xfc, !PT ;  /* 0x0000002f30307212 */ /* 0x000fe400078efcff */
[----:B------:R-:W-:Y:S01]  /*2c00*/  LEA.HI R49, R28, R35, RZ, 0x3 ;  /* 0x000000231c317211 */ /* 0x000fe200078f18ff */
[----:B------:R-:W-:Y:S01]  /*2c10*/  IMAD R35, R50, 0x4, R11 ;  /* 0x0000000432237824 */ /* 0x000fe200078e020b */
[----:B------:R-:W0:Y:S02]  /*2c20*/  LDS.64 R28, [R42+0x18] ;  /* 0x000018002a1c7984 */ /* 0x000e240000000a00 */
[----:B------:R-:W-:Y:S01]  /*2c30*/  SHF.R.S32.HI R51, RZ, 0x3, R49 ;  /* 0x00000003ff337819 */ /* 0x000fe20000011431 */
[----:B------:R-:W-:Y:S01]  /*2c40*/  VIADD R49, R17, UR17 ;  /* 0x0000001111317c36 */ /* 0x000fe20008000000 */
[----:B------:R-:W-:-:S02]  /*2c50*/  LEA R52, R35, UR10, 0x2 ;  /* 0x0000000a23347c11 */ /* 0x000fc4000f8e10ff */
[----:B------:R-:W-:Y:S02]  /*2c60*/  LEA R51, R51, UR8, 0x2 ;  /* 0x0000000833337c11 */ /* 0x000fe4000f8e10ff */
[----:B------:R-:W-:Y:S01]  /*2c70*/  LEA R50, R49, UR7, 0x2 ;  /* 0x0000000731327c11 */ /* 0x000fe2000f8e10ff */
[----:B------:R-:W1:Y:S04]  /*2c80*/  LDS.S8 R35, [R52+UR19] ;  /* 0x0000001334237984 */ /* 0x000e680008000200 */
[----:B------:R-:W2:Y:S04]  /*2c90*/  LDS.S8 R49, [R52+UR19+0x1] ;  /* 0x0000011334317984 */ /* 0x000ea80008000200 */
[----:B------:R-:W-:Y:S04]  /*2ca0*/  LDS R50, [R50] ;  /* 0x0000000032327984 */ /* 0x000fe80000000800 */
[----:B------:R-:W3:Y:S01]  /*2cb0*/  LDS R51, [R51] ;  /* 0x0000000033337984 */ /* 0x000ee20000000800 */
[----:B0-----:R-:W-:-:S04]  /*2cc0*/  IDP.4A.S8.S8 R28, R46, R28, R45 ;  /* 0x0000001c2e1c7226 */ /* 0x001fc8000000062d */
[----:B------:R-:W-:Y:S02]  /*2cd0*/  IDP.4A.S8.S8 R28, R48, R29, R28 ;  /* 0x0000001d301c7226 */ /* 0x000fe4000000061c */
[----:B-1----:R-:W-:-:S04]  /*2ce0*/  IMAD R26, R26, R35, RZ ;  /* 0x000000231a1a7224 */ /* 0x002fc800078e02ff */
[----:B--2---:R-:W-:-:S05]  /*2cf0*/  IMAD R26, R28, R49, R26 ;  /* 0x000000311c1a7224 */ /* 0x004fca00078e021a */
[----:B------:R-:W-:Y:S01]  /*2d00*/  I2FP.F32.S32 R26, R26 ;  /* 0x0000001a001a7245 */ /* 0x000fe20000201400 */
[----:B---3--:R-:W-:-:S04]  /*2d10*/  FMUL.FTZ R51, R51, R50 ;  /* 0x0000003233337220 */ /* 0x008fc80000410000 */
        /* <DEDUP_REMOVED lines=30> */
.L_x_327:
        /* <DEDUP_REMOVED lines=179> */
[----:B------:R-:W-:Y:S01]  /*3a30*/  VIADD R27, R2, 0x60 ;  /* 0x00000060021b7836 */ /* 0x000fe20000000000 */
[----:B------:R-:W-:-:S04]  /*3a40*/  USHF.L.U32 UR6, UR4, 0x3, URZ ;  /* 0x0000000304067899 */ /* 0x000fc8000800063f */
[----:B------:R-:W-:Y:S02]  /*3a50*/  LEA.HI R27, R27, UR5, RZ, 0x1d ;  /* 0x000000051b1b7c11 */ /* 0x000fe4000f8fe8ff */
[----:B------:R-:W-:Y:S02]  /*3a60*/  IMAD.U32 R29, RZ, RZ, UR6 ;  /* 0x00000006ff1d7e24 */ /* 0x000fe4000f8e00ff */
[----:B------:R-:W-:-:S03]  /*3a70*/  ISETP.GE.OR P1, PT, R27, UR12, P0 ;  /* 0x0000000c1b007c0c */ /* 0x000fc60008726670 */
[----:B------:R-:W-:-:S05]  /*3a80*/  LOP3.LUT R26, R29, 0x3, R2, 0xf8, !PT ;  /* 0x000000031d1a7812 */ /* 0x000fca00078ef802 */
[----:B------:R-:W-:-:S05]  /*3a90*/  VIADD R26, R26, 0xc ;  /* 0x0000000c1a1a7836 */ /* 0x000fca0000000000 */
[----:B------:R-:W-:Y:S01]  /*3aa0*/  ISETP.GE.OR P0, PT, R26, UR12, P0 ;  /* 0x0000000c1a007c0c */ /* 0x000fe20008706670 */
[----:B------:R-:W-:Y:S02]  /*3ab0*/  @!P1 IMAD.IADD R27, R34, 0x1, R27 ;  /* 0x00000001221b9824 */ /* 0x000fe400078e021b */
[----:B------:R-:W-:Y:S01]  /*3ac0*/  IMAD.SHL.U32 R26, R2, 0x4, RZ ;  /* 0x00000004021a7824 */ /* 0x000fe200078e00ff */
[----:B------:R-:W-:Y:S01]  /*3ad0*/  ISETP.GT.U32.OR P0, PT, R0, 0x3, P0 ;  /* 0x000000030000780c */ /* 0x000fe20000704470 */
[----:B------:R-:W-:-:S03]  /*3ae0*/  @!P1 IMAD.WIDE R40, R27, 0x24, R40 ;  /* 0x000000241b289825 */ /* 0x000fc600078e0228 */
[----:B------:R-:W-:-:S04]  /*3af0*/  LOP3.LUT R27, R26, 0x1c, RZ, 0xc0, !PT ;  /* 0x0000001c1a1b7812 */ /* 0x000fc800078ec0ff */
[----:B------:R-:W-:-:S05]  /*3b00*/  @!P1 IADD3 R26, P2, R27, R40, RZ ;  /* 0x000000281b1a9210 */ /* 0x000fca0007f5e0ff */
[----:B------:R-:W-:Y:S01]  /*3b10*/  @!P1 IMAD.X R27, RZ, RZ, R41, P2 ;  /* 0x000000ffff1b9224 */ /* 0x000fe200010e0629 */
[----:B------:R-:W2:Y:S04]  /*3b20*/  @!P0 LDG.E.U16.CONSTANT R38, desc[UR14][R38.64+0x1b0] ;  /* 0x0001b00e26268981 */ /* 0x000ea8000c1e9500 */
[----:B------:R-:W3:Y:S01]  /*3b30*/  @!P1 LDG.E.CONSTANT R26, desc[UR14][R26.64+0x4] ;  /* 0x0000040e1a1a9981 */ /* 0x000ee2000c1e9900 */
[----:B------:R-:W-:Y:S01]  /*3b40*/  UMOV UR6, 0x18 ;  /* 0x0000001800067882 */ /* 0x000fe20000000000 */
[----:B--2---:R-:W-:Y:S02]  /*3b50*/  @!P0 HADD2.F32 R29, -RZ, R38.H0_H0 ;  /* 0x20000026ff1d8230 */ /* 0x004fe40000004100 */
[----:B---3--:R0:W-:Y:S04]  /*3b60*/  @!P1 STS [R15], R26 ;  /* 0x0000001a0f009388 */ /* 0x0081e80000000800 */
[----:B------:R0:W-:Y:S01]  /*3b70*/  @!P0 STS [R14], R29 ;  /* 0x0000001d0e008388 */ /* 0x0001e20000000800 */
[----:B------:R-:W-:Y:S06]  /*3b80*/  BAR.SYNC.DEFER_BLOCKING 0x0 ;  /* 0x0000000000007b1d */ /* 0x000fec0000010000 */
.L_x_328:
[----:B------:R-:W-:Y:S02]  /*3b90*/  ULOP3.LUT UR5, UR6, 0x3ffffff0, URZ, 0xc0, !UPT ;  /* 0x3ffffff006057892 */ /* 0x000fe4000f8ec03f */
[----:B------:R-:W-:Y:S02]  /*3ba0*/  USHF.R.U32.HI UR16, URZ, 0x4, UR6 ;  /* 0x000000043f107899 */ /* 0x000fe40008011606 */
[----:B------:R-:W-:Y:S02]  /*3bb0*/  ULOP3.LUT UR18, UR6, 0xe, URZ, 0xc0, !UPT ;  /* 0x0000000e06127892 */ /* 0x000fe4000f8ec03f */
[----:B------:R-:W-:Y:S01]  /*3bc0*/  IMAD.U32 R27, RZ, RZ, UR5 ;  /* 0x00000005ff1b7e24 */ /* 0x000fe2000f8e00ff */
[----:B------:R-:W-:Y:S01]  /*3bd0*/  ULOP3.LUT UR5, UR6, 0x8, URZ, 0xc0, !UPT ;  /* 0x0000000806057892 */ /* 0x000fe2000f8ec03f */
[----:B0-----:R-:W-:Y:S01]  /*3be0*/  IMAD.U32 R29, RZ, RZ, UR16 ;  /* 0x00000010ff1d7e24 */ /* 0x001fe2000f8e00ff */
[----:B------:R-:W-:Y:S01]  /*3bf0*/  USHF.R.U32.HI UR19, URZ, 0x1, UR18 ;  /* 0x000000013f137899 */ /* 0x000fe20008011612 */
[----:B------:R-:W-:Y:S01]  /*3c00*/  IMAD R26, R0, 0x21, R27 ;  /* 0x00000021001a7824 */ /* 0x000fe200078e021b */
[----:B------:R-:W-:Y:S01]  /*3c10*/  ULOP3.LUT UR17, UR6, 0x6, URZ, 0xc0, !UPT ;  /* 0x0000000606117892 */ /* 0x000fe2000f8ec03f */
[----:B------:R-:W-:-:S02]  /*3c20*/  IMAD R40, R29, 0x8, R12 ;  /* 0x000000081d287824 */ /* 0x000fc400078e020c */
[----:B------:R-:W-:Y:S01]  /*3c30*/  VIADD R26, R26, UR5 ;  /* 0x000000051a1a7c36 */ /* 0x000fe20008000000 */
[----:B------:R-:W-:Y:S02]  /*3c40*/  USHF.L.U32 UR5, UR6, 0x2, URZ ;  /* 0x0000000206057899 */ /* 0x000fe4000800063f */
[----:B------:R-:W-:Y:S02]  /*3c50*/  LEA R40, R40, UR9, 0x2 ;  /* 0x0000000928287c11 */ /* 0x000fe4000f8e10ff */
[----:B------:R-:W-:Y:S01]  /*3c60*/  LEA R29, R26, UR13, 0x2 ;  /* 0x0000000d1a1d7c11 */ /* 0x000fe2000f8e10ff */
[----:B------:R-:W-:Y:S02]  /*3c70*/  ULOP3.LUT UR5, UR5, 0x18, URZ, 0xc0, !UPT ;  /* 0x0000001805057892 */ /* 0x000fe4000f8ec03f */
[----:B------:R-:W0:Y:S04]  /*3c80*/  LDS R35, [R40] ;  /* 0x0000000028237984 */ /* 0x000e280000000800 */
[----:B------:R-:W1:Y:S01]  /*3c90*/  LDS R34, [R29] ;  /* 0x000000001d227984 */ /* 0x000e620000000800 */
[----:B------:R-:W-:Y:S01]  /*3ca0*/  VIADD R28, R10, UR5 ;  /* 0x000000050a1c7c36 */ /* 0x000fe20008000000 */
[----:B------:R-:W-:-:S02]  /*3cb0*/  USHF.R.U32.HI UR5, URZ, 0x1, UR6 ;  /* 0x000000013f057899 */ /* 0x000fc40008011606 */
[----:B------:R-:W2:Y:S01]  /*3cc0*/  LDS R43, [R40+0x4] ;  /* 0x00000400282b7984 */ /* 0x000ea20000000800 */
[----:B------:R-:W-:Y:S01]  /*3cd0*/  UIADD3 UR6, UR6, 0x2, URZ ;  /* 0x0000000206067890 */ /* 0x000fe2000fffe03f */
[----:B------:R-:W-:Y:S01]  /*3ce0*/  LEA R38, R28, UR11, 0x2 ;  /* 0x0000000b1c267c11 */ /* 0x000fe2000f8e10ff */
[----:B------:R-:W-:Y:S01]  /*3cf0*/  ULOP3.LUT UR5, UR5, 0x7, URZ, 0xc0, !UPT ;  /* 0x0000000705057892 */ /* 0x000fe2000f8ec03f */
[----:B------:R-:W3:Y:S01]  /*3d00*/  LDS R41, [R29+0x4] ;  /* 0x000004001d297984 */ /* 0x000ee20000000800 */
[----:B------:R-:W-:-:S03]  /*3d10*/  UISETP.GE.U32.AND UP0, UPT, UR6, 0x20, UPT ;  /* 0x000000200600788c */ /* 0x000fc6000bf06070 */
[----:B------:R-:W4:Y:S03]  /*3d20*/  LDS R42, [R40+0x8] ;  /* 0x00000800282a7984 */ /* 0x000f260000000800 */
[----:B------:R-:W-:Y:S01]  /*3d30*/  PLOP3.LUT P0, PT, PT, PT, UP0, 0x80, 0x0 ;  /* 0x000000000000781c */ /* 0x000fe20003f0f008 */
[----:B------:R-:W5:Y:S04]  /*3d40*/  LDS.64 R26, [R38] ;  /* 0x00000000261a7984 */ /* 0x000f680000000a00 */
[----:B------:R-:W5:Y:S01]  /*3d50*/  LDS R39, [R29+0x8] ;  /* 0x000008001d277984 */ /* 0x000f620000000800 */
[----:B0-----:R-:W-:Y:S02]  /*3d60*/  SHF.R.S32.HI R35, RZ, UR19, R35 ;  /* 0x00000013ff237c19 */ /* 0x001fe40008011423 */
[----:B-1----:R-:W-:-:S03]  /*3d70*/  SHF.R.S32.HI R34, RZ, UR17, R34 ;  /* 0x00000011ff227c19 */ /* 0x002fc60008011422 */
[----:B------:R-:W-:Y:S01]  /*3d80*/  IMAD.SHL.U32 R35, R35, 0x4, RZ ;  /* 0x0000000423237824 */ /* 0x000fe200078e00ff */
[----:B------:R-:W-:Y:S02]  /*3d90*/  LOP3.LUT R45, R34, 0x3030303, RZ, 0xc0, !PT ;  /* 0x03030303222d7812 */ /* 0x000fe400078ec0ff */
[----:B--2---:R-:W-:Y:S01]  /*3da0*/  SHF.R.S32.HI R46, RZ, UR5, R43 ;  /* 0x00000005ff2e7c19 */ /* 0x004fe2000801142b */
[----:B------:R-:W0:Y:S01]  /*3db0*/  LDS R34, [R40+0xc] ;  /* 0x00000c0028227984 */ /* 0x000e220000000800 */
[----:B---3--:R-:W-:Y:S02]  /*3dc0*/  SHF.R.S32.HI R43, RZ, UR17, R41 ;  /* 0x00000011ff2b7c19 */ /* 0x008fe40008011429 */
[----:B------:R-:W-:Y:S01]  /*3dd0*/  LOP3.LUT R44, R35, 0x4040404, RZ, 0xc0, !PT ;  /* 0x04040404232c7812 */ /* 0x000fe200078ec0ff */
[----:B------:R-:W-:Y:S01]  /*3de0*/  IMAD.SHL.U32 R46, R46, 0x4, RZ ;  /* 0x000000042e2e7824 */ /* 0x000fe200078e00ff */
[----:B------:R-:W-:Y:S01]  /*3df0*/  LOP3.LUT R35, R45, 0x80808080, RZ, 0xfc, !PT ;  /* 0x808080802d237812 */ /* 0x000fe200078efcff */
[----:B------:R-:W-:Y:S01]  /*3e00*/  LDS R41, [R40+0x10] ;  /* 0x0000100028297984 */ /* 0x000fe20000000800 */
[----:B------:R-:W-:-:S02]  /*3e10*/  LOP3.LUT R43, R43, 0x3030303, RZ, 0xc0, !PT ;  /* 0x030303032b2b7812 */ /* 0x000fc400078ec0ff */
        /* <DEDUP_REMOVED lines=10> */
[----:B------:R-:W-:Y:S02]  /*3ec0*/  LOP3.LUT R48, R47, 0x80808080, R48, 0x6, !PT ;  /* 0x808080802f307812 */ /* 0x000fe400078e0630 */
[----:B------:R-:W-:Y:S02]  /*3ed0*/  PRMT R46, R46, 0xba98, RZ ;  /* 0x0000ba982e2e7816 */ /* 0x000fe400000000ff */
[----:B------:R-:W-:Y:S02]  /*3ee0*/  PRMT R43, R43, 0xba98, RZ ;  /* 0x0000ba982b2b7816 */ /* 0x000fe400000000ff */
[----:B------:R-:W-:Y:S02]  /*3ef0*/  LOP3.LUT R47, R47, 0x7f7f7f7f, R50, 0x60, !PT ;  /* 0x7f7f7f7f2f2f7812 */ /* 0x000fe400078e6032 */
[----:B------:R-:W-:-:S02]  /*3f00*/  LOP3.LUT R45, R46, 0x80808080, R45, 0x6, !PT ;  /* 0x808080802e2d7812 */ /* 0x000fc400078e062d */
[----:B------:R-:W-:Y:S02]  /*3f10*/  LOP3.LUT R46, R46, 0x7f7f7f7f, R43, 0x60, !PT ;  /* 0x7f7f7f7f2e2e7812 */ /* 0x000fe400078e602b */
[----:B------:R-:W-:Y:S01]  /*3f20*/  LOP3.LUT R47, R48, R47, RZ, 0xfc, !PT ;  /* 0x0000002f302f7212 */ /* 0x000fe200078efcff */
[----:B------:R-:W-:Y:S01]  /*3f30*/  LDS R43, [R29+0x14] ;  /* 0x000014001d2b7984 */ /* 0x000fe20000000800 */
[----:B------:R-:W-:Y:S02]  /*3f40*/  LOP3.LUT R46, R45, R46, RZ, 0xfc, !PT ;  /* 0x0000002e2d2e7212 */ /* 0x000fe400078efcff */
[----:B----4-:R-:W-:Y:S01]  /*3f50*/  SHF.R.S32.HI R45, RZ, UR5, R42 ;  /* 0x00000005ff2d7c19 */ /* 0x010fe2000801142a */
[----:B-----5:R-:W-:Y:S01]  /*3f60*/  IDP.4A.S8.S8 R47, R47, R26, RZ ;  /* 0x0000001a2f2f7226 */ /* 0x020fe200000006ff */
[----:B------:R-:W-:Y:S01]  /*3f70*/  SHF.R.S32.HI R26, RZ, UR17, R39 ;  /* 0x00000011ff1a7c19 */ /* 0x000fe20008011427 */
[----:B------:R-:W3:Y:S02]  /*3f80*/  LDS R42, [R40+0x14] ;  /* 0x00001400282a7984 */ /* 0x000ee40000000800 */
[----:B------:R-:W-:Y:S01]  /*3f90*/  IMAD.SHL.U32 R45, R45, 0x4, RZ ;  /* 0x000000042d2d7824 */ /* 0x000fe200078e00ff */
[----:B------:R-:W-:Y:S01]  /*3fa0*/  LOP3.LUT R26, R26, 0x3030303, RZ, 0xc0, !PT ;  /* 0x030303031a1a7812 */ /* 0x000fe200078ec0ff */
[----:B------:R-:W-:Y:S01]  /*3fb0*/  IDP.4A.S8.S8 R39, R46, R27, R47 ;  /* 0x0000001b2e277226 */ /* 0x000fe2000000062f */
[----:B0-----:R-:W-:-:S02]  /*3fc0*/  SHF.R.S32.HI R47, RZ, UR5, R34 ;  /* 0x00000005ff2f7c19 */ /* 0x001fc40008011422 */
[----:B------:R-:W-:Y:S02]  /*3fd0*/  LOP3.LUT R45, R45, 0x4040404, RZ, 0xc0, !PT ;  /* 0x040404042d2d7812 */ /* 0x000fe400078ec0ff */
[----:B------:R-:W-:Y:S01]  /*3fe0*/  LOP3.LUT R46, R26, 0x80808080, RZ, 0xfc, !PT ;  /* 0x808080801a2e7812 */ /* 0x000fe200078efcff */
[----:B------:R-:W-:Y:S01]  /*3ff0*/  IMAD.SHL.U32 R47, R47, 0x4, RZ ;  /* 0x000000042f2f7824 */ /* 0x000fe200078e00ff */
[----:B-1----:R-:W-:Y:S02]  /*4000*/  SHF.R.S32.HI R34, RZ, UR17, R35 ;  /* 0x00000011ff227c19 */ /* 0x002fe40008011423 */
[----:B------:R-:W-:Y:S01]  /*4010*/  SHF.R.S32.HI R48, RZ, UR5, R41 ;  /* 0x00000005ff307c19 */ /* 0x000fe20008011429 */
[----:B------:R-:W-:Y:S01]  /*4020*/  IMAD.IADD R27, R46, 0x1, -R45 ;  /* 0x000000012e1b7824 */ /* 0x000fe200078e0a2d */
[----:B------:R-:W-:Y:S02]  /*4030*/  LOP3.LUT R34, R34, 0x3030303, RZ, 0xc0, !PT ;  /* 0x0303030322227812 */ /* 0x000fe400078ec0ff */
[----:B--2---:R-:W-:Y:S01]  /*4040*/  SHF.R.S32.HI R44, RZ, UR17, R44 ;  /* 0x00000011ff2c7c19 */ /* 0x004fe2000801142c */
[----:B------:R-:W-:Y:S01]  /*4050*/  IMAD.SHL.U32 R35, R48, 0x4, RZ ;  /* 0x0000000430237824 */ /* 0x000fe200078e00ff */
[----:B------:R-:W-:-:S02]  /*4060*/  LOP3.LUT R41, R45, R26, R27, 0x64, !PT ;  /* 0x0000001a2d297212 */ /* 0x000fc400078e641b */
[----:B------:R-:W-:Y:S02]  /*4070*/  LOP3.LUT R45, R47, 0x4040404, RZ, 0xc0, !PT ;  /* 0x040404042f2d7812 */ /* 0x000fe400078ec0ff */
[----:B------:R-:W-:Y:S02]  /*4080*/  PRMT R46, R41, 0xba98, RZ ;  /* 0x0000ba98292e7816 */ /* 0x000fe400000000ff */
[----:B------:R-:W-:Y:S02]  /*4090*/  PRMT R41, R26, 0xba98, RZ ;  /* 0x0000ba981a297816 */ /* 0x000fe400000000ff */
[----:B------:R-:W-:Y:S02]  /*40a0*/  LOP3.LUT R26, R34, 0x80808080, RZ, 0xfc, !PT ;  /* 0x80808080221a7812 */ /* 0x000fe400078efcff */
[----:B------:R-:W-:Y:S02]  /*40b0*/  LOP3.LUT R44, R44, 0x3030303, RZ, 0xc0, !PT ;  /* 0x030303032c2c7812 */ /* 0x000fe400078ec0ff */
[----:B------:R-:W-:-:S02]  /*40c0*/  LOP3.LUT R27, R46, 0x80808080, R27, 0x6, !PT ;  /* 0x808080802e1b7812 */ /* 0x000fc400078e061b */
[----:B------:R-:W-:Y:S01]  /*40d0*/  LOP3.LUT R46, R46, 0x7f7f7f7f, R41, 0x60, !PT ;  /* 0x7f7f7f7f2e2e7812 */ /* 0x000fe200078e6029 */
[----:B------:R-:W-:Y:S01]  /*40e0*/  IMAD.IADD R41, R26, 0x1, -R45 ;  /* 0x000000011a297824 */ /* 0x000fe200078e0a2d */
[----:B------:R-:W-:Y:S02]  /*40f0*/  LOP3.LUT R48, R35, 0x4040404, RZ, 0xc0, !PT ;  /* 0x0404040423307812 */ /* 0x000fe400078ec0ff */
[----:B------:R-:W-:Y:S02]  /*4100*/  LOP3.LUT R35, R44, 0x80808080, RZ, 0xfc, !PT ;  /* 0x808080802c237812 */ /* 0x000fe400078efcff */
[----:B------:R-:W-:Y:S02]  /*4110*/  LOP3.LUT R26, R45, R34, R41, 0x64, !PT ;  /* 0x000000222d1a7212 */ /* 0x000fe400078e6429 */
[----:B------:R-:W-:Y:S01]  /*4120*/  PRMT R47, R34, 0xba98, RZ ;  /* 0x0000ba98222f7816 */ /* 0x000fe200000000ff */
[----:B------:R-:W-:Y:S01]  /*4130*/  IMAD.IADD R45, R35, 0x1, -R48 ;  /* 0x00000001232d7824 */ /* 0x000fe200078e0a30 */
[----:B------:R-:W-:-:S02]  /*4140*/  LOP3.LUT R35, R27, R46, RZ, 0xfc, !PT ;  /* 0x0000002e1b237212 */ /* 0x000fc400078efcff */
[----:B------:R-:W-:Y:S02]  /*4150*/  PRMT R46, R26, 0xba98, RZ ;  /* 0x0000ba981a2e7816 */ /* 0x000fe400000000ff */
[----:B------:R-:W-:Y:S01]  /*4160*/  LOP3.LUT R48, R48, R44, R45, 0x64, !PT ;  /* 0x0000002c30307212 */ /* 0x000fe200078e642d */
[----:B------:R-:W0:Y:S01]  /*4170*/  LDS.64 R26, [R38+0x10] ;  /* 0x00001000261a7984 */ /* 0x000e220000000a00 */
[----:B------:R-:W-:Y:S02]  /*4180*/  LOP3.LUT R34, R46, 0x7f7f7f7f, R47, 0x60, !PT ;  /* 0x7f7f7f7f2e227812 */ /* 0x000fe400078e602f */
[----:B------:R-:W-:Y:S02]  /*4190*/  PRMT R48, R48, 0xba98, RZ ;  /* 0x0000ba9830307816 */ /* 0x000fe400000000ff */
[----:B---3--:R-:W-:Y:S02]  /*41a0*/  SHF.R.S32.HI R42, RZ, UR5, R42 ;  /* 0x00000005ff2a7c19 */ /* 0x008fe4000801142a */
[----:B------:R-:W-:-:S02]  /*41b0*/  PRMT R47, R44, 0xba98, RZ ;  /* 0x0000ba982c2f7816 */ /* 0x000fc400000000ff */
[----:B------:R-:W1:Y:S01]  /*41c0*/  LDS R44, [R40+0x18] ;  /* 0x00001800282c7984 */ /* 0x000e620000000800 */
[----:B------:R-:W-:Y:S01]  /*41d0*/  LOP3.LUT R41, R46, 0x80808080, R41, 0x6, !PT ;  /* 0x808080802e297812 */ /* 0x000fe200078e0629 */
[----:B------:R-:W-:Y:S01]  /*41e0*/  IMAD.SHL.U32 R42, R42, 0x4, RZ ;  /* 0x000000042a2a7824 */ /* 0x000fe200078e00ff */
[C---:B------:R-:W-:Y:S02]  /*41f0*/  LOP3.LUT R46, R48.reuse, 0x80808080, R45, 0x6, !PT ;  /* 0x80808080302e7812 */ /* 0x040fe400078e062d */
[----:B------:R-:W-:Y:S01]  /*4200*/  SHF.R.S32.HI R43, RZ, UR17, R43 ;  /* 0x00000011ff2b7c19 */ /* 0x000fe2000801142b */
[----:B------:R-:W2:Y:S01]  /*4210*/  LDS R45, [R29+0x18] ;  /* 0x000018001d2d7984 */ /* 0x000ea20000000800 */
[----:B------:R-:W-:Y:S02]  /*4220*/  LOP3.LUT R47, R48, 0x7f7f7f7f, R47, 0x60, !PT ;  /* 0x7f7f7f7f302f7812 */ /* 0x000fe400078e602f */
[----:B------:R-:W-:Y:S02]  /*4230*/  LOP3.LUT R48, R43, 0x3030303, RZ, 0xc0, !PT ;  /* 0x030303032b307812 */ /* 0x000fe400078ec0ff */
[----:B------:R-:W-:Y:S01]  /*4240*/  LOP3.LUT R49, R42, 0x4040404, RZ, 0xc0, !PT ;  /* 0x040404042a317812 */ /* 0x000fe200078ec0ff */
[----:B------:R-:W3:Y:S01]  /*4250*/  LDS R43, [R29+0x1c] ;  /* 0x00001c001d2b7984 */ /* 0x000ee20000000800 */
[----:B------:R-:W-:-:S02]  /*4260*/  LOP3.LUT R50, R48, 0x80808080, RZ, 0xfc, !PT ;  /* 0x8080808030327812 */ /* 0x000fc400078efcff */
[----:B------:R-:W-:Y:S01]  /*4270*/  LOP3.LUT R47, R46, R47, RZ, 0xfc, !PT ;  /* 0x0000002f2e2f7212 */ /* 0x000fe200078efcff */
[----:B------:R4:W5:Y:S01]  /*4280*/  LDS R42, [R40+0x1c] ;  /* 0x00001c00282a7984 */ /* 0x0009620000000800 */
[----:B------:R-:W-:Y:S01]  /*4290*/  IMAD.U32 R46, RZ, RZ, UR16 ;  /* 0x00000010ff2e7e24 */ /* 0x000fe2000f8e00ff */
[----:B------:R-:W-:Y:S01]  /*42a0*/  LOP3.LUT R34, R41, R34, RZ, 0xfc, !PT ;  /* 0x0000002229227212 */ /* 0x000fe200078efcff */
[----:B------:R-:W-:-:S05]  /*42b0*/  IMAD.IADD R50, R50, 0x1, -R49 ;  /* 0x0000000132327824 */ /* 0x000fca00078e0a31 */
[--C-:B------:R-:W-:Y:S01]  /*42c0*/  LOP3.LUT R49, R49, R48, R50.reuse, 0x64, !PT ;  /* 0x0000003031317212 */ /* 0x100fe200078e6432 */
[----:B----4-:R-:W-:Y:S01]  /*42d0*/  IMAD R40, R46, 0x4, R11 ;  /* 0x000000042e287824 */ /* 0x010fe200078e020b */
[----:B------:R-:W-:Y:S02]  /*42e0*/  PRMT R48, R48, 0xba98, RZ ;  /* 0x0000ba9830307816 */ /* 0x000fe400000000ff */
[----:B------:R-:W-:Y:S02]  /*42f0*/  PRMT R49, R49, 0xba98, RZ ;  /* 0x0000ba9831317816 */ /* 0x000fe400000000ff */
[----:B------:R-:W-:Y:S01]  /*4300*/  LEA R51, R40, UR10, 0x2 ;  /* 0x0000000a28337c11 */ /* 0x000fe2000f8e10ff */
[----:B0-----:R-:W-:Y:S01]  /*4310*/  IDP.4A.S8.S8 R47, R47, R26, RZ ;  /* 0x0000001a2f2f7226 */ /* 0x001fe200000006ff */
[C---:B------:R-:W-:Y:S02]  /*4320*/  LOP3.LUT R50, R49.reuse, 0x80808080, R50, 0x6, !PT ;  /* 0x8080808031327812 */ /* 0x040fe400078e0632 */
[----:B------:R-:W-:Y:S01]  /*4330*/  LOP3.LUT R49, R49, 0x7f7f7f7f, R48, 0x60, !PT ;  /* 0x7f7f7f7f31317812 */ /* 0x000fe200078e6030 */
[----:B------:R-:W-:Y:S01]  /*4340*/  VIADD R48, R17, UR16 ;  /* 0x0000001011307c36 */ /* 0x000fe20008000000 */
[----:B------:R-:W-:Y:S02]  /*4350*/  LDS.S8 R40, [R51+UR18] ;  /* 0x0000001233287984 */ /* 0x000fe40008000200 */
[----:B------:R-:W-:-:S02]  /*4360*/  LOP3.LUT R50, R50, R49, RZ, 0xfc, !PT ;  /* 0x0000003132327212 */ /* 0x000fc400078efcff */
[----:B------:R-:W-:Y:S01]  /*4370*/  SHF.R.S32.HI R49, RZ, 0x1f, R28 ;  /* 0x0000001fff317819 */ /* 0x000fe2000001141c */
[----:B------:R-:W-:Y:S01]  /*4380*/  LDS.S8 R46, [R51+UR18+0x1] ;  /* 0x00000112332e7984 */ /* 0x000fe20008000200 */
[----:B------:R-:W-:Y:S01]  /*4390*/  LEA R48, R48, UR7, 0x2 ;  /* 0x0000000730307c11 */ /* 0x000fe2000f8e10ff */
[----:B------:R-:W-:Y:S01]  /*43a0*/  IDP.4A.S8.S8 R47, R50, R27, R47 ;  /* 0x0000001b322f7226 */ /* 0x000fe2000000062f */
[----:B-1----:R-:W-:Y:S01]  /*43b0*/  SHF.R.S32.HI R50, RZ, UR5, R44 ;  /* 0x00000005ff327c19 */ /* 0x002fe2000801142c */
[----:B------:R-:W0:Y:S01]  /*43c0*/  LDS.64 R26, [R38+0x8] ;  /* 0x00000800261a7984 */ /* 0x000e220000000a00 */
[----:B--2---:R-:W-:Y:S02]  /*43d0*/  SHF.R.S32.HI R44, RZ, UR17, R45 ;  /* 0x00000011ff2c7c19 */ /* 0x004fe4000801142d */
[----:B------:R-:W-:Y:S01]  /*43e0*/  LEA.HI R49, R49, R28, RZ, 0x3 ;  /* 0x0000001c31317211 */ /* 0x000fe200078f18ff */
[----:B------:R-:W-:Y:S01]  /*43f0*/  IMAD.SHL.U32 R45, R50, 0x4, RZ ;  /* 0x00000004322d7824 */ /* 0x000fe200078e00ff */
[----:B------:R1:W2:Y:S01]  /*4400*/  LDS.64 R28, [R38+0x18] ;  /* 0x00001800261c7984 */ /* 0x0002a20000000a00 */
[----:B------:R-:W-:-:S02]  /*4410*/  LOP3.LUT R44, R44, 0x3030303, RZ, 0xc0, !PT ;  /* 0x030303032c2c7812 */ /* 0x000fc400078ec0ff */
[----:B------:R-:W-:Y:S01]  /*4420*/  SHF.R.S32.HI R52, RZ, 0x3, R49 ;  /* 0x00000003ff347819 */ /* 0x000fe20000011431 */
[----:B------:R-:W-:Y:S01]  /*4430*/  LDS R48, [R48] ;  /* 0x0000000030307984 */ /* 0x000fe20000000800 */
[----:B---3--:R-:W-:Y:S02]  /*4440*/  SHF.R.S32.HI R43, RZ, UR17, R43 ;  /* 0x00000011ff2b7c19 */ /* 0x008fe4000801142b */
[----:B-----5:R-:W-:Y:S02]  /*4450*/  SHF.R.S32.HI R49, RZ, UR5, R42 ;  /* 0x00000005ff317c19 */ /* 0x020fe4000801142a */
[----:B------:R-:W-:Y:S02]  /*4460*/  LOP3.LUT R42, R45, 0x4040404, RZ, 0xc0, !PT ;  /* 0x040404042d2a7812 */ /* 0x000fe400078ec0ff */
[----:B------:R-:W-:Y:S01]  /*4470*/  LOP3.LUT R45, R44, 0x80808080, RZ, 0xfc, !PT ;  /* 0x808080802c2d7812 */ /* 0x000fe200078efcff */
[----:B------:R-:W-:Y:S01]  /*4480*/  IMAD.SHL.U32 R49, R49, 0x4, RZ ;  /* 0x0000000431317824 */ /* 0x000fe200078e00ff */
[----:B------:R-:W-:-:S02]  /*4490*/  LEA R50, R52, UR8, 0x2 ;  /* 0x0000000834327c11 */ /* 0x000fc4000f8e10ff */
[----:B-1----:R-:W-:Y:S01]  /*44a0*/  LOP3.LUT R38, R43, 0x3030303, RZ, 0xc0, !PT ;  /* 0x030303032b267812 */ /* 0x002fe200078ec0ff */
[----:B------:R-:W-:Y:S01]  /*44b0*/  IMAD.IADD R45, R45, 0x1, -R42 ;  /* 0x000000012d2d7824 */ /* 0x000fe200078e0a2a */
[----:B------:R-:W-:Y:S01]  /*44c0*/  LOP3.LUT R49, R49, 0x4040404, RZ, 0xc0, !PT ;  /* 0x0404040431317812 */ /* 0x000fe200078ec0ff */
[----:B------:R-:W1:Y:S01]  /*44d0*/  LDS R43, [R50] ;  /* 0x00000000322b7984 */ /* 0x000e620000000800 */
[----:B------:R-:W-:Y:S02]  /*44e0*/  LOP3.LUT R53, R38, 0x80808080, RZ, 0xfc, !PT ;  /* 0x8080808026357812 */ /* 0x000fe400078efcff */
[----:B------:R-:W-:Y:S02]  /*44f0*/  LOP3.LUT R42, R42, R44, R45, 0x64, !PT ;  /* 0x0000002c2a2a7212 */ /* 0x000fe400078e642d */
[----:B------:R-:W-:Y:S02]  /*4500*/  PRMT R51, R44, 0xba98, RZ ;  /* 0x0000ba982c337816 */ /* 0x000fe400000000ff */
[----:B------:R-:W-:Y:S01]  /*4510*/  PRMT R52, R42, 0xba98, RZ ;  /* 0x0000ba982a347816 */ /* 0x000fe200000000ff */
[----:B------:R-:W-:-:S03]  /*4520*/  IMAD.IADD R42, R53, 0x1, -R49 ;  /* 0x00000001352a7824 */ /* 0x000fc600078e0a31 */
[C---:B------:R-:W-:Y:S02]  /*4530*/  LOP3.LUT R44, R52.reuse, 0x80808080, R45, 0x6, !PT ;  /* 0x80808080342c7812 */ /* 0x040fe400078e062d */
[--C-:B------:R-:W-:Y:S02]  /*4540*/  LOP3.LUT R49, R49, R38, R42.reuse, 0x64, !PT ;  /* 0x0000002631317212 */ /* 0x100fe400078e642a */
[----:B------:R-:W-:Y:S02]  /*4550*/  LOP3.LUT R51, R52, 0x7f7f7f7f, R51, 0x60, !PT ;  /* 0x7f7f7f7f34337812 */ /* 0x000fe400078e6033 */
[----:B------:R-:W-:Y:S01]  /*4560*/  PRMT R49, R49, 0xba98, RZ ;  /* 0x0000ba9831317816 */ /* 0x000fe200000000ff */
[----:B0-----:R-:W-:Y:S01]  /*4570*/  IDP.4A.S8.S8 R26, R35, R26, R39 ;  /* 0x0000001a231a7226 */ /* 0x001fe20000000627 */
[----:B------:R-:W-:Y:S02]  /*4580*/  PRMT R38, R38, 0xba98, RZ ;  /* 0x0000ba9826267816 */ /* 0x000fe400000000ff */
[----:B------:R-:W-:Y:S01]  /*4590*/  LOP3.LUT R42, R49, 0x80808080, R42, 0x6, !PT ;  /* 0x80808080312a7812 */ /* 0x000fe200078e062a */
[----:B------:R-:W-:Y:S01]  /*45a0*/  IDP.4A.S8.S8 R27, R34, R27, R26 ;  /* 0x0000001b221b7226 */ /* 0x000fe2000000061a */
[----:B------:R-:W-:-:S02]  /*45b0*/  LOP3.LUT R44, R44, R51, RZ, 0xfc, !PT ;  /* 0x000000332c2c7212 */ /* 0x000fc400078efcff */
[----:B------:R-:W-:Y:S01]  /*45c0*/  LOP3.LUT R49, R49, 0x7f7f7f7f, R38, 0x60, !PT ;  /* 0x7f7f7f7f31317812 */ /* 0x000fe200078e6026 */
[----:B------:R-:W-:Y:S02]  /*45d0*/  IMAD R27, R27, R40, RZ ;  /* 0x000000281b1b7224 */ /* 0x000fe400078e02ff */
[----:B--2---:R-:W-:Y:S01]  /*45e0*/  IDP.4A.S8.S8 R28, R44, R28, R47 ;  /* 0x0000001c2c1c7226 */ /* 0x004fe2000000062f */
[----:B------:R-:W-:-:S05]  /*45f0*/  LOP3.LUT R42, R42, R49, RZ, 0xfc, !PT ;  /* 0x000000312a2a7212 */ /* 0x000fca00078efcff */
[----:B------:R-:W-:-:S04]  /*4600*/  IDP.4A.S8.S8 R28, R42, R29, R28 ;  /* 0x0000001d2a1c7226 */ /* 0x000fc8000000061c */
[----:B------:R-:W-:Y:S02]  /*4610*/  IMAD R27, R28, R46, R27 ;  /* 0x0000002e1c1b7224 */ /* 0x000fe400078e021b */
[----:B-1----:R-:W-:-:S03]  /*4620*/  FMUL.FTZ R43, R43, R48 ;  /* 0x000000302b2b7220 */ /* 0x002fc60000410000 */
[----:B------:R-:W-:-:S05]  /*4630*/  I2FP.F32.S32 R27, R27 ;  /* 0x0000001b001b7245 */ /* 0x000fca0000201400 */
[----:B------:R-:W-:Y:S01]  /*4640*/  FFMA.FTZ R32, R43, R27, R32 ;  /* 0x0000001b2b207223 */ /* 0x000fe20000010020 */
[----:B------:R-:W-:Y:S06]  /*4650*/  @!P0 BRA `(.L_x_328) ;  /* 0xfffffff4004c8947 */ /* 0x000fec000383ffff */
[----:B------:R-:W-:Y:S06]  /*4660*/  BAR.SYNC.DEFER_BLOCKING 0x0 ;  /* 0x0000000000007b1d */ /* 0x000fec0000010000 */
.L_x_324:
[----:B------:R-:W-:-:S06]  /*4670*/  UIADD3 UR4, UR4, 0x2, URZ ;  /* 0x0000000204047890 */ /* 0x000fcc000fffe03f */
[----:B------:R-:W-:-:S13]  /*4680*/  ISETP.LE.AND P0, PT, R3, UR4, PT ;  /* 0x0000000403007c0c */ /* 0x000fda000bf03270 */
[----:B------:R-:W-:Y:S05]  /*4690*/  @!P0 BRA `(.L_x_329) ;  /* 0xffffffc0009c8947 */ /* 0x000fea000383ffff */
.L_x_323:
[----:B------:R-:W-:Y:S01]  /*46a0*/  ULDC UR4, c[0x0][0x258] ;  /* 0x0000960000047ab9 */ /* 0x000fe20000000800 */
[----:B------:R-:W-:Y:S02]  /*46b0*/  ULDC UR5, c[0x0][0x24c] ;  /* 0x0000930000057ab9 */ /* 0x000fe40000000800 */
[----:B------:R-:W-:-:S06]  /*46c0*/  UIMAD UR4, UR4, UR5, URZ ;  /* 0x00000005040472a4 */ /* 0x000fcc000f8e023f */
[----:B-----5:R-:W-:-:S13]  /*46d0*/  ISETP.GE.AND P0, PT, R33, UR4, PT ;  /* 0x0000000421007c0c */ /* 0x020fda000bf06270 */
[----:B------:R-:W-:Y:S05]  /*46e0*/  @P0 EXIT ;  /* 0x000000000000094d */ /* 0x000fea0003800000 */
[----:B0-----:R-:W0:Y:S01]  /*46f0*/  S2R R0, SR_CTAID.X ;  /* 0x0000000000007919 */ /* 0x001e220000002500 */
        /* <DEDUP_REMOVED lines=11> */
.L_x_330:
        /* <DEDUP_REMOVED lines=13> */
.L_x_1266:


//--------------------- .text._Z8moe_q2_KIN3c108BFloat16ELb1EEvPKvS3_PT_PKiS7_S7_iiiiiii --------------------------
	.section	.text._Z8moe_q2_KIN3c108BFloat16ELb1EEvPKvS3_PT_PKiS7_S7_iiiiiii,"ax",@progbits
	.align	128
.text._Z8moe_q2_KIN3c108BFloat16ELb1EEvPKvS3_PT_PKiS7_S7_iiiiiii:
        .type           _Z8moe_q2_KIN3c108BFloat16ELb1EEvPKvS3_PT_PKiS7_S7_iiiiiii,@function
        .size           _Z8moe_q2_KIN3c108BFloat16ELb1EEvPKvS3_PT_PKiS7_S7_iiiiiii,(.L_x_1267 - _Z8moe_q2_KIN3c108BFloat16ELb1EEvPKvS3_PT_PKiS7_S7_iiiiiii)
        .other          _Z8moe_q2_KIN3c108BFloat16ELb1EEvPKvS3_PT_PKiS7_S7_iiiiiii,@"STO_CUDA_ENTRY STV_DEFAULT"
_Z8moe_q2_KIN3c108BFloat16ELb1EEvPKvS3_PT_PKiS7_S7_iiiiiii:
        /* <DEDUP_REMOVED lines=33> */
[----:B------:R-:W-:Y:S01]  /*0210*/  UMOV UR6, 0x400 ;  /* 0x0000040000067882 */ /* 0x000fe20000000000 */
[----:B------:R-:W-:Y:S01]  /*0220*/  USHF.R.S32.HI UR13, URZ, 0x1f, UR18 ;  /* 0x0000001f3f0d7899 */ /* 0x000fe20008011412 */
[----:B------:R-:W-:Y:S01]  /*0230*/  HFMA2.MMA R57, -RZ, RZ, 0, 0 ;  /* 0x00000000ff397435 */ /* 0x000fe200000001ff */
[----:B------:R-:W2:Y:S01]  /*0240*/  LDC R7, c[0x0][0x248] ;  /* 0x00009200ff077b82 */ /* 0x000ea20000000800 */
[----:B------:R-:W-:-:S02]  /*0250*/  UIADD3 UR9, UR6, 0x17a8, URZ ;  /* 0x000017a806097890 */ /* 0x000fc4000fffe03f */
[----:B------:R-:W-:Y:S01]  /*0260*/  UIADD3 UR10, UR6, 0x1188, URZ ;  /* 0x00001188060a7890 */ /* 0x000fe2000fffe03f */
[----:B------:R-:W-:Y:S01]  /*0270*/  ULDC.64 UR16, c[0x0][0x210] ;  /* 0x0000840000107ab9 */ /* 0x000fe20000000a00 */
[----:B------:R-:W-:-:S03]  /*0280*/  ULEA.HI UR13, UR13, UR18, URZ, 0x5 ;  /* 0x000000120d0d7291 */ /* 0x000fc6000f8f283f */
[----:B------:R-:W3:Y:S01]  /*0290*/  S2UR UR11, SR_CgaCtaId ;  /* 0x00000000000b79c3 */ /* 0x000ee20000008800 */
[----:B------:R-:W-:Y:S01]  /*02a0*/  ULDC UR20, c[0x0][0x244] ;  /* 0x0000910000147ab9 */ /* 0x000fe20000000800 */
[----:B------:R-:W-:Y:S01]  /*02b0*/  USHF.R.S32.HI UR13, URZ, 0x5, UR13 ;  /* 0x000000053f0d7899 */ /* 0x000fe2000801140d */
[----:B------:R-:W-:Y:S01]  /*02c0*/  ULDC UR18, c[0x0][0x24c] ;  /* 0x0000930000127ab9 */ /* 0x000fe20000000800 */
[----:B-1----:R-:W-:-:S04]  /*02d0*/  USHF.L.U32 UR5, UR5, 0x5, URZ ;  /* 0x0000000505057899 */ /* 0x002fc8000800063f */
[----:B------:R-:W-:Y:S02]  /*02e0*/  ULOP3.LUT UR7, URZ, UR5, URZ, 0x33, !UPT ;  /* 0x000000053f077292 */ /* 0x000fe4000f8e333f */
[----:B------:R-:W-:Y:S01]  /*02f0*/  UIMAD UR5, UR5, UR12, URZ ;  /* 0x0000000c050572a4 */ /* 0x000fe2000f8e023f */
[CC--:B0-----:R-:W-:Y:S02]  /*0300*/  LEA.HI R18, R0.reuse, R0.reuse, RZ, 0x1 ;  /* 0x0000000000127211 */ /* 0x0c1fe400078f08ff */
[----:B------:R-:W-:Y:S02]  /*0310*/  SHF.R.S32.HI R25, RZ, 0x1f, R0 ;  /* 0x0000001fff197819 */ /* 0x000fe40000011400 */
[----:B------:R-:W-:Y:S02]  /*0320*/  SHF.R.S32.HI R3, RZ, 0x1, R18 ;  /* 0x00000001ff037819 */ /* 0x000fe40000011412 */
[----:B------:R-:W-:Y:S02]  /*0330*/  LOP3.LUT R4, R0, 0x3, RZ, 0xc0, !PT ;  /* 0x0000000300047812 */ /* 0x000fe400078ec0ff */
[----:B------:R-:W-:Y:S01]  /*0340*/  LEA R2, R28, R3, 0x4 ;  /* 0x000000031c027211 */ /* 0x000fe200078e20ff */
[----:B---3--:R-:W-:Y:S01]  /*0350*/  ULEA UR19, UR11, UR6, 0x18 ;  /* 0x000000060b137291 */ /* 0x008fe2000f8ec03f */
[----:B------:R-:W-:Y:S01]  /*0360*/  LEA.HI R5, R25, R0, RZ, 0x3 ;  /* 0x0000000019057211 */ /* 0x000fe200078f18ff */
[----:B------:R-:W-:Y:S01]  /*0370*/  ULEA UR9, UR11, UR9, 0x18 ;  /* 0x000000090b097291 */ /* 0x000fe2000f8ec03f */
[----:B------:R-:W-:Y:S01]  /*0380*/  SHF.R.S32.HI R3, RZ, 0x1f, R2 ;  /* 0x0000001fff037819 */ /* 0x000fe20000011402 */
[----:B------:R-:W-:Y:S01]  /*0390*/  ULEA UR10, UR11, UR10, 0x18 ;  /* 0x0000000a0b0a7291 */ /* 0x000fe2000f8ec03f */
[----:B------:R-:W-:-:S02]  /*03a0*/  LOP3.LUT R33, R33, 0xfffffffc, R4, 0xe2, !PT ;  /* 0xfffffffc21217812 */ /* 0x000fc400078ee204 */
[----:B------:R-:W-:Y:S01]  /*03b0*/  LEA.HI R4, R3, R2, RZ, 0x5 ;  /* 0x0000000203047211 */ /* 0x000fe200078f28ff */
[----:B--2---:R-:W-:Y:S01]  /*03c0*/  VIADD R3, R7, UR7 ;  /* 0x0000000707037c36 */ /* 0x004fe20008000000 */
[C---:B------:R-:W-:Y:S01]  /*03d0*/  LEA.HI.SX32 R6, R5.reuse, R6, 0x1d ;  /* 0x0000000605067211 */ /* 0x040fe200078feaff */
[----:B------:R-:W-:Y:S01]  /*03e0*/  ULDC UR7, c[0x0][0x240] ;  /* 0x0000900000077ab9 */ /* 0x000fe20000000800 */
[----:B------:R-:W-:Y:S01]  /*03f0*/  LOP3.LUT R4, R4, 0xffffffe0, RZ, 0xc0, !PT ;  /* 0xffffffe004047812 */ /* 0x000fe200078ec0ff */
[----:B------:R-:W-:Y:S01]  /*0400*/  UIMAD UR4, UR4, UR7, URZ ;  /* 0x00000007040472a4 */ /* 0x000fe2000f8e023f */
[----:B------:R-:W-:Y:S01]  /*0410*/  LOP3.LUT R5, R5, 0xfffffff8, RZ, 0xc0, !PT ;  /* 0xfffffff805057812 */ /* 0x000fe200078ec0ff */
[----:B------:R-:W-:Y:S01]  /*0420*/  UIADD3 UR7, UR6, 0x1080, URZ ;  /* 0x0000108006077890 */ /* 0x000fe2000fffe03f */
[----:B------:R-:W-:Y:S01]  /*0430*/  VIMNMX R21, R3, R6, PT ;  /* 0x0000000603157248 */ /* 0x000fe20003fe0100 */
[----:B------:R-:W-:Y:S01]  /*0440*/  UIADD3 UR6, UR6, 0x15a8, URZ ;  /* 0x000015a806067890 */ /* 0x000fe2000fffe03f */
[--C-:B------:R-:W-:Y:S01]  /*0450*/  VIADDMNMX R23, R6, 0x10, R3.reuse, PT ;  /* 0x0000001006177846 */ /* 0x100fe20003800103 */
[----:B------:R-:W-:Y:S01]  /*0460*/  ULEA UR8, UR11, UR7, 0x18 ;  /* 0x000000070b087291 */ /* 0x000fe2000f8ec03f */
[--C-:B------:R-:W-:Y:S01]  /*0470*/  VIADDMNMX R24, R2, -R4, R3.reuse, PT ;  /* 0x8000000402187246 */ /* 0x100fe20003800103 */
[----:B------:R-:W-:Y:S01]  /*0480*/  ULEA UR6, UR11, UR6, 0x18 ;  /* 0x000000060b067291 */ /* 0x000fe2000f8ec03f */
[C---:B------:R-:W-:Y:S01]  /*0490*/  VIADDMNMX R43, R28.reuse, 0xc, R3, PT ;  /* 0x0000000c1c2b7846 */ /* 0x040fe20003800103 */
[----:B------:R-:W-:Y:S01]  /*04a0*/  IMAD R31, R23, UR12, RZ ;  /* 0x0000000c171f7c24 */ /* 0x000fe2000f8e02ff */
[----:B------:R-:W-:Y:S01]  /*04b0*/  IADD3 R5, -R5, R0, RZ ;  /* 0x0000000005057210 */ /* 0x000fe20007ffe1ff */
[----:B------:R-:W-:Y:S01]  /*04c0*/  UIADD3 UR16, UP0, UR4, UR16, URZ ;  /* 0x0000001004107290 */ /* 0x000fe2000ff1e03f */
[----:B------:R-:W-:Y:S01]  /*04d0*/  SHF.R.S32.HI R4, RZ, 0x1f, R21 ;  /* 0x0000001fff047819 */ /* 0x000fe20000011415 */
[----:B------:R-:W-:Y:S01]  /*04e0*/  IMAD R16, R43, UR12, RZ ;  /* 0x0000000c2b107c24 */ /* 0x000fe2000f8e02ff */
[----:B------:R-:W-:Y:S01]  /*04f0*/  SHF.R.S32.HI R6, RZ, 0x1f, R23 ;  /* 0x0000001fff067819 */ /* 0x000fe20000011417 */
[----:B------:R-:W-:Y:S01]  /*0500*/  ULEA.HI.X.SX32 UR17, UR4, UR17, 0x1, UP0 ;  /* 0x0000001104117291 */ /* 0x000fe200080f0e3f */
[----:B------:R-:W-:-:S02]  /*0510*/  VIADDMNMX R49, R28, 0x18, R3, PT ;  /* 0x000000181c317846 */ /* 0x000fc40003800103 */
[----:B------:R-:W-:Y:S01]  /*0520*/  LEA.HI R26, R25, R0, RZ, 0x4 ;  /* 0x00000000191a7211 */ /* 0x000fe200078f20ff */
[----:B------:R-:W-:Y:S01]  /*0530*/  UMOV UR4, URZ ;  /* 0x0000003f00047c82 */ /* 0x000fe20008000000 */
[----:B------:R-:W-:Y:S01]  /*0540*/  SHF.R.S32.HI R2, RZ, 0x1f, R5 ;  /* 0x0000001fff027819 */ /* 0x000fe20000011405 */
[----:B------:R-:W-:Y:S01]  /*0550*/  IMAD R32, R49, UR12, RZ ;  /* 0x0000000c31207c24 */ /* 0x000fe2000f8e02ff */
[----:B------:R-:W-:Y:S02]  /*0560*/  LEA.HI R4, R4, R21, RZ, 0x2 ;  /* 0x0000001504047211 */ /* 0x000fe400078f10ff */
[----:B------:R-:W-:Y:S02]  /*0570*/  LEA.HI R6, R6, R23, RZ, 0x2 ;  /* 0x0000001706067211 */ /* 0x000fe400078f10ff */
[----:B------:R-:W-:Y:S02]  /*0580*/  SHF.R.S32.HI R29, RZ, 0x4, R26 ;  /* 0x00000004ff1d7819 */ /* 0x000fe4000001141a */
[----:B------:R-:W-:-:S02]  /*0590*/  LEA.HI R20, R2, R5, RZ, 0x2 ;  /* 0x0000000502147211 */ /* 0x000fc400078f10ff */
[-C--:B------:R-:W-:Y:S02]  /*05a0*/  LEA.HI R36, R4, R5.reuse, RZ, 0x1e ;  /* 0x0000000504247211 */ /* 0x080fe400078ff0ff */
[----:B------:R-:W-:Y:S02]  /*05b0*/  LEA.HI R38, R6, R5, RZ, 0x1e ;  /* 0x0000000506267211 */ /* 0x000fe400078ff0ff */
[----:B------:R-:W-:Y:S01]  /*05c0*/  SHF.R.S32.HI R17, RZ, 0x1f, R29 ;  /* 0x0000001fff117819 */ /* 0x000fe2000001141d */
[----:B------:R-:W-:Y:S01]  /*05d0*/  IMAD R40, R21, 0x8, R36 ;  /* 0x0000000815287824 */ /* 0x000fe200078e0224 */
[--C-:B------:R-:W-:Y:S01]  /*05e0*/  VIADDMNMX R39, R28, 0x4, R3.reuse, PT ;  /* 0x000000041c277846 */ /* 0x100fe20003800103 */
[----:B------:R-:W-:Y:S01]  /*05f0*/  IMAD R42, R23, 0x8, R38 ;  /* 0x00000008172a7824 */ /* 0x000fe200078e0226 */
[----:B------:R-:W-:Y:S01]  /*0600*/  IADD3 R5, P3, R29, R16, RZ ;  /* 0x000000101d057210 */ /* 0x000fe20007f7e0ff */
[----:B------:R-:W-:Y:S01]  /*0610*/  IMAD R21, R21, UR12, RZ ;  /* 0x0000000c15157c24 */ /* 0x000fe2000f8e02ff */
[----:B------:R-:W-:Y:S01]  /*0620*/  LOP3.LUT R19, R18, 0xfffffffe, RZ, 0xc0, !PT ;  /* 0xfffffffe12137812 */ /* 0x000fe200078ec0ff */
[----:B------:R-:W-:Y:S01]  /*0630*/  IMAD R12, R39, UR12, RZ ;  /* 0x0000000c270c7c24 */ /* 0x000fe2000f8e02ff */
[----:B------:R-:W-:Y:S01]  /*0640*/  VIADDMNMX R41, R28, 0x8, R3, PT ;  /* 0x000000081c297846 */ /* 0x000fe20003800103 */
[----:B------:R-:W-:Y:S01]  /*0650*/  IMAD R38, R49, 0x21, R0 ;  /* 0x0000002131267824 */ /* 0x000fe200078e0200 */
[----:B------:R-:W-:Y:S01]  /*0660*/  IADD3 R8, P0, R29, R32, RZ ;  /* 0x000000201d087210 */ /* 0x000fe20007f1e0ff */
[----:B------:R-:W-:Y:S01]  /*0670*/  IMAD.IADD R23, R0, 0x1, -R19 ;  /* 0x0000000100177824 */ /* 0x000fe200078e0a13 */
[----:B------:R-:W-:Y:S01]  /*0680*/  VIADDMNMX R45, R28, 0x10, R3, PT ;  /* 0x000000101c2d7846 */ /* 0x000fe20003800103 */
[----:B------:R-:W-:Y:S01]  /*0690*/  IMAD R14, R41, UR12, RZ ;  /* 0x0000000c290e7c24 */ /* 0x000fe2000f8e02ff */
[----:B------:R-:W-:-:S02]  /*06a0*/  SHF.R.S32.HI R27, RZ, 0x1f, R24 ;  /* 0x0000001fff1b7819 */ /* 0x000fc40000011418 */
[--C-:B------:R-:W-:Y:S01]  /*06b0*/  VIADDMNMX R47, R28, 0x14, R3.reuse, PT ;  /* 0x000000141c2f7846 */ /* 0x100fe20003800103 */
[C---:B------:R-:W-:Y:S01]  /*06c0*/  IMAD R22, R45.reuse, UR12, RZ ;  /* 0x0000000c2d167c24 */ /* 0x040fe2000f8e02ff */
[-C--:B------:R-:W-:Y:S01]  /*06d0*/  LEA.HI.X.SX32 R13, R16, R17.reuse, 0x1, P3 ;  /* 0x00000011100d7211 */ /* 0x080fe200018f0eff */
[----:B------:R-:W-:Y:S01]  /*06e0*/  IMAD R36, R45, 0x21, R0 ;  /* 0x000000212d247824 */ /* 0x000fe200078e0200 */
[----:B------:R-:W-:Y:S01]  /*06f0*/  LEA.HI.X.SX32 R16, R32, R17, 0x1, P0 ;  /* 0x0000001120107211 */ /* 0x000fe200000f0eff */
[----:B------:R-:W-:Y:S01]  /*0700*/  IMAD R30, R47, UR12, RZ ;  /* 0x0000000c2f1e7c24 */ /* 0x000fe2000f8e02ff */
[----:B------:R-:W-:Y:S02]  /*0710*/  LEA.HI R32, R27, R24, RZ, 0x4 ;  /* 0x000000181b207211 */ /* 0x000fe400078f20ff */
[----:B------:R-:W-:Y:S02]  /*0720*/  VIMNMX R37, R3, R28, PT ;  /* 0x0000001c03257248 */ /* 0x000fe40003fe0100 */
[----:B------:R-:W-:-:S02]  /*0730*/  VIADDMNMX R51, R28, 0x1c, R3, PT ;  /* 0x0000001c1c337846 */ /* 0x000fc40003800103 */
[----:B------:R-:W-:Y:S01]  /*0740*/  IADD3 R3, P5, R29, R12, RZ ;  /* 0x0000000c1d037210 */ /* 0x000fe20007fbe0ff */
[----:B------:R-:W-:Y:S01]  /*0750*/  IMAD R10, R37, UR12, RZ ;  /* 0x0000000c250a7c24 */ /* 0x000fe2000f8e02ff */
[----:B------:R-:W-:Y:S01]  /*0760*/  LEA.HI.SX32 R27, R32, R23, 0x1c ;  /* 0x00000017201b7211 */ /* 0x000fe200078fe2ff */
[----:B------:R-:W-:Y:S01]  /*0770*/  IMAD R34, R51, UR12, RZ ;  /* 0x0000000c33227c24 */ /* 0x000fe2000f8e02ff */
[C---:B------:R-:W-:Y:S02]  /*0780*/  IADD3 R4, P4, R29.reuse, R14, RZ ;  /* 0x0000000e1d047210 */ /* 0x040fe40007f9e0ff */
[C---:B------:R-:W-:Y:S02]  /*0790*/  IADD3 R6, P2, R29.reuse, R22, RZ ;  /* 0x000000161d067210 */ /* 0x040fe40007f5e0ff */
[----:B------:R-:W-:Y:S02]  /*07a0*/  IADD3 R7, P1, R29, R30, RZ ;  /* 0x0000001e1d077210 */ /* 0x000fe40007f3e0ff */
[----:B------:R-:W-:-:S02]  /*07b0*/  SHF.R.S32.HI R20, RZ, 0x2, R20 ;  /* 0x00000002ff147819 */ /* 0x000fc40000011414 */
[----:B------:R-:W-:Y:S02]  /*07c0*/  LEA.HI.X.SX32 R11, R12, R17, 0x1, P5 ;  /* 0x000000110c0b7211 */ /* 0x000fe400028f0eff */
[----:B------:R-:W-:Y:S01]  /*07d0*/  LEA R54, R24, R27, 0x1 ;  /* 0x0000001b18367211 */ /* 0x000fe200078e08ff */
[----:B------:R-:W-:Y:S01]  /*07e0*/  IMAD.SHL.U32 R27, R28, 0x20, RZ ;  /* 0x000000201c1b7824 */ /* 0x000fe200078e00ff */
[-C--:B------:R-:W-:Y:S02]  /*07f0*/  LEA.HI.X.SX32 R12, R14, R17.reuse, 0x1, P4 ;  /* 0x000000110e0c7211 */ /* 0x080fe400020f0eff */
[-C--:B------:R-:W-:Y:S02]  /*0800*/  LEA.HI.X.SX32 R14, R22, R17.reuse, 0x1, P2 ;  /* 0x00000011160e7211 */ /* 0x080fe400010f0eff */
[----:B------:R-:W-:Y:S01]  /*0810*/  LEA.HI.X.SX32 R15, R30, R17, 0x1, P1 ;  /* 0x000000111e0f7211 */ /* 0x000fe200008f0eff */
[----:B------:R-:W-:Y:S01]  /*0820*/  IMAD R30, R24, UR12, RZ ;  /* 0x0000000c181e7c24 */ /* 0x000fe2000f8e02ff */
[----:B------:R-:W-:Y:S01]  /*0830*/  SHF.R.S32.HI R22, RZ, 0x1f, R20 ;  /* 0x0000001fff167819 */ /* 0x000fe20000011414 */
[----:B------:R-:W-:Y:S01]  /*0840*/  IMAD.SHL.U32 R24, R28, 0x20, RZ ;  /* 0x000000201c187824 */ /* 0x000fe200078e00ff */
[----:B------:R-:W-:-:S02]  /*0850*/  IADD3 R18, P0, R20, R21, RZ ;  /* 0x0000001514127210 */ /* 0x000fc40007f1e0ff */
[----:B------:R-:W-:Y:S02]  /*0860*/  IADD3 R19, P1, R20, R31, RZ ;  /* 0x0000001f14137210 */ /* 0x000fe40007f3e0ff */
[----:B------:R-:W-:Y:S02]  /*0870*/  LOP3.LUT R32, R27, 0xffffffe0, R0, 0xe2, !PT ;  /* 0xffffffe01b207812 */ /* 0x000fe400078ee200 */
[----:B------:R-:W-:Y:S02]  /*0880*/  LEA.HI.X.SX32 R20, R21, R22, 0x1, P0 ;  /* 0x0000001615147211 */ /* 0x000fe400000f0eff */
[----:B------:R-:W-:Y:S02]  /*0890*/  LEA.HI R27, R25, R0, RZ, 0x2 ;  /* 0x00000000191b7211 */ /* 0x000fe400078f10ff */
[----:B------:R-:W-:Y:S02]  /*08a0*/  LEA.HI.X.SX32 R21, R31, R22, 0x1, P1 ;  /* 0x000000161f157211 */ /* 0x000fe400008f0eff */
[----:B------:R-:W-:-:S02]  /*08b0*/  SHF.R.S32.HI R31, RZ, 0x1f, R23 ;  /* 0x0000001fff1f7819 */ /* 0x000fc40000011417 */
[----:B------:R-:W-:Y:S02]  /*08c0*/  IADD3 R22, P0, R23, R30, RZ ;  /* 0x0000001e17167210 */ /* 0x000fe40007f1e0ff */
[----:B------:R-:W-:Y:S02]  /*08d0*/  SHF.R.S32.HI R35, RZ, 0x2, R27 ;  /* 0x00000002ff237819 */ /* 0x000fe4000001141b */
[----:B------:R-:W-:Y:S02]  /*08e0*/  IADD3 R2, P6, R29, R10, RZ ;  /* 0x0000000a1d027210 */ /* 0x000fe40007fde0ff */
[----:B------:R-:W-:Y:S01]  /*08f0*/  LEA.HI.X.SX32 R23, R30, R31, 0x1, P0 ;  /* 0x0000001f1e177211 */ /* 0x000fe200000f0eff */
[C---:B------:R-:W-:Y:S01]  /*0900*/  IMAD.SHL.U32 R30, R0.reuse, 0x4, RZ ;  /* 0x00000004001e7824 */ /* 0x040fe200078e00ff */
[----:B------:R-:W-:Y:S01]  /*0910*/  LOP3.LUT R31, R27, 0xfffffffc, RZ, 0xc0, !PT ;  /* 0xfffffffc1b1f7812 */ /* 0x000fe200078ec0ff */
[----:B------:R-:W-:Y:S01]  /*0920*/  IMAD R35, R0, 0x8, R35 ;  /* 0x0000000800237824 */ /* 0x000fe200078e0223 */
[----:B------:R-:W-:-:S02]  /*0930*/  LEA.HI.X.SX32 R9, R10, R17, 0x1, P6 ;  /* 0x000000110a097211 */ /* 0x000fc400030f0eff */
[----:B------:R-:W-:Y:S01]  /*0940*/  IADD3 R10, P6, R29, R34, RZ ;  /* 0x000000221d0a7210 */ /* 0x000fe20007fde0ff */
[----:B------:R-:W-:Y:S01]  /*0950*/  IMAD R29, R0, 0x2, R29 ;  /* 0x00000002001d7824 */ /* 0x000fe200078e021d */
[----:B------:R-:W-:Y:S01]  /*0960*/  LOP3.LUT R25, R30, 0x1c, RZ, 0xc0, !PT ;  /* 0x0000001c1e197812 */ /* 0x000fe200078ec0ff */
[----:B------:R-:W-:Y:S01]  /*0970*/  IMAD.IADD R30, R0, 0x1, -R31 ;  /* 0x00000001001e7824 */ /* 0x000fe200078e0a1f */
[----:B------:R-:W-:Y:S02]  /*0980*/  LOP3.LUT R55, R26, 0xfffffff0, RZ, 0xc0, !PT ;  /* 0xfffffff01a377812 */ /* 0x000fe400078ec0ff */
[----:B------:R-:W-:Y:S01]  /*0990*/  LEA R26, R33, UR9, 0x2 ;  /* 0x00000009211a7c11 */ /* 0x000fe2000f8e10ff */
[--C-:B------:R-:W-:Y:S01]  /*09a0*/  IMAD R33, R39, 0x21, R0.reuse ;  /* 0x0000002127217824 */ /* 0x100fe200078e0200 */
[----:B------:R-:W-:Y:S01]  /*09b0*/  LEA R27, R32, UR6, 0x2 ;  /* 0x00000006201b7c11 */ /* 0x000fe2000f8e10ff */
[--C-:B------:R-:W-:Y:S01]  /*09c0*/  IMAD R32, R37, 0x21, R0.reuse ;  /* 0x0000002125207824 */ /* 0x100fe200078e0200 */
[----:B------:R-:W-:Y:S01]  /*09d0*/  LEA.HI.X.SX32 R17, R34, R17, 0x1, P6 ;  /* 0x0000001122117211 */ /* 0x000fe200030f0eff */
[--C-:B------:R-:W-:Y:S01]  /*09e0*/  IMAD R34, R41, 0x21, R0.reuse ;  /* 0x0000002129227824 */ /* 0x100fe200078e0200 */
[----:B------:R-:W-:Y:S01]  /*09f0*/  LEA R31, R35, UR10, 0x2 ;  /* 0x0000000a231f7c11 */ /* 0x000fe2000f8e10ff */
[--C-:B------:R-:W-:Y:S01]  /*0a00*/  IMAD R35, R43, 0x21, R0.reuse ;  /* 0x000000212b237824 */ /* 0x100fe200078e0200 */
[----:B------:R-:W-:Y:S01]  /*0a10*/  LEA R28, R28, UR6, 0x7 ;  /* 0x000000061c1c7c11 */ /* 0x000fe2000f8e38ff */
[--C-:B------:R-:W-:Y:S01]  /*0a20*/  IMAD R37, R47, 0x21, R0.reuse ;  /* 0x000000212f257824 */ /* 0x100fe200078e0200 */
[----:B------:R-:W-:Y:S01]  /*0a30*/  IADD3 R55, -R55, R0, RZ ;  /* 0x0000000037377210 */ /* 0x000fe20007ffe1ff */
[----:B------:R-:W-:Y:S01]  /*0a40*/  IMAD R39, R51, 0x21, R0 ;  /* 0x0000002133277824 */ /* 0x000fe200078e0200 */
        /* <DEDUP_REMOVED lines=11> */
.L_x_333:
[----:B------:R-:W-:Y:S01]  /*0b00*/  USHF.R.S32.HI UR6, URZ, 0x1f, UR4 ;  /* 0x0000001f3f067899 */ /* 0x000fe20008011404 */
[----:B0-----:R-:W-:Y:S01]  /*0b10*/  IMAD R45, R9, 0x54, RZ ;  /* 0x00000054092d7824 */ /* 0x001fe200078e02ff */
[----:B------:R-:W-:Y:S01]  /*0b20*/  UIADD3 UR10, UP0, UR5, UR4, URZ ;  /* 0x00000004050a7290 */ /* 0x000fe2000ff1e03f */
[----:B------:R-:W-:Y:S01]  /*0b30*/  IMAD R51, R14, 0x54, RZ ;  /* 0x000000540e337824 */ /* 0x000fe200078e02ff */
[----:B------:R-:W-:Y:S01]  /*0b40*/  UMOV UR7, UR17 ;  /* 0x0000001100077c82 */ /* 0x000fe20008000000 */
[----:B------:R-:W-:Y:S01]  /*0b50*/  IMAD R49, R13, 0x54, RZ ;  /* 0x000000540d317824 */ /* 0x000fe200078e02ff */
[----:B------:R-:W-:Y:S01]  /*0b60*/  ULEA.HI.X.SX32 UR11, UR5, UR6, 0x1, UP0 ;  /* 0x00000006050b7291 */ /* 0x000fe200080f0e3f */
[----:B------:R-:W-:Y:S02]  /*0b70*/  IMAD R47, R12, 0x54, RZ ;  /* 0x000000540c2f7824 */ /* 0x000fe400078e02ff */
[----:B------:R-:W-:Y:S01]  /*0b80*/  UMOV UR6, UR16 ;  /* 0x0000001000067c82 */ /* 0x000fe20008000000 */
[----:B------:R-:W-:Y:S01]  /*0b90*/  IMAD R69, R15, 0x54, RZ ;  /* 0x000000540f457824 */ /* 0x000fe200078e02ff */
[----:B------:R-:W-:Y:S01]  /*0ba0*/  UIMAD.WIDE.U32 UR6, UR10, 0x54, UR6 ;  /* 0x000000540a0678a5 */ /* 0x000fe2000f8e0006 */
[----:B------:R-:W-:Y:S01]  /*0bb0*/  IMAD R73, R20, 0x54, RZ ;  /* 0x0000005414497824 */ /* 0x000fe200078e02ff */
[----:B------:R-:W-:Y:S01]  /*0bc0*/  UIMAD UR10, UR11, 0x54, URZ ;  /* 0x000000540b0a78a4 */ /* 0x000fe2000f8e023f */
[----:B------:R-:W-:-:S02]  /*0bd0*/  IMAD R75, R21, 0x54, RZ ;  /* 0x00000054154b7824 */ /* 0x000fc400078e02ff */
[----:B------:R-:W-:Y:S01]  /*0be0*/  IMAD R71, R23, 0x54, RZ ;  /* 0x0000005417477824 */ /* 0x000fe200078e02ff */
[----:B------:R-:W-:Y:S01]  /*0bf0*/  UIADD3 UR10, UR7, UR10, URZ ;  /* 0x0000000a070a7290 */ /* 0x000fe2000fffe03f */
[----:B------:R-:W-:Y:S01]  /*0c00*/  MOV R42, UR6 ;  /* 0x00000006002a7c02 */ /* 0x000fe20008000f00 */
[----:B------:R-:W-:-:S04]  /*0c10*/  IMAD.U32 R43, RZ, RZ, UR7 ;  /* 0x00000007ff2b7e24 */ /* 0x000fc8000f8e00ff */
[----:B------:R-:W-:Y:S02]  /*0c20*/  IMAD.U32 R43, RZ, RZ, UR10 ;  /* 0x0000000aff2b7e24 */ /* 0x000fe4000f8e00ff */
[----:B------:R-:W-:-:S04]  /*0c30*/  IMAD.WIDE.U32 R66, R2, 0x54, R42 ;  /* 0x0000005402427825 */ /* 0x000fc800078e002a */
[----:B------:R-:W-:Y:S01]  /*0c40*/  IMAD.WIDE.U32 R64, R3, 0x54, R42 ;  /* 0x0000005403407825 */ /* 0x000fe200078e002a */
[----:B------:R-:W-:-:S03]  /*0c50*/  IADD3 R67, R67, R45, RZ ;  /* 0x0000002d43437210 */ /* 0x000fc60007ffe0ff */
[----:B------:R-:W-:Y:S02]  /*0c60*/  IMAD R45, R11, 0x54, RZ ;  /* 0x000000540b2d7824 */ /* 0x000fe400078e02ff */
[----:B------:R-:W-:-:S04]  /*0c70*/  IMAD.WIDE.U32 R58, R6, 0x54, R42 ;  /* 0x00000054063a7825 */ /* 0x000fc800078e002a */
[----:B------:R-:W-:Y:S02]  /*0c80*/  IMAD.IADD R65, R65, 0x1, R45 ;  /* 0x0000000141417824 */ /* 0x000fe400078e022d */
[----:B------:R-:W-:Y:S02]  /*0c90*/  IMAD.IADD R59, R59, 0x1, R51 ;  /* 0x000000013b3b7824 */ /* 0x000fe400078e0233 */
[----:B------:R-:W-:-:S04]  /*0ca0*/  IMAD.WIDE.U32 R60, R5, 0x54, R42 ;  /* 0x00000054053c7825 */ /* 0x000fc800078e002a */
[----:B------:R-:W-:Y:S01]  /*0cb0*/  IMAD R45, R16, 0x54, RZ ;  /* 0x00000054102d7824 */ /* 0x000fe200078e02ff */
[----:B------:R-:W-:Y:S01]  /*0cc0*/  IADD3 R61, R61, R49, RZ ;  /* 0x000000313d3d7210 */ /* 0x000fe20007ffe0ff */
[----:B------:R-:W-:-:S04]  /*0cd0*/  IMAD.WIDE.U32 R50, R8, 0x54, R42 ;  /* 0x0000005408327825 */ /* 0x000fc800078e002a */
[----:B------:R-:W-:Y:S01]  /*0ce0*/  IMAD.WIDE.U32 R62, R4, 0x54, R42 ;  /* 0x00000054043e7825 */ /* 0x000fe200078e002a */
[----:B------:R-:W-:-:S03]  /*0cf0*/  IADD3 R51, R51, R45, RZ ;  /* 0x0000002d33337210 */ /* 0x000fc60007ffe0ff */
[----:B------:R-:W-:-:S04]  /*0d00*/  IMAD.WIDE.U32 R52, R7, 0x54, R42 ;  /* 0x0000005407347825 */ /* 0x000fc800078e002a */
[----:B------:R-:W-:Y:S02]  /*0d10*/  IMAD.IADD R63, R63, 0x1, R47 ;  /* 0x000000013f3f7824 */ /* 0x000fe400078e022f */
[----:B------:R-:W-:Y:S02]  /*0d20*/  IMAD.IADD R53, R53, 0x1, R69 ;  /* 0x0000000135357824 */ /* 0x000fe400078e0245 */
[----:B------:R-:W-:Y:S02]  /*0d30*/  IMAD R69, R17, 0x54, RZ ;  /* 0x0000005411457824 */ /* 0x000fe400078e02ff */
[----:B------:R-:W-:-:S04]  /*0d40*/  IMAD.WIDE.U32 R48, R10, 0x54, R42 ;  /* 0x000000540a307825 */ /* 0x000fc800078e002a */
[----:B------:R-:W-:-:S04]  /*0d50*/  IMAD.WIDE.U32 R44, R18, 0x54, R42 ;  /* 0x00000054122c7825 */ /* 0x000fc800078e002a */
[----:B------:R-:W-:Y:S01]  /*0d60*/  IMAD.WIDE R66, R55, 0x4, R66 ;  /* 0x0000000437427825 */ /* 0x000fe200078e0242 */
[----:B------:R-:W-:-:S03]  /*0d70*/  IADD3 R45, R45, R73, RZ ;  /* 0x000000492d2d7210 */ /* 0x000fc60007ffe0ff */
[----:B------:R-:W-:Y:S02]  /*0d80*/  IMAD.WIDE.U32 R46, R22, 0x54, R42 ;  /* 0x00000054162e7825 */ /* 0x000fe400078e002a */
[----:B------:R-:W2:Y:S02]  /*0d90*/  LDG.E.CONSTANT R67, desc[UR14][R66.64+0x10] ;  /* 0x0000100e42437981 */ /* 0x000ea4000c1e9900 */
[----:B------:R-:W-:-:S04]  /*0da0*/  IMAD.WIDE R64, R55, 0x4, R64 ;  /* 0x0000000437407825 */ /* 0x000fc800078e0240 */
[----:B------:R-:W-:Y:S02]  /*0db0*/  IMAD.WIDE.U32 R42, R19, 0x54, R42 ;  /* 0x00000054132a7825 */ /* 0x000fe400078e002a */
[----:B------:R-:W3:Y:S02]  /*0dc0*/  LDG.E.CONSTANT R64, desc[UR14][R64.64+0x10] ;  /* 0x0000100e40407981 */ /* 0x000ee4000c1e9900 */
[----:B------:R-:W-:-:S04]  /*0dd0*/  IMAD.WIDE R62, R55, 0x4, R62 ;  /* 0x00000004373e7825 */ /* 0x000fc800078e023e */
[----:B------:R-:W-:Y:S02]  /*0de0*/  IMAD.IADD R49, R49, 0x1, R69 ;  /* 0x0000000131317824 */ /* 0x000fe400078e0245 */
[C---:B------:R-:W-:Y:S01]  /*0df0*/  IMAD.WIDE R60, R55.reuse, 0x4, R60 ;  /* 0x00000004373c7825 */ /* 0x040fe200078e023c */
[----:B------:R-:W4:Y:S03]  /*0e00*/  LDG.E.CONSTANT R63, desc[UR14][R62.64+0x10] ;  /* 0x0000100e3e3f7981 */ /* 0x000f26000c1e9900 */
[C---:B------:R-:W-:Y:S02]  /*0e10*/  IMAD.WIDE R58, R55.reuse, 0x4, R58 ;  /* 0x00000004373a7825 */ /* 0x040fe400078e023a */
[----:B------:R-:W4:Y:S02]  /*0e20*/  LDG.E.CONSTANT R60, desc[UR14][R60.64+0x10] ;  /* 0x0000100e3c3c7981 */ /* 0x000f24000c1e9900 */
[----:B------:R-:W-:-:S02]  /*0e30*/  IMAD.WIDE R52, R55, 0x4, R52 ;  /* 0x0000000437347825 */ /* 0x000fc400078e0234 */
[----:B------:R-:W4:Y:S02]  /*0e40*/  LDG.E.CONSTANT R59, desc[UR14][R58.64+0x10] ;  /* 0x0000100e3a3b7981 */ /* 0x000f24000c1e9900 */
[----:B------:R-:W-:Y:S02]  /*0e50*/  IMAD.IADD R43, R43, 0x1, R75 ;  /* 0x000000012b2b7824 */ /* 0x000fe400078e024b */
[C---:B------:R-:W-:Y:S01]  /*0e60*/  IMAD.WIDE R50, R55.reuse, 0x4, R50 ;  /* 0x0000000437327825 */ /* 0x040fe200078e0232 */
[----:B------:R-:W4:Y:S03]  /*0e70*/  LDG.E.CONSTANT R52, desc[UR14][R52.64+0x10] ;  /* 0x0000100e34347981 */ /* 0x000f26000c1e9900 */
[----:B------:R-:W-:Y:S02]  /*0e80*/  IMAD.WIDE R48, R55, 0x4, R48 ;  /* 0x0000000437307825 */ /* 0x000fe400078e0230 */
[----:B------:R-:W4:Y:S02]  /*0e90*/  LDG.E.CONSTANT R51, desc[UR14][R50.64+0x10] ;  /* 0x0000100e32337981 */ /* 0x000f24000c1e9900 */
[----:B------:R-:W-:-:S02]  /*0ea0*/  IMAD.IADD R47, R47, 0x1, R71 ;  /* 0x000000012f2f7824 */ /* 0x000fc400078e0247 */
[C---:B------:R-:W-:Y:S01]  /*0eb0*/  IMAD.WIDE R44, R30.reuse, 0x4, R44 ;  /* 0x000000041e2c7825 */ /* 0x040fe200078e022c */
[----:B------:R-:W4:Y:S03]  /*0ec0*/  LDG.E.CONSTANT R48, desc[UR14][R48.64+0x10] ;  /* 0x0000100e30307981 */ /* 0x000f26000c1e9900 */
[----:B------:R-:W-:Y:S01]  /*0ed0*/  IMAD.WIDE R42, R30, 0x4, R42 ;  /* 0x000000041e2a7825 */ /* 0x000fe200078e022a */
[----:B------:R-:W4:Y:S04]  /*0ee0*/  LDG.E.CONSTANT R47, desc[UR14][R46.64+0x50] ;  /* 0x0000500e2e2f7981 */ /* 0x000f28000c1e9900 */
[----:B------:R-:W4:Y:S04]  /*0ef0*/  LDG.E.CONSTANT R45, desc[UR14][R44.64] ;  /* 0x0000000e2c2d7981 */ /* 0x000f28000c1e9900 */
[----:B------:R-:W4:Y:S01]  /*0f00*/  LDG.E.CONSTANT R42, desc[UR14][R42.64] ;  /* 0x0000000e2a2a7981 */ /* 0x000f22000c1e9900 */
[----:B------:R-:W-:-:S04]  /*0f10*/  USHF.L.U32 UR6, UR4, 0x8, URZ ;  /* 0x0000000804067899 */ /* 0x000fc8000800063f */
[----:B------:R-:W-:-:S06]  /*0f20*/  UISETP.GE.AND UP0, UPT, UR6, UR20, UPT ;  /* 0x000000140600728c */ /* 0x000fcc000bf06270 */
[----:B------:R-:W-:Y:S01]  /*0f30*/  PLOP3.LUT P0, PT, PT, PT, UP0, 0x80, 0x0 ;  /* 0x000000000000781c */ /* 0x000fe20003f0f008 */
[----:B--2---:R0:W-:Y:S04]  /*0f40*/  STS [R32], R67 ;  /* 0x0000004320007388 */ /* 0x0041e80000000800 */
[----:B---3--:R0:W-:Y:S04]  /*0f50*/  STS [R33], R64 ;  /* 0x0000004021007388 */ /* 0x0081e80000000800 */
[----:B----4-:R0:W-:Y:S04]  /*0f60*/  STS [R34], R63 ;  /* 0x0000003f22007388 */ /* 0x0101e80000000800 */
[----:B------:R0:W-:Y:S04]  /*0f70*/  STS [R35], R60 ;  /* 0x0000003c23007388 */ /* 0x0001e80000000800 */
[----:B------:R0:W-:Y:S04]  /*0f80*/  STS [R36], R59 ;  /* 0x0000003b24007388 */ /* 0x0001e80000000800 */
        /* <DEDUP_REMOVED lines=8> */
[----:B------:R-:W1:Y:S01]  /*1010*/  S2R R59, SR_TID.X ;  /* 0x00000000003b7919 */ /* 0x000e620000002100 */
[----:B------:R-:W-:-:S06]  /*1020*/  USHF.L.U32 UR6, UR4, 0x3, URZ ;  /* 0x0000000304067899 */ /* 0x000fcc000800063f */
[----:B------:R-:W2:Y:S01]  /*1030*/  LDC.64 R68, c[0x0][0x218] ;  /* 0x00008600ff447b82 */ /* 0x000ea20000000a00 */
[----:B0-----:R-:W-:-:S04]  /*1040*/  IABS R45, R47 ;  /* 0x0000002f002d7213 */ /* 0x001fc80000000000 */
[----:B------:R-:W0:Y:S08]  /*1050*/  I2F.RP R44, R45 ;  /* 0x0000002d002c7306 */ /* 0x000e300000209400 */
[----:B0-----:R-:W0:Y:S02]  /*1060*/  MUFU.RCP R44, R44 ;  /* 0x0000002c002c7308 */ /* 0x001e240000001000 */
[----:B0-----:R-:W-:-:S06]  /*1070*/  VIADD R42, R44, 0xffffffe ;  /* 0x0ffffffe2c2a7836 */ /* 0x001fcc0000000000 */
[----:B------:R0:W3:Y:S02]  /*1080*/  F2I.FTZ.U32.TRUNC.NTZ R43, R42 ;  /* 0x0000002a002b7305 */ /* 0x0000e4000021f000 */
[----:B0-----:R-:W-:Y:S01]  /*1090*/  IMAD.MOV.U32 R42, RZ, RZ, RZ ;  /* 0x000000ffff2a7224 */ /* 0x001fe200078e00ff */
[----:B---3--:R-:W-:-:S05]  /*10a0*/  IADD3 R46, RZ, -R43, RZ ;  /* 0x8000002bff2e7210 */ /* 0x008fca0007ffe0ff */
[----:B------:R-:W-:Y:S01]  /*10b0*/  IMAD R49, R46, R45, RZ ;  /* 0x0000002d2e317224 */ /* 0x000fe200078e02ff */
[----:B-----5:R-:W-:-:S03]  /*10c0*/  IABS R46, R56 ;  /* 0x00000038002e7213 */ /* 0x020fc60000000000 */
[----:B------:R-:W-:Y:S01]  /*10d0*/  IMAD.HI.U32 R43, R43, R49, R42 ;  /* 0x000000312b2b7227 */ /* 0x000fe200078e002a */
[----:B------:R-:W-:-:S04]  /*10e0*/  LOP3.LUT R42, R56, R47, RZ, 0x3c, !PT ;  /* 0x0000002f382a7212 */ /* 0x000fc800078e3cff */
[----:B------:R-:W-:Y:S01]  /*10f0*/  ISETP.GE.AND P2, PT, R42, RZ, PT ;  /* 0x000000ff2a00720c */ /* 0x000fe20003f46270 */
[----:B------:R-:W-:Y:S01]  /*1100*/  IMAD.HI.U32 R43, R43, R46, RZ ;  /* 0x0000002e2b2b7227 */ /* 0x000fe200078e00ff */
[----:B-1----:R-:W-:-:S03]  /*1110*/  LEA.HI R42, R59, UR6, RZ, 0x1d ;  /* 0x000000063b2a7c11 */ /* 0x002fc6000f8fe8ff */
[----:B------:R-:W-:-:S04]  /*1120*/  IMAD.MOV R44, RZ, RZ, -R43 ;  /* 0x000000ffff2c7224 */ /* 0x000fc800078e0a2b */
[----:B------:R-:W-:-:S05]  /*1130*/  IMAD R44, R45, R44, R46 ;  /* 0x0000002c2d2c7224 */ /* 0x000fca00078e022e */
[----:B------:R-:W-:-:S13]  /*1140*/  ISETP.GT.U32.AND P1, PT, R45, R44, PT ;  /* 0x0000002c2d00720c */ /* 0x000fda0003f24070 */
[-C--:B------:R-:W-:Y:S01]  /*1150*/  @!P1 IADD3 R44, R44, -R45.reuse, RZ ;  /* 0x8000002d2c2c9210 */ /* 0x080fe20007ffe0ff */
[----:B------:R-:W-:Y:S01]  /*1160*/  @!P1 VIADD R43, R43, 0x1 ;  /* 0x000000012b2b9836 */ /* 0x000fe20000000000 */
[----:B------:R-:W-:Y:S02]  /*1170*/  ISETP.NE.AND P1, PT, R47, RZ, PT ;  /* 0x000000ff2f00720c */ /* 0x000fe40003f25270 */
[----:B------:R-:W-:Y:S01]  /*1180*/  ISETP.GE.U32.AND P0, PT, R44, R45, PT ;  /* 0x0000002d2c00720c */ /* 0x000fe20003f06070 */
[----:B------:R-:W-:-:S05]  /*1190*/  IMAD.U32 R45, RZ, RZ, UR6 ;  /* 0x00000006ff2d7e24 */ /* 0x000fca000f8e00ff */
[----:B------:R-:W-:-:S07]  /*11a0*/  LOP3.LUT R60, R45, 0x3, R0, 0xf8, !PT ;  /* 0x000000032d3c7812 */ /* 0x000fce00078ef800 */
[----:B------:R-:W-:-:S05]  /*11b0*/  @P0 VIADD R43, R43, 0x1 ;  /* 0x000000012b2b0836 */ /* 0x000fca0000000000 */
[----:B------:R-:W-:Y:S02]  /*11c0*/  @!P2 IADD3 R43, -R43, RZ, RZ ;  /* 0x000000ff2b2ba210 */ /* 0x000fe40007ffe1ff */
[----:B------:R-:W-:-:S04]  /*11d0*/  @!P1 LOP3.LUT R43, RZ, R47, RZ, 0x33, !PT ;  /* 0x0000002fff2b9212 */ /* 0x000fc800078e33ff */
[C---:B------:R-:W-:Y:S01]  /*11e0*/  ISETP.GE.AND P0, PT, R43.reuse, UR18, PT ;  /* 0x000000122b007c0c */ /* 0x040fe2000bf06270 */
[----:B------:R-:W-:-:S03]  /*11f0*/  IMAD R61, R43, UR13, RZ ;  /* 0x0000000d2b3d7c24 */ /* 0x000fc6000f8e02ff */
[----:B------:R-:W-:Y:S02]  /*1200*/  ISETP.GE.OR P2, PT, R42, UR13, P0 ;  /* 0x0000000d2a007c0c */ /* 0x000fe40008746670 */
[----:B------:R-:W-:Y:S02]  /*1210*/  ISETP.GE.OR P1, PT, R60, UR13, P0 ;  /* 0x0000000d3c007c0c */ /* 0x000fe40008726670 */
[----:B------:R-:W-:Y:S02]  /*1220*/  IADD3 R67, R61, R60, RZ ;  /* 0x0000003c3d437210 */ /* 0x000fe40007ffe0ff */
[----:B------:R-:W-:-:S03]  /*1230*/  ISETP.GT.U32.OR P1, PT, R59, 0x3, P1 ;  /* 0x000000033b00780c */ /* 0x000fc60000f24470 */
[----:B--2---:R-:W-:-:S04]  /*1240*/  IMAD.WIDE R66, R67, 0x24, R68 ;  /* 0x0000002443427825 */ /* 0x004fc800078e0244 */
[----:B------:R-:W-:-:S04]  /*1250*/  @!P2 IMAD.IADD R43, R61, 0x1, R42 ;  /* 0x000000013d2ba824 */ /* 0x000fc800078e022a */
[----:B------:R-:W-:Y:S02]  /*1260*/  @!P2 IMAD.WIDE R42, R43, 0x24, R68 ;  /* 0x000000242b2aa825 */ /* 0x000fe400078e0244 */
[----:B------:R-:W2:Y:S01]  /*1270*/  @!P1 LDG.E.U16.CONSTANT R44, desc[UR14][R66.64] ;  /* 0x0000000e422c9981 */ /* 0x000ea2000c1e9500 */
[----:B------:R-:W-:-:S05]  /*1280*/  @!P2 IADD3 R42, P3, R25, R42, RZ ;  /* 0x0000002a192aa210 */ /* 0x000fca0007f7e0ff */
[----:B------:R-:W-:-:S05]  /*1290*/  @!P2 IMAD.X R43, RZ, RZ, R43, P3 ;  /* 0x000000ffff2ba224 */ /* 0x000fca00018e062b */
[----:B------:R-:W3:Y:S01]  /*12a0*/  @!P2 LDG.E.CONSTANT R42, desc[UR14][R42.64+0x4] ;  /* 0x0000040e2a2aa981 */ /* 0x000ee2000c1e9900 */
[----:B------:R-:W-:-:S04]  /*12b0*/  IMAD.MOV.U32 R70, RZ, RZ, 0x84 ;  /* 0x00000084ff467424 */ /* 0x000fc800078e00ff */
[----:B------:R-:W-:Y:S02]  /*12c0*/  IMAD R70, R59, R70, UR19 ;  /* 0x000000133b467e24 */ /* 0x000fe4000f8e0246 */
[----:B------:R-:W-:Y:S02]  /*12d0*/  VIADD R86, R24, 0x18 ;  /* 0x0000001818567836 */ /* 0x000fe40000000000 */
[----:B--2---:R-:W-:Y:S01]  /*12e0*/  @!P1 HADD2.F32 R47, -RZ, R44.H0_H0 ;  /* 0x2000002cff2f9230 */ /* 0x004fe20000004100 */
[----:B---3--:R-:W-:Y:S04]  /*12f0*/  @!P2 STS [R27], R42 ;  /* 0x0000002a1b00a388 */ /* 0x008fe80000000800 */
[----:B------:R-:W-:Y:S01]  /*1300*/  @!P1 STS [R26], R47 ;  /* 0x0000002f1a009388 */ /* 0x000fe20000000800 */
[----:B------:R-:W-:Y:S06]  /*1310*/  BAR.SYNC.DEFER_BLOCKING 0x0 ;  /* 0x0000000000007b1d */ /* 0x000fec0000010000 */
[----:B------:R-:W0:Y:S04]  /*1320*/  LDS.U8 R77, [R31] ;  /* 0x000000001f4d7984 */ /* 0x000e280000000000 */
[----:B------:R-:W1:Y:S04]  /*1330*/  LDS R63, [R70] ;  /* 0x00000000463f7984 */ /* 0x000e680000000800 */
[----:B------:R-:W2:Y:S04]  /*1340*/  LDS.64 R52, [R28] ;  /* 0x000000001c347984 */ /* 0x000ea80000000a00 */
[----:B------:R-:W3:Y:S04]  /*1350*/  LDS R72, [R70+0x4] ;  /* 0x0000040046487984 */ /* 0x000ee80000000800 */
[----:B------:R-:W4:Y:S04]  /*1360*/  LDS R71, [R70+0x8] ;  /* 0x0000080046477984 */ /* 0x000f280000000800 */
[----:B------:R-:W4:Y:S04]  /*1370*/  LDS.64 R44, [R28+0x8] ;  /* 0x000008001c2c7984 */ /* 0x000f280000000a00 */
[----:B------:R-:W4:Y:S04]  /*1380*/  LDS.U8 R73, [R31+0x1] ;  /* 0x000001001f497984 */ /* 0x000f280000000000 */
[----:B------:R-:W4:Y:S04]  /*1390*/  LDS R62, [R70+0xc] ;  /* 0x00000c00463e7984 */ /* 0x000f280000000800 */
[----:B------:R-:W4:Y:S04]  /*13a0*/  LDS R64, [R70+0x10] ;  /* 0x0000100046407984 */ /* 0x000f280000000800 */
[----:B------:R-:W4:Y:S04]  /*13b0*/  LDS R65, [R70+0x14] ;  /* 0x0000140046417984 */ /* 0x000f280000000800 */
[----:B------:R-:W4:Y:S01]  /*13c0*/  LDS.64 R46, [R28+0x10] ;  /* 0x000010001c2e7984 */ /* 0x000f220000000a00 */
[----:B0-----:R-:W-:-:S03]  /*13d0*/  SHF.R.U32.HI R42, RZ, 0x4, R77 ;  /* 0x00000004ff2a7819 */ /* 0x001fc6000001164d */
[----:B------:R-:W0:Y:S01]  /*13e0*/  LDS.U8 R76, [R31+0x2] ;  /* 0x000002001f4c7984 */ /* 0x000e220000000000 */
[----:B------:R-:W-:-:S03]  /*13f0*/  LEA R42, R42, R42, 0x8 ;  /* 0x0000002a2a2a7211 */ /* 0x000fc600078e40ff */
[----:B------:R-:W0:Y:S02]  /*1400*/  LDS R58, [R70+0x18] ;  /* 0x00001800463a7984 */ /* 0x000e240000000800 */
[----:B------:R-:W-:Y:S02]  /*1410*/  IMAD R78, R42, 0x10000, R42 ;  /* 0x000100002a4e7824 */ /* 0x000fe400078e022a */
[----:B------:R-:W0:Y:S01]  /*1420*/  LDS.64 R50, [R28+0x20] ;  /* 0x000020001c327984 */ /* 0x000e220000000a00 */
[----:B-1----:R-:W-:Y:S01]  /*1430*/  LOP3.LUT R43, R63, 0x3030303, RZ, 0xc0, !PT ;  /* 0x030303033f2b7812 */ /* 0x002fe200078ec0ff */
[----:B--2---:R-:W-:Y:S02]  /*1440*/  IDP.4A.S8.S8 R42, R78, R52, RZ ;  /* 0x000000344e2a7226 */ /* 0x004fe400000006ff */
[----:B------:R-:W1:Y:S01]  /*1450*/  LDS.64 R48, [R28+0x18] ;  /* 0x000018001c307984 */ /* 0x000e620000000a00 */
[----:B---3--:R-:W-:Y:S01]  /*1460*/  LOP3.LUT R74, R72, 0x3030303, RZ, 0xc0, !PT ;  /* 0x03030303484a7812 */ /* 0x008fe200078ec0ff */
[----:B------:R-:W-:-:S02]  /*1470*/  IDP.4A.S8.S8 R79, R78, R53, R42 ;  /* 0x000000354e4f7226 */ /* 0x000fc4000000062a */
[----:B------:R-:W-:Y:S01]  /*1480*/  IDP.4A.S8.S8 R52, R43, R52, RZ ;  /* 0x000000342b347226 */ /* 0x000fe200000006ff */
[----:B----4-:R-:W-:Y:S01]  /*1490*/  LOP3.LUT R75, R71, 0x3030303, RZ, 0xc0, !PT ;  /* 0x03030303474b7812 */ /* 0x010fe200078ec0ff */
[----:B------:R-:W2:Y:S01]  /*14a0*/  LDS.64 R42, [R28+0x28] ;  /* 0x000028001c2a7984 */ /* 0x000ea20000000a00 */
[-C--:B------:R-:W-:Y:S02]  /*14b0*/  IDP.4A.S8.S8 R79, R78, R44.reuse, R79 ;  /* 0x0000002c4e4f7226 */ /* 0x080fe4000000064f */
[----:B------:R-:W-:Y:S01]  /*14c0*/  IDP.4A.S8.S8 R52, R74, R53, R52 ;  /* 0x000000354a347226 */ /* 0x000fe20000000634 */
[----:B------:R-:W-:Y:S01]  /*14d0*/  SHF.R.U32.HI R74, RZ, 0x4, R73 ;  /* 0x00000004ff4a7819 */ /* 0x000fe20000011649 */
[----:B------:R-:W-:Y:S01]  /*14e0*/  IDP.4A.S8.S8 R81, R78, R45, R79 ;  /* 0x0000002d4e517226 */ /* 0x000fe2000000064f */
[----:B------:R-:W-:Y:S01]  /*14f0*/  LOP3.LUT R80, R77, 0xf, RZ, 0xc0, !PT ;  /* 0x0000000f4d507812 */ /* 0x000fe200078ec0ff */
[----:B------:R-:W-:Y:S01]  /*1500*/  IDP.4A.S8.S8 R78, R75, R44, R52 ;  /* 0x0000002c4b4e7226 */ /* 0x000fe20000000634 */
[----:B------:R-:W-:Y:S01]  /*1510*/  LDS R70, [R70+0x1c] ;  /* 0x00001c0046467984 */ /* 0x000fe20000000800 */
[----:B------:R-:W-:-:S03]  /*1520*/  LOP3.LUT R44, R62, 0x3030303, RZ, 0xc0, !PT ;  /* 0x030303033e2c7812 */ /* 0x000fc600078ec0ff */
[----:B------:R-:W3:Y:S01]  /*1530*/  LDS.U8 R75, [R31+0x3] ;  /* 0x000003001f4b7984 */ /* 0x000ee20000000000 */
[----:B------:R-:W-:-:S03]  /*1540*/  IMAD R74, R74, 0x100, R74 ;  /* 0x000001004a4a7824 */ /* 0x000fc600078e024a */
[----:B------:R-:W4:Y:S01]  /*1550*/  LDS.64 R52, [R28+0x30] ;  /* 0x000030001c347984 */ /* 0x000f220000000a00 */
[----:B------:R-:W-:Y:S01]  /*1560*/  LOP3.LUT R79, R64, 0x3030303, RZ, 0xc0, !PT ;  /* 0x03030303404f7812 */ /* 0x000fe200078ec0ff */
[----:B------:R-:W-:Y:S01]  /*1570*/  IDP.4A.S8.S8 R77, R44, R45, R78 ;  /* 0x0000002d2c4d7226 */ /* 0x000fe2000000064e */
[----:B------:R-:W-:Y:S02]  /*1580*/  LEA R74, R74, R74, 0x10 ;  /* 0x0000004a4a4a7211 */ /* 0x000fe400078e80ff */
[----:B------:R-:W-:Y:S01]  /*1590*/  LOP3.LUT R44, R65, 0x3030303, RZ, 0xc0, !PT ;  /* 0x03030303412c7812 */ /* 0x000fe200078ec0ff */
[-C--:B------:R-:W-:Y:S02]  /*15a0*/  IDP.4A.S8.S8 R79, R79, R46.reuse, RZ ;  /* 0x0000002e4f4f7226 */ /* 0x080fe400000006ff */
[----:B------:R-:W-:Y:S01]  /*15b0*/  IDP.4A.S8.S8 R81, R74, R46, R81 ;  /* 0x0000002e4a517226 */ /* 0x000fe20000000651 */
[----:B------:R-:W-:Y:S01]  /*15c0*/  SHF.R.S32.HI R46, RZ, 0x2, R63 ;  /* 0x00000002ff2e7819 */ /* 0x000fe2000001143f */
[----:B------:R-:W-:-:S02]  /*15d0*/  IDP.4A.S8.S8 R79, R44, R47, R79 ;  /* 0x0000002f2c4f7226 */ /* 0x000fc4000000064f */
[----:B------:R-:W4:Y:S01]  /*15e0*/  LDS.64 R44, [R28+0x38] ;  /* 0x000038001c2c7984 */ /* 0x000f220000000a00 */
[----:B0-----:R-:W-:Y:S01]  /*15f0*/  SHF.R.U32.HI R82, RZ, 0x4, R76 ;  /* 0x00000004ff527819 */ /* 0x001fe2000001164c */
[----:B------:R-:W-:Y:S01]  /*1600*/  IDP.4A.S8.S8 R81, R74, R47, R81 ;  /* 0x0000002f4a517226 */ /* 0x000fe20000000651 */
[----:B------:R-:W-:Y:S02]  /*1610*/  SHF.R.S32.HI R78, RZ, 0x2, R72 ;  /* 0x00000002ff4e7819 */ /* 0x000fe40000011448 */
[----:B------:R-:W-:Y:S01]  /*1620*/  LOP3.LUT R83, R46, 0x3030303, RZ, 0xc0, !PT ;  /* 0x030303032e537812 */ /* 0x000fe200078ec0ff */
[----:B------:R-:W-:Y:S01]  /*1630*/  IMAD R77, R77, R80, RZ ;  /* 0x000000504d4d7224 */ /* 0x000fe200078e02ff */
[----:B------:R-:W-:Y:S01]  /*1640*/  LOP3.LUT R47, R58, 0x3030303, RZ, 0xc0, !PT ;  /* 0x030303033a2f7812 */ /* 0x000fe200078ec0ff */
[----:B------:R-:W-:Y:S01]  /*1650*/  IMAD R84, R82, 0x100, R82 ;  /* 0x0000010052547824 */ /* 0x000fe200078e0252 */
[----:B------:R-:W-:Y:S01]  /*1660*/  SHF.R.S32.HI R80, RZ, 0x2, R71 ;  /* 0x00000002ff507819 */ /* 0x000fe20000011447 */
[----:B------:R-:W-:Y:S01]  /*1670*/  IDP.4A.S8.S8 R83, R83, R50, RZ ;  /* 0x0000003253537226 */ /* 0x000fe200000006ff */
[----:B------:R-:W-:Y:S01]  /*1680*/  LOP3.LUT R46, R78, 0x3030303, RZ, 0xc0, !PT ;  /* 0x030303034e2e7812 */ /* 0x000fe200078ec0ff */
[----:B-1----:R-:W-:Y:S01]  /*1690*/  IDP.4A.S8.S8 R82, R47, R48, R79 ;  /* 0x000000302f527226 */ /* 0x002fe2000000064f */
[----:B------:R-:W-:Y:S01]  /*16a0*/  LOP3.LUT R47, R80, 0x3030303, RZ, 0xc0, !PT ;  /* 0x03030303502f7812 */ /* 0x000fe200078ec0ff */
[----:B------:R-:W-:Y:S01]  /*16b0*/  IMAD R78, R84, 0x10000, R84 ;  /* 0x00010000544e7824 */ /* 0x000fe200078e0254 */
[----:B------:R-:W0:Y:S01]  /*16c0*/  LDS.U8 R80, [R31+0x4] ;  /* 0x000004001f507984 */ /* 0x000e220000000000 */
[----:B------:R-:W-:-:S02]  /*16d0*/  IDP.4A.S8.S8 R83, R46, R51, R83 ;  /* 0x000000332e537226 */ /* 0x000fc40000000653 */
[C---:B------:R-:W-:Y:S01]  /*16e0*/  IDP.4A.S8.S8 R50, R78.reuse, R50, RZ ;  /* 0x000000324e327226 */ /* 0x040fe200000006ff */
[----:B------:R-:W-:Y:S01]  /*16f0*/  SHF.R.S32.HI R46, RZ, 0x2, R62 ;  /* 0x00000002ff2e7819 */ /* 0x000fe2000001143e */
[-C--:B--2---:R-:W-:Y:S01]  /*1700*/  IDP.4A.S8.S8 R83, R47, R42.reuse, R83 ;  /* 0x0000002a2f537226 */ /* 0x084fe20000000653 */
[----:B------:R-:W-:Y:S01]  /*1710*/  SHF.R.S32.HI R47, RZ, 0x2, R64 ;  /* 0x00000002ff2f7819 */ /* 0x000fe20000011440 */
[----:B------:R-:W-:Y:S01]  /*1720*/  IDP.4A.S8.S8 R79, R78, R51, R50 ;  /* 0x000000334e4f7226 */ /* 0x000fe20000000632 */
[----:B------:R-:W-:Y:S02]  /*1730*/  SHF.R.S32.HI R51, RZ, 0x2, R65 ;  /* 0x00000002ff337819 */ /* 0x000fe40000011441 */
[----:B------:R-:W-:Y:S02]  /*1740*/  LOP3.LUT R46, R46, 0x3030303, RZ, 0xc0, !PT ;  /* 0x030303032e2e7812 */ /* 0x000fe400078ec0ff */
[----:B------:R-:W-:Y:S01]  /*1750*/  LOP3.LUT R47, R47, 0x3030303, RZ, 0xc0, !PT ;  /* 0x030303032f2f7812 */ /* 0x000fe200078ec0ff */
[----:B------:R-:W-:Y:S01]  /*1760*/  IDP.4A.S8.S8 R79, R78, R42, R79 ;  /* 0x0000002a4e4f7226 */ /* 0x000fe2000000064f */
[----:B------:R-:W-:Y:S01]  /*1770*/  LOP3.LUT R42, R51, 0x3030303, RZ, 0xc0, !PT ;  /* 0x03030303332a7812 */ /* 0x000fe200078ec0ff */
[----:B------:R-:W-:Y:S01]  /*1780*/  IDP.4A.S8.S8 R48, R74, R48, R81 ;  /* 0x000000304a307226 */ /* 0x000fe20000000651 */
[----:B---3--:R-:W-:Y:S01]  /*1790*/  SHF.R.U32.HI R51, RZ, 0x4, R75 ;  /* 0x00000004ff337819 */ /* 0x008fe2000001164b */
[----:B------:R-:W-:-:S02]  /*17a0*/  IDP.4A.S8.S8 R50, R46, R43, R83 ;  /* 0x0000002b2e327226 */ /* 0x000fc40000000653 */
[----:B----4-:R-:W-:Y:S02]  /*17b0*/  IDP.4A.S8.S8 R81, R47, R52, RZ ;  /* 0x000000342f517226 */ /* 0x010fe400000006ff */
[----:B------:R-:W1:Y:S01]  /*17c0*/  LDS.64 R46, [R28+0x40] ;  /* 0x000040001c2e7984 */ /* 0x000e620000000a00 */
[----:B------:R-:W-:Y:S01]  /*17d0*/  IDP.4A.S8.S8 R84, R78, R43, R79 ;  /* 0x0000002b4e547226 */ /* 0x000fe2000000064f */
[----:B------:R-:W-:Y:S02]  /*17e0*/  LEA R79, R51, R51, 0x8 ;  /* 0x00000033334f7211 */ /* 0x000fe400078e40ff */
[----:B------:R-:W-:Y:S01]  /*17f0*/  SHF.R.S32.HI R51, RZ, 0x2, R58 ;  /* 0x00000002ff337819 */ /* 0x000fe2000001143a */
[----:B------:R-:W-:Y:S01]  /*1800*/  IDP.4A.S8.S8 R83, R42, R53, R81 ;  /* 0x000000352a537226 */ /* 0x000fe20000000651 */
[----:B------:R-:W-:Y:S01]  /*1810*/  LOP3.LUT R81, R76, 0xf, RZ, 0xc0, !PT ;  /* 0x0000000f4c517812 */ /* 0x000fe200078ec0ff */
[----:B------:R-:W2:Y:S01]  /*1820*/  LDS.64 R42, [R28+0x48] ;  /* 0x000048001c2a7984 */ /* 0x000ea20000000a00 */
[----:B------:R-:W-:-:S02]  /*1830*/  LOP3.LUT R51, R51, 0x3030303, RZ, 0xc0, !PT ;  /* 0x0303030333337812 */ /* 0x000fc400078ec0ff */
[----:B------:R-:W-:Y:S01]  /*1840*/  SHF.R.S32.HI R78, RZ, 0x2, R70 ;  /* 0x00000002ff4e7819 */ /* 0x000fe20000011446 */
[----:B------:R-:W-:Y:S02]  /*1850*/  IMAD R76, R50, R81, RZ ;  /* 0x00000051324c7224 */ /* 0x000fe400078e02ff */
[----:B------:R-:W-:Y:S01]  /*1860*/  IDP.4A.S8.S8 R51, R51, R44, R83 ;  /* 0x0000002c33337226 */ /* 0x000fe20000000653 */
[----:B------:R-:W-:Y:S02]  /*1870*/  LOP3.LUT R50, R78, 0x3030303, RZ, 0xc0, !PT ;  /* 0x030303034e327812 */ /* 0x000fe400078ec0ff */
[----:B------:R-:W3:Y:S01]  /*1880*/  LDS.U8 R78, [R31+0x5] ;  /* 0x000005001f4e7984 */ /* 0x000ee20000000000 */
[----:B------:R-:W-:Y:S02]  /*1890*/  IMAD R79, R79, 0x10000, R79 ;  /* 0x000100004f4f7824 */ /* 0x000fe400078e024f */
[----:B------:R-:W-:Y:S02]  /*18a0*/  IDP.4A.S8.S8 R83, R50, R45, R51 ;  /* 0x0000002d32537226 */ /* 0x000fe40000000633 */
[----:B------:R-:W4:Y:S01]  /*18b0*/  LDS.64 R50, [R28+0x50] ;  /* 0x000050001c327984 */ /* 0x000f220000000a00 */
[----:B------:R-:W-:Y:S01]  /*18c0*/  IDP.4A.S8.S8 R84, R79, R52, R84 ;  /* 0x000000344f547226 */ /* 0x000fe20000000654 */
[----:B------:R-:W-:-:S02]  /*18d0*/  LOP3.LUT R52, R70, 0x3030303, RZ, 0xc0, !PT ;  /* 0x0303030346347812 */ /* 0x000fc400078ec0ff */
[----:B------:R-:W-:Y:S01]  /*18e0*/  LOP3.LUT R73, R73, 0xf, RZ, 0xc0, !PT ;  /* 0x0000000f49497812 */ /* 0x000fe200078ec0ff */
[----:B------:R-:W-:Y:S02]  /*18f0*/  IDP.4A.S8.S8 R84, R79, R53, R84 ;  /* 0x000000354f547226 */ /* 0x000fe40000000654 */
[-C--:B------:R-:W-:Y:S01]  /*1900*/  IDP.4A.S8.S8 R82, R52, R49.reuse, R82 ;  /* 0x0000003134527226 */ /* 0x080fe20000000652 */
[----:B------:R-:W-:Y:S01]  /*1910*/  LOP3.LUT R75, R75, 0xf, RZ, 0xc0, !PT ;  /* 0x0000000f4b4b7812 */ /* 0x000fe200078ec0ff */
[----:B------:R-:W-:Y:S02]  /*1920*/  VIADD R81, R24, 0x8 ;  /* 0x0000000818517836 */ /* 0x000fe40000000000 */
[----:B------:R-:W-:Y:S02]  /*1930*/  IDP.4A.S8.S8 R74, R74, R49, R48 ;  /* 0x000000314a4a7226 */ /* 0x000fe40000000630 */
[----:B------:R-:W-:Y:S01]  /*1940*/  IDP.4A.S8.S8 R84, R79, R44, R84 ;  /* 0x0000002c4f547226 */ /* 0x000fe20000000654 */
[----:B------:R-:W-:Y:S01]  /*1950*/  SHF.R.S32.HI R44, RZ, 0x4, R63 ;  /* 0x00000004ff2c7819 */ /* 0x000fe2000001143f */
[----:B------:R-:W4:Y:S01]  /*1960*/  LDS.64 R48, [R28+0x58] ;  /* 0x000058001c307984 */ /* 0x000f220000000a00 */
[----:B------:R-:W-:Y:S01]  /*1970*/  IMAD R73, R82, R73, R77 ;  /* 0x0000004952497224 */ /* 0x000fe200078e024d */
[----:B0-----:R-:W-:Y:S01]  /*1980*/  SHF.R.U32.HI R82, RZ, 0x4, R80 ;  /* 0x00000004ff527819 */ /* 0x001fe20000011650 */
[----:B------:R-:W-:Y:S01]  /*1990*/  IMAD R75, R83, R75, R76 ;  /* 0x0000004b534b7224 */ /* 0x000fe200078e024c */
[----:B------:R-:W-:Y:S01]  /*19a0*/  SHF.R.S32.HI R52, RZ, 0x1f, R81 ;  /* 0x0000001fff347819 */ /* 0x000fe20000011451 */
[----:B------:R-:W0:Y:S01]  /*19b0*/  LDS.U8 R76, [R31+0x6] ;  /* 0x000006001f4c7984 */ /* 0x000e220000000000 */
[----:B------:R-:W-:-:S02]  /*19c0*/  SHF.R.S32.HI R77, RZ, 0x4, R72 ;  /* 0x00000004ff4d7819 */ /* 0x000fc40000011448 */
[----:B------:R-:W-:Y:S02]  /*19d0*/  LOP3.LUT R53, R44, 0x3030303, RZ, 0xc0, !PT ;  /* 0x030303032c357812 */ /* 0x000fe400078ec0ff */
[----:B------:R-:W-:Y:S02]  /*19e0*/  LEA R83, R82, R82, 0x8 ;  /* 0x0000005252537211 */ /* 0x000fe400078e40ff */
[----:B------:R-:W-:Y:S02]  /*19f0*/  LEA.HI R52, R52, R81, RZ, 0x3 ;  /* 0x0000005134347211 */ /* 0x000fe400078f18ff */
[----:B------:R-:W-:Y:S01]  /*1a00*/  LOP3.LUT R44, R77, 0x3030303, RZ, 0xc0, !PT ;  /* 0x030303034d2c7812 */ /* 0x000fe200078ec0ff */
[----:B-1----:R-:W-:Y:S01]  /*1a10*/  IDP.4A.S8.S8 R77, R53, R46, RZ ;  /* 0x0000002e354d7226 */ /* 0x002fe200000006ff */
[----:B------:R-:W-:Y:S01]  /*1a20*/  SHF.R.S32.HI R81, RZ, 0x4, R71 ;  /* 0x00000004ff517819 */ /* 0x000fe20000011447 */
[----:B------:R-:W-:Y:S02]  /*1a30*/  IMAD R53, R83, 0x10000, R83 ;  /* 0x0001000053357824 */ /* 0x000fe400078e0253 */
[----:B------:R-:W-:Y:S01]  /*1a40*/  IDP.4A.S8.S8 R44, R44, R47, R77 ;  /* 0x0000002f2c2c7226 */ /* 0x000fe2000000064d */
[----:B------:R-:W-:Y:S01]  /*1a50*/  LOP3.LUT R81, R81, 0x3030303, RZ, 0xc0, !PT ;  /* 0x0303030351517812 */ /* 0x000fe200078ec0ff */
[----:B------:R-:W-:-:S02]  /*1a60*/  IDP.4A.S8.S8 R77, R79, R45, R84 ;  /* 0x0000002d4f4d7226 */ /* 0x000fc40000000654 */
[----:B------:R-:W-:Y:S01]  /*1a70*/  IDP.4A.S8.S8 R84, R53, R46, RZ ;  /* 0x0000002e35547226 */ /* 0x000fe200000006ff */
[----:B------:R-:W-:Y:S01]  /*1a80*/  SHF.R.S32.HI R82, RZ, 0x4, R62 ;  /* 0x00000004ff527819 */ /* 0x000fe2000001143e */
[-C--:B--2---:R-:W-:Y:S01]  /*1a90*/  IDP.4A.S8.S8 R81, R81, R42.reuse, R44 ;  /* 0x0000002a51517226 */ /* 0x084fe2000000062c */
[----:B------:R-:W-:Y:S01]  /*1aa0*/  SHF.R.S32.HI R46, RZ, 0x4, R64 ;  /* 0x00000004ff2e7819 */ /* 0x000fe20000011440 */
[----:B------:R-:W1:Y:S01]  /*1ab0*/  LDS.64 R44, [R28+0x60] ;  /* 0x000060001c2c7984 */ /* 0x000e620000000a00 */
[C---:B------:R-:W-:Y:S01]  /*1ac0*/  IDP.4A.S8.S8 R84, R53.reuse, R47, R84 ;  /* 0x0000002f35547226 */ /* 0x040fe20000000654 */
[----:B------:R-:W-:Y:S02]  /*1ad0*/  LOP3.LUT R82, R82, 0x3030303, RZ, 0xc0, !PT ;  /* 0x0303030352527812 */ /* 0x000fe400078ec0ff */
[----:B------:R-:W-:Y:S01]  /*1ae0*/  LOP3.LUT R79, R46, 0x3030303, RZ, 0xc0, !PT ;  /* 0x030303032e4f7812 */ /* 0x000fe200078ec0ff */
[----:B------:R-:W-:Y:S01]  /*1af0*/  IDP.4A.S8.S8 R84, R53, R42, R84 ;  /* 0x0000002a35547226 */ /* 0x000fe20000000654 */
[----:B---3--:R-:W-:Y:S01]  /*1b00*/  SHF.R.U32.HI R42, RZ, 0x4, R78 ;  /* 0x00000004ff2a7819 */ /* 0x008fe2000001164e */
[----:B------:R-:W-:Y:S01]  /*1b10*/  IDP.4A.S8.S8 R81, R82, R43, R81 ;  /* 0x0000002b52517226 */ /* 0x000fe20000000651 */
[----:B------:R-:W-:Y:S01]  /*1b20*/  SHF.R.S32.HI R82, RZ, 0x4, R65 ;  /* 0x00000004ff527819 */ /* 0x000fe20000011441 */
[----:B----4-:R-:W-:Y:S01]  /*1b30*/  IDP.4A.S8.S8 R83, R79, R50, RZ ;  /* 0x000000324f537226 */ /* 0x010fe200000006ff */
[----:B------:R-:W-:Y:S01]  /*1b40*/  LEA R79, R42, R42, 0x8 ;  /* 0x0000002a2a4f7211 */ /* 0x000fe200078e40ff */
[----:B------:R-:W2:Y:S01]  /*1b50*/  LDS.64 R46, [R28+0x68] ;  /* 0x000068001c2e7984 */ /* 0x000ea20000000a00 */
[----:B------:R-:W-:-:S02]  /*1b60*/  SHF.R.S32.HI R42, RZ, 0x4, R58 ;  /* 0x00000004ff2a7819 */ /* 0x000fc4000001143a */
[----:B------:R-:W-:Y:S01]  /*1b70*/  LOP3.LUT R82, R82, 0x3030303, RZ, 0xc0, !PT ;  /* 0x0303030352527812 */ /* 0x000fe200078ec0ff */
[----:B------:R-:W-:Y:S01]  /*1b80*/  IDP.4A.S8.S8 R84, R53, R43, R84 ;  /* 0x0000002b35547226 */ /* 0x000fe20000000654 */
[----:B------:R-:W-:Y:S01]  /*1b90*/  LOP3.LUT R80, R80, 0xf, RZ, 0xc0, !PT ;  /* 0x0000000f50507812 */ /* 0x000fe200078ec0ff */
[----:B------:R-:W-:Y:S01]  /*1ba0*/  IMAD R79, R79, 0x10000, R79 ;  /* 0x000100004f4f7824 */ /* 0x000fe200078e024f */
[----:B------:R-:W-:Y:S01]  /*1bb0*/  LOP3.LUT R43, R42, 0x3030303, RZ, 0xc0, !PT ;  /* 0x030303032a2b7812 */ /* 0x000fe200078ec0ff */
[----:B------:R-:W-:Y:S01]  /*1bc0*/  IDP.4A.S8.S8 R83, R82, R51, R83 ;  /* 0x0000003352537226 */ /* 0x000fe20000000653 */
[----:B------:R-:W-:Y:S01]  /*1bd0*/  SHF.R.S32.HI R42, RZ, 0x4, R70 ;  /* 0x00000004ff2a7819 */ /* 0x000fe20000011446 */
[----:B------:R-:W-:Y:S02]  /*1be0*/  IDP.4A.S8.S8 R84, R79, R50, R84 ;  /* 0x000000324f547226 */ /* 0x000fe40000000654 */
[----:B------:R-:W-:Y:S01]  /*1bf0*/  IMAD R50, R81, R80, RZ ;  /* 0x0000005051327224 */ /* 0x000fe200078e02ff */
[----:B------:R-:W-:Y:S01]  /*1c00*/  LOP3.LUT R80, R42, 0x3030303, RZ, 0xc0, !PT ;  /* 0x030303032a507812 */ /* 0x000fe200078ec0ff */
[----:B------:R-:W-:-:S02]  /*1c10*/  IDP.4A.S8.S8 R83, R43, R48, R83 ;  /* 0x000000302b537226 */ /* 0x000fc40000000653 */
[----:B------:R-:W-:Y:S01]  /*1c20*/  IDP.4A.S8.S8 R81, R79, R51, R84 ;  /* 0x000000334f517226 */ /* 0x000fe20000000654 */
[----:B------:R-:W3:Y:S01]  /*1c30*/  LDS.64 R42, [R28+0x70] ;  /* 0x000070001c2a7984 */ /* 0x000ee20000000a00 */
[----:B------:R-:W-:Y:S02]  /*1c40*/  VIADD R53, R24, 0x10 ;  /* 0x0000001018357836 */ /* 0x000fe40000000000 */
[----:B------:R-:W-:Y:S02]  /*1c50*/  IDP.4A.S8.S8 R51, R80, R49, R83 ;  /* 0x0000003150337226 */ /* 0x000fe40000000653 */
[----:B------:R-:W4:Y:S01]  /*1c60*/  LDS.U8 R80, [R31+0x7] ;  /* 0x000007001f507984 */ /* 0x000f220000000000 */
[----:B------:R-:W-:Y:S02]  /*1c70*/  SHF.R.S32.HI R82, RZ, 0x1f, R53 ;  /* 0x0000001fff527819 */ /* 0x000fe40000011435 */
[----:B------:R-:W-:Y:S02]  /*1c80*/  SHF.R.S32.HI R63, RZ, 0x6, R63 ;  /* 0x00000006ff3f7819 */ /* 0x000fe4000001143f */
[----:B0-----:R-:W-:-:S02]  /*1c90*/  SHF.R.U32.HI R84, RZ, 0x4, R76 ;  /* 0x00000004ff547819 */ /* 0x001fc4000001164c */
[----:B------:R-:W-:Y:S02]  /*1ca0*/  LEA.HI R53, R82, R53, RZ, 0x3 ;  /* 0x0000003552357211 */ /* 0x000fe400078f18ff */
[----:B------:R-:W-:Y:S02]  /*1cb0*/  SHF.R.S32.HI R83, RZ, 0x1f, R86 ;  /* 0x0000001fff537819 */ /* 0x000fe40000011456 */
[----:B------:R-:W-:Y:S02]  /*1cc0*/  SHF.R.S32.HI R82, RZ, 0x6, R72 ;  /* 0x00000006ff527819 */ /* 0x000fe40000011448 */
[----:B------:R-:W-:Y:S02]  /*1cd0*/  LOP3.LUT R63, R63, 0x3030303, RZ, 0xc0, !PT ;  /* 0x030303033f3f7812 */ /* 0x000fe400078ec0ff */
[----:B------:R-:W-:Y:S02]  /*1ce0*/  LOP3.LUT R85, R78, 0xf, RZ, 0xc0, !PT ;  /* 0x0000000f4e557812 */ /* 0x000fe400078ec0ff */
[----:B------:R-:W-:-:S02]  /*1cf0*/  LEA R78, R84, R84, 0x8 ;  /* 0x00000054544e7211 */ /* 0x000fc400078e40ff */
[----:B------:R-:W-:Y:S01]  /*1d00*/  LEA.HI R72, R83, R86, RZ, 0x3 ;  /* 0x0000005653487211 */ /* 0x000fe200078f18ff */
[----:B-1----:R-:W-:Y:S01]  /*1d10*/  IDP.4A.S8.S8 R83, R63, R44, RZ ;  /* 0x0000002c3f537226 */ /* 0x002fe200000006ff */
[----:B------:R-:W-:Y:S01]  /*1d20*/  LOP3.LUT R82, R82, 0x3030303, RZ, 0xc0, !PT ;  /* 0x0303030352527812 */ /* 0x000fe200078ec0ff */
[----:B------:R-:W-:Y:S01]  /*1d30*/  IMAD R78, R78, 0x10000, R78 ;  /* 0x000100004e4e7824 */ /* 0x000fe200078e024e */
[----:B------:R-:W-:-:S03]  /*1d40*/  SHF.R.S32.HI R63, RZ, 0x6, R71 ;  /* 0x00000006ff3f7819 */ /* 0x000fc60000011447 */
[-C--:B------:R-:W-:Y:S01]  /*1d50*/  IDP.4A.S8.S8 R82, R82, R45.reuse, R83 ;  /* 0x0000002d52527226 */ /* 0x080fe20000000653 */
[----:B------:R-:W-:Y:S01]  /*1d60*/  LOP3.LUT R83, R63, 0x3030303, RZ, 0xc0, !PT ;  /* 0x030303033f537812 */ /* 0x000fe200078ec0ff */
[C---:B------:R-:W-:Y:S01]  /*1d70*/  IDP.4A.S8.S8 R44, R78.reuse, R44, RZ ;  /* 0x0000002c4e2c7226 */ /* 0x040fe200000006ff */
[----:B------:R-:W-:Y:S02]  /*1d80*/  SHF.R.S32.HI R62, RZ, 0x6, R62 ;  /* 0x00000006ff3e7819 */ /* 0x000fe4000001143e */
[----:B------:R-:W-:Y:S01]  /*1d90*/  LEA R63, R29, UR8, 0x2 ;  /* 0x000000081d3f7c11 */ /* 0x000fe2000f8e10ff */
[----:B--2---:R-:W-:Y:S01]  /*1da0*/  IDP.4A.S8.S8 R82, R83, R46, R82 ;  /* 0x0000002e53527226 */ /* 0x004fe20000000652 */
[----:B------:R-:W-:Y:S01]  /*1db0*/  SHF.R.S32.HI R83, RZ, 0x1f, R24 ;  /* 0x0000001fff537819 */ /* 0x000fe20000011418 */
[----:B------:R-:W-:Y:S01]  /*1dc0*/  IDP.4A.S8.S8 R45, R78, R45, R44 ;  /* 0x0000002d4e2d7226 */ /* 0x000fe2000000062c */
[----:B------:R-:W-:Y:S01]  /*1dd0*/  LOP3.LUT R62, R62, 0x3030303, RZ, 0xc0, !PT ;  /* 0x030303033e3e7812 */ /* 0x000fe200078ec0ff */
[----:B------:R-:W0:Y:S01]  /*1de0*/  LDS R44, [R63] ;  /* 0x000000003f2c7984 */ /* 0x000e220000000800 */
[----:B------:R-:W-:Y:S01]  /*1df0*/  LEA.HI R83, R83, R24, RZ, 0x3 ;  /* 0x0000001853537211 */ /* 0x000fe200078f18ff */
[----:B------:R-:W-:Y:S01]  /*1e00*/  IDP.4A.S8.S8 R46, R78, R46, R45 ;  /* 0x0000002e4e2e7226 */ /* 0x000fe2000000062d */
[----:B------:R-:W-:Y:S01]  /*1e10*/  SHF.R.S32.HI R64, RZ, 0x6, R64 ;  /* 0x00000006ff407819 */ /* 0x000fe20000011440 */
[----:B------:R-:W-:Y:S01]  /*1e20*/  IDP.4A.S8.S8 R45, R62, R47, R82 ;  /* 0x0000002f3e2d7226 */ /* 0x000fe20000000652 */
[----:B------:R-:W-:Y:S01]  /*1e30*/  SHF.R.S32.HI R62, RZ, 0x3, R83 ;  /* 0x00000003ff3e7819 */ /* 0x000fe20000011453 */
[----:B------:R-:W-:-:S02]  /*1e40*/  IMAD R71, R51, R85, R50 ;  /* 0x0000005533477224 */ /* 0x000fc400078e0232 */
[----:B------:R-:W-:Y:S01]  /*1e50*/  IDP.4A.S8.S8 R47, R78, R47, R46 ;  /* 0x0000002f4e2f7226 */ /* 0x000fe2000000062e */
[----:B------:R-:W1:Y:S01]  /*1e60*/  LDS.64 R50, [R28+0x78] ;  /* 0x000078001c327984 */ /* 0x000e620000000a00 */
[----:B------:R-:W-:Y:S02]  /*1e70*/  SHF.R.S32.HI R46, RZ, 0x6, R65 ;  /* 0x00000006ff2e7819 */ /* 0x000fe40000011441 */
[----:B------:R-:W-:Y:S02]  /*1e80*/  LOP3.LUT R65, R64, 0x3030303, RZ, 0xc0, !PT ;  /* 0x0303030340417812 */ /* 0x000fe400078ec0ff */
[----:B------:R-:W-:Y:S02]  /*1e90*/  LEA R62, R62, UR9, 0x2 ;  /* 0x000000093e3e7c11 */ /* 0x000fe4000f8e10ff */
[----:B------:R-:W-:Y:S01]  /*1ea0*/  SHF.R.S32.HI R78, RZ, 0x3, R52 ;  /* 0x00000003ff4e7819 */ /* 0x000fe20000011434 */
[----:B---3--:R-:W-:Y:S01]  /*1eb0*/  IDP.4A.S8.S8 R65, R65, R42, RZ ;  /* 0x0000002a41417226 */ /* 0x008fe200000006ff */
[----:B------:R-:W-:Y:S01]  /*1ec0*/  LOP3.LUT R52, R46, 0x3030303, RZ, 0xc0, !PT ;  /* 0x030303032e347812 */ /* 0x000fe200078ec0ff */
[----:B------:R-:W-:Y:S01]  /*1ed0*/  IDP.4A.S8.S8 R48, R79, R48, R81 ;  /* 0x000000304f307226 */ /* 0x000fe20000000651 */
[----:B----4-:R-:W-:Y:S01]  /*1ee0*/  SHF.R.U32.HI R64, RZ, 0x4, R80 ;  /* 0x00000004ff407819 */ /* 0x010fe20000011650 */
[----:B------:R-:W2:Y:S01]  /*1ef0*/  LDS R46, [R62] ;  /* 0x000000003e2e7984 */ /* 0x000ea20000000800 */
[----:B------:R-:W-:Y:S01]  /*1f00*/  SHF.R.S32.HI R81, RZ, 0x3, R53 ;  /* 0x00000003ff517819 */ /* 0x000fe20000011435 */
[----:B------:R-:W-:Y:S01]  /*1f10*/  IDP.4A.S8.S8 R82, R52, R43, R65 ;  /* 0x0000002b34527226 */ /* 0x000fe20000000641 */
[----:B------:R-:W-:-:S02]  /*1f20*/  LEA R53, R78, UR9, 0x2 ;  /* 0x000000094e357c11 */ /* 0x000fc4000f8e10ff */
[----:B------:R-:W-:Y:S01]  /*1f30*/  SHF.R.S32.HI R65, RZ, 0x3, R72 ;  /* 0x00000003ff417819 */ /* 0x000fe20000011448 */
[----:B------:R-:W-:Y:S01]  /*1f40*/  IMAD R72, R64, 0x100, R64 ;  /* 0x0000010040487824 */ /* 0x000fe200078e0240 */
[----:B------:R-:W-:Y:S01]  /*1f50*/  LEA R52, R81, UR9, 0x2 ;  /* 0x0000000951347c11 */ /* 0x000fe2000f8e10ff */
[----:B------:R-:W3:Y:S01]  /*1f60*/  LDS R64, [R53] ;  /* 0x0000000035407984 */ /* 0x000ee20000000800 */
[----:B------:R-:W-:Y:S02]  /*1f70*/  SHF.R.S32.HI R78, RZ, 0x6, R58 ;  /* 0x00000006ff4e7819 */ /* 0x000fe4000001143a */
[----:B------:R-:W-:Y:S02]  /*1f80*/  LEA R72, R72, R72, 0x10 ;  /* 0x0000004848487211 */ /* 0x000fe400078e80ff */
[----:B------:R-:W-:Y:S02]  /*1f90*/  LEA R58, R65, UR9, 0x2 ;  /* 0x00000009413a7c11 */ /* 0x000fe4000f8e10ff */
[----:B------:R-:W4:Y:S01]  /*1fa0*/  LDS R65, [R52] ;  /* 0x0000000034417984 */ /* 0x000f220000000800 */
[----:B------:R-:W-:-:S03]  /*1fb0*/  IDP.4A.S8.S8 R47, R72, R42, R47 ;  /* 0x0000002a482f7226 */ /* 0x000fc6000000062f */
[----:B------:R-:W4:Y:S01]  /*1fc0*/  LDS R42, [R58] ;  /* 0x000000003a2a7984 */ /* 0x000f220000000800 */
[----:B------:R-:W-:Y:S01]  /*1fd0*/  LOP3.LUT R81, R78, 0x3030303, RZ, 0xc0, !PT ;  /* 0x030303034e517812 */ /* 0x000fe200078ec0ff */
[----:B------:R-:W-:Y:S01]  /*1fe0*/  IDP.4A.S8.S8 R79, R79, R49, R48 ;  /* 0x000000314f4f7226 */ /* 0x000fe20000000630 */
[----:B------:R-:W-:Y:S01]  /*1ff0*/  SHF.R.S32.HI R70, RZ, 0x6, R70 ;  /* 0x00000006ff467819 */ /* 0x000fe20000011446 */
[----:B------:R-:W-:Y:S01]  /*2000*/  IDP.4A.S8.S8 R47, R72, R43, R47 ;  /* 0x0000002b482f7226 */ /* 0x000fe2000000062f */
[----:B------:R-:W-:Y:S01]  /*2010*/  I2FP.F32.S32 R49, R74 ;  /* 0x0000004a00317245 */ /* 0x000fe20000201400 */
[--C-:B0-----:R-:W-:Y:S01]  /*2020*/  HADD2.F32 R48, -RZ, R44.reuse.H1_H1 ;  /* 0x3000002cff307230 */ /* 0x101fe20000004100 */
[----:B------:R-:W-:Y:S01]  /*2030*/  ULEA UR7, UR4, 0x80, 0x8 ;  /* 0x0000008004077891 */ /* 0x000fe2000f8e403f */
[----:B------:R-:W-:Y:S01]  /*2040*/  HADD2.F32 R43, -RZ, R44.H0_H0 ;  /* 0x2000002cff2b7230 */ /* 0x000fe20000004100 */
[----:B------:R-:W-:Y:S01]  /*2050*/  LOP3.LUT R76, R76, 0xf, RZ, 0xc0, !PT ;  /* 0x0000000f4c4c7812 */ /* 0x000fe200078ec0ff */
[-C--:B-1----:R-:W-:Y:S01]  /*2060*/  IDP.4A.S8.S8 R81, R81, R50.reuse, R82 ;  /* 0x0000003251517226 */ /* 0x082fe20000000652 */
[----:B------:R-:W-:Y:S01]  /*2070*/  LOP3.LUT R70, R70, 0x3030303, RZ, 0xc0, !PT ;  /* 0x0303030346467812 */ /* 0x000fe200078ec0ff */
[----:B------:R-:W-:Y:S01]  /*2080*/  IDP.4A.S8.S8 R47, R72, R50, R47 ;  /* 0x00000032482f7226 */ /* 0x000fe2000000062f */
[----:B------:R-:W-:Y:S01]  /*2090*/  I2FP.F32.S32 R44, R73 ;  /* 0x00000049002c7245 */ /* 0x000fe20000201400 */
[----:B------:R-:W-:Y:S01]  /*20a0*/  FMUL.FTZ R50, R48, R49 ;  /* 0x0000003130327220 */ /* 0x000fe20000410000 */
[----:B------:R-:W-:Y:S01]  /*20b0*/  I2FP.F32.S32 R77, R77 ;  /* 0x0000004d004d7245 */ /* 0x000fe20000201400 */
[----:B------:R-:W-:Y:S01]  /*20c0*/  UISETP.GE.AND UP0, UPT, UR7, UR20, UPT ;  /* 0x000000140700728c */ /* 0x000fe2000bf06270 */
[----:B------:R-:W-:Y:S01]  /*20d0*/  LOP3.LUT R80, R80, 0xf, RZ, 0xc0, !PT ;  /* 0x0000000f50507812 */ /* 0x000fe200078ec0ff */
[----:B------:R-:W-:-:S02]  /*20e0*/  IDP.4A.S8.S8 R47, R72, R51, R47 ;  /* 0x00000033482f7226 */ /* 0x000fc4000000062f */
[----:B------:R-:W-:Y:S01]  /*20f0*/  FFMA.FTZ R44, R43, R44, -R50 ;  /* 0x0000002c2b2c7223 */ /* 0x000fe20000010832 */
[----:B------:R-:W-:Y:S01]  /*2100*/  IMAD R45, R45, R76, RZ ;  /* 0x0000004c2d2d7224 */ /* 0x000fe200078e02ff */
[----:B------:R-:W-:Y:S01]  /*2110*/  I2FP.F32.S32 R74, R75 ;  /* 0x0000004b004a7245 */ /* 0x000fe20000201400 */
[----:B------:R-:W-:Y:S01]  /*2120*/  IDP.4A.S8.S8 R70, R70, R51, R81 ;  /* 0x0000003346467226 */ /* 0x000fe20000000651 */
[----:B------:R-:W-:Y:S01]  /*2130*/  I2FP.F32.S32 R79, R79 ;  /* 0x0000004f004f7245 */ /* 0x000fe20000201400 */
[----:B------:R-:W-:Y:S01]  /*2140*/  FMUL.FTZ R77, R48, R77 ;  /* 0x0000004d304d7220 */ /* 0x000fe20000410000 */
[----:B------:R-:W-:Y:S01]  /*2150*/  BAR.SYNC.DEFER_BLOCKING 0x0 ;  /* 0x0000000000007b1d */ /* 0x000fe20000010000 */
[----:B------:R-:W-:Y:S01]  /*2160*/  PLOP3.LUT P1, PT, PT, PT, UP0, 0x80, 0x0 ;  /* 0x000000000000781c */ /* 0x000fe20003f2f008 */
[----:B------:R-:W-:Y:S01]  /*2170*/  IMAD R45, R70, R80, R45 ;  /* 0x00000050462d7224 */ /* 0x000fe200078e022d */
[----:B------:R-:W-:Y:S01]  /*2180*/  I2FP.F32.S32 R47, R47 ;  /* 0x0000002f002f7245 */ /* 0x000fe20000201400 */
[----:B--2---:R-:W-:Y:S01]  /*2190*/  FFMA.FTZ R57, R44, R46, R57 ;  /* 0x0000002e2c397223 */ /* 0x004fe20000010039 */
[----:B------:R-:W-:Y:S01]  /*21a0*/  I2FP.F32.S32 R46, R71 ;  /* 0x00000047002e7245 */ /* 0x000fe20000201400 */
[----:B------:R-:W-:Y:S01]  /*21b0*/  FFMA.FTZ R74, R43, R74, -R77 ;  /* 0x0000004a2b4a7223 */ /* 0x000fe2000001084d */
[----:B------:R-:W-:Y:S01]  /*21c0*/  FMUL.FTZ R50, R48, R79 ;  /* 0x0000004f30327220 */ /* 0x000fe20000410000 */
[----:B------:R-:W-:Y:S01]  /*21d0*/  FMUL.FTZ R44, R47, R48 ;  /* 0x000000302f2c7220 */ /* 0x000fe20000410000 */
[----:B------:R-:W-:Y:S01]  /*21e0*/  I2FP.F32.S32 R45, R45 ;  /* 0x0000002d002d7245 */ /* 0x000fe20000201400 */
[----:B---3--:R-:W-:Y:S01]  /*21f0*/  FFMA.FTZ R64, R74, R64, R57 ;  /* 0x000000404a407223 */ /* 0x008fe20000010039 */
[----:B------:R-:W-:-:S03]  /*2200*/  FFMA.FTZ R47, R43, R46, -R50 ;  /* 0x0000002e2b2f7223 */ /* 0x000fc60000010832 */
[----:B------:R-:W-:Y:S01]  /*2210*/  FFMA.FTZ R45, R45, R43, -R44 ;  /* 0x0000002b2d2d7223 */ /* 0x000fe2000001082c */
[----:B----4-:R-:W-:-:S04]  /*2220*/  FFMA.FTZ R64, R47, R65, R64 ;  /* 0x000000412f407223 */ /* 0x010fc80000010040 */
[----:B------:R-:W-:Y:S01]  /*2230*/  FFMA.FTZ R57, R45, R42, R64 ;  /* 0x0000002a2d397223 */ /* 0x000fe20000010040 */
[----:B------:R-:W-:Y:S06]  /*2240*/  @P1 BRA `(.L_x_332) ;  /* 0x0000002c00401947 */ /* 0x000fec0003800000 */
[----:B------:R-:W-:Y:S02]  /*2250*/  VIADD R42, R0, 0x20 ;  /* 0x00000020002a7836 */ /* 0x000fe40000000000 */
[----:B------:R-:W-:-:S03]  /*2260*/  VIADD R43, R60, 0x4 ;  /* 0x000000043c2b7836 */ /* 0x000fc60000000000 */
[----:B------:R-:W-:Y:S02]  /*2270*/  LEA.HI R42, R42, UR6, RZ, 0x1d ;  /* 0x000000062a2a7c11 */ /* 0x000fe4000f8fe8ff */
[----:B------:R-:W-:Y:S02]  /*2280*/  ISETP.GE.OR P1, PT, R43, UR13, P0 ;  /* 0x0000000d2b007c0c */ /* 0x000fe40008726670 */
[----:B------:R-:W-:Y:S02]  /*2290*/  ISETP.GE.OR P2, PT, R42, UR13, P0 ;  /* 0x0000000d2a007c0c */ /* 0x000fe40008746670 */
[----:B------:R-:W-:-:S11]  /*22a0*/  ISETP.GT.U32.OR P1, PT, R59, 0x3, P1 ;  /* 0x000000033b00780c */ /* 0x000fd60000f24470 */
[----:B------:R-:W-:Y:S02]  /*22b0*/  @!P2 IADD3 R43, R61, R42, RZ ;  /* 0x0000002a3d2ba210 */ /* 0x000fe40007ffe0ff */
[----:B------:R-:W2:Y:S03]  /*22c0*/  @!P1 LDG.E.U16.CONSTANT R45, desc[UR14][R66.64+0x90] ;  /* 0x0000900e422d9981 */ /* 0x000ea6000c1e9500 */
[----:B------:R-:W-:-:S03]  /*22d0*/  @!P2 IMAD.WIDE R42, R43, 0x24, R68 ;  /* 0x000000242b2aa825 */ /* 0x000fc600078e0244 */
[----:B------:R-:W-:-:S05]  /*22e0*/  @!P2 IADD3 R42, P3, R25, R42, RZ ;  /* 0x0000002a192aa210 */ /* 0x000fca0007f7e0ff */
[----:B------:R-:W-:-:S05]  /*22f0*/  @!P2 IMAD.X R43, RZ, RZ, R43, P3 ;  /* 0x000000ffff2ba224 */ /* 0x000fca00018e062b */
[----:B------:R-:W3:Y:S01]  /*2300*/  @!P2 LDG.E.CONSTANT R44, desc[UR14][R42.64+0x4] ;  /* 0x0000040e2a2ca981 */ /* 0x000ee2000c1e9900 */
[----:B------:R-:W-:-:S05]  /*2310*/  IMAD R64, R0, 0x21, RZ ;  /* 0x0000002100407824 */ /* 0x000fca00078e02ff */
[----:B------:R-:W-:Y:S01]  /*2320*/  LEA R64, R64, UR19, 0x2 ;  /* 0x0000001340407c11 */ /* 0x000fe2000f8e10ff */
[----:B--2---:R-:W-:Y:S01]  /*2330*/  @!P1 HADD2.F32 R45, -RZ, R45.H0_H0 ;  /* 0x2000002dff2d9230 */ /* 0x004fe20000004100 */
[----:B---3--:R-:W-:Y:S04]  /*2340*/  @!P2 STS [R27], R44 ;  /* 0x0000002c1b00a388 */ /* 0x008fe80000000800 */
[----:B------:R-:W-:Y:S01]  /*2350*/  @!P1 STS [R26], R45 ;  /* 0x0000002d1a009388 */ /* 0x000fe20000000800 */
[----:B------:R-:W-:Y:S06]  /*2360*/  BAR.SYNC.DEFER_BLOCKING 0x0 ;  /* 0x0000000000007b1d */ /* 0x000fec0000010000 */
[----:B------:R-:W0:Y:S04]  /*2370*/  LDS.U8 R77, [R31+0x8] ;  /* 0x000008001f4d7984 */ /* 0x000e280000000000 */
[----:B------:R-:W1:Y:S04]  /*2380*/  LDS R76, [R64+0x20] ;  /* 0x00002000404c7984 */ /* 0x000e680000000800 */
[----:B------:R-:W2:Y:S04]  /*2390*/  LDS.64 R50, [R28] ;  /* 0x000000001c327984 */ /* 0x000ea80000000a00 */
[----:B------:R-:W3:Y:S04]  /*23a0*/  LDS R75, [R64+0x24] ;  /* 0x00002400404b7984 */ /* 0x000ee80000000800 */
[----:B------:R-:W4:Y:S04]  /*23b0*/  LDS R74, [R64+0x28] ;  /* 0x00002800404a7984 */ /* 0x000f280000000800 */
[----:B------:R-:W-:Y:S04]  /*23c0*/  LDS.64 R42, [R28+0x8] ;  /* 0x000008001c2a7984 */ /* 0x000fe80000000a00 */
[----:B------:R-:W5:Y:S04]  /*23d0*/  LDS.U8 R78, [R31+0x9] ;  /* 0x000009001f4e7984 */ /* 0x000f680000000000 */
[----:B------:R-:W5:Y:S04]  /*23e0*/  LDS R73, [R64+0x2c] ;  /* 0x00002c0040497984 */ /* 0x000f680000000800 */
[----:B------:R-:W5:Y:S04]  /*23f0*/  LDS R72, [R64+0x30] ;  /* 0x0000300040487984 */ /* 0x000f680000000800 */
[----:B------:R-:W5:Y:S04]  /*2400*/  LDS R65, [R64+0x34] ;  /* 0x0000340040417984 */ /* 0x000f680000000800 */
[----:B------:R-:W5:Y:S01]  /*2410*/  LDS.64 R48, [R28+0x10] ;  /* 0x000010001c307984 */ /* 0x000f620000000a00 */
[----:B0-----:R-:W-:-:S03]  /*2420*/  SHF.R.U32.HI R44, RZ, 0x4, R77 ;  /* 0x00000004ff2c7819 */ /* 0x001fc6000001164d */
[----:B------:R-:W0:Y:S02]  /*2430*/  LDS R70, [R64+0x38] ;  /* 0x0000380040467984 */ /* 0x000e240000000800 */
[----:B------:R-:W-:Y:S02]  /*2440*/  IMAD R44, R44, 0x100, R44 ;  /* 0x000001002c2c7824 */ /* 0x000fe400078e022c */
[----:B------:R-:W0:Y:S03]  /*2450*/  LDS.U8 R79, [R31+0xa] ;  /* 0x00000a001f4f7984 */ /* 0x000e260000000000 */
[----:B------:R-:W-:Y:S01]  /*2460*/  LEA R80, R44, R44, 0x10 ;  /* 0x0000002c2c507211 */ /* 0x000fe200078e80ff */
[----:B------:R-:W0:Y:S01]  /*2470*/  LDS.64 R46, [R28+0x18] ;  /* 0x000018001c2e7984 */ /* 0x000e220000000a00 */
[----:B-1----:R-:W-:-:S03]  /*2480*/  LOP3.LUT R45, R76, 0x3030303, RZ, 0xc0, !PT ;  /* 0x030303034c2d7812 */ /* 0x002fc600078ec0ff */
[CC--:B--2---:R-:W-:Y:S01]  /*2490*/  IDP.4A.S8.S8 R44, R80.reuse, R50.reuse, RZ ;  /* 0x00000032502c7226 */ /* 0x0c4fe200000006ff */
[----:B------:R-:W1:Y:S01]  /*24a0*/  LDS R71, [R64+0x3c] ;  /* 0x00003c0040477984 */ /* 0x000e620000000800 */
[----:B------:R-:W-:Y:S01]  /*24b0*/  IDP.4A.S8.S8 R82, R45, R50, RZ ;  /* 0x000000322d527226 */ /* 0x000fe200000006ff */
[----:B---3--:R-:W-:Y:S01]  /*24c0*/  LOP3.LUT R50, R75, 0x3030303, RZ, 0xc0, !PT ;  /* 0x030303034b327812 */ /* 0x008fe200078ec0ff */
[-C--:B------:R-:W-:Y:S02]  /*24d0*/  IDP.4A.S8.S8 R83, R80, R51.reuse, R44 ;  /* 0x0000003350537226 */ /* 0x080fe4000000062c */
[----:B------:R-:W2:Y:S01]  /*24e0*/  LDS.64 R44, [R28+0x20] ;  /* 0x000020001c2c7984 */ /* 0x000ea20000000a00 */
[----:B----4-:R-:W-:Y:S01]  /*24f0*/  LOP3.LUT R81, R74, 0x3030303, RZ, 0xc0, !PT ;  /* 0x030303034a517812 */ /* 0x010fe200078ec0ff */
[----:B------:R-:W-:Y:S01]  /*2500*/  IDP.4A.S8.S8 R50, R50, R51, R82 ;  /* 0x0000003332327226 */ /* 0x000fe20000000652 */
[----:B-----5:R-:W-:Y:S01]  /*2510*/  SHF.R.U32.HI R51, RZ, 0x4, R78 ;  /* 0x00000004ff337819 */ /* 0x020fe2000001164e */
[----:B------:R-:W-:-:S02]  /*2520*/  IDP.4A.S8.S8 R83, R80, R42, R83 ;  /* 0x0000002a50537226 */ /* 0x000fc40000000653 */
[----:B------:R-:W-:Y:S02]  /*2530*/  IDP.4A.S8.S8 R82, R81, R42, R50 ;  /* 0x0000002a51527226 */ /* 0x000fe40000000632 */
[----:B------:R-:W-:Y:S02]  /*2540*/  IDP.4A.S8.S8 R83, R80, R43, R83 ;  /* 0x0000002b50537226 */ /* 0x000fe40000000653 */
[----:B------:R-:W-:Y:S02]  /*2550*/  IMAD R80, R51, 0x100, R51 ;  /* 0x0000010033507824 */ /* 0x000fe400078e0233 */
[----:B------:R-:W3:Y:S01]  /*2560*/  LDS.64 R50, [R28+0x28] ;  /* 0x000028001c327984 */ /* 0x000ee20000000a00 */
[----:B------:R-:W-:Y:S02]  /*2570*/  LOP3.LUT R42, R73, 0x3030303, RZ, 0xc0, !PT ;  /* 0x03030303492a7812 */ /* 0x000fe400078ec0ff */
[----:B------:R-:W-:Y:S01]  /*2580*/  LOP3.LUT R81, R72, 0x3030303, RZ, 0xc0, !PT ;  /* 0x0303030348517812 */ /* 0x000fe200078ec0ff */
[----:B------:R-:W-:-:S02]  /*2590*/  IMAD R80, R80, 0x10000, R80 ;  /* 0x0001000050507824 */ /* 0x000fc400078e0250 */
[----:B------:R-:W-:Y:S01]  /*25a0*/  IDP.4A.S8.S8 R82, R42, R43, R82 ;  /* 0x0000002b2a527226 */ /* 0x000fe20000000652 */
[----:B------:R-:W-:Y:S01]  /*25b0*/  LOP3.LUT R42, R65, 0x3030303, RZ, 0xc0, !PT ;  /* 0x03030303412a7812 */ /* 0x000fe200078ec0ff */
[-C--:B------:R-:W-:Y:S01]  /*25c0*/  IDP.4A.S8.S8 R84, R81, R48.reuse, RZ ;  /* 0x0000003051547226 */ /* 0x080fe200000006ff */
[----:B------:R-:W-:Y:S01]  /*25d0*/  LOP3.LUT R43, R77, 0xf, RZ, 0xc0, !PT ;  /* 0x0000000f4d2b7812 */ /* 0x000fe200078ec0ff */
[----:B------:R-:W-:Y:S01]  /*25e0*/  IDP.4A.S8.S8 R83, R80, R48, R83 ;  /* 0x0000003050537226 */ /* 0x000fe20000000653 */
[----:B------:R-:W4:Y:S01]  /*25f0*/  LDS.U8 R81, [R31+0xb] ;  /* 0x00000b001f517984 */ /* 0x000f220000000000 */
[----:B------:R-:W-:Y:S02]  /*2600*/  IDP.4A.S8.S8 R84, R42, R49, R84 ;  /* 0x000000312a547226 */ /* 0x000fe40000000654 */
[----:B------:R-:W-:Y:S01]  /*2610*/  IMAD R48, R82, R43, RZ ;  /* 0x0000002b52307224 */ /* 0x000fe200078e02ff */
[----:B0-----:R-:W-:Y:S01]  /*2620*/  LOP3.LUT R77, R70, 0x3030303, RZ, 0xc0, !PT ;  /* 0x03030303464d7812 */ /* 0x001fe200078ec0ff */
[----:B------:R-:W0:Y:S01]  /*2630*/  LDS.64 R42, [R28+0x30] ;  /* 0x000030001c2a7984 */ /* 0x000e220000000a00 */
[----:B------:R-:W-:Y:S01]  /*2640*/  IDP.4A.S8.S8 R83, R80, R49, R83 ;  /* 0x0000003150537226 */ /* 0x000fe20000000653 */
[----:B------:R-:W-:-:S02]  /*2650*/  SHF.R.U32.HI R49, RZ, 0x4, R79 ;  /* 0x00000004ff317819 */ /* 0x000fc4000001164f */
[-C--:B------:R-:W-:Y:S02]  /*2660*/  IDP.4A.S8.S8 R84, R77, R46.reuse, R84 ;  /* 0x0000002e4d547226 */ /* 0x080fe40000000654 */
[C---:B------:R-:W-:Y:S01]  /*2670*/  IDP.4A.S8.S8 R83, R80.reuse, R46, R83 ;  /* 0x0000002e50537226 */ /* 0x040fe20000000653 */
[----:B------:R-:W-:Y:S02]  /*2680*/  SHF.R.S32.HI R46, RZ, 0x2, R76 ;  /* 0x00000002ff2e7819 */ /* 0x000fe4000001144c */
[----:B------:R-:W-:Y:S01]  /*2690*/  LEA R49, R49, R49, 0x8 ;  /* 0x0000003131317211 */ /* 0x000fe200078e40ff */
[----:B------:R-:W-:Y:S01]  /*26a0*/  IDP.4A.S8.S8 R77, R80, R47, R83 ;  /* 0x0000002f504d7226 */ /* 0x000fe20000000653 */
[----:B------:R-:W-:Y:S02]  /*26b0*/  LOP3.LUT R83, R46, 0x3030303, RZ, 0xc0, !PT ;  /* 0x030303032e537812 */ /* 0x000fe400078ec0ff */
[----:B-1----:R-:W-:Y:S01]  /*26c0*/  LOP3.LUT R46, R71, 0x3030303, RZ, 0xc0, !PT ;  /* 0x03030303472e7812 */ /* 0x002fe200078ec0ff */
[----:B------:R-:W-:Y:S01]  /*26d0*/  IMAD R49, R49, 0x10000, R49 ;  /* 0x0001000031317824 */ /* 0x000fe200078e0231 */
[----:B------:R-:W-:Y:S01]  /*26e0*/  SHF.R.S32.HI R80, RZ, 0x2, R75 ;  /* 0x00000002ff507819 */ /* 0x000fe2000001144b */
[----:B--2---:R-:W-:-:S02]  /*26f0*/  IDP.4A.S8.S8 R82, R83, R44, RZ ;  /* 0x0000002c53527226 */ /* 0x004fc400000006ff */
[----:B------:R-:W-:Y:S01]  /*2700*/  IDP.4A.S8.S8 R83, R46, R47, R84 ;  /* 0x0000002f2e537226 */ /* 0x000fe20000000654 */
[----:B------:R-:W-:Y:S01]  /*2710*/  LOP3.LUT R80, R80, 0x3030303, RZ, 0xc0, !PT ;  /* 0x0303030350507812 */ /* 0x000fe200078ec0ff */
[C---:B------:R-:W-:Y:S01]  /*2720*/  IDP.4A.S8.S8 R84, R49.reuse, R44, RZ ;  /* 0x0000002c31547226 */ /* 0x040fe200000006ff */
[----:B------:R-:W1:Y:S01]  /*2730*/  LDS.64 R46, [R28+0x38] ;  /* 0x000038001c2e7984 */ /* 0x000e620000000a00 */
[----:B------:R-:W-:Y:S02]  /*2740*/  SHF.R.S32.HI R44, RZ, 0x2, R74 ;  /* 0x00000002ff2c7819 */ /* 0x000fe4000001144a */
[CC--:B------:R-:W-:Y:S01]  /*2750*/  IDP.4A.S8.S8 R84, R49.reuse, R45.reuse, R84 ;  /* 0x0000002d31547226 */ /* 0x0c0fe20000000654 */
[----:B------:R-:W-:Y:S01]  /*2760*/  LOP3.LUT R78, R78, 0xf, RZ, 0xc0, !PT ;  /* 0x0000000f4e4e7812 */ /* 0x000fe200078ec0ff */
[----:B------:R-:W-:Y:S01]  /*2770*/  IDP.4A.S8.S8 R80, R80, R45, R82 ;  /* 0x0000002d50507226 */ /* 0x000fe20000000652 */
[----:B------:R-:W-:Y:S01]  /*2780*/  LOP3.LUT R45, R44, 0x3030303, RZ, 0xc0, !PT ;  /* 0x030303032c2d7812 */ /* 0x000fe200078ec0ff */
[----:B---3--:R-:W-:-:S02]  /*2790*/  IDP.4A.S8.S8 R84, R49, R50, R84 ;  /* 0x0000003231547226 */ /* 0x008fc40000000654 */
[----:B------:R-:W-:Y:S02]  /*27a0*/  IMAD R78, R83, R78, R48 ;  /* 0x0000004e534e7224 */ /* 0x000fe400078e0230 */
[----:B------:R-:W-:Y:S02]  /*27b0*/  IDP.4A.S8.S8 R83, R45, R50, R80 ;  /* 0x000000322d537226 */ /* 0x000fe40000000650 */
[----:B------:R-:W-:Y:S01]  /*27c0*/  IDP.4A.S8.S8 R85, R49, R51, R84 ;  /* 0x0000003331557226 */ /* 0x000fe20000000654 */
[----:B------:R-:W2:Y:S01]  /*27d0*/  LDS.U8 R80, [R31+0xc] ;  /* 0x00000c001f507984 */ /* 0x000ea20000000000 */
[----:B------:R-:W-:Y:S02]  /*27e0*/  SHF.R.S32.HI R49, RZ, 0x2, R72 ;  /* 0x00000002ff317819 */ /* 0x000fe40000011448 */
[----:B------:R-:W-:Y:S01]  /*27f0*/  SHF.R.S32.HI R48, RZ, 0x2, R73 ;  /* 0x00000002ff307819 */ /* 0x000fe20000011449 */
[----:B------:R-:W3:Y:S01]  /*2800*/  LDS.64 R44, [R28+0x40] ;  /* 0x000040001c2c7984 */ /* 0x000ee20000000a00 */
[----:B------:R-:W-:-:S02]  /*2810*/  LOP3.LUT R49, R49, 0x3030303, RZ, 0xc0, !PT ;  /* 0x0303030331317812 */ /* 0x000fc400078ec0ff */
[----:B------:R-:W-:Y:S02]  /*2820*/  SHF.R.S32.HI R50, RZ, 0x2, R65 ;  /* 0x00000002ff327819 */ /* 0x000fe40000011441 */
[----:B----4-:R-:W-:Y:S01]  /*2830*/  SHF.R.U32.HI R82, RZ, 0x4, R81 ;  /* 0x00000004ff527819 */ /* 0x010fe20000011651 */
[----:B0-----:R-:W-:Y:S01]  /*2840*/  IDP.4A.S8.S8 R49, R49, R42, RZ ;  /* 0x0000002a31317226 */ /* 0x001fe200000006ff */
[----:B------:R-:W-:Y:S02]  /*2850*/  LOP3.LUT R48, R48, 0x3030303, RZ, 0xc0, !PT ;  /* 0x0303030330307812 */ /* 0x000fe400078ec0ff */
[----:B------:R-:W-:Y:S01]  /*2860*/  LOP3.LUT R50, R50, 0x3030303, RZ, 0xc0, !PT ;  /* 0x0303030332327812 */ /* 0x000fe200078ec0ff */
[----:B------:R-:W-:Y:S02]  /*2870*/  IMAD R82, R82, 0x100, R82 ;  /* 0x0000010052527824 */ /* 0x000fe400078e0252 */
[----:B------:R-:W-:Y:S02]  /*2880*/  IDP.4A.S8.S8 R83, R48, R51, R83 ;  /* 0x0000003330537226 */ /* 0x000fe40000000653 */
[----:B------:R-:W-:-:S02]  /*2890*/  IDP.4A.S8.S8 R84, R50, R43, R49 ;  /* 0x0000002b32547226 */ /* 0x000fc40000000631 */
[----:B------:R-:W0:Y:S01]  /*28a0*/  LDS.64 R48, [R28+0x48] ;  /* 0x000048001c307984 */ /* 0x000e220000000a00 */
[----:B------:R-:W-:Y:S02]  /*28b0*/  LEA R82, R82, R82, 0x10 ;  /* 0x0000005252527211 */ /* 0x000fe400078e80ff */
[----:B------:R-:W-:-:S03]  /*28c0*/  SHF.R.S32.HI R50, RZ, 0x2, R70 ;  /* 0x00000002ff327819 */ /* 0x000fc60000011446 */
[----:B------:R-:W-:Y:S01]  /*28d0*/  IDP.4A.S8.S8 R85, R82, R42, R85 ;  /* 0x0000002a52557226 */ /* 0x000fe20000000655 */
[----:B------:R-:W-:Y:S02]  /*28e0*/  LOP3.LUT R51, R50, 0x3030303, RZ, 0xc0, !PT ;  /* 0x0303030332337812 */ /* 0x000fe400078ec0ff */
[----:B------:R-:W-:Y:S02]  /*28f0*/  SHF.R.S32.HI R42, RZ, 0x2, R71 ;  /* 0x00000002ff2a7819 */ /* 0x000fe40000011447 */
[----:B------:R-:W-:Y:S01]  /*2900*/  LOP3.LUT R50, R79, 0xf, RZ, 0xc0, !PT ;  /* 0x0000000f4f327812 */ /* 0x000fe200078ec0ff */
[----:B-1----:R-:W-:Y:S01]  /*2910*/  IDP.4A.S8.S8 R51, R51, R46, R84 ;  /* 0x0000002e33337226 */ /* 0x002fe20000000654 */
[----:B------:R-:W-:Y:S01]  /*2920*/  LOP3.LUT R42, R42, 0x3030303, RZ, 0xc0, !PT ;  /* 0x030303032a2a7812 */ /* 0x000fe200078ec0ff */
[----:B------:R-:W-:Y:S01]  /*2930*/  IDP.4A.S8.S8 R85, R82, R43, R85 ;  /* 0x0000002b52557226 */ /* 0x000fe20000000655 */
[----:B------:R-:W-:Y:S01]  /*2940*/  LOP3.LUT R81, R81, 0xf, RZ, 0xc0, !PT ;  /* 0x0000000f51517812 */ /* 0x000fe200078ec0ff */
[----:B------:R-:W-:-:S02]  /*2950*/  IMAD R50, R83, R50, RZ ;  /* 0x0000003253327224 */ /* 0x000fc400078e02ff */
[----:B------:R-:W-:Y:S02]  /*2960*/  IDP.4A.S8.S8 R79, R42, R47, R51 ;  /* 0x0000002f2a4f7226 */ /* 0x000fe40000000633 */
[----:B------:R-:W1:Y:S01]  /*2970*/  LDS.64 R42, [R28+0x50] ;  /* 0x000050001c2a7984 */ /* 0x000e620000000a00 */
[----:B------:R-:W-:Y:S01]  /*2980*/  SHF.R.S32.HI R83, RZ, 0x4, R76 ;  /* 0x00000004ff537819 */ /* 0x000fe2000001144c */
[C---:B------:R-:W-:Y:S02]  /*2990*/  IDP.4A.S8.S8 R51, R82.reuse, R46, R85 ;  /* 0x0000002e52337226 */ /* 0x040fe40000000655 */
[----:B------:R-:W-:Y:S01]  /*29a0*/  IMAD R50, R79, R81, R50 ;  /* 0x000000514f327224 */ /* 0x000fe200078e0232 */
[----:B------:R-:W-:Y:S01]  /*29b0*/  SHF.R.S32.HI R79, RZ, 0x4, R75 ;  /* 0x00000004ff4f7819 */ /* 0x000fe2000001144b */
[----:B------:R-:W-:Y:S01]  /*29c0*/  IDP.4A.S8.S8 R51, R82, R47, R51 ;  /* 0x0000002f52337226 */ /* 0x000fe20000000633 */
[----:B------:R-:W-:Y:S01]  /*29d0*/  LOP3.LUT R83, R83, 0x3030303, RZ, 0xc0, !PT ;  /* 0x0303030353537812 */ /* 0x000fe200078ec0ff */
[----:B------:R-:W4:Y:S01]  /*29e0*/  LDS.64 R46, [R28+0x58] ;  /* 0x000058001c2e7984 */ /* 0x000f220000000a00 */
[----:B--2---:R-:W-:-:S02]  /*29f0*/  SHF.R.U32.HI R84, RZ, 0x4, R80 ;  /* 0x00000004ff547819 */ /* 0x004fc40000011650 */
[----:B------:R-:W-:Y:S01]  /*2a00*/  LOP3.LUT R82, R79, 0x3030303, RZ, 0xc0, !PT ;  /* 0x030303034f527812 */ /* 0x000fe200078ec0ff */
[----:B------:R-:W2:Y:S01]  /*2a10*/  LDS.U8 R81, [R31+0xd] ;  /* 0x00000d001f517984 */ /* 0x000ea20000000000 */
[----:B---3--:R-:W-:Y:S01]  /*2a20*/  IDP.4A.S8.S8 R83, R83, R44, RZ ;  /* 0x0000002c53537226 */ /* 0x008fe200000006ff */
[----:B------:R-:W-:Y:S01]  /*2a30*/  SHF.R.S32.HI R79, RZ, 0x4, R74 ;  /* 0x00000004ff4f7819 */ /* 0x000fe2000001144a */
[----:B------:R-:W-:Y:S02]  /*2a40*/  IMAD R84, R84, 0x100, R84 ;  /* 0x0000010054547824 */ /* 0x000fe400078e0254 */
[----:B------:R-:W-:Y:S01]  /*2a50*/  IDP.4A.S8.S8 R85, R82, R45, R83 ;  /* 0x0000002d52557226 */ /* 0x000fe20000000653 */
[----:B------:R-:W-:Y:S01]  /*2a60*/  LOP3.LUT R79, R79, 0x3030303, RZ, 0xc0, !PT ;  /* 0x030303034f4f7812 */ /* 0x000fe200078ec0ff */
[----:B------:R-:W-:Y:S01]  /*2a70*/  IMAD R82, R84, 0x10000, R84 ;  /* 0x0001000054527824 */ /* 0x000fe200078e0254 */
[----:B------:R-:W-:-:S03]  /*2a80*/  SHF.R.S32.HI R83, RZ, 0x4, R73 ;  /* 0x00000004ff537819 */ /* 0x000fc60000011449 */
[C---:B------:R-:W-:Y:S01]  /*2a90*/  IDP.4A.S8.S8 R84, R82.reuse, R44, RZ ;  /* 0x0000002c52547226 */ /* 0x040fe200000006ff */
[----:B------:R-:W-:Y:S01]  /*2aa0*/  LOP3.LUT R44, R83, 0x3030303, RZ, 0xc0, !PT ;  /* 0x03030303532c7812 */ /* 0x000fe200078ec0ff */
[-C--:B0-----:R-:W-:Y:S02]  /*2ab0*/  IDP.4A.S8.S8 R83, R79, R48.reuse, R85 ;  /* 0x000000304f537226 */ /* 0x081fe40000000655 */
[----:B------:R-:W0:Y:S01]  /*2ac0*/  LDS.U8 R79, [R31+0xe] ;  /* 0x00000e001f4f7984 */ /* 0x000e220000000000 */
[----:B------:R-:W-:Y:S02]  /*2ad0*/  IDP.4A.S8.S8 R45, R82, R45, R84 ;  /* 0x0000002d522d7226 */ /* 0x000fe40000000654 */
[----:B------:R-:W-:Y:S01]  /*2ae0*/  IDP.4A.S8.S8 R83, R44, R49, R83 ;  /* 0x000000312c537226 */ /* 0x000fe20000000653 */
[----:B------:R-:W-:Y:S01]  /*2af0*/  SHF.R.S32.HI R44, RZ, 0x4, R72 ;  /* 0x00000004ff2c7819 */ /* 0x000fe20000011448 */
[----:B------:R-:W-:Y:S01]  /*2b00*/  IDP.4A.S8.S8 R45, R82, R48, R45 ;  /* 0x00000030522d7226 */ /* 0x000fe2000000062d */
[----:B------:R-:W-:-:S02]  /*2b10*/  SHF.R.S32.HI R48, RZ, 0x4, R65 ;  /* 0x00000004ff307819 */ /* 0x000fc40000011441 */
[----:B------:R-:W-:Y:S01]  /*2b20*/  LOP3.LUT R87, R44, 0x3030303, RZ, 0xc0, !PT ;  /* 0x030303032c577812 */ /* 0x000fe200078ec0ff */
[----:B------:R-:W-:Y:S01]  /*2b30*/  IDP.4A.S8.S8 R85, R82, R49, R45 ;  /* 0x0000003152557226 */ /* 0x000fe2000000062d */
[----:B------:R-:W-:Y:S01]  /*2b40*/  LOP3.LUT R48, R48, 0x3030303, RZ, 0xc0, !PT ;  /* 0x0303030330307812 */ /* 0x000fe200078ec0ff */
[----:B------:R-:W3:Y:S01]  /*2b50*/  LDS.64 R44, [R28+0x60] ;  /* 0x000060001c2c7984 */ /* 0x000ee20000000a00 */
[----:B------:R-:W-:Y:S01]  /*2b60*/  SHF.R.S32.HI R49, RZ, 0x4, R70 ;  /* 0x00000004ff317819 */ /* 0x000fe20000011446 */
[----:B-1----:R-:W-:-:S03]  /*2b70*/  IDP.4A.S8.S8 R87, R87, R42, RZ ;  /* 0x0000002a57577226 */ /* 0x002fc600000006ff */
[----:B------:R-:W-:Y:S01]  /*2b80*/  LOP3.LUT R49, R49, 0x3030303, RZ, 0xc0, !PT ;  /* 0x0303030331317812 */ /* 0x000fe200078ec0ff */
[----:B------:R-:W-:Y:S01]  /*2b90*/  IDP.4A.S8.S8 R87, R48, R43, R87 ;  /* 0x0000002b30577226 */ /* 0x000fe20000000657 */
[----:B------:R-:W-:Y:S02]  /*2ba0*/  SHF.R.S32.HI R48, RZ, 0x4, R71 ;  /* 0x00000004ff307819 */ /* 0x000fe40000011447 */
[----:B------:R-:W-:Y:S01]  /*2bb0*/  LOP3.LUT R80, R80, 0xf, RZ, 0xc0, !PT ;  /* 0x0000000f50507812 */ /* 0x000fe200078ec0ff */
[----:B----4-:R-:W-:Y:S01]  /*2bc0*/  IDP.4A.S8.S8 R87, R49, R46, R87 ;  /* 0x0000002e31577226 */ /* 0x010fe20000000657 */
[----:B------:R-:W-:Y:S02]  /*2bd0*/  LOP3.LUT R48, R48, 0x3030303, RZ, 0xc0, !PT ;  /* 0x0303030330307812 */ /* 0x000fe400078ec0ff */
[----:B--2---:R-:W-:Y:S01]  /*2be0*/  SHF.R.U32.HI R49, RZ, 0x4, R81 ;  /* 0x00000004ff317819 */ /* 0x004fe20000011651 */
[----:B------:R-:W-:Y:S01]  /*2bf0*/  IMAD R82, R83, R80, RZ ;  /* 0x0000005053527224 */ /* 0x000fe200078e02ff */
[----:B------:R-:W-:-:S02]  /*2c00*/  LOP3.LUT R81, R81, 0xf, RZ, 0xc0, !PT ;  /* 0x0000000f51517812 */ /* 0x000fc400078ec0ff */
[----:B------:R-:W-:Y:S01]  /*2c10*/  LEA R80, R49, R49, 0x8 ;  /* 0x0000003131507211 */ /* 0x000fe200078e40ff */
[----:B------:R-:W-:Y:S02]  /*2c20*/  IDP.4A.S8.S8 R87, R48, R47, R87 ;  /* 0x0000002f30577226 */ /* 0x000fe40000000657 */
[----:B------:R-:W1:Y:S02]  /*2c30*/  LDS.64 R48, [R28+0x68] ;  /* 0x000068001c307984 */ /* 0x000e640000000a00 */
[----:B------:R-:W-:Y:S02]  /*2c40*/  IMAD R80, R80, 0x10000, R80 ;  /* 0x0001000050507824 */ /* 0x000fe400078e0250 */
[----:B------:R-:W-:Y:S02]  /*2c50*/  IMAD R82, R87, R81, R82 ;  /* 0x0000005157527224 */ /* 0x000fe400078e0252 */
[----:B------:R-:W2:Y:S01]  /*2c60*/  LDS.U8 R81, [R31+0xf] ;  /* 0x00000f001f517984 */ /* 0x000ea20000000000 */
[----:B------:R-:W-:Y:S01]  /*2c70*/  IDP.4A.S8.S8 R83, R80, R42, R85 ;  /* 0x0000002a50537226 */ /* 0x000fe20000000655 */
[----:B0-----:R-:W-:-:S03]  /*2c80*/  SHF.R.U32.HI R42, RZ, 0x4, R79 ;  /* 0x00000004ff2a7819 */ /* 0x001fc6000001164f */
[----:B------:R-:W-:Y:S02]  /*2c90*/  IDP.4A.S8.S8 R83, R80, R43, R83 ;  /* 0x0000002b50537226 */ /* 0x000fe40000000653 */
[----:B------:R-:W-:Y:S02]  /*2ca0*/  IMAD R86, R42, 0x100, R42 ;  /* 0x000001002a567824 */ /* 0x000fe400078e022a */
[----:B------:R-:W0:Y:S01]  /*2cb0*/  LDS.64 R42, [R28+0x70] ;  /* 0x000070001c2a7984 */ /* 0x000e220000000a00 */
[----:B------:R-:W-:Y:S02]  /*2cc0*/  SHF.R.S32.HI R76, RZ, 0x6, R76 ;  /* 0x00000006ff4c7819 */ /* 0x000fe4000001144c */
[----:B------:R-:W-:Y:S02]  /*2cd0*/  SHF.R.S32.HI R84, RZ, 0x6, R75 ;  /* 0x00000006ff547819 */ /* 0x000fe4000001144b */
[----:B------:R-:W-:Y:S02]  /*2ce0*/  LOP3.LUT R85, R76, 0x3030303, RZ, 0xc0, !PT ;  /* 0x030303034c557812 */ /* 0x000fe400078ec0ff */
[----:B------:R-:W-:-:S02]  /*2cf0*/  LEA R75, R86, R86, 0x10 ;  /* 0x00000056564b7211 */ /* 0x000fc400078e80ff */
[----:B------:R-:W-:Y:S01]  /*2d00*/  LOP3.LUT R84, R84, 0x3030303, RZ, 0xc0, !PT ;  /* 0x0303030354547812 */ /* 0x000fe200078ec0ff */
[-C--:B---3--:R-:W-:Y:S02]  /*2d10*/  IDP.4A.S8.S8 R85, R85, R44.reuse, RZ ;  /* 0x0000002c55557226 */ /* 0x088fe400000006ff */
[C---:B------:R-:W-:Y:S01]  /*2d20*/  IDP.4A.S8.S8 R44, R75.reuse, R44, RZ ;  /* 0x0000002c4b2c7226 */ /* 0x040fe200000006ff */
[----:B------:R-:W-:Y:S01]  /*2d30*/  SHF.R.S32.HI R74, RZ, 0x6, R74 ;  /* 0x00000006ff4a7819 */ /* 0x000fe2000001144a */
[-C--:B------:R-:W-:Y:S01]  /*2d40*/  IDP.4A.S8.S8 R84, R84, R45.reuse, R85 ;  /* 0x0000002d54547226 */ /* 0x080fe20000000655 */
[----:B------:R-:W-:Y:S01]  /*2d50*/  SHF.R.S32.HI R76, RZ, 0x6, R73 ;  /* 0x00000006ff4c7819 */ /* 0x000fe20000011449 */
[----:B------:R-:W-:Y:S01]  /*2d60*/  IDP.4A.S8.S8 R86, R75, R45, R44 ;  /* 0x0000002d4b567226 */ /* 0x000fe2000000062c */
[----:B------:R-:W3:Y:S01]  /*2d70*/  LDS R73, [R63] ;  /* 0x000000003f497984 */ /* 0x000ee20000000800 */
[----:B------:R-:W-:-:S03]  /*2d80*/  LOP3.LUT R85, R74, 0x3030303, RZ, 0xc0, !PT ;  /* 0x030303034a557812 */ /* 0x000fc600078ec0ff */
[----:B------:R-:W4:Y:S01]  /*2d90*/  LDS.64 R44, [R28+0x78] ;  /* 0x000078001c2c7984 */ /* 0x000f220000000a00 */
[----:B------:R-:W-:Y:S01]  /*2da0*/  LOP3.LUT R76, R76, 0x3030303, RZ, 0xc0, !PT ;  /* 0x030303034c4c7812 */ /* 0x000fe200078ec0ff */
[----:B-1----:R-:W-:Y:S01]  /*2db0*/  IDP.4A.S8.S8 R84, R85, R48, R84 ;  /* 0x0000003055547226 */ /* 0x002fe20000000654 */
[----:B------:R-:W-:Y:S01]  /*2dc0*/  SHF.R.S32.HI R72, RZ, 0x6, R72 ;  /* 0x00000006ff487819 */ /* 0x000fe20000011448 */
[----:B------:R-:W-:Y:S02]  /*2dd0*/  IDP.4A.S8.S8 R83, R80, R46, R83 ;  /* 0x0000002e50537226 */ /* 0x000fe40000000653 */
[-C--:B------:R-:W-:Y:S01]  /*2de0*/  IDP.4A.S8.S8 R46, R76, R49.reuse, R84 ;  /* 0x000000314c2e7226 */ /* 0x080fe20000000654 */
[----:B--2---:R-:W-:Y:S01]  /*2df0*/  SHF.R.U32.HI R76, RZ, 0x4, R81 ;  /* 0x00000004ff4c7819 */ /* 0x004fe20000011651 */
[C---:B------:R-:W-:Y:S01]  /*2e00*/  IDP.4A.S8.S8 R86, R75.reuse, R48, R86 ;  /* 0x000000304b567226 */ /* 0x040fe20000000656 */
[----:B------:R-:W-:Y:S01]  /*2e10*/  SHF.R.S32.HI R74, RZ, 0x6, R65 ;  /* 0x00000006ff4a7819 */ /* 0x000fe20000011441 */
[----:B------:R-:W1:Y:S01]  /*2e20*/  LDS R48, [R62] ;  /* 0x000000003e307984 */ /* 0x000e620000000800 */
[----:B------:R-:W-:Y:S01]  /*2e30*/  LOP3.LUT R65, R72, 0x3030303, RZ, 0xc0, !PT ;  /* 0x0303030348417812 */ /* 0x000fe200078ec0ff */
[----:B------:R-:W-:-:S02]  /*2e40*/  IDP.4A.S8.S8 R86, R75, R49, R86 ;  /* 0x000000314b567226 */ /* 0x000fc40000000656 */
[----:B------:R-:W-:Y:S01]  /*2e50*/  IMAD R76, R76, 0x100, R76 ;  /* 0x000001004c4c7824 */ /* 0x000fe200078e024c */
[----:B------:R-:W2:Y:S01]  /*2e60*/  LDS R49, [R53] ;  /* 0x0000000035317984 */ /* 0x000ea20000000800 */
[-C--:B0-----:R-:W-:Y:S01]  /*2e70*/  IDP.4A.S8.S8 R75, R65, R42.reuse, RZ ;  /* 0x0000002a414b7226 */ /* 0x081fe200000006ff */
[----:B------:R-:W-:Y:S01]  /*2e80*/  SHF.R.S32.HI R72, RZ, 0x6, R70 ;  /* 0x00000006ff487819 */ /* 0x000fe20000011446 */
[----:B------:R-:W-:Y:S01]  /*2e90*/  IMAD R65, R76, 0x10000, R76 ;  /* 0x000100004c417824 */ /* 0x000fe200078e024c */
[----:B------:R-:W0:Y:S03]  /*2ea0*/  LDS R70, [R52] ;  /* 0x0000000034467984 */ /* 0x000e260000000800 */
[C---:B------:R-:W-:Y:S02]  /*2eb0*/  IDP.4A.S8.S8 R86, R65.reuse, R42, R86 ;  /* 0x0000002a41567226 */ /* 0x040fe40000000656 */
[----:B------:R-:W5:Y:S01]  /*2ec0*/  LDS R42, [R58] ;  /* 0x000000003a2a7984 */ /* 0x000f620000000800 */
[----:B------:R-:W-:Y:S01]  /*2ed0*/  LOP3.LUT R74, R74, 0x3030303, RZ, 0xc0, !PT ;  /* 0x030303034a4a7812 */ /* 0x000fe200078ec0ff */
[----:B------:R-:W-:-:S04]  /*2ee0*/  IDP.4A.S8.S8 R86, R65, R43, R86 ;  /* 0x0000002b41567226 */ /* 0x000fc80000000656 */
[----:B------:R-:W-:Y:S01]  /*2ef0*/  IDP.4A.S8.S8 R75, R74, R43, R75 ;  /* 0x0000002b4a4b7226 */ /* 0x000fe2000000064b */
[----:B------:R-:W-:Y:S02]  /*2f00*/  SHF.R.S32.HI R74, RZ, 0x6, R71 ;  /* 0x00000006ff4a7819 */ /* 0x000fe40000011447 */
[----:B------:R-:W-:Y:S01]  /*2f10*/  LOP3.LUT R71, R72, 0x3030303, RZ, 0xc0, !PT ;  /* 0x0303030348477812 */ /* 0x000fe200078ec0ff */
[--C-:B---3--:R-:W-:Y:S01]  /*2f20*/  HADD2.F32 R43, -RZ, R73.reuse.H1_H1 ;  /* 0x30000049ff2b7230 */ /* 0x108fe20000004100 */
[----:B------:R-:W-:Y:S01]  /*2f30*/  I2FP.F32.S32 R72, R51 ;  /* 0x0000003300487245 */ /* 0x000fe20000201400 */
[----:B------:R-:W-:Y:S01]  /*2f40*/  ULEA UR6, UR4, 0x100, 0x8 ;  /* 0x0000010004067891 */ /* 0x000fe2000f8e403f */
[-C--:B----4-:R-:W-:Y:S02]  /*2f50*/  IDP.4A.S8.S8 R86, R65, R44.reuse, R86 ;  /* 0x0000002c41567226 */ /* 0x090fe40000000656 */
[----:B------:R-:W-:Y:S01]  /*2f60*/  IDP.4A.S8.S8 R71, R71, R44, R75 ;  /* 0x0000002c47477226 */ /* 0x000fe2000000064b */
[----:B------:R-:W-:Y:S01]  /*2f70*/  I2FP.F32.S32 R44, R77 ;  /* 0x0000004d002c7245 */ /* 0x000fe20000201400 */
[----:B------:R-:W-:Y:S01]  /*2f80*/  IDP.4A.S8.S8 R83, R80, R47, R83 ;  /* 0x0000002f50537226 */ /* 0x000fe20000000653 */
[----:B------:R-:W-:Y:S01]  /*2f90*/  LOP3.LUT R79, R79, 0xf, RZ, 0xc0, !PT ;  /* 0x0000000f4f4f7812 */ /* 0x000fe200078ec0ff */
[----:B------:R-:W-:Y:S01]  /*2fa0*/  HADD2.F32 R73, -RZ, R73.H0_H0 ;  /* 0x20000049ff497230 */ /* 0x000fe20000004100 */
[----:B------:R-:W-:Y:S01]  /*2fb0*/  LOP3.LUT R74, R74, 0x3030303, RZ, 0xc0, !PT ;  /* 0x030303034a4a7812 */ /* 0x000fe200078ec0ff */
[C---:B------:R-:W-:Y:S01]  /*2fc0*/  FMUL.FTZ R47, R43.reuse, R72 ;  /* 0x000000482b2f7220 */ /* 0x040fe20000410000 */
[----:B------:R-:W-:Y:S01]  /*2fd0*/  I2FP.F32.S32 R50, R50 ;  /* 0x0000003200327245 */ /* 0x000fe20000201400 */
[----:B------:R-:W-:Y:S01]  /*2fe0*/  UISETP.GE.AND UP0, UPT, UR6, UR20, UPT ;  /* 0x000000140600728c */ /* 0x000fe2000bf06270 */
[----:B------:R-:W-:Y:S01]  /*2ff0*/  I2FP.F32.S32 R78, R78 ;  /* 0x0000004e004e7245 */ /* 0x000fe20000201400 */
[----:B------:R-:W-:Y:S01]  /*3000*/  FMUL.FTZ R44, R43, R44 ;  /* 0x0000002c2b2c7220 */ /* 0x000fe20000410000 */
[----:B------:R-:W-:Y:S01]  /*3010*/  LOP3.LUT R81, R81, 0xf, RZ, 0xc0, !PT ;  /* 0x0000000f51517812 */ /* 0x000fe200078ec0ff */
[----:B------:R-:W-:-:S02]  /*3020*/  IMAD R46, R46, R79, RZ ;  /* 0x0000004f2e2e7224 */ /* 0x000fc400078e02ff */
[----:B------:R-:W-:Y:S01]  /*3030*/  FFMA.FTZ R47, R73, R50, -R47 ;  /* 0x00000032492f7223 */ /* 0x000fe2000001082f */
[----:B------:R-:W-:Y:S01]  /*3040*/  IDP.4A.S8.S8 R71, R74, R45, R71 ;  /* 0x0000002d4a477226 */ /* 0x000fe20000000647 */
[----:B------:R-:W-:Y:S01]  /*3050*/  I2FP.F32.S32 R50, R83 ;  /* 0x0000005300327245 */ /* 0x000fe20000201400 */
[----:B------:R-:W-:Y:S02]  /*3060*/  IDP.4A.S8.S8 R86, R65, R45, R86 ;  /* 0x0000002d41567226 */ /* 0x000fe40000000656 */
[----:B------:R-:W-:Y:S01]  /*3070*/  FFMA.FTZ R44, R73, R78, -R44 ;  /* 0x0000004e492c7223 */ /* 0x000fe2000001082c */
[----:B------:R-:W-:Y:S01]  /*3080*/  BAR.SYNC.DEFER_BLOCKING 0x0 ;  /* 0x0000000000007b1d */ /* 0x000fe20000010000 */
[----:B------:R-:W-:Y:S01]  /*3090*/  PLOP3.LUT P1, PT, PT, PT, UP0, 0x80, 0x0 ;  /* 0x000000000000781c */ /* 0x000fe20003f2f008 */
[----:B------:R-:W-:Y:S01]  /*30a0*/  IMAD R46, R71, R81, R46 ;  /* 0x00000051472e7224 */ /* 0x000fe200078e022e */
[----:B------:R-:W-:Y:S01]  /*30b0*/  I2FP.F32.S32 R86, R86 ;  /* 0x0000005600567245 */ /* 0x000fe20000201400 */
[----:B-1----:R-:W-:Y:S01]  /*30c0*/  FFMA.FTZ R44, R44, R48, R57 ;  /* 0x000000302c2c7223 */ /* 0x002fe20000010039 */
[----:B------:R-:W-:Y:S01]  /*30d0*/  I2FP.F32.S32 R82, R82 ;  /* 0x0000005200527245 */ /* 0x000fe20000201400 */
[----:B------:R-:W-:Y:S01]  /*30e0*/  FMUL.FTZ R50, R43, R50 ;  /* 0x000000322b327220 */ /* 0x000fe20000410000 */
[----:B------:R-:W-:Y:S01]  /*30f0*/  I2FP.F32.S32 R46, R46 ;  /* 0x0000002e002e7245 */ /* 0x000fe20000201400 */
[----:B------:R-:W-:Y:S01]  /*3100*/  FMUL.FTZ R43, R86, R43 ;  /* 0x0000002b562b7220 */ /* 0x000fe20000410000 */
[----:B--2---:R-:W-:Y:S01]  /*3110*/  FFMA.FTZ R47, R47, R49, R44 ;  /* 0x000000312f2f7223 */ /* 0x004fe2000001002c */
[----:B------:R-:W-:-:S02]  /*3120*/  FFMA.FTZ R50, R73, R82, -R50 ;  /* 0x0000005249327223 */ /* 0x000fc40000010832 */
[----:B------:R-:W-:Y:S02]  /*3130*/  FFMA.FTZ R43, R46, R73, -R43 ;  /* 0x000000492e2b7223 */ /* 0x000fe4000001082b */
[----:B0-----:R-:W-:-:S04]  /*3140*/  FFMA.FTZ R50, R50, R70, R47 ;  /* 0x0000004632327223 */ /* 0x001fc8000001002f */
[----:B-----5:R-:W-:Y:S01]  /*3150*/  FFMA.FTZ R57, R43, R42, R50 ;  /* 0x0000002a2b397223 */ /* 0x020fe20000010032 */
[----:B------:R-:W-:Y:S06]  /*3160*/  @P1 BRA `(.L_x_332) ;  /* 0x0000001c00781947 */ /* 0x000fec0003800000 */
[----:B------:R-:W-:Y:S01]  /*3170*/  USHF.L.U32 UR6, UR4, 0x3, URZ ;  /* 0x0000000304067899 */ /* 0x000fe2000800063f */
[----:B------:R-:W-:Y:S01]  /*3180*/  IADD3 R42, R0, 0x40, RZ ;  /* 0x00000040002a7810 */ /* 0x000fe20007ffe0ff */
[----:B------:R-:W-:-:S04]  /*3190*/  VIADD R43, R60, 0x8 ;  /* 0x000000083c2b7836 */ /* 0x000fc80000000000 */
[----:B------:R-:W-:Y:S02]  /*31a0*/  LEA.HI R42, R42, UR6, RZ, 0x1d ;  /* 0x000000062a2a7c11 */ /* 0x000fe4000f8fe8ff */
[----:B------:R-:W-:Y:S02]  /*31b0*/  ISETP.GE.OR P1, PT, R43, UR13, P0 ;  /* 0x0000000d2b007c0c */ /* 0x000fe40008726670 */
[----:B------:R-:W-:Y:S02]  /*31c0*/  ISETP.GE.OR P2, PT, R42, UR13, P0 ;  /* 0x0000000d2a007c0c */ /* 0x000fe40008746670 */
[----:B------:R-:W-:-:S11]  /*31d0*/  ISETP.GT.U32.OR P1, PT, R59, 0x3, P1 ;  /* 0x000000033b00780c */ /* 0x000fd60000f24470 */
[----:B------:R-:W-:-:S04]  /*31e0*/  @!P2 IMAD.IADD R43, R61, 0x1, R42 ;  /* 0x000000013d2ba824 */ /* 0x000fc800078e022a */
[----:B------:R-:W-:-:S03]  /*31f0*/  @!P2 IMAD.WIDE R42, R43, 0x24, R68 ;  /* 0x000000242b2aa825 */ /* 0x000fc600078e0244 */
[----:B------:R-:W-:-:S03]  /*3200*/  @!P2 IADD3 R44, P3, R25, R42, RZ ;  /* 0x0000002a192ca210 */ /* 0x000fc60007f7e0ff */
[----:B------:R-:W2:Y:S01]  /*3210*/  @!P1 LDG.E.U16.CONSTANT R42, desc[UR14][R66.64+0x120] ;  /* 0x0001200e422a9981 */ /* 0x000ea2000c1e9500 */
[----:B------:R-:W-:-:S05]  /*3220*/  @!P2 IADD3.X R45, RZ, R43, RZ, P3, !PT ;  /* 0x0000002bff2da210 */ /* 0x000fca0001ffe4ff */
[----:B------:R-:W3:Y:S01]  /*3230*/  @!P2 LDG.E.CONSTANT R44, desc[UR14][R44.64+0x4] ;  /* 0x0000040e2c2ca981 */ /* 0x000ee2000c1e9900 */
[----:B--2---:R-:W-:-:S03]  /*3240*/  @!P1 HADD2.F32 R47, -RZ, R42.H0_H0 ;  /* 0x2000002aff2f9230 */ /* 0x004fc60000004100 */
        /* <DEDUP_REMOVED lines=17> */
[----:B------:R-:W0:Y:S01]  /*3360*/  LDS.U8 R79, [R31+0x12] ;  /* 0x000012001f4f7984 */ /* 0x000e220000000000 */
[----:B-1----:R-:W-:-:S03]  /*3370*/  LOP3.LUT R45, R76, 0x3030303, RZ, 0xc0, !PT ;  /* 0x030303034c2d7812 */ /* 0x002fc600078ec0ff */
[----:B------:R-:W1:Y:S01]  /*3380*/  LDS.64 R46, [R28+0x18] ;  /* 0x000018001c2e7984 */ /* 0x000e620000000a00 */
[----:B------:R-:W-:-:S03]  /*3390*/  IMAD R80, R44, 0x10000, R44 ;  /* 0x000100002c507824 */ /* 0x000fc600078e022c */
[----:B------:R-:W1:Y:S01]  /*33a0*/  LDS R71, [R64+0x5c] ;  /* 0x00005c0040477984 */ /* 0x000e620000000800 */
[CC--:B--2---:R-:W-:Y:S02]  /*33b0*/  IDP.4A.S8.S8 R81, R80.reuse, R50.reuse, RZ ;  /* 0x0000003250517226 */ /* 0x0c4fe400000006ff */
[----:B------:R-:W-:Y:S01]  /*33c0*/  IDP.4A.S8.S8 R82, R45, R50, RZ ;  /* 0x000000322d527226 */ /* 0x000fe200000006ff */
[----:B---3--:R-:W-:Y:S01]  /*33d0*/  LOP3.LUT R50, R75, 0x3030303, RZ, 0xc0, !PT ;  /* 0x030303034b327812 */ /* 0x008fe200078ec0ff */
[----:B------:R-:W2:Y:S01]  /*33e0*/  LDS.64 R44, [R28+0x20] ;  /* 0x000020001c2c7984 */ /* 0x000ea20000000a00 */
[-C--:B------:R-:W-:Y:S01]  /*33f0*/  IDP.4A.S8.S8 R83, R80, R51.reuse, R81 ;  /* 0x0000003350537226 */ /* 0x080fe20000000651 */
[----:B----4-:R-:W-:Y:S02]  /*3400*/  LOP3.LUT R81, R74, 0x3030303, RZ, 0xc0, !PT ;  /* 0x030303034a517812 */ /* 0x010fe400078ec0ff */
[----:B------:R-:W-:Y:S01]  /*3410*/  IDP.4A.S8.S8 R50, R50, R51, R82 ;  /* 0x0000003332327226 */ /* 0x000fe20000000652 */
[----:B-----5:R-:W-:Y:S01]  /*3420*/  SHF.R.U32.HI R51, RZ, 0x4, R78 ;  /* 0x00000004ff337819 */ /* 0x020fe2000001164e */
[----:B------:R-:W-:-:S02]  /*3430*/  IDP.4A.S8.S8 R83, R80, R42, R83 ;  /* 0x0000002a50537226 */ /* 0x000fc40000000653 */
[----:B------:R-:W-:Y:S02]  /*3440*/  IDP.4A.S8.S8 R82, R81, R42, R50 ;  /* 0x0000002a51527226 */ /* 0x000fe40000000632 */
[----:B------:R-:W-:Y:S01]  /*3450*/  IDP.4A.S8.S8 R83, R80, R43, R83 ;  /* 0x0000002b50537226 */ /* 0x000fe20000000653 */
[----:B------:R-:W-:Y:S02]  /*3460*/  LEA R80, R51, R51, 0x8 ;  /* 0x0000003333507211 */ /* 0x000fe400078e40ff */
[----:B------:R-:W3:Y:S01]  /*3470*/  LDS.64 R50, [R28+0x28] ;  /* 0x000028001c327984 */ /* 0x000ee20000000a00 */
[----:B------:R-:W-:Y:S02]  /*3480*/  LOP3.LUT R42, R73, 0x3030303, RZ, 0xc0, !PT ;  /* 0x03030303492a7812 */ /* 0x000fe400078ec0ff */
[----:B------:R-:W-:Y:S01]  /*3490*/  LOP3.LUT R81, R72, 0x3030303, RZ, 0xc0, !PT ;  /* 0x0303030348517812 */ /* 0x000fe200078ec0ff */
[----:B------:R-:W-:Y:S02]  /*34a0*/  IMAD R80, R80, 0x10000, R80 ;  /* 0x0001000050507824 */ /* 0x000fe400078e0250 */
[----:B------:R-:W-:Y:S01]  /*34b0*/  IDP.4A.S8.S8 R82, R42, R43, R82 ;  /* 0x0000002b2a527226 */ /* 0x000fe20000000652 */
[----:B------:R-:W-:Y:S01]  /*34c0*/  LOP3.LUT R42, R65, 0x3030303, RZ, 0xc0, !PT ;  /* 0x03030303412a7812 */ /* 0x000fe200078ec0ff */
[-C--:B------:R-:W-:Y:S01]  /*34d0*/  IDP.4A.S8.S8 R84, R81, R48.reuse, RZ ;  /* 0x0000003051547226 */ /* 0x080fe200000006ff */
[----:B------:R-:W-:Y:S01]  /*34e0*/  LOP3.LUT R43, R77, 0xf, RZ, 0xc0, !PT ;  /* 0x0000000f4d2b7812 */ /* 0x000fe200078ec0ff */
[----:B------:R-:W-:Y:S01]  /*34f0*/  IDP.4A.S8.S8 R83, R80, R48, R83 ;  /* 0x0000003050537226 */ /* 0x000fe20000000653 */
[----:B------:R-:W4:Y:S01]  /*3500*/  LDS.U8 R81, [R31+0x13] ;  /* 0x000013001f517984 */ /* 0x000f220000000000 */
[----:B------:R-:W-:Y:S01]  /*3510*/  IDP.4A.S8.S8 R84, R42, R49, R84 ;  /* 0x000000312a547226 */ /* 0x000fe20000000654 */
[----:B0-----:R-:W-:Y:S01]  /*3520*/  LOP3.LUT R77, R70, 0x3030303, RZ, 0xc0, !PT ;  /* 0x03030303464d7812 */ /* 0x001fe200078ec0ff */
[----:B------:R-:W-:-:S02]  /*3530*/  IMAD R48, R82, R43, RZ ;  /* 0x0000002b52307224 */ /* 0x000fc400078e02ff */
[----:B------:R-:W0:Y:S01]  /*3540*/  LDS.64 R42, [R28+0x30] ;  /* 0x000030001c2a7984 */ /* 0x000e220000000a00 */
[C---:B------:R-:W-:Y:S01]  /*3550*/  IDP.4A.S8.S8 R83, R80.reuse, R49, R83 ;  /* 0x0000003150537226 */ /* 0x040fe20000000653 */
[----:B------:R-:W-:Y:S01]  /*3560*/  SHF.R.U32.HI R49, RZ, 0x4, R79 ;  /* 0x00000004ff317819 */ /* 0x000fe2000001164f */
[-C--:B-1----:R-:W-:Y:S02]  /*3570*/  IDP.4A.S8.S8 R84, R77, R46.reuse, R84 ;  /* 0x0000002e4d547226 */ /* 0x082fe40000000654 */
[C---:B------:R-:W-:Y:S01]  /*3580*/  IDP.4A.S8.S8 R83, R80.reuse, R46, R83 ;  /* 0x0000002e50537226 */ /* 0x040fe20000000653 */
[----:B------:R-:W-:Y:S01]  /*3590*/  SHF.R.S32.HI R46, RZ, 0x2, R76 ;  /* 0x00000002ff2e7819 */ /* 0x000fe2000001144c */
[----:B------:R-:W-:Y:S02]  /*35a0*/  IMAD R49, R49, 0x100, R49 ;  /* 0x0000010031317824 */ /* 0x000fe400078e0231 */
[----:B------:R-:W-:Y:S01]  /*35b0*/  IDP.4A.S8.S8 R77, R80, R47, R83 ;  /* 0x0000002f504d7226 */ /* 0x000fe20000000653 */
[----:B------:R-:W-:-:S02]  /*35c0*/  LOP3.LUT R83, R46, 0x3030303, RZ, 0xc0, !PT ;  /* 0x030303032e537812 */ /* 0x000fc400078ec0ff */
[----:B------:R-:W-:Y:S02]  /*35d0*/  LOP3.LUT R46, R71, 0x3030303, RZ, 0xc0, !PT ;  /* 0x03030303472e7812 */ /* 0x000fe400078ec0ff */
[----:B------:R-:W-:Y:S01]  /*35e0*/  LEA R49, R49, R49, 0x10 ;  /* 0x0000003131317211 */ /* 0x000fe200078e80ff */
[-C--:B--2---:R-:W-:Y:S01]  /*35f0*/  IDP.4A.S8.S8 R82, R83, R44.reuse, RZ ;  /* 0x0000002c53527226 */ /* 0x084fe200000006ff */
[----:B------:R-:W-:Y:S01]  /*3600*/  SHF.R.S32.HI R80, RZ, 0x2, R75 ;  /* 0x00000002ff507819 */ /* 0x000fe2000001144b */
[----:B------:R-:W-:Y:S02]  /*3610*/  IDP.4A.S8.S8 R83, R46, R47, R84 ;  /* 0x0000002f2e537226 */ /* 0x000fe40000000654 */
[----:B------:R-:W1:Y:S01]  /*3620*/  LDS.64 R46, [R28+0x38] ;  /* 0x000038001c2e7984 */ /* 0x000e620000000a00 */
[C---:B------:R-:W-:Y:S01]  /*3630*/  IDP.4A.S8.S8 R84, R49.reuse, R44, RZ ;  /* 0x0000002c31547226 */ /* 0x040fe200000006ff */
[----:B------:R-:W-:Y:S02]  /*3640*/  LOP3.LUT R80, R80, 0x3030303, RZ, 0xc0, !PT ;  /* 0x0303030350507812 */ /* 0x000fe400078ec0ff */
[----:B------:R-:W-:Y:S01]  /*3650*/  SHF.R.S32.HI R44, RZ, 0x2, R74 ;  /* 0x00000002ff2c7819 */ /* 0x000fe2000001144a */
        /* <DEDUP_REMOVED lines=22> */
[----:B------:R-:W-:Y:S01]  /*37c0*/  IMAD R82, R82, 0x10000, R82 ;  /* 0x0001000052527824 */ /* 0x000fe200078e0252 */
[----:B------:R-:W-:-:S03]  /*37d0*/  SHF.R.S32.HI R50, RZ, 0x2, R70 ;  /* 0x00000002ff327819 */ /* 0x000fc60000011446 */
[----:B------:R-:W-:Y:S01]  /*37e0*/  IDP.4A.S8.S8 R85, R82, R42, R85 ;  /* 0x0000002a52557226 */ /* 0x000fe20000000655 */
[----:B------:R-:W-:Y:S02]  /*37f0*/  LOP3.LUT R51, R50, 0x3030303, RZ, 0xc0, !PT ;  /* 0x0303030332337812 */ /* 0x000fe400078ec0ff */
[----:B------:R-:W-:-:S03]  /*3800*/  SHF.R.S32.HI R42, RZ, 0x2, R71 ;  /* 0x00000002ff2a7819 */ /* 0x000fc60000011447 */
[----:B-1----:R-:W-:Y:S01]  /*3810*/  IDP.4A.S8.S8 R51, R51, R46, R84 ;  /* 0x0000002e33337226 */ /* 0x002fe20000000654 */
[----:B------:R-:W-:Y:S01]  /*3820*/  LOP3.LUT R42, R42, 0x3030303, RZ, 0xc0, !PT ;  /* 0x030303032a2a7812 */ /* 0x000fe200078ec0ff */
[----:B------:R-:W-:Y:S01]  /*3830*/  IDP.4A.S8.S8 R85, R82, R43, R85 ;  /* 0x0000002b52557226 */ /* 0x000fe20000000655 */
[----:B------:R-:W-:-:S03]  /*3840*/  LOP3.LUT R50, R79, 0xf, RZ, 0xc0, !PT ;  /* 0x0000000f4f327812 */ /* 0x000fc600078ec0ff */
[----:B------:R-:W-:Y:S02]  /*3850*/  IDP.4A.S8.S8 R79, R42, R47, R51 ;  /* 0x0000002f2a4f7226 */ /* 0x000fe40000000633 */
[----:B------:R-:W1:Y:S01]  /*3860*/  LDS.64 R42, [R28+0x50] ;  /* 0x000050001c2a7984 */ /* 0x000e620000000a00 */
[----:B------:R-:W-:Y:S01]  /*3870*/  LOP3.LUT R81, R81, 0xf, RZ, 0xc0, !PT ;  /* 0x0000000f51517812 */ /* 0x000fe200078ec0ff */
[----:B------:R-:W-:Y:S01]  /*3880*/  IMAD R50, R83, R50, RZ ;  /* 0x0000003253327224 */ /* 0x000fe200078e02ff */
[----:B------:R-:W-:Y:S01]  /*3890*/  SHF.R.S32.HI R83, RZ, 0x4, R76 ;  /* 0x00000004ff537819 */ /* 0x000fe2000001144c */
[C---:B------:R-:W-:Y:S02]  /*38a0*/  IDP.4A.S8.S8 R51, R82.reuse, R46, R85 ;  /* 0x0000002e52337226 */ /* 0x040fe40000000655 */
[----:B------:R-:W-:Y:S01]  /*38b0*/  IMAD R50, R79, R81, R50 ;  /* 0x000000514f327224 */ /* 0x000fe200078e0232 */
[----:B------:R-:W-:Y:S01]  /*38c0*/  SHF.R.S32.HI R79, RZ, 0x4, R75 ;  /* 0x00000004ff4f7819 */ /* 0x000fe2000001144b */
[----:B------:R-:W-:Y:S01]  /*38d0*/  IDP.4A.S8.S8 R51, R82, R47, R51 ;  /* 0x0000002f52337226 */ /* 0x000fe20000000633 */
[----:B------:R-:W-:Y:S01]  /*38e0*/  LOP3.LUT R83, R83, 0x3030303, RZ, 0xc0, !PT ;  /* 0x0303030353537812 */ /* 0x000fe200078ec0ff */
[----:B------:R-:W4:Y:S01]  /*38f0*/  LDS.64 R46, [R28+0x58] ;  /* 0x000058001c2e7984 */ /* 0x000f220000000a00 */
[----:B--2---:R-:W-:-:S03]  /*3900*/  SHF.R.U32.HI R84, RZ, 0x4, R80 ;  /* 0x00000004ff547819 */ /* 0x004fc60000011650 */
[----:B------:R-:W2:Y:S01]  /*3910*/  LDS.U8 R81, [R31+0x15] ;  /* 0x000015001f517984 */ /* 0x000ea20000000000 */
[----:B------:R-:W-:Y:S01]  /*3920*/  LOP3.LUT R82, R79, 0x3030303, RZ, 0xc0, !PT ;  /* 0x030303034f527812 */ /* 0x000fe200078ec0ff */
[----:B---3--:R-:W-:Y:S01]  /*3930*/  IDP.4A.S8.S8 R83, R83, R44, RZ ;  /* 0x0000002c53537226 */ /* 0x008fe200000006ff */
[----:B------:R-:W-:Y:S02]  /*3940*/  LEA R84, R84, R84, 0x8 ;  /* 0x0000005454547211 */ /* 0x000fe400078e40ff */
[----:B------:R-:W-:Y:S01]  /*3950*/  SHF.R.S32.HI R79, RZ, 0x4, R74 ;  /* 0x00000004ff4f7819 */ /* 0x000fe2000001144a */
[----:B------:R-:W-:Y:S01]  /*3960*/  IDP.4A.S8.S8 R85, R82, R45, R83 ;  /* 0x0000002d52557226 */ /* 0x000fe20000000653 */
[----:B------:R-:W-:Y:S01]  /*3970*/  SHF.R.S32.HI R83, RZ, 0x4, R73 ;  /* 0x00000004ff537819 */ /* 0x000fe20000011449 */
[----:B------:R-:W-:Y:S01]  /*3980*/  IMAD R82, R84, 0x10000, R84 ;  /* 0x0001000054527824 */ /* 0x000fe200078e0254 */
[----:B------:R-:W-:-:S03]  /*3990*/  LOP3.LUT R79, R79, 0x3030303, RZ, 0xc0, !PT ;  /* 0x030303034f4f7812 */ /* 0x000fc600078ec0ff */
        /* <DEDUP_REMOVED lines=20> */
[----:B--2---:R-:W-:-:S03]  /*3ae0*/  SHF.R.U32.HI R49, RZ, 0x4, R81 ;  /* 0x00000004ff317819 */ /* 0x004fc60000011651 */
[----:B------:R-:W-:Y:S01]  /*3af0*/  IMAD R82, R83, R80, RZ ;  /* 0x0000005053527224 */ /* 0x000fe200078e02ff */
[----:B------:R-:W-:Y:S01]  /*3b00*/  LOP3.LUT R48, R48, 0x3030303, RZ, 0xc0, !PT ;  /* 0x0303030330307812 */ /* 0x000fe200078ec0ff */
[----:B------:R-:W-:Y:S01]  /*3b10*/  IMAD R80, R49, 0x100, R49 ;  /* 0x0000010031507824 */ /* 0x000fe200078e0231 */
[----:B------:R-:W-:-:S03]  /*3b20*/  LOP3.LUT R81, R81, 0xf, RZ, 0xc0, !PT ;  /* 0x0000000f51517812 */ /* 0x000fc600078ec0ff */
[----:B------:R-:W-:Y:S02]  /*3b30*/  IDP.4A.S8.S8 R87, R48, R47, R87 ;  /* 0x0000002f30577226 */ /* 0x000fe40000000657 */
[----:B------:R-:W1:Y:S01]  /*3b40*/  LDS.64 R48, [R28+0x68] ;  /* 0x000068001c307984 */ /* 0x000e620000000a00 */
[----:B------:R-:W-:Y:S01]  /*3b50*/  LEA R80, R80, R80, 0x10 ;  /* 0x0000005050507211 */ /* 0x000fe200078e80ff */
[----:B------:R-:W-:Y:S02]  /*3b60*/  IMAD R82, R87, R81, R82 ;  /* 0x0000005157527224 */ /* 0x000fe400078e0252 */
[----:B------:R-:W2:Y:S02]  /*3b70*/  LDS.U8 R81, [R31+0x17] ;  /* 0x000017001f517984 */ /* 0x000ea40000000000 */
[----:B------:R-:W-:Y:S01]  /*3b80*/  IDP.4A.S8.S8 R83, R80, R42, R85 ;  /* 0x0000002a50537226 */ /* 0x000fe20000000655 */
[----:B0-----:R-:W-:-:S03]  /*3b90*/  SHF.R.U32.HI R42, RZ, 0x4, R79 ;  /* 0x00000004ff2a7819 */ /* 0x001fc6000001164f */
[----:B------:R-:W-:Y:S02]  /*3ba0*/  IDP.4A.S8.S8 R83, R80, R43, R83 ;  /* 0x0000002b50537226 */ /* 0x000fe40000000653 */
[----:B------:R-:W-:Y:S02]  /*3bb0*/  IMAD R86, R42, 0x100, R42 ;  /* 0x000001002a567824 */ /* 0x000fe400078e022a */
[----:B------:R-:W0:Y:S01]  /*3bc0*/  LDS.64 R42, [R28+0x70] ;  /* 0x000070001c2a7984 */ /* 0x000e220000000a00 */
[----:B------:R-:W-:Y:S02]  /*3bd0*/  SHF.R.S32.HI R76, RZ, 0x6, R76 ;  /* 0x00000006ff4c7819 */ /* 0x000fe4000001144c */
[----:B------:R-:W-:Y:S02]  /*3be0*/  SHF.R.S32.HI R84, RZ, 0x6, R75 ;  /* 0x00000006ff547819 */ /* 0x000fe4000001144b */
[----:B------:R-:W-:Y:S01]  /*3bf0*/  LOP3.LUT R85, R76, 0x3030303, RZ, 0xc0, !PT ;  /* 0x030303034c557812 */ /* 0x000fe200078ec0ff */
[----:B------:R-:W-:Y:S01]  /*3c00*/  IMAD R75, R86, 0x10000, R86 ;  /* 0x00010000564b7824 */ /* 0x000fe200078e0256 */
[----:B------:R-:W-:-:S03]  /*3c10*/  LOP3.LUT R84, R84, 0x3030303, RZ, 0xc0, !PT ;  /* 0x0303030354547812 */ /* 0x000fc600078ec0ff */
[-C--:B---3--:R-:W-:Y:S02]  /*3c20*/  IDP.4A.S8.S8 R85, R85, R44.reuse, RZ ;  /* 0x0000002c55557226 */ /* 0x088fe400000006ff */
[C---:B------:R-:W-:Y:S01]  /*3c30*/  IDP.4A.S8.S8 R44, R75.reuse, R44, RZ ;  /* 0x0000002c4b2c7226 */ /* 0x040fe200000006ff */
[----:B------:R-:W-:Y:S01]  /*3c40*/  SHF.R.S32.HI R74, RZ, 0x6, R74 ;  /* 0x00000006ff4a7819 */ /* 0x000fe2000001144a */
[-C--:B------:R-:W-:Y:S01]  /*3c50*/  IDP.4A.S8.S8 R84, R84, R45.reuse, R85 ;  /* 0x0000002d54547226 */ /* 0x080fe20000000655 */
[----:B------:R-:W-:Y:S01]  /*3c60*/  SHF.R.S32.HI R76, RZ, 0x6, R73 ;  /* 0x00000006ff4c7819 */ /* 0x000fe20000011449 */
[----:B------:R-:W-:Y:S01]  /*3c70*/  IDP.4A.S8.S8 R86, R75, R45, R44 ;  /* 0x0000002d4b567226 */ /* 0x000fe2000000062c */
[----:B------:R-:W3:Y:S01]  /*3c80*/  LDS R73, [R63+0x4] ;  /* 0x000004003f497984 */ /* 0x000ee20000000800 */
[----:B------:R-:W-:-:S03]  /*3c90*/  LOP3.LUT R85, R74, 0x3030303, RZ, 0xc0, !PT ;  /* 0x030303034a557812 */ /* 0x000fc600078ec0ff */
[----:B------:R-:W4:Y:S01]  /*3ca0*/  LDS.64 R44, [R28+0x78] ;  /* 0x000078001c2c7984 */ /* 0x000f220000000a00 */
[----:B------:R-:W-:Y:S01]  /*3cb0*/  LOP3.LUT R76, R76, 0x3030303, RZ, 0xc0, !PT ;  /* 0x030303034c4c7812 */ /* 0x000fe200078ec0ff */
[----:B------:R-:W-:Y:S02]  /*3cc0*/  IDP.4A.S8.S8 R83, R80, R46, R83 ;  /* 0x0000002e50537226 */ /* 0x000fe40000000653 */
[-C--:B-1----:R-:W-:Y:S01]  /*3cd0*/  IDP.4A.S8.S8 R84, R85, R48.reuse, R84 ;  /* 0x0000003055547226 */ /* 0x082fe20000000654 */
[----:B------:R-:W-:Y:S01]  /*3ce0*/  SHF.R.S32.HI R72, RZ, 0x6, R72 ;  /* 0x00000006ff487819 */ /* 0x000fe20000011448 */
[----:B------:R-:W-:Y:S02]  /*3cf0*/  IDP.4A.S8.S8 R86, R75, R48, R86 ;  /* 0x000000304b567226 */ /* 0x000fe40000000656 */
[----:B------:R-:W-:Y:S01]  /*3d00*/  IDP.4A.S8.S8 R46, R76, R49, R84 ;  /* 0x000000314c2e7226 */ /* 0x000fe20000000654 */
[----:B--2---:R-:W-:Y:S01]  /*3d10*/  SHF.R.U32.HI R76, RZ, 0x4, R81 ;  /* 0x00000004ff4c7819 */ /* 0x004fe20000011651 */
[----:B------:R-:W1:Y:S01]  /*3d20*/  LDS R48, [R62] ;  /* 0x000000003e307984 */ /* 0x000e620000000800 */
[----:B------:R-:W-:-:S02]  /*3d30*/  SHF.R.S32.HI R74, RZ, 0x6, R65 ;  /* 0x00000006ff4a7819 */ /* 0x000fc40000011441 */
[----:B------:R-:W-:Y:S01]  /*3d40*/  LOP3.LUT R65, R72, 0x3030303, RZ, 0xc0, !PT ;  /* 0x0303030348417812 */ /* 0x000fe200078ec0ff */
[----:B------:R-:W-:Y:S01]  /*3d50*/  IDP.4A.S8.S8 R86, R75, R49, R86 ;  /* 0x000000314b567226 */ /* 0x000fe20000000656 */
[----:B------:R-:W-:Y:S01]  /*3d60*/  LEA R76, R76, R76, 0x8 ;  /* 0x0000004c4c4c7211 */ /* 0x000fe200078e40ff */
[----:B------:R-:W2:Y:S01]  /*3d70*/  LDS R49, [R53] ;  /* 0x0000000035317984 */ /* 0x000ea20000000800 */
[----:B------:R-:W-:Y:S01]  /*3d80*/  SHF.R.S32.HI R72, RZ, 0x6, R70 ;  /* 0x00000006ff487819 */ /* 0x000fe20000011446 */
[-C--:B0-----:R-:W-:Y:S02]  /*3d90*/  IDP.4A.S8.S8 R75, R65, R42.reuse, RZ ;  /* 0x0000002a414b7226 */ /* 0x081fe400000006ff */
[----:B------:R-:W-:Y:S01]  /*3da0*/  IMAD R65, R76, 0x10000, R76 ;  /* 0x000100004c417824 */ /* 0x000fe200078e024c */
[----:B------:R-:W0:Y:S03]  /*3db0*/  LDS R70, [R52] ;  /* 0x0000000034467984 */ /* 0x000e260000000800 */
[----:B------:R-:W-:-:S02]  /*3dc0*/  IDP.4A.S8.S8 R86, R65, R42, R86 ;  /* 0x0000002a41567226 */ /* 0x000fc40000000656 */
        /* <DEDUP_REMOVED lines=44> */
[----:B------:R-:W-:Y:S01]  /*4090*/  VIADD R42, R0, 0x60 ;  /* 0x00000060002a7836 */ /* 0x000fe20000000000 */
[----:B------:R-:W-:-:S04]  /*40a0*/  IADD3 R60, R60, 0xc, RZ ;  /* 0x0000000c3c3c7810 */ /* 0x000fc80007ffe0ff */
[----:B------:R-:W-:-:S04]  /*40b0*/  LEA.HI R42, R42, UR6, RZ, 0x1d ;  /* 0x000000062a2a7c11 */ /* 0x000fc8000f8fe8ff */
[----:B------:R-:W-:Y:S02]  /*40c0*/  ISETP.GE.OR P1, PT, R42, UR13, P0 ;  /* 0x0000000d2a007c0c */ /* 0x000fe40008726670 */
[----:B------:R-:W-:-:S04]  /*40d0*/  ISETP.GE.OR P0, PT, R60, UR13, P0 ;  /* 0x0000000d3c007c0c */ /* 0x000fc80008706670 */
[----:B------:R-:W-:-:S07]  /*40e0*/  ISETP.GT.U32.OR P0, PT, R59, 0x3, P0 ;  /* 0x000000033b00780c */ /* 0x000fce0000704470 */
[----:B------:R-:W-:-:S04]  /*40f0*/  @!P1 IMAD.IADD R61, R61, 0x1, R42 ;  /* 0x000000013d3d9824 */ /* 0x000fc800078e022a */
[----:B------:R-:W-:Y:S02]  /*4100*/  @!P1 IMAD.WIDE R68, R61, 0x24, R68 ;  /* 0x000000243d449825 */ /* 0x000fe400078e0244 */
[----:B------:R-:W2:Y:S01]  /*4110*/  @!P0 LDG.E.U16.CONSTANT R66, desc[UR14][R66.64+0x1b0] ;  /* 0x0001b00e42428981 */ /* 0x000ea2000c1e9500 */
[----:B------:R-:W-:-:S05]  /*4120*/  @!P1 IADD3 R42, P2, R25, R68, RZ ;  /* 0x00000044192a9210 */ /* 0x000fca0007f5e0ff */
[----:B------:R-:W-:-:S05]  /*4130*/  @!P1 IMAD.X R43, RZ, RZ, R69, P2 ;  /* 0x000000ffff2b9224 */ /* 0x000fca00010e0645 */
[----:B------:R-:W3:Y:S01]  /*4140*/  @!P1 LDG.E.CONSTANT R42, desc[UR14][R42.64+0x4] ;  /* 0x0000040e2a2a9981 */ /* 0x000ee2000c1e9900 */
[----:B--2---:R-:W-:-:S03]  /*4150*/  @!P0 HADD2.F32 R47, -RZ, R66.H0_H0 ;  /* 0x20000042ff2f8230 */ /* 0x004fc60000004100 */
[----:B---3--:R-:W-:Y:S04]  /*4160*/  @!P1 STS [R27], R42 ;  /* 0x0000002a1b009388 */ /* 0x008fe80000000800 */
[----:B------:R-:W-:Y:S01]  /*4170*/  @!P0 STS [R26], R47 ;  /* 0x0000002f1a008388 */ /* 0x000fe20000000800 */
[----:B------:R-:W-:Y:S06]  /*4180*/  BAR.SYNC.DEFER_BLOCKING 0x0 ;  /* 0x0000000000007b1d */ /* 0x000fec0000010000 */
[----:B------:R-:W0:Y:S04]  /*4190*/  LDS.U8 R51, [R31+0x18] ;  /* 0x000018001f337984 */ /* 0x000e280000000000 */
[----:B------:R-:W1:Y:S04]  /*41a0*/  LDS R65, [R64+0x60] ;  /* 0x0000600040417984 */ /* 0x000e680000000800 */
[----:B------:R-:W2:Y:S04]  /*41b0*/  LDS R68, [R64+0x64] ;  /* 0x0000640040447984 */ /* 0x000ea80000000800 */
[----:B------:R-:W3:Y:S04]  /*41c0*/  LDS.64 R44, [R28] ;  /* 0x000000001c2c7984 */ /* 0x000ee80000000a00 */
[----:B------:R-:W4:Y:S04]  /*41d0*/  LDS R59, [R64+0x68] ;  /* 0x00006800403b7984 */ /* 0x000f280000000800 */
[----:B------:R-:W5:Y:S04]  /*41e0*/  LDS.U8 R50, [R31+0x19] ;  /* 0x000019001f327984 */ /* 0x000f680000000000 */
[----:B------:R-:W5:Y:S04]  /*41f0*/  LDS.64 R48, [R28+0x8] ;  /* 0x000008001c307984 */ /* 0x000f680000000a00 */
[----:B------:R-:W5:Y:S04]  /*4200*/  LDS R61, [R64+0x6c] ;  /* 0x00006c00403d7984 */ /* 0x000f680000000800 */
[----:B------:R-:W5:Y:S04]  /*4210*/  LDS R60, [R64+0x70] ;  /* 0x00007000403c7984 */ /* 0x000f680000000800 */
[----:B------:R-:W5:Y:S04]  /*4220*/  LDS R67, [R64+0x74] ;  /* 0x0000740040437984 */ /* 0x000f680000000800 */
[----:B------:R-:W5:Y:S01]  /*4230*/  LDS.64 R42, [R28+0x10] ;  /* 0x000010001c2a7984 */ /* 0x000f620000000a00 */
[----:B0-----:R-:W-:-:S03]  /*4240*/  SHF.R.U32.HI R70, RZ, 0x4, R51 ;  /* 0x00000004ff467819 */ /* 0x001fc60000011633 */
[----:B------:R-:W0:Y:S01]  /*4250*/  LDS R66, [R64+0x78] ;  /* 0x0000780040427984 */ /* 0x000e220000000800 */
[----:B-1----:R-:W-:-:S03]  /*4260*/  LOP3.LUT R71, R65, 0x3030303, RZ, 0xc0, !PT ;  /* 0x0303030341477812 */ /* 0x002fc600078ec0ff */
[----:B------:R-:W1:Y:S01]  /*4270*/  LDS.64 R46, [R28+0x18] ;  /* 0x000018001c2e7984 */ /* 0x000e620000000a00 */
[----:B------:R-:W-:-:S03]  /*4280*/  LEA R72, R70, R70, 0x8 ;  /* 0x0000004646487211 */ /* 0x000fc600078e40ff */
[----:B------:R5:W1:Y:S01]  /*4290*/  LDS R69, [R64+0x7c] ;  /* 0x00007c0040457984 */ /* 0x000a620000000800 */
[----:B--2---:R-:W-:Y:S01]  /*42a0*/  LOP3.LUT R70, R68, 0x3030303, RZ, 0xc0, !PT ;  /* 0x0303030344467812 */ /* 0x004fe200078ec0ff */
[-C--:B---3--:R-:W-:Y:S02]  /*42b0*/  IDP.4A.S8.S8 R71, R71, R44.reuse, RZ ;  /* 0x0000002c47477226 */ /* 0x088fe400000006ff */
[----:B------:R-:W-:Y:S01]  /*42c0*/  IMAD R72, R72, 0x10000, R72 ;  /* 0x0001000048487824 */ /* 0x000fe200078e0248 */
[----:B------:R-:W-:Y:S01]  /*42d0*/  LDS R63, [R63+0x4] ;  /* 0x000004003f3f7984 */ /* 0x000fe20000000800 */
[-C--:B------:R-:W-:Y:S02]  /*42e0*/  IDP.4A.S8.S8 R73, R70, R45.reuse, R71 ;  /* 0x0000002d46497226 */ /* 0x080fe40000000647 */
[C---:B------:R-:W-:Y:S01]  /*42f0*/  IDP.4A.S8.S8 R44, R72.reuse, R44, RZ ;  /* 0x0000002c482c7226 */ /* 0x040fe200000006ff */
[----:B------:R-:W2:Y:S03]  /*4300*/  LDS.U8 R70, [R31+0x1a] ;  /* 0x00001a001f467984 */ /* 0x000ea60000000000 */
[C---:B------:R-:W-:Y:S01]  /*4310*/  IDP.4A.S8.S8 R45, R72.reuse, R45, R44 ;  /* 0x0000002d482d7226 */ /* 0x040fe2000000062c */
[----:B----4-:R-:W-:Y:S01]  /*4320*/  LOP3.LUT R71, R59, 0x3030303, RZ, 0xc0, !PT ;  /* 0x030303033b477812 */ /* 0x010fe200078ec0ff */
[----:B------:R-:W-:Y:S01]  /*4330*/  LDS R52, [R52] ;  /* 0x0000000034347984 */ /* 0x000fe20000000800 */
[----:B-----5:R-:W-:Y:S01]  /*4340*/  SHF.R.U32.HI R64, RZ, 0x4, R50 ;  /* 0x00000004ff407819 */ /* 0x020fe20000011632 */
[----:B------:R-:W-:-:S02]  /*4350*/  IDP.4A.S8.S8 R74, R72, R48, R45 ;  /* 0x00000030484a7226 */ /* 0x000fc4000000062d */
[----:B------:R-:W3:Y:S01]  /*4360*/  LDS.64 R44, [R28+0x20] ;  /* 0x000020001c2c7984 */ /* 0x000ee20000000a00 */
[----:B------:R-:W-:Y:S01]  /*4370*/  IDP.4A.S8.S8 R73, R71, R48, R73 ;  /* 0x0000003047497226 */ /* 0x000fe20000000649 */
[----:B------:R-:W-:Y:S01]  /*4380*/  LOP3.LUT R48, R61, 0x3030303, RZ, 0xc0, !PT ;  /* 0x030303033d307812 */ /* 0x000fe200078ec0ff */
[----:B------:R-:W-:Y:S01]  /*4390*/  IMAD R75, R64, 0x100, R64 ;  /* 0x00000100404b7824 */ /* 0x000fe200078e0240 */
[----:B------:R-:W-:Y:S01]  /*43a0*/  LOP3.LUT R71, R60, 0x3030303, RZ, 0xc0, !PT ;  /* 0x030303033c477812 */ /* 0x000fe200078ec0ff */
[----:B------:R-:W-:Y:S01]  /*43b0*/  LDS R58, [R58] ;  /* 0x000000003a3a7984 */ /* 0x000fe20000000800 */
[----:B------:R-:W-:Y:S01]  /*43c0*/  LOP3.LUT R64, R67, 0x3030303, RZ, 0xc0, !PT ;  /* 0x0303030343407812 */ /* 0x000fe200078ec0ff */
[----:B------:R-:W-:Y:S01]  /*43d0*/  IDP.4A.S8.S8 R73, R48, R49, R73 ;  /* 0x0000003130497226 */ /* 0x000fe20000000649 */
[----:B------:R-:W-:Y:S01]  /*43e0*/  LEA R76, R75, R75, 0x10 ;  /* 0x0000004b4b4c7211 */ /* 0x000fe200078e80ff */
[----:B------:R-:W-:Y:S02]  /*43f0*/  IDP.4A.S8.S8 R75, R72, R49, R74 ;  /* 0x00000031484b7226 */ /* 0x000fe4000000064a */
[----:B------:R-:W4:Y:S01]  /*4400*/  LDS.64 R48, [R28+0x28] ;  /* 0x000028001c307984 */ /* 0x000f220000000a00 */
[----:B------:R-:W-:-:S02]  /*4410*/  IDP.4A.S8.S8 R77, R71, R42, RZ ;  /* 0x0000002a474d7226 */ /* 0x000fc400000006ff */
[----:B------:R-:W-:Y:S01]  /*4420*/  IDP.4A.S8.S8 R75, R76, R42, R75 ;  /* 0x0000002a4c4b7226 */ /* 0x000fe2000000064b */
[----:B------:R5:W4:Y:S01]  /*4430*/  LDS R74, [R62] ;  /* 0x000000003e4a7984 */ /* 0x000b220000000800 */
[----:B0-----:R-:W-:Y:S01]  /*4440*/  LOP3.LUT R71, R66, 0x3030303, RZ, 0xc0, !PT ;  /* 0x0303030342477812 */ /* 0x001fe200078ec0ff */
[-C--:B------:R-:W-:Y:S02]  /*4450*/  IDP.4A.S8.S8 R64, R64, R43.reuse, R77 ;  /* 0x0000002b40407226 */ /* 0x080fe4000000064d */
[----:B------:R-:W0:Y:S01]  /*4460*/  LDS.U8 R72, [R31+0x1b] ;  /* 0x00001b001f487984 */ /* 0x000e220000000000 */
[C---:B------:R-:W-:Y:S02]  /*4470*/  IDP.4A.S8.S8 R75, R76.reuse, R43, R75 ;  /* 0x0000002b4c4b7226 */ /* 0x040fe4000000064b */
[-C--:B-1----:R-:W-:Y:S01]  /*4480*/  IDP.4A.S8.S8 R71, R71, R46.reuse, R64 ;  /* 0x0000002e47477226 */ /* 0x082fe20000000640 */
[----:B------:R-:W-:Y:S01]  /*4490*/  LOP3.LUT R64, R51, 0xf, RZ, 0xc0, !PT ;  /* 0x0000000f33407812 */ /* 0x000fe200078ec0ff */
[----:B------:R-:W-:Y:S01]  /*44a0*/  IDP.4A.S8.S8 R75, R76, R46, R75 ;  /* 0x0000002e4c4b7226 */ /* 0x000fe2000000064b */
[----:B------:R-:W-:-:S02]  /*44b0*/  LOP3.LUT R42, R69, 0x3030303, RZ, 0xc0, !PT ;  /* 0x03030303452a7812 */ /* 0x000fc400078ec0ff */
[----:B------:R-:W-:Y:S01]  /*44c0*/  LOP3.LUT R50, R50, 0xf, RZ, 0xc0, !PT ;  /* 0x0000000f32327812 */ /* 0x000fe200078ec0ff */
[----:B------:R-:W-:Y:S02]  /*44d0*/  IMAD R64, R73, R64, RZ ;  /* 0x0000004049407224 */ /* 0x000fe400078e02ff */
[-C--:B------:R-:W-:Y:S02]  /*44e0*/  IDP.4A.S8.S8 R71, R42, R47.reuse, R71 ;  /* 0x0000002f2a477226 */ /* 0x080fe40000000647 */
[----:B------:R-:W-:Y:S01]  /*44f0*/  IDP.4A.S8.S8 R75, R76, R47, R75 ;  /* 0x0000002f4c4b7226 */ /* 0x000fe2000000064b */
[----:B------:R-:W-:Y:S01]  /*4500*/  SHF.R.S32.HI R51, RZ, 0x2, R65 ;  /* 0x00000002ff337819 */ /* 0x000fe20000011441 */
[----:B------:R-:W1:Y:S01]  /*4510*/  LDS.64 R46, [R28+0x30] ;  /* 0x000030001c2e7984 */ /* 0x000e620000000a00 */
[----:B------:R-:W-:Y:S01]  /*4520*/  IMAD R50, R71, R50, R64 ;  /* 0x0000003247327224 */ /* 0x000fe200078e0240 */
[----:B--2---:R-:W-:Y:S01]  /*4530*/  SHF.R.U32.HI R71, RZ, 0x4, R70 ;  /* 0x00000004ff477819 */ /* 0x004fe20000011646 */
[--C-:B-----5:R-:W-:Y:S01]  /*4540*/  HADD2.F32 R62, -RZ, R63.reuse.H1_H1 ;  /* 0x3000003fff3e7230 */ /* 0x120fe20000004100 */
[----:B------:R-:W-:Y:S01]  /*4550*/  I2FP.F32.S32 R75, R75 ;  /* 0x0000004b004b7245 */ /* 0x000fe20000201400 */
[----:B------:R-:W2:Y:S01]  /*4560*/  LDS.U8 R64, [R31+0x1c] ;  /* 0x00001c001f407984 */ /* 0x000ea20000000000 */
[----:B------:R-:W-:Y:S01]  /*4570*/  HADD2.F32 R63, -RZ, R63.H0_H0 ;  /* 0x2000003fff3f7230 */ /* 0x000fe20000004100 */
[----:B------:R-:W-:Y:S01]  /*4580*/  I2FP.F32.S32 R50, R50 ;  /* 0x0000003200327245 */ /* 0x000fe20000201400 */
[----:B------:R-:W-:Y:S01]  /*4590*/  IMAD R73, R71, 0x100, R71 ;  /* 0x0000010047497824 */ /* 0x000fe200078e0247 */
[----:B------:R-:W5:Y:S01]  /*45a0*/  LDS.64 R42, [R28+0x38] ;  /* 0x000038001c2a7984 */ /* 0x000f620000000a00 */
[----:B------:R-:W-:Y:S01]  /*45b0*/  FMUL.FTZ R76, R62, R75 ;  /* 0x0000004b3e4c7220 */ /* 0x000fe20000410000 */
[----:B------:R-:W-:-:S02]  /*45c0*/  LOP3.LUT R51, R51, 0x3030303, RZ, 0xc0, !PT ;  /* 0x0303030333337812 */ /* 0x000fc400078ec0ff */
[----:B------:R-:W-:Y:S01]  /*45d0*/  SHF.R.S32.HI R71, RZ, 0x2, R68 ;  /* 0x00000002ff477819 */ /* 0x000fe20000011444 */
[----:B------:R-:W-:Y:S01]  /*45e0*/  FFMA.FTZ R76, R63, R50, -R76 ;  /* 0x000000323f4c7223 */ /* 0x000fe2000001084c */
[----:B------:R-:W-:Y:S01]  /*45f0*/  IMAD R75, R73, 0x10000, R73 ;  /* 0x00010000494b7824 */ /* 0x000fe200078e0249 */
[----:B------:R-:W-:Y:S01]  /*4600*/  SHF.R.S32.HI R73, RZ, 0x2, R59 ;  /* 0x00000002ff497819 */ /* 0x000fe2000001143b */
[-C--:B---3--:R-:W-:Y:S01]  /*4610*/  IDP.4A.S8.S8 R51, R51, R44.reuse, RZ ;  /* 0x0000002c33337226 */ /* 0x088fe200000006ff */
[----:B------:R-:W-:Y:S01]  /*4620*/  LOP3.LUT R50, R71, 0x3030303, RZ, 0xc0, !PT ;  /* 0x0303030347327812 */ /* 0x000fe200078ec0ff */
[----:B------:R-:W-:Y:S01]  /*4630*/  IDP.4A.S8.S8 R44, R75, R44, RZ ;  /* 0x0000002c4b2c7226 */ /* 0x000fe200000006ff */
[----:B------:R-:W-:Y:S02]  /*4640*/  SHF.R.S32.HI R71, RZ, 0x2, R61 ;  /* 0x00000002ff477819 */ /* 0x000fe4000001143d */
[----:B------:R-:W-:Y:S01]  /*4650*/  LOP3.LUT R73, R73, 0x3030303, RZ, 0xc0, !PT ;  /* 0x0303030349497812 */ /* 0x000fe200078ec0ff */
[----:B------:R-:W-:-:S02]  /*4660*/  IDP.4A.S8.S8 R77, R50, R45, R51 ;  /* 0x0000002d324d7226 */ /* 0x000fc40000000633 */
[----:B------:R-:W3:Y:S01]  /*4670*/  LDS.64 R50, [R28+0x40] ;  /* 0x000040001c327984 */ /* 0x000ee20000000a00 */
[----:B------:R-:W-:Y:S01]  /*4680*/  IDP.4A.S8.S8 R45, R75, R45, R44 ;  /* 0x0000002d4b2d7226 */ /* 0x000fe2000000062c */
[----:B------:R-:W-:Y:S01]  /*4690*/  LOP3.LUT R44, R71, 0x3030303, RZ, 0xc0, !PT ;  /* 0x03030303472c7812 */ /* 0x000fe200078ec0ff */
[----:B----4-:R-:W-:Y:S02]  /*46a0*/  IDP.4A.S8.S8 R73, R73, R48, R77 ;  /* 0x0000003049497226 */ /* 0x010fe4000000064d */
[----:B------:R-:W-:Y:S01]  /*46b0*/  FFMA.FTZ R57, R76, R74, R57 ;  /* 0x0000004a4c397223 */ /* 0x000fe20000010039 */
[C---:B------:R-:W-:Y:S01]  /*46c0*/  IDP.4A.S8.S8 R48, R75.reuse, R48, R45 ;  /* 0x000000304b307226 */ /* 0x040fe2000000062d */
[----:B0-----:R-:W-:Y:S01]  /*46d0*/  SHF.R.U32.HI R71, RZ, 0x4, R72 ;  /* 0x00000004ff477819 */ /* 0x001fe20000011648 */
[-C--:B------:R-:W-:Y:S02]  /*46e0*/  IDP.4A.S8.S8 R76, R44, R49.reuse, R73 ;  /* 0x000000312c4c7226 */ /* 0x080fe40000000649 */
[----:B------:R-:W0:Y:S01]  /*46f0*/  LDS.64 R44, [R28+0x48] ;  /* 0x000048001c2c7984 */ /* 0x000e220000000a00 */
[----:B------:R-:W-:Y:S01]  /*4700*/  IDP.4A.S8.S8 R75, R75, R49, R48 ;  /* 0x000000314b4b7226 */ /* 0x000fe20000000630 */
[----:B------:R-:W-:-:S02]  /*4710*/  SHF.R.S32.HI R48, RZ, 0x2, R60 ;  /* 0x00000002ff307819 */ /* 0x000fc4000001143c */
[----:B------:R-:W-:Y:S02]  /*4720*/  LEA R73, R71, R71, 0x8 ;  /* 0x0000004747497211 */ /* 0x000fe400078e40ff */
[----:B------:R-:W4:Y:S01]  /*4730*/  LDS.U8 R71, [R31+0x1d] ;  /* 0x00001d001f477984 */ /* 0x000f220000000000 */
[----:B------:R-:W-:Y:S02]  /*4740*/  SHF.R.S32.HI R74, RZ, 0x2, R67 ;  /* 0x00000002ff4a7819 */ /* 0x000fe40000011443 */
[----:B------:R-:W-:Y:S01]  /*4750*/  LOP3.LUT R49, R48, 0x3030303, RZ, 0xc0, !PT ;  /* 0x0303030330317812 */ /* 0x000fe200078ec0ff */
[----:B------:R-:W-:Y:S01]  /*4760*/  IMAD R73, R73, 0x10000, R73 ;  /* 0x0001000049497824 */ /* 0x000fe200078e0249 */
[----:B------:R-:W-:Y:S02]  /*4770*/  LOP3.LUT R77, R70, 0xf, RZ, 0xc0, !PT ;  /* 0x0000000f464d7812 */ /* 0x000fe400078ec0ff */
[----:B------:R-:W-:Y:S01]  /*4780*/  LOP3.LUT R74, R74, 0x3030303, RZ, 0xc0, !PT ;  /* 0x030303034a4a7812 */ /* 0x000fe200078ec0ff */
[-C--:B-1----:R-:W-:Y:S01]  /*4790*/  IDP.4A.S8.S8 R70, R49, R46.reuse, RZ ;  /* 0x0000002e31467226 */ /* 0x082fe200000006ff */
[----:B------:R-:W-:Y:S01]  /*47a0*/  SHF.R.S32.HI R48, RZ, 0x2, R66 ;  /* 0x00000002ff307819 */ /* 0x000fe20000011442 */
[C---:B------:R-:W-:Y:S01]  /*47b0*/  IDP.4A.S8.S8 R78, R73.reuse, R46, R75 ;  /* 0x0000002e494e7226 */ /* 0x040fe2000000064b */
[----:B------:R-:W-:Y:S01]  /*47c0*/  SHF.R.S32.HI R46, RZ, 0x2, R69 ;  /* 0x00000002ff2e7819 */ /* 0x000fe20000011445 */
[----:B------:R-:W-:Y:S01]  /*47d0*/  IDP.4A.S8.S8 R70, R74, R47, R70 ;  /* 0x0000002f4a467226 */ /* 0x000fe20000000646 */
[----:B------:R-:W-:Y:S01]  /*47e0*/  LOP3.LUT R49, R48, 0x3030303, RZ, 0xc0, !PT ;  /* 0x0303030330317812 */ /* 0x000fe200078ec0ff */
[----:B------:R-:W-:Y:S01]  /*47f0*/  IMAD R74, R76, R77, RZ ;  /* 0x0000004d4c4a7224 */ /* 0x000fe200078e02ff */
[----:B------:R-:W-:Y:S01]  /*4800*/  LOP3.LUT R48, R46, 0x3030303, RZ, 0xc0, !PT ;  /* 0x030303032e307812 */ /* 0x000fe200078ec0ff */
[----:B------:R-:W-:Y:S01]  /*4810*/  IDP.4A.S8.S8 R78, R73, R47, R78 ;  /* 0x0000002f494e7226 */ /* 0x000fe2000000064e */
[----:B--2---:R-:W-:Y:S01]  /*4820*/  SHF.R.U32.HI R76, RZ, 0x4, R64 ;  /* 0x00000004ff4c7819 */ /* 0x004fe20000011640 */
[----:B------:R-:W1:Y:S01]  /*4830*/  LDS.64 R46, [R28+0x50] ;  /* 0x000050001c2e7984 */ /* 0x000e620000000a00 */
[----:B-----5:R-:W-:Y:S01]  /*4840*/  IDP.4A.S8.S8 R49, R49, R42, R70 ;  /* 0x0000002a31317226 */ /* 0x020fe20000000646 */
[----:B------:R-:W-:-:S02]  /*4850*/  SHF.R.S32.HI R70, RZ, 0x4, R65 ;  /* 0x00000004ff467819 */ /* 0x000fc40000011441 */
[----:B------:R-:W-:Y:S02]  /*4860*/  IMAD R76, R76, 0x100, R76 ;  /* 0x000001004c4c7824 */ /* 0x000fe400078e024c */
[----:B------:R-:W-:Y:S02]  /*4870*/  LOP3.LUT R77, R70, 0x3030303, RZ, 0xc0, !PT ;  /* 0x03030303464d7812 */ /* 0x000fe400078ec0ff */
[----:B------:R-:W2:Y:S01]  /*4880*/  LDS.U8 R70, [R31+0x1e] ;  /* 0x00001e001f467984 */ /* 0x000ea20000000000 */
[----:B------:R-:W-:Y:S01]  /*4890*/  LEA R76, R76, R76, 0x10 ;  /* 0x0000004c4c4c7211 */ /* 0x000fe200078e80ff */
[----:B------:R-:W-:Y:S01]  /*48a0*/  IDP.4A.S8.S8 R75, R48, R43, R49 ;  /* 0x0000002b304b7226 */ /* 0x000fe20000000631 */
[----:B------:R-:W-:Y:S01]  /*48b0*/  SHF.R.S32.HI R79, RZ, 0x4, R68 ;  /* 0x00000004ff4f7819 */ /* 0x000fe20000011444 */
[----:B------:R-:W5:Y:S01]  /*48c0*/  LDS.64 R48, [R28+0x58] ;  /* 0x000058001c307984 */ /* 0x000f620000000a00 */
[-C--:B---3--:R-:W-:Y:S02]  /*48d0*/  IDP.4A.S8.S8 R77, R77, R50.reuse, RZ ;  /* 0x000000324d4d7226 */ /* 0x088fe400000006ff */
[C---:B------:R-:W-:Y:S01]  /*48e0*/  IDP.4A.S8.S8 R50, R76.reuse, R50, RZ ;  /* 0x000000324c327226 */ /* 0x040fe200000006ff */
[----:B------:R-:W-:Y:S01]  /*48f0*/  LOP3.LUT R80, R79, 0x3030303, RZ, 0xc0, !PT ;  /* 0x030303034f507812 */ /* 0x000fe200078ec0ff */
[----:B------:R-:W-:Y:S01]  /*4900*/  IDP.4A.S8.S8 R78, R73, R42, R78 ;  /* 0x0000002a494e7226 */ /* 0x000fe2000000064e */
[----:B------:R-:W-:Y:S01]  /*4910*/  SHF.R.S32.HI R42, RZ, 0x4, R59 ;  /* 0x00000004ff2a7819 */ /* 0x000fe2000001143b */
[-C--:B------:R-:W-:Y:S01]  /*4920*/  IDP.4A.S8.S8 R81, R76, R51.reuse, R50 ;  /* 0x000000334c517226 */ /* 0x080fe20000000632 */
[----:B------:R-:W-:Y:S01]  /*4930*/  LOP3.LUT R72, R72, 0xf, RZ, 0xc0, !PT ;  /* 0x0000000f48487812 */ /* 0x000fe200078ec0ff */
[----:B------:R-:W-:Y:S01]  /*4940*/  IDP.4A.S8.S8 R80, R80, R51, R77 ;  /* 0x0000003350507226 */ /* 0x000fe2000000064d */
[----:B------:R-:W-:Y:S01]  /*4950*/  SHF.R.S32.HI R79, RZ, 0x4, R61 ;  /* 0x00000004ff4f7819 */ /* 0x000fe2000001143d */
[----:B0-----:R-:W-:Y:S01]  /*4960*/  IDP.4A.S8.S8 R81, R76, R44, R81 ;  /* 0x0000002c4c517226 */ /* 0x001fe20000000651 */
[----:B------:R-:W-:Y:S01]  /*4970*/  LOP3.LUT R77, R42, 0x3030303, RZ, 0xc0, !PT ;  /* 0x030303032a4d7812 */ /* 0x000fe200078ec0ff */
[----:B------:R-:W0:Y:S01]  /*4980*/  LDS.64 R50, [R28+0x60] ;  /* 0x000060001c327984 */ /* 0x000e220000000a00 */
[----:B------:R-:W-:Y:S01]  /*4990*/  IMAD R72, R75, R72, R74 ;  /* 0x000000484b487224 */ /* 0x000fe200078e024a */
[----:B------:R-:W-:-:S02]  /*49a0*/  LOP3.LUT R42, R79, 0x3030303, RZ, 0xc0, !PT ;  /* 0x030303034f2a7812 */ /* 0x000fc400078ec0ff */
[----:B------:R-:W3:Y:S01]  /*49b0*/  LDS.U8 R74, [R31+0x1f] ;  /* 0x00001f001f4a7984 */ /* 0x000ee20000000000 */
[----:B------:R-:W-:Y:S02]  /*49c0*/  IDP.4A.S8.S8 R77, R77, R44, R80 ;  /* 0x0000002c4d4d7226 */ /* 0x000fe40000000650 */
[-C--:B------:R-:W-:Y:S01]  /*49d0*/  IDP.4A.S8.S8 R81, R76, R45.reuse, R81 ;  /* 0x0000002d4c517226 */ /* 0x080fe20000000651 */
[----:B----4-:R-:W-:Y:S01]  /*49e0*/  SHF.R.U32.HI R76, RZ, 0x4, R71 ;  /* 0x00000004ff4c7819 */ /* 0x010fe20000011647 */
[----:B------:R-:W-:Y:S01]  /*49f0*/  IDP.4A.S8.S8 R79, R42, R45, R77 ;  /* 0x0000002d2a4f7226 */ /* 0x000fe2000000064d */
[----:B------:R-:W-:Y:S01]  /*4a00*/  SHF.R.S32.HI R75, RZ, 0x4, R60 ;  /* 0x00000004ff4b7819 */ /* 0x000fe2000001143c */
[----:B------:R-:W-:Y:S01]  /*4a10*/  IDP.4A.S8.S8 R73, R73, R43, R78 ;  /* 0x0000002b49497226 */ /* 0x000fe2000000064e */
[----:B------:R-:W4:Y:S01]  /*4a20*/  LDS.64 R44, [R28+0x68] ;  /* 0x000068001c2c7984 */ /* 0x000f220000000a00 */
[----:B------:R-:W-:Y:S01]  /*4a30*/  IMAD R78, R76, 0x100, R76 ;  /* 0x000001004c4e7824 */ /* 0x000fe200078e024c */
[----:B------:R-:W-:-:S02]  /*4a40*/  SHF.R.S32.HI R76, RZ, 0x4, R67 ;  /* 0x00000004ff4c7819 */ /* 0x000fc40000011443 */
[----:B------:R-:W-:Y:S01]  /*4a50*/  LOP3.LUT R77, R75, 0x3030303, RZ, 0xc0, !PT ;  /* 0x030303034b4d7812 */ /* 0x000fe200078ec0ff */
[----:B------:R-:W-:Y:S01]  /*4a60*/  IMAD R75, R78, 0x10000, R78 ;  /* 0x000100004e4b7824 */ /* 0x000fe200078e024e */
[----:B------:R-:W4:Y:S01]  /*4a70*/  LDS.64 R42, [R28+0x70] ;  /* 0x000070001c2a7984 */ /* 0x000f220000000a00 */
[----:B------:R-:W-:Y:S02]  /*4a80*/  LOP3.LUT R64, R64, 0xf, RZ, 0xc0, !PT ;  /* 0x0000000f40407812 */ /* 0x000fe400078ec0ff */
[----:B------:R-:W-:Y:S01]  /*4a90*/  SHF.R.S32.HI R78, RZ, 0x4, R66 ;  /* 0x00000004ff4e7819 */ /* 0x000fe20000011442 */
[-C--:B-1----:R-:W-:Y:S01]  /*4aa0*/  IDP.4A.S8.S8 R77, R77, R46.reuse, RZ ;  /* 0x0000002e4d4d7226 */ /* 0x082fe200000006ff */
[----:B------:R-:W-:Y:S01]  /*4ab0*/  LOP3.LUT R76, R76, 0x3030303, RZ, 0xc0, !PT ;  /* 0x030303034c4c7812 */ /* 0x000fe200078ec0ff */
[----:B------:R-:W-:Y:S01]  /*4ac0*/  IDP.4A.S8.S8 R80, R75, R46, R81 ;  /* 0x0000002e4b507226 */ /* 0x000fe20000000651 */
[----:B------:R-:W-:Y:S01]  /*4ad0*/  SHF.R.S32.HI R46, RZ, 0x4, R69 ;  /* 0x00000004ff2e7819 */ /* 0x000fe20000011445 */
[----:B------:R-:W-:Y:S01]  /*4ae0*/  IMAD R64, R79, R64, RZ ;  /* 0x000000404f407224 */ /* 0x000fe200078e02ff */
[----:B------:R-:W-:Y:S01]  /*4af0*/  LOP3.LUT R79, R78, 0x3030303, RZ, 0xc0, !PT ;  /* 0x030303034e4f7812 */ /* 0x000fe200078ec0ff */
[----:B------:R-:W-:-:S02]  /*4b00*/  IDP.4A.S8.S8 R78, R76, R47, R77 ;  /* 0x0000002f4c4e7226 */ /* 0x000fc4000000064d */
[----:B------:R-:W-:Y:S01]  /*4b10*/  IDP.4A.S8.S8 R76, R75, R47, R80 ;  /* 0x0000002f4b4c7226 */ /* 0x000fe20000000650 */
[----:B------:R-:W-:Y:S02]  /*4b20*/  LOP3.LUT R80, R46, 0x3030303, RZ, 0xc0, !PT ;  /* 0x030303032e507812 */ /* 0x000fe400078ec0ff */
[----:B------:R-:W1:Y:S01]  /*4b30*/  LDS.64 R46, [R28+0x78] ;  /* 0x000078001c2e7984 */ /* 0x000e620000000a00 */
[----:B--2---:R-:W-:Y:S01]  /*4b40*/  SHF.R.U32.HI R77, RZ, 0x4, R70 ;  /* 0x00000004ff4d7819 */ /* 0x004fe20000011646 */
[----:B-----5:R-:W-:-:S03]  /*4b50*/  IDP.4A.S8.S8 R79, R79, R48, R78 ;  /* 0x000000304f4f7226 */ /* 0x020fc6000000064e */
[----:B------:R-:W-:Y:S02]  /*4b60*/  LEA R78, R77, R77, 0x8 ;  /* 0x0000004d4d4e7211 */ /* 0x000fe400078e40ff */
[----:B------:R-:W-:Y:S01]  /*4b70*/  SHF.R.S32.HI R77, RZ, 0x6, R65 ;  /* 0x00000006ff4d7819 */ /* 0x000fe20000011441 */
[----:B------:R-:W-:Y:S02]  /*4b80*/  IDP.4A.S8.S8 R76, R75, R48, R76 ;  /* 0x000000304b4c7226 */ /* 0x000fe4000000064c */
[----:B------:R-:W-:Y:S01]  /*4b90*/  IMAD R65, R78, 0x10000, R78 ;  /* 0x000100004e417824 */ /* 0x000fe200078e024e */
[----:B------:R-:W-:Y:S01]  /*4ba0*/  LOP3.LUT R77, R77, 0x3030303, RZ, 0xc0, !PT ;  /* 0x030303034d4d7812 */ /* 0x000fe200078ec0ff */
[----:B------:R2:W5:Y:S01]  /*4bb0*/  LDS R48, [R53] ;  /* 0x0000000035307984 */ /* 0x0005620000000800 */
[----:B------:R-:W-:Y:S01]  /*4bc0*/  SHF.R.S32.HI R68, RZ, 0x6, R68 ;  /* 0x00000006ff447819 */ /* 0x000fe20000011444 */
[-C--:B0-----:R-:W-:Y:S02]  /*4bd0*/  IDP.4A.S8.S8 R78, R65, R50.reuse, RZ ;  /* 0x00000032414e7226 */ /* 0x081fe400000006ff */
[----:B------:R-:W-:Y:S01]  /*4be0*/  IDP.4A.S8.S8 R77, R77, R50, RZ ;  /* 0x000000324d4d7226 */ /* 0x000fe200000006ff */
[----:B---3--:R-:W-:Y:S01]  /*4bf0*/  SHF.R.U32.HI R50, RZ, 0x4, R74 ;  /* 0x00000004ff327819 */ /* 0x008fe2000001164a */
[----:B------:R-:W-:Y:S01]  /*4c00*/  IDP.4A.S8.S8 R78, R65, R51, R78 ;  /* 0x00000033414e7226 */ /* 0x000fe2000000064e */
[----:B------:R-:W-:-:S02]  /*4c10*/  SHF.R.S32.HI R59, RZ, 0x6, R59 ;  /* 0x00000006ff3b7819 */ /* 0x000fc4000001143b */
[----:B------:R-:W-:Y:S01]  /*4c20*/  LOP3.LUT R68, R68, 0x3030303, RZ, 0xc0, !PT ;  /* 0x0303030344447812 */ /* 0x000fe200078ec0ff */
[----:B------:R-:W-:Y:S01]  /*4c30*/  IMAD R50, R50, 0x100, R50 ;  /* 0x0000010032327824 */ /* 0x000fe200078e0232 */
[----:B------:R-:W-:Y:S01]  /*4c40*/  SHF.R.S32.HI R60, RZ, 0x6, R60 ;  /* 0x00000006ff3c7819 */ /* 0x000fe2000001143c */
[-C--:B----4-:R-:W-:Y:S01]  /*4c50*/  IDP.4A.S8.S8 R78, R65, R44.reuse, R78 ;  /* 0x0000002c414e7226 */ /* 0x090fe2000000064e */
[----:B------:R-:W-:Y:S01]  /*4c60*/  LOP3.LUT R59, R59, 0x3030303, RZ, 0xc0, !PT ;  /* 0x030303033b3b7812 */ /* 0x000fe200078ec0ff */
[----:B------:R-:W-:Y:S01]  /*4c70*/  IDP.4A.S8.S8 R68, R68, R51, R77 ;  /* 0x0000003344447226 */ /* 0x000fe2000000064d */
[----:B------:R-:W-:Y:S02]  /*4c80*/  SHF.R.S32.HI R67, RZ, 0x6, R67 ;  /* 0x00000006ff437819 */ /* 0x000fe40000011443 */
[----:B------:R-:W-:Y:S01]  /*4c90*/  LOP3.LUT R51, R60, 0x3030303, RZ, 0xc0, !PT ;  /* 0x030303033c337812 */ /* 0x000fe200078ec0ff */
[----:B------:R-:W-:Y:S01]  /*4ca0*/  IDP.4A.S8.S8 R59, R59, R44, R68 ;  /* 0x0000002c3b3b7226 */ /* 0x000fe20000000644 */
[----:B------:R-:W-:Y:S01]  /*4cb0*/  LEA R50, R50, R50, 0x10 ;  /* 0x0000003232327211 */ /* 0x000fe200078e80ff */
[----:B------:R-:W-:Y:S01]  /*4cc0*/  IDP.4A.S8.S8 R65, R65, R45, R78 ;  /* 0x0000002d41417226 */ /* 0x000fe2000000064e */
[----:B------:R-:W-:Y:S01]  /*4cd0*/  LOP3.LUT R44, R67, 0x3030303, RZ, 0xc0, !PT ;  /* 0x03030303432c7812 */ /* 0x000fe200078ec0ff */
[-C--:B------:R-:W-:Y:S01]  /*4ce0*/  IDP.4A.S8.S8 R51, R51, R42.reuse, RZ ;  /* 0x0000002a33337226 */ /* 0x080fe200000006ff */
[----:B------:R-:W-:Y:S01]  /*4cf0*/  SHF.R.S32.HI R61, RZ, 0x6, R61 ;  /* 0x00000006ff3d7819 */ /* 0x000fe2000001143d */
[----:B------:R-:W-:Y:S01]  /*4d00*/  IDP.4A.S8.S8 R65, R50, R42, R65 ;  /* 0x0000002a32417226 */ /* 0x000fe20000000641 */
[----:B------:R-:W-:Y:S01]  /*4d10*/  SHF.R.S32.HI R66, RZ, 0x6, R66 ;  /* 0x00000006ff427819 */ /* 0x000fe20000011442 */
[-C--:B------:R-:W-:Y:S01]  /*4d20*/  IDP.4A.S8.S8 R60, R44, R43.reuse, R51 ;  /* 0x0000002b2c3c7226 */ /* 0x080fe20000000633 */
[----:B------:R-:W-:Y:S01]  /*4d30*/  LOP3.LUT R44, R61, 0x3030303, RZ, 0xc0, !PT ;  /* 0x030303033d2c7812 */ /* 0x000fe200078ec0ff */
[----:B------:R-:W-:Y:S01]  /*4d40*/  IDP.4A.S8.S8 R65, R50, R43, R65 ;  /* 0x0000002b32417226 */ /* 0x000fe20000000641 */
[----:B------:R-:W-:-:S02]  /*4d50*/  SHF.R.S32.HI R69, RZ, 0x6, R69 ;  /* 0x00000006ff457819 */ /* 0x000fc40000011445 */
[----:B------:R-:W-:Y:S01]  /*4d60*/  LOP3.LUT R51, R66, 0x3030303, RZ, 0xc0, !PT ;  /* 0x0303030342337812 */ /* 0x000fe200078ec0ff */
[-C--:B------:R-:W-:Y:S01]  /*4d70*/  IDP.4A.S8.S8 R79, R80, R49.reuse, R79 ;  /* 0x00000031504f7226 */ /* 0x080fe2000000064f */
[----:B------:R-:W-:Y:S01]  /*4d80*/  LOP3.LUT R71, R71, 0xf, RZ, 0xc0, !PT ;  /* 0x0000000f47477812 */ /* 0x000fe200078ec0ff */
[----:B------:R-:W-:Y:S01]  /*4d90*/  IDP.4A.S8.S8 R49, R75, R49, R76 ;  /* 0x000000314b317226 */ /* 0x000fe2000000064c */
[----:B--2---:R-:W-:Y:S01]  /*4da0*/  LOP3.LUT R53, R70, 0xf, RZ, 0xc0, !PT ;  /* 0x0000000f46357812 */ /* 0x004fe200078ec0ff */
[----:B------:R-:W-:Y:S01]  /*4db0*/  IDP.4A.S8.S8 R44, R44, R45, R59 ;  /* 0x0000002d2c2c7226 */ /* 0x000fe2000000063b */
[----:B------:R-:W-:Y:S01]  /*4dc0*/  LOP3.LUT R42, R69, 0x3030303, RZ, 0xc0, !PT ;  /* 0x03030303452a7812 */ /* 0x000fe200078ec0ff */
[-C--:B-1----:R-:W-:Y:S01]  /*4dd0*/  IDP.4A.S8.S8 R51, R51, R46.reuse, R60 ;  /* 0x0000002e33337226 */ /* 0x082fe2000000063c */
[----:B------:R-:W-:Y:S01]  /*4de0*/  I2FP.F32.S32 R73, R73 ;  /* 0x0000004900497245 */ /* 0x000fe20000201400 */
[----:B------:R-:W-:Y:S01]  /*4df0*/  IDP.4A.S8.S8 R65, R50, R46, R65 ;  /* 0x0000002e32417226 */ /* 0x000fe20000000641 */
[----:B------:R-:W-:Y:S01]  /*4e00*/  LOP3.LUT R74, R74, 0xf, RZ, 0xc0, !PT ;  /* 0x0000000f4a4a7812 */ /* 0x000fe200078ec0ff */
[----:B------:R-:W-:Y:S01]  /*4e10*/  IMAD R64, R79, R71, R64 ;  /* 0x000000474f407224 */ /* 0x000fe200078e0240 */
[----:B------:R-:W-:Y:S01]  /*4e20*/  I2FP.F32.S32 R72, R72 ;  /* 0x0000004800487245 */ /* 0x000fe20000201400 */
[----:B------:R-:W-:Y:S01]  /*4e30*/  IMAD R44, R44, R53, RZ ;  /* 0x000000352c2c7224 */ /* 0x000fe200078e02ff */
[----:B------:R-:W-:Y:S01]  /*4e40*/  I2FP.F32.S32 R49, R49 ;  /* 0x0000003100317245 */ /* 0x000fe20000201400 */
[----:B------:R-:W-:-:S02]  /*4e50*/  IDP.4A.S8.S8 R51, R42, R47, R51 ;  /* 0x0000002f2a337226 */ /* 0x000fc40000000633 */
[----:B------:R-:W-:Y:S02]  /*4e60*/  IDP.4A.S8.S8 R65, R50, R47, R65 ;  /* 0x0000002f32417226 */ /* 0x000fe40000000641 */
[C---:B------:R-:W-:Y:S01]  /*4e70*/  FMUL.FTZ R42, R62.reuse, R73 ;  /* 0x000000493e2a7220 */ /* 0x040fe20000410000 */
[----:B------:R-:W-:Y:S01]  /*4e80*/  IMAD R44, R51, R74, R44 ;  /* 0x0000004a332c7224 */ /* 0x000fe200078e022c */
[----:B------:R-:W-:Y:S01]  /*4e90*/  I2FP.F32.S32 R64, R64 ;  /* 0x0000004000407245 */ /* 0x000fe20000201400 */
[----:B------:R-:W-:Y:S01]  /*4ea0*/  FMUL.FTZ R46, R62, R49 ;  /* 0x000000313e2e7220 */ /* 0x000fe20000410000 */
[----:B------:R-:W-:Y:S01]  /*4eb0*/  I2FP.F32.S32 R65, R65 ;  /* 0x0000004100417245 */ /* 0x000fe20000201400 */
[C---:B------:R-:W-:Y:S01]  /*4ec0*/  FFMA.FTZ R42, R63.reuse, R72, -R42 ;  /* 0x000000483f2a7223 */ /* 0x040fe2000001082a */
[----:B------:R-:W-:Y:S01]  /*4ed0*/  I2FP.F32.S32 R44, R44 ;  /* 0x0000002c002c7245 */ /* 0x000fe20000201400 */
[----:B------:R-:W-:Y:S02]  /*4ee0*/  FFMA.FTZ R46, R63, R64, -R46 ;  /* 0x000000403f2e7223 */ /* 0x000fe4000001082e */
[----:B-----5:R-:W-:Y:S01]  /*4ef0*/  FFMA.FTZ R57, R42, R48, R57 ;  /* 0x000000302a397223 */ /* 0x020fe20000010039 */
[----:B------:R-:W-:-:S03]  /*4f00*/  FMUL.FTZ R65, R65, R62 ;  /* 0x0000003e41417220 */ /* 0x000fc60000410000 */
[----:B------:R-:W-:Y:S01]  /*4f10*/  FFMA.FTZ R46, R46, R52, R57 ;  /* 0x000000342e2e7223 */ /* 0x000fe20000010039 */
[----:B------:R-:W-:-:S04]  /*4f20*/  FFMA.FTZ R65, R44, R63, -R65 ;  /* 0x0000003f2c417223 */ /* 0x000fc80000010841 */
[----:B------:R-:W-:Y:S01]  /*4f30*/  FFMA.FTZ R57, R65, R58, R46 ;  /* 0x0000003a41397223 */ /* 0x000fe2000001002e */
[----:B------:R-:W-:Y:S06]  /*4f40*/  BAR.SYNC.DEFER_BLOCKING 0x0 ;  /* 0x0000000000007b1d */ /* 0x000fec0000010000 */
.L_x_332:
[----:B------:R-:W-:-:S04]  /*4f50*/  UIADD3 UR4, UR4, 0x2, URZ ;  /* 0x0000000204047890 */ /* 0x000fc8000fffe03f */
[----:B------:R-:W-:-:S06]  /*4f60*/  UISETP.GE.AND UP0, UPT, UR4, UR12, UPT ;  /* 0x0000000c0400728c */ /* 0x000fcc000bf06270 */
[----:B------:R-:W-:-:S13]  /*4f70*/  PLOP3.LUT P0, PT, PT, PT, UP0, 0x80, 0x0 ;  /* 0x000000000000781c */ /* 0x000fda0003f0f008 */
[----:B------:R-:W-:Y:S05]  /*4f80*/  @!P0 BRA `(.L_x_333) ;  /* 0xffffffb800dc8947 */ /* 0x000fea000383ffff */
.L_x_331:
        /* <DEDUP_REMOVED lines=17> */
.L_x_334:
        /* <DEDUP_REMOVED lines=14> */
.L_x_1267:


//--------------------- .text._Z8moe_q2_KIN3c108BFloat16ELb0EEvPKvS3_PT_PKiS7_S7_iiiiiii --------------------------
	.section	.text._Z8moe_q2_KIN3c108BFloat16ELb0EEvPKvS3_PT_PKiS7_S7_iiiiiii,"ax",@progbits
	.align	128
.text._Z8moe_q2_KIN3c108BFloat16ELb0EEvPKvS3_PT_PKiS7_S7_iiiiiii:
        .type           _Z8moe_q2_KIN3c108BFloat16ELb0EEvPKvS3_PT_PKiS7_S7_iiiiiii,@function
        .size           _Z8moe_q2_KIN3c108BFloat16ELb0EEvPKvS3_PT_PKiS7_S7_iiiiiii,(.L_x_1268 - _Z8moe_q2_KIN3c108BFloat16ELb0EEvPKvS3_PT_PKiS7_S7_iiiiiii)
        .other          _Z8moe_q2_KIN3c108BFloat16ELb0EEvPKvS3_PT_PKiS7_S7_iiiiiii,@"STO_CUDA_ENTRY STV_DEFAULT"
_Z8moe_q2_KIN3c108BFloat16ELb0EEvPKvS3_PT_PKiS7_S7_iiiiiii:
        /* <DEDUP_REMOVED lines=28> */
[C---:B------:R-:W-:Y:S01]  /*01c0*/  IMAD.SHL.U32 R4, R15.reuse, 0x4, RZ ;  /* 0x000000040f047824 */ /* 0x040fe200078e00ff */
[----:B------:R-:W-:Y:S01]  /*01d0*/  USHF.R.S32.HI UR12, URZ, 0x8, UR6 ;  /* 0x000000083f0c7899 */ /* 0x000fe20008011406 */
[----:B------:R-:W-:Y:S01]  /*01e0*/  IMAD.SHL.U32 R6, R15, 0x4, RZ ;  /* 0x000000040f067824 */ /* 0x000fe200078e00ff */
[----:B------:R-:W1:Y:S01]  /*01f0*/  S2UR UR11, SR_CgaCtaId ;  /* 0x00000000000b79c3 */ /* 0x000e620000008800 */
[----:B------:R-:W-:Y:S01]  /*0200*/  ULDC UR5, c[0x0][0x240] ;  /* 0x0000900000057ab9 */ /* 0x000fe20000000800 */
[----:B------:R-:W-:Y:S01]  /*0210*/  UMOV UR6, 0x400 ;  /* 0x0000040000067882 */ /* 0x000fe20000000000 */
[----:B------:R-:W-:Y:S01]  /*0220*/  UIMAD UR4, UR4, UR5, URZ ;  /* 0x00000005040472a4 */ /* 0x000fe2000f8e023f */
[----:B------:R-:W-:Y:S01]  /*0230*/  MOV R36, RZ ;  /* 0x000000ff00247202 */ /* 0x000fe20000000f00 */
[----:B------:R-:W-:Y:S02]  /*0240*/  UIADD3 UR9, UR6, 0x17a8, URZ ;  /* 0x000017a806097890 */ /* 0x000fe4000fffe03f */
[----:B------:R-:W-:Y:S01]  /*0250*/  UIADD3 UR7, UR6, 0x1080, URZ ;  /* 0x0000108006077890 */ /* 0x000fe2000fffe03f */
[----:B------:R-:W2:Y:S01]  /*0260*/  S2UR UR5, SR_CTAID.X ;  /* 0x00000000000579c3 */ /* 0x000ea20000002500 */
[----:B------:R-:W-:Y:S01]  /*0270*/  UIADD3 UR10, UR6, 0x1188, URZ ;  /* 0x00001188060a7890 */ /* 0x000fe2000fffe03f */
[----:B------:R-:W-:Y:S01]  /*0280*/  ULDC UR18, c[0x0][0x250] ;  /* 0x0000940000127ab9 */ /* 0x000fe20000000800 */
[----:B------:R-:W-:Y:S01]  /*0290*/  ULDC.64 UR16, c[0x0][0x210] ;  /* 0x0000840000107ab9 */ /* 0x000fe20000000a00 */
[----:B------:R-:W-:-:S02]  /*02a0*/  USHF.R.S32.HI UR13, URZ, 0x1f, UR18 ;  /* 0x0000001f3f0d7899 */ /* 0x000fc40008011412 */
[----:B------:R-:W-:Y:S02]  /*02b0*/  UIADD3 UR16, UP0, UR4, UR16, URZ ;  /* 0x0000001004107290 */ /* 0x000fe4000ff1e03f */
[----:B------:R-:W-:Y:S02]  /*02c0*/  ULEA.HI UR13, UR13, UR18, URZ, 0x5 ;  /* 0x000000120d0d7291 */ /* 0x000fe4000f8f283f */
[----:B------:R-:W-:Y:S02]  /*02d0*/  ULEA.HI.X.SX32 UR17, UR4, UR17, 0x1, UP0 ;  /* 0x0000001104117291 */ /* 0x000fe400080f0e3f */
[----:B------:R-:W-:Y:S01]  /*02e0*/  USHF.R.S32.HI UR13, URZ, 0x5, UR13 ;  /* 0x000000053f0d7899 */ /* 0x000fe2000801140d */
[----:B------:R-:W-:Y:S01]  /*02f0*/  UMOV UR4, URZ ;  /* 0x0000003f00047c82 */ /* 0x000fe20008000000 */
[----:B-1----:R-:W-:Y:S02]  /*0300*/  ULEA UR19, UR11, UR6, 0x18 ;  /* 0x000000060b137291 */ /* 0x002fe4000f8ec03f */
[----:B------:R-:W-:Y:S01]  /*0310*/  UIADD3 UR6, UR6, 0x15a8, URZ ;  /* 0x000015a806067890 */ /* 0x000fe2000fffe03f */
[----:B0-----:R-:W-:Y:S01]  /*0320*/  LOP3.LUT R3, R2, 0x3, RZ, 0xc0, !PT ;  /* 0x0000000302037812 */ /* 0x001fe200078ec0ff */
[----:B------:R-:W-:Y:S01]  /*0330*/  ULEA UR9, UR11, UR9, 0x18 ;  /* 0x000000090b097291 */ /* 0x000fe2000f8ec03f */
[----:B------:R-:W-:Y:S01]  /*0340*/  SHF.R.S32.HI R9, RZ, 0x1f, R2 ;  /* 0x0000001fff097819 */ /* 0x000fe20000011402 */
[----:B------:R-:W-:Y:S01]  /*0350*/  ULEA UR6, UR11, UR6, 0x18 ;  /* 0x000000060b067291 */ /* 0x000fe2000f8ec03f */
[----:B------:R-:W-:Y:S01]  /*0360*/  LOP3.LUT R13, R4, 0xfffffffc, R3, 0xe2, !PT ;  /* 0xfffffffc040d7812 */ /* 0x000fe200078ee203 */
[----:B------:R-:W-:Y:S01]  /*0370*/  ULEA UR8, UR11, UR7, 0x18 ;  /* 0x000000070b087291 */ /* 0x000fe2000f8ec03f */
[-C--:B------:R-:W-:Y:S01]  /*0380*/  LEA.HI R3, R2, R2.reuse, RZ, 0x1 ;  /* 0x0000000202037211 */ /* 0x080fe200078f08ff */
[----:B------:R-:W-:Y:S01]  /*0390*/  ULEA UR10, UR11, UR10, 0x18 ;  /* 0x0000000a0b0a7291 */ /* 0x000fe2000f8ec03f */
[----:B------:R-:W-:Y:S01]  /*03a0*/  LEA.HI R5, R9, R2, RZ, 0x3 ;  /* 0x0000000209057211 */ /* 0x000fe200078f18ff */
[----:B--2---:R-:W-:Y:S01]  /*03b0*/  USHF.L.U32 UR5, UR5, 0x5, URZ ;  /* 0x0000000505057899 */ /* 0x004fe2000800063f */
[----:B------:R-:W-:Y:S01]  /*03c0*/  SHF.R.S32.HI R4, RZ, 0x1, R3 ;  /* 0x00000001ff047819 */ /* 0x000fe20000011403 */
[----:B------:R-:W-:Y:S01]  /*03d0*/  ULDC UR20, c[0x0][0x244] ;  /* 0x0000910000147ab9 */ /* 0x000fe20000000800 */
[----:B------:R-:W-:Y:S01]  /*03e0*/  LEA.HI.SX32 R6, R5, R6, 0x1d ;  /* 0x0000000605067211 */ /* 0x000fe200078feaff */
[----:B------:R-:W-:Y:S01]  /*03f0*/  UIMAD UR5, UR5, UR12, URZ ;  /* 0x0000000c050572a4 */ /* 0x000fe2000f8e023f */
[----:B------:R-:W-:Y:S01]  /*0400*/  LEA R4, R15, R4, 0x4 ;  /* 0x000000040f047211 */ /* 0x000fe200078e20ff */
[----:B------:R-:W-:Y:S01]  /*0410*/  ULDC UR18, c[0x0][0x24c] ;  /* 0x0000930000127ab9 */ /* 0x000fe20000000800 */
[----:B------:R-:W-:Y:S01]  /*0420*/  LOP3.LUT R7, R5, 0xfffffff8, RZ, 0xc0, !PT ;  /* 0xfffffff805077812 */ /* 0x000fe200078ec0ff */
[----:B------:R-:W-:Y:S01]  /*0430*/  VIADD R14, R6, 0x10 ;  /* 0x00000010060e7836 */ /* 0x000fe20000000000 */
[----:B------:R-:W-:-:S02]  /*0440*/  SHF.R.S32.HI R5, RZ, 0x1f, R4 ;  /* 0x0000001fff057819 */ /* 0x000fc40000011404 */
[----:B------:R-:W-:Y:S01]  /*0450*/  SHF.R.S32.HI R11, RZ, 0x1f, R6 ;  /* 0x0000001fff0b7819 */ /* 0x000fe20000011406 */
[----:B------:R-:W-:Y:S01]  /*0460*/  IMAD.IADD R7, R2, 0x1, -R7 ;  /* 0x0000000102077824 */ /* 0x000fe200078e0a07 */
[----:B------:R-:W-:Y:S02]  /*0470*/  SHF.R.S32.HI R17, RZ, 0x1f, R14 ;  /* 0x0000001fff117819 */ /* 0x000fe4000001140e */
[----:B------:R-:W-:Y:S02]  /*0480*/  LEA.HI R5, R5, R4, RZ, 0x5 ;  /* 0x0000000405057211 */ /* 0x000fe400078f28ff */
[----:B------:R-:W-:Y:S02]  /*0490*/  LEA.HI R12, R11, R6, RZ, 0x2 ;  /* 0x000000060b0c7211 */ /* 0x000fe400078f10ff */
[----:B------:R-:W-:Y:S02]  /*04a0*/  SHF.R.S32.HI R8, RZ, 0x1f, R7 ;  /* 0x0000001fff087819 */ /* 0x000fe40000011407 */
[----:B------:R-:W-:-:S02]  /*04b0*/  LEA.HI R16, R17, R14, RZ, 0x2 ;  /* 0x0000000e11107211 */ /* 0x000fc400078f10ff */
[----:B------:R-:W-:Y:S02]  /*04c0*/  LOP3.LUT R5, R5, 0xffffffe0, RZ, 0xc0, !PT ;  /* 0xffffffe005057812 */ /* 0x000fe400078ec0ff */
[-C--:B------:R-:W-:Y:S02]  /*04d0*/  LEA.HI R11, R12, R7.reuse, RZ, 0x1e ;  /* 0x000000070c0b7211 */ /* 0x080fe400078ff0ff */
[-C--:B------:R-:W-:Y:S02]  /*04e0*/  LEA.HI R10, R8, R7.reuse, RZ, 0x2 ;  /* 0x00000007080a7211 */ /* 0x080fe400078f10ff */
[----:B------:R-:W-:Y:S01]  /*04f0*/  LEA.HI R7, R16, R7, RZ, 0x1e ;  /* 0x0000000710077211 */ /* 0x000fe200078ff0ff */
[----:B------:R-:W-:Y:S01]  /*0500*/  IMAD R20, R6, 0x8, R11 ;  /* 0x0000000806147824 */ /* 0x000fe200078e020b */
[----:B------:R-:W-:Y:S01]  /*0510*/  IADD3 R8, R4, -R5, RZ ;  /* 0x8000000504087210 */ /* 0x000fe20007ffe0ff */
[----:B------:R-:W-:Y:S01]  /*0520*/  IMAD R11, R6, UR12, RZ ;  /* 0x0000000c060b7c24 */ /* 0x000fe2000f8e02ff */
[----:B------:R-:W-:Y:S01]  /*0530*/  LOP3.LUT R3, R3, 0xfffffffe, RZ, 0xc0, !PT ;  /* 0xfffffffe03037812 */ /* 0x000fe200078ec0ff */
[----:B------:R-:W-:Y:S01]  /*0540*/  IMAD R24, R14, 0x8, R7 ;  /* 0x000000080e187824 */ /* 0x000fe200078e0207 */
[----:B------:R-:W-:Y:S01]  /*0550*/  SHF.R.S32.HI R10, RZ, 0x2, R10 ;  /* 0x00000002ff0a7819 */ /* 0x000fe2000001140a */
[C---:B------:R-:W-:Y:S01]  /*0560*/  IMAD R16, R15.reuse, 0x21, R2 ;  /* 0x000000210f107824 */ /* 0x040fe200078e0202 */
[----:B------:R-:W-:Y:S01]  /*0570*/  SHF.R.S32.HI R5, RZ, 0x1f, R8 ;  /* 0x0000001fff057819 */ /* 0x000fe20000011408 */
[----:B------:R-:W-:Y:S01]  /*0580*/  IMAD.IADD R7, R2, 0x1, -R3 ;  /* 0x0000000102077824 */ /* 0x000fe200078e0a03 */
[----:B------:R-:W-:Y:S01]  /*0590*/  MOV R4, UR12 ;  /* 0x0000000c00047c02 */ /* 0x000fe20008000f00 */
[----:B------:R-:W-:Y:S01]  /*05a0*/  IMAD R14, R15, UR12, RZ ;  /* 0x0000000c0f0e7c24 */ /* 0x000fe2000f8e02ff */
[----:B------:R-:W-:-:S02]  /*05b0*/  SHF.R.S32.HI R12, RZ, 0x1f, R10 ;  /* 0x0000001fff0c7819 */ /* 0x000fc4000001140a */
[----:B------:R-:W-:Y:S01]  /*05c0*/  IADD3 R3, P0, R10, R11, RZ ;  /* 0x0000000b0a037210 */ /* 0x000fe20007f1e0ff */
[----:B------:R-:W-:Y:S01]  /*05d0*/  IMAD R17, R4, 0x10, R11 ;  /* 0x0000001004117824 */ /* 0x000fe200078e020b */
[----:B------:R-:W-:Y:S02]  /*05e0*/  LEA.HI R6, R5, R8, RZ, 0x4 ;  /* 0x0000000805067211 */ /* 0x000fe400078f20ff */
[-C--:B------:R-:W-:Y:S02]  /*05f0*/  LEA.HI.X.SX32 R5, R11, R12.reuse, 0x1, P0 ;  /* 0x0000000c0b057211 */ /* 0x080fe400000f0eff */
[----:B------:R-:W-:Y:S01]  /*0600*/  LEA.HI.SX32 R11, R6, R7, 0x1c ;  /* 0x00000007060b7211 */ /* 0x000fe200078fe2ff */
[----:B------:R-:W-:Y:S01]  /*0610*/  IMAD R7, R8, UR12, R7 ;  /* 0x0000000c08077c24 */ /* 0x000fe2000f8e0207 */
[----:B------:R-:W-:Y:S01]  /*0620*/  IADD3 R4, P1, R10, R17, RZ ;  /* 0x000000110a047210 */ /* 0x000fe20007f3e0ff */
[----:B------:R-:W-:Y:S01]  /*0630*/  IMAD.SHL.U32 R10, R2, 0x4, RZ ;  /* 0x00000004020a7824 */ /* 0x000fe200078e00ff */
[----:B------:R-:W-:Y:S01]  /*0640*/  LEA R22, R8, R11, 0x1 ;  /* 0x0000000b08167211 */ /* 0x000fe200078e08ff */
[----:B------:R-:W-:Y:S01]  /*0650*/  IMAD.SHL.U32 R11, R15, 0x20, RZ ;  /* 0x000000200f0b7824 */ /* 0x000fe200078e00ff */
[----:B------:R-:W-:Y:S01]  /*0660*/  LEA.HI.X.SX32 R6, R17, R12, 0x1, P1 ;  /* 0x0000000c11067211 */ /* 0x000fe200008f0eff */
[----:B------:R-:W-:Y:S01]  /*0670*/  IMAD.SHL.U32 R8, R15, 0x20, RZ ;  /* 0x000000200f087824 */ /* 0x000fe200078e00ff */
[----:B------:R-:W-:-:S02]  /*0680*/  LEA.HI R12, R9, R2, RZ, 0x2 ;  /* 0x00000002090c7211 */ /* 0x000fc400078f10ff */
[----:B------:R-:W-:Y:S02]  /*0690*/  LOP3.LUT R18, R11, 0xffffffe0, R2, 0xe2, !PT ;  /* 0xffffffe00b127812 */ /* 0x000fe400078ee202 */
[----:B------:R-:W-:Y:S02]  /*06a0*/  LEA.HI R11, R9, R2, RZ, 0x4 ;  /* 0x00000002090b7211 */ /* 0x000fe400078f20ff */
[----:B------:R-:W-:Y:S02]  /*06b0*/  LEA R9, R16, UR19, 0x2 ;  /* 0x0000001310097c11 */ /* 0x000fe4000f8e10ff */
[----:B------:R-:W-:Y:S02]  /*06c0*/  SHF.R.S32.HI R17, RZ, 0x4, R11 ;  /* 0x00000004ff117819 */ /* 0x000fe4000001140b */
[----:B------:R-:W-:Y:S02]  /*06d0*/  LOP3.LUT R19, R11, 0xfffffff0, RZ, 0xc0, !PT ;  /* 0xfffffff00b137812 */ /* 0x000fe400078ec0ff */
[----:B------:R-:W-:-:S02]  /*06e0*/  SHF.R.S32.HI R23, RZ, 0x2, R12 ;  /* 0x00000002ff177819 */ /* 0x000fc4000001140c */
[----:B------:R-:W-:Y:S02]  /*06f0*/  LEA R11, R13, UR9, 0x2 ;  /* 0x000000090d0b7c11 */ /* 0x000fe4000f8e10ff */
[----:B------:R-:W-:Y:S02]  /*0700*/  SHF.R.S32.HI R16, RZ, 0x1f, R14 ;  /* 0x0000001fff107819 */ /* 0x000fe4000001140e */
[----:B------:R-:W-:Y:S02]  /*0710*/  IADD3 R13, P0, R17, R14, RZ ;  /* 0x0000000e110d7210 */ /* 0x000fe40007f1e0ff */
[----:B------:R-:W-:Y:S02]  /*0720*/  LOP3.LUT R21, R12, 0xfffffffc, RZ, 0xc0, !PT ;  /* 0xfffffffc0c157812 */ /* 0x000fe400078ec0ff */
[----:B------:R-:W-:Y:S01]  /*0730*/  LEA R14, R15, UR6, 0x7 ;  /* 0x000000060f0e7c11 */ /* 0x000fe2000f8e38ff */
[C---:B------:R-:W-:Y:S01]  /*0740*/  IMAD.IADD R15, R2.reuse, 0x1, -R19 ;  /* 0x00000001020f7824 */ /* 0x040fe200078e0a13 */
[----:B------:R-:W-:-:S02]  /*0750*/  LEA R19, R2, R23, 0x3 ;  /* 0x0000001702137211 */ /* 0x000fc400078e18ff */
[----:B------:R-:W-:Y:S01]  /*0760*/  LEA R12, R18, UR6, 0x2 ;  /* 0x00000006120c7c11 */ /* 0x000fe2000f8e10ff */
[C---:B------:R-:W-:Y:S01]  /*0770*/  IMAD.IADD R18, R2.reuse, 0x1, -R21 ;  /* 0x0000000102127824 */ /* 0x040fe200078e0a15 */
[----:B------:R-:W-:Y:S01]  /*0780*/  LEA.HI.X.SX32 R16, R17, R16, 0x1, P0 ;  /* 0x0000001011107211 */ /* 0x000fe200000f0eff */
[----:B------:R-:W-:Y:S01]  /*0790*/  IMAD R17, R2, 0x2, R17 ;  /* 0x0000000202117824 */ /* 0x000fe200078e0211 */
[----:B------:R-:W-:Y:S02]  /*07a0*/  LOP3.LUT R10, R10, 0x1c, RZ, 0xc0, !PT ;  /* 0x0000001c0a0a7812 */ /* 0x000fe400078ec0ff */
[----:B------:R-:W-:Y:S02]  /*07b0*/  LEA R19, R19, UR10, 0x2 ;  /* 0x0000000a13137c11 */ /* 0x000fe4000f8e10ff */
[----:B------:R-:W-:Y:S02]  /*07c0*/  LEA R20, R20, UR10, 0x2 ;  /* 0x0000000a14147c11 */ /* 0x000fe4000f8e10ff */
[----:B------:R-:W-:-:S02]  /*07d0*/  LEA R21, R24, UR10, 0x2 ;  /* 0x0000000a18157c11 */ /* 0x000fc4000f8e10ff */
[----:B------:R-:W-:-:S07]  /*07e0*/  LEA R22, R22, UR8, 0x2 ;  /* 0x0000000816167c11 */ /* 0x000fce000f8e10ff */
.L_x_337:
[----:B------:R-:W-:Y:S01]  /*07f0*/  USHF.R.S32.HI UR6, URZ, 0x1f, UR4 ;  /* 0x0000001f3f067899 */ /* 0x000fe20008011404 */
[----:B------:R-:W-:Y:S01]  /*0800*/  IMAD R23, R16, 0x54, RZ ;  /* 0x0000005410177824 */ /* 0x000fe200078e02ff */
[----:B------:R-:W-:Y:S01]  /*0810*/  UIADD3 UR10, UP0, UR5, UR4, URZ ;  /* 0x00000004050a7290 */ /* 0x000fe2000ff1e03f */
[----:B------:R-:W-:Y:S01]  /*0820*/  IMAD R35, R5, 0x54, RZ ;  /* 0x0000005405237824 */ /* 0x000fe200078e02ff */
[----:B------:R-:W-:Y:S01]  /*0830*/  UMOV UR7, UR17 ;  /* 0x0000001100077c82 */ /* 0x000fe20008000000 */
[----:B------:R-:W-:Y:S01]  /*0840*/  IMAD R37, R6, 0x54, RZ ;  /* 0x0000005406257824 */ /* 0x000fe200078e02ff */
[----:B------:R-:W-:-:S03]  /*0850*/  ULEA.HI.X.SX32 UR11, UR5, UR6, 0x1, UP0 ;  /* 0x00000006050b7291 */ /* 0x000fc600080f0e3f */
[----:B------:R-:W-:Y:S02]  /*0860*/  UMOV UR6, UR16 ;  /* 0x0000001000067c82 */ /* 0x000fe40008000000 */
[----:B------:R-:W-:Y:S02]  /*0870*/  UIMAD.WIDE.U32 UR6, UR10, 0x54, UR6 ;  /* 0x000000540a0678a5 */ /* 0x000fe4000f8e0006 */
[----:B------:R-:W-:-:S04]  /*0880*/  UIMAD UR10, UR11, 0x54, URZ ;  /* 0x000000540b0a78a4 */ /* 0x000fc8000f8e023f */
[----:B------:R-:W-:Y:S01]  /*0890*/  UIADD3 UR10, UR7, UR10, URZ ;  /* 0x0000000a070a7290 */ /* 0x000fe2000fffe03f */
[----:B0-----:R-:W-:Y:S01]  /*08a0*/  MOV R32, UR6 ;  /* 0x0000000600207c02 */ /* 0x001fe20008000f00 */
[----:B------:R-:W-:Y:S01]  /*08b0*/  IMAD.U32 R33, RZ, RZ, UR7 ;  /* 0x00000007ff217e24 */ /* 0x000fe2000f8e00ff */
[----:B------:R-:W-:-:S03]  /*08c0*/  USHF.L.U32 UR6, UR12, 0x2, URZ ;  /* 0x000000020c067899 */ /* 0x000fc6000800063f */
[----:B------:R-:W-:-:S03]  /*08d0*/  IMAD.U32 R33, RZ, RZ, UR10 ;  /* 0x0000000aff217e24 */ /* 0x000fc6000f8e00ff */
[----:B------:R-:W-:Y:S02]  /*08e0*/  IMAD.U32 R47, RZ, RZ, UR6 ;  /* 0x00000006ff2f7e24 */ /* 0x000fe4000f8e00ff */
[----:B------:R-:W-:-:S04]  /*08f0*/  IMAD.WIDE.U32 R24, R13, 0x54, R32 ;  /* 0x000000540d187825 */ /* 0x000fc800078e0020 */
[----:B------:R-:W-:Y:S01]  /*0900*/  IMAD.WIDE.U32 R30, R3, 0x54, R32 ;  /* 0x00000054031e7825 */ /* 0x000fe200078e0020 */
[----:B------:R-:W-:Y:S02]  /*0910*/  IADD3 R25, R25, R23, RZ ;  /* 0x0000001719197210 */ /* 0x000fe40007ffe0ff */
[----:B------:R-:W-:Y:S01]  /*0920*/  SHF.R.S32.HI R23, RZ, 0x1f, R7 ;  /* 0x0000001fff177819 */ /* 0x000fe20000011407 */
[----:B------:R-:W-:Y:S01]  /*0930*/  IMAD.WIDE.U32 R28, R7, 0x54, R32 ;  /* 0x00000054071c7825 */ /* 0x000fe200078e0020 */
[----:B------:R-:W-:-:S03]  /*0940*/  IADD3 R31, R31, R35, RZ ;  /* 0x000000231f1f7210 */ /* 0x000fc60007ffe0ff */
[----:B------:R-:W-:-:S04]  /*0950*/  IMAD.WIDE R44, R15, 0x4, R24 ;  /* 0x000000040f2c7825 */ /* 0x000fc800078e0218 */
[----:B------:R-:W-:-:S04]  /*0960*/  IMAD.WIDE.U32 R32, R4, 0x54, R32 ;  /* 0x0000005404207825 */ /* 0x000fc800078e0020 */
[----:B------:R-:W-:Y:S02]  /*0970*/  IMAD.WIDE R42, R47, 0x54, R44 ;  /* 0x000000542f2a7825 */ /* 0x000fe400078e022c */
[----:B------:R-:W2:Y:S02]  /*0980*/  LDG.E.CONSTANT R44, desc[UR14][R44.64+0x10] ;  /* 0x0000100e2c2c7981 */ /* 0x000ea4000c1e9900 */
[----:B------:R-:W-:Y:S02]  /*0990*/  IMAD R23, R23, 0x54, RZ ;  /* 0x0000005417177824 */ /* 0x000fe400078e02ff */
[----:B------:R-:W-:Y:S02]  /*09a0*/  IMAD.WIDE R40, R47, 0x54, R42 ;  /* 0x000000542f287825 */ /* 0x000fe400078e022a */
[----:B------:R-:W3:Y:S02]  /*09b0*/  LDG.E.CONSTANT R42, desc[UR14][R42.64+0x10] ;  /* 0x0000100e2a2a7981 */ /* 0x000ee4000c1e9900 */
[----:B------:R-:W-:-:S02]  /*09c0*/  IMAD.IADD R33, R33, 0x1, R37 ;  /* 0x0000000121217824 */ /* 0x000fc400078e0225 */
[----:B------:R-:W-:Y:S02]  /*09d0*/  IMAD.WIDE R24, R47, 0x54, R40 ;  /* 0x000000542f187825 */ /* 0x000fe400078e0228 */
[----:B------:R-:W4:Y:S02]  /*09e0*/  LDG.E.CONSTANT R40, desc[UR14][R40.64+0x10] ;  /* 0x0000100e28287981 */ /* 0x000f24000c1e9900 */
[----:B------:R-:W-:Y:S02]  /*09f0*/  IMAD.IADD R29, R29, 0x1, R23 ;  /* 0x000000011d1d7824 */ /* 0x000fe400078e0217 */
[C---:B------:R-:W-:Y:S02]  /*0a00*/  IMAD.WIDE R26, R47.reuse, 0x54, R24 ;  /* 0x000000542f1a7825 */ /* 0x040fe400078e0218 */
[----:B------:R-:W4:Y:S02]  /*0a10*/  LDG.E.CONSTANT R24, desc[UR14][R24.64+0x10] ;  /* 0x0000100e18187981 */ /* 0x000f24000c1e9900 */
[----:B------:R-:W-:-:S02]  /*0a20*/  IMAD.WIDE R34, R47, 0x54, R26 ;  /* 0x000000542f227825 */ /* 0x000fc400078e021a */
[----:B------:R-:W4:Y:S02]  /*0a30*/  LDG.E.CONSTANT R29, desc[UR14][R28.64+0x50] ;  /* 0x0000500e1c1d7981 */ /* 0x000f24000c1e9900 */
[----:B------:R-:W-:Y:S02]  /*0a40*/  IMAD.WIDE R30, R18, 0x4, R30 ;  /* 0x00000004121e7825 */ /* 0x000fe400078e021e */
[----:B------:R-:W4:Y:S02]  /*0a50*/  LDG.E.CONSTANT R26, desc[UR14][R26.64+0x10] ;  /* 0x0000100e1a1a7981 */ /* 0x000f24000c1e9900 */
[C---:B------:R-:W-:Y:S02]  /*0a60*/  IMAD.WIDE R38, R47.reuse, 0x54, R34 ;  /* 0x000000542f267825 */ /* 0x040fe400078e0222 */
[----:B------:R-:W4:Y:S02]  /*0a70*/  LDG.E.CONSTANT R34, desc[UR14][R34.64+0x10] ;  /* 0x0000100e22227981 */ /* 0x000f24000c1e9900 */
[----:B------:R-:W-:-:S02]  /*0a80*/  IMAD.WIDE R46, R47, 0x54, R38 ;  /* 0x000000542f2e7825 */ /* 0x000fc400078e0226 */
[----:B------:R-:W4:Y:S02]  /*0a90*/  LDG.E.CONSTANT R31, desc[UR14][R30.64] ;  /* 0x0000000e1e1f7981 */ /* 0x000f24000c1e9900 */
[----:B------:R-:W-:Y:S02]  /*0aa0*/  IMAD.WIDE R32, R18, 0x4, R32 ;  /* 0x0000000412207825 */ /* 0x000fe400078e0220 */
[----:B------:R-:W4:Y:S04]  /*0ab0*/  LDG.E.CONSTANT R38, desc[UR14][R38.64+0x10] ;  /* 0x0000100e26267981 */ /* 0x000f28000c1e9900 */
        /* <DEDUP_REMOVED lines=13> */
[----:B------:R0:W-:Y:S04]  /*0b90*/  STS [R22], R29 ;  /* 0x0000001d16007388 */ /* 0x0001e80000000800 */
[----:B------:R0:W-:Y:S04]  /*0ba0*/  STS [R20], R31 ;  /* 0x0000001f14007388 */ /* 0x0001e80000000800 */
[----:B------:R0:W-:Y:S01]  /*0bb0*/  STS [R21], R32 ;  /* 0x0000002015007388 */ /* 0x0001e20000000800 */
[----:B------:R-:W-:Y:S05]  /*0bc0*/  @P0 BRA `(.L_x_336) ;  /* 0x0000003c00d40947 */ /* 0x000fea0003800000 */
[----:B0-----:R-:W0:Y:S01]  /*0bd0*/  LDC R29, c[0x0][0x258] ;  /* 0x00009600ff1d7b82 */ /* 0x001e220000000800 */
[----:B------:R-:W-:-:S07]  /*0be0*/  USHF.L.U32 UR6, UR4, 0x3, URZ ;  /* 0x0000000304067899 */ /* 0x000fce000800063f */
[----:B------:R-:W1:Y:S01]  /*0bf0*/  LDC.64 R42, c[0x0][0x218] ;  /* 0x00008600ff2a7b82 */ /* 0x000e620000000a00 */
[----:B0-----:R-:W-:-:S04]  /*0c00*/  IABS R27, R29 ;  /* 0x0000001d001b7213 */ /* 0x001fc80000000000 */
[----:B------:R-:W0:Y:S08]  /*0c10*/  I2F.RP R23, R27 ;  /* 0x0000001b00177306 */ /* 0x000e300000209400 */
[----:B0-----:R-:W0:Y:S02]  /*0c20*/  MUFU.RCP R23, R23 ;  /* 0x0000001700177308 */ /* 0x001e240000001000 */
[----:B0-----:R-:W-:-:S06]  /*0c30*/  VIADD R24, R23, 0xffffffe ;  /* 0x0ffffffe17187836 */ /* 0x001fcc0000000000 */
[----:B------:R0:W2:Y:S02]  /*0c40*/  F2I.FTZ.U32.TRUNC.NTZ R25, R24 ;  /* 0x0000001800197305 */ /* 0x0000a4000021f000 */
[----:B0-----:R-:W-:Y:S01]  /*0c50*/  IMAD.MOV.U32 R24, RZ, RZ, RZ ;  /* 0x000000ffff187224 */ /* 0x001fe200078e00ff */
[----:B--2---:R-:W-:-:S05]  /*0c60*/  IADD3 R26, RZ, -R25, RZ ;  /* 0x80000019ff1a7210 */ /* 0x004fca0007ffe0ff */
[----:B------:R-:W-:Y:S01]  /*0c70*/  IMAD R31, R26, R27, RZ ;  /* 0x0000001b1a1f7224 */ /* 0x000fe200078e02ff */
[----:B-----5:R-:W-:-:S03]  /*0c80*/  IABS R26, R0 ;  /* 0x00000000001a7213 */ /* 0x020fc60000000000 */
[----:B------:R-:W-:Y:S01]  /*0c90*/  IMAD.HI.U32 R25, R25, R31, R24 ;  /* 0x0000001f19197227 */ /* 0x000fe200078e0018 */
[----:B------:R-:W-:-:S04]  /*0ca0*/  LOP3.LUT R24, R0, R29, RZ, 0x3c, !PT ;  /* 0x0000001d00187212 */ /* 0x000fc800078e3cff */
[----:B------:R-:W-:Y:S01]  /*0cb0*/  ISETP.GE.AND P2, PT, R24, RZ, PT ;  /* 0x000000ff1800720c */ /* 0x000fe20003f46270 */
[----:B------:R-:W-:-:S04]  /*0cc0*/  IMAD.HI.U32 R25, R25, R26, RZ ;  /* 0x0000001a19197227 */ /* 0x000fc800078e00ff */
[----:B------:R-:W-:-:S04]  /*0cd0*/  IMAD.MOV R23, RZ, RZ, -R25 ;  /* 0x000000ffff177224 */ /* 0x000fc800078e0a19 */
[C---:B------:R-:W-:Y:S02]  /*0ce0*/  IMAD R26, R27.reuse, R23, R26 ;  /* 0x000000171b1a7224 */ /* 0x040fe400078e021a */
[----:B------:R-:W0:Y:S03]  /*0cf0*/  S2R R23, SR_TID.X ;  /* 0x0000000000177919 */ /* 0x000e260000002100 */
[----:B------:R-:W-:-:S13]  /*0d00*/  ISETP.GT.U32.AND P1, PT, R27, R26, PT ;  /* 0x0000001a1b00720c */ /* 0x000fda0003f24070 */
[-C--:B------:R-:W-:Y:S01]  /*0d10*/  @!P1 IADD3 R26, R26, -R27.reuse, RZ ;  /* 0x8000001b1a1a9210 */ /* 0x080fe20007ffe0ff */
[----:B------:R-:W-:Y:S01]  /*0d20*/  @!P1 VIADD R25, R25, 0x1 ;  /* 0x0000000119199836 */ /* 0x000fe20000000000 */
[----:B------:R-:W-:Y:S02]  /*0d30*/  ISETP.NE.AND P1, PT, R29, RZ, PT ;  /* 0x000000ff1d00720c */ /* 0x000fe40003f25270 */
[----:B------:R-:W-:Y:S01]  /*0d40*/  ISETP.GE.U32.AND P0, PT, R26, R27, PT ;  /* 0x0000001b1a00720c */ /* 0x000fe20003f06070 */
[----:B------:R-:W-:-:S05]  /*0d50*/  IMAD.U32 R27, RZ, RZ, UR6 ;  /* 0x00000006ff1b7e24 */ /* 0x000fca000f8e00ff */
[----:B------:R-:W-:Y:S02]  /*0d60*/  LOP3.LUT R24, R27, 0x3, R2, 0xf8, !PT ;  /* 0x000000031b187812 */ /* 0x000fe400078ef802 */
[----:B0-----:R-:W-:-:S05]  /*0d70*/  LEA.HI R26, R23, UR6, RZ, 0x1d ;  /* 0x00000006171a7c11 */ /* 0x001fca000f8fe8ff */
        /* <DEDUP_REMOVED lines=9> */
[----:B-1----:R-:W-:-:S04]  /*0e10*/  IMAD.WIDE R40, R41, 0x24, R42 ;  /* 0x0000002429287825 */ /* 0x002fc800078e022a */
[----:B------:R-:W-:-:S04]  /*0e20*/  @!P2 IMAD.IADD R27, R25, 0x1, R26 ;  /* 0x00000001191ba824 */ /* 0x000fc800078e021a */
[----:B------:R-:W-:Y:S02]  /*0e30*/  @!P2 IMAD.WIDE R26, R27, 0x24, R42 ;  /* 0x000000241b1aa825 */ /* 0x000fe400078e022a */
[----:B------:R-:W2:Y:S01]  /*0e40*/  @!P1 LDG.E.U16.CONSTANT R28, desc[UR14][R40.64] ;  /* 0x0000000e281c9981 */ /* 0x000ea2000c1e9500 */
[----:B------:R-:W-:-:S05]  /*0e50*/  @!P2 IADD3 R26, P3, R10, R26, RZ ;  /* 0x0000001a0a1aa210 */ /* 0x000fca0007f7e0ff */
[----:B------:R-:W-:-:S06]  /*0e60*/  @!P2 IMAD.X R27, RZ, RZ, R27, P3 ;  /* 0x000000ffff1ba224 */ /* 0x000fcc00018e061b */
[----:B------:R-:W3:Y:S01]  /*0e70*/  @!P2 LDG.E.CONSTANT R27, desc[UR14][R26.64+0x4] ;  /* 0x0000040e1a1ba981 */ /* 0x000ee2000c1e9900 */
[----:B------:R-:W-:Y:S01]  /*0e80*/  SHF.R.S32.HI R57, RZ, 0x1f, R8 ;  /* 0x0000001fff397819 */ /* 0x000fe20000011408 */
[----:B--2---:R-:W-:Y:S02]  /*0e90*/  @!P1 HADD2.F32 R32, -RZ, R28.H0_H0 ;  /* 0x2000001cff209230 */ /* 0x004fe40000004100 */
[----:B---3--:R-:W-:Y:S04]  /*0ea0*/  @!P2 STS [R12], R27 ;  /* 0x0000001b0c00a388 */ /* 0x008fe80000000800 */
[----:B------:R-:W-:Y:S01]  /*0eb0*/  @!P1 STS [R11], R32 ;  /* 0x000000200b009388 */ /* 0x000fe20000000800 */
[----:B------:R-:W-:Y:S01]  /*0ec0*/  BAR.SYNC.DEFER_BLOCKING 0x0 ;  /* 0x0000000000007b1d */ /* 0x000fe20000010000 */
[----:B------:R-:W-:-:S04]  /*0ed0*/  IMAD.MOV.U32 R28, RZ, RZ, 0x84 ;  /* 0x00000084ff1c7424 */ /* 0x000fc800078e00ff */
[----:B------:R-:W-:Y:S01]  /*0ee0*/  IMAD R53, R23, R28, UR19 ;  /* 0x0000001317357e24 */ /* 0x000fe2000f8e021c */
[----:B------:R-:W0:Y:S04]  /*0ef0*/  LDS.U8 R50, [R19] ;  /* 0x0000000013327984 */ /* 0x000e280000000000 */
[----:B------:R-:W1:Y:S04]  /*0f00*/  LDS R49, [R53] ;  /* 0x0000000035317984 */ /* 0x000e680000000800 */
[----:B------:R-:W2:Y:S04]  /*0f10*/  LDS R48, [R53+0x4] ;  /* 0x0000040035307984 */ /* 0x000ea80000000800 */
[----:B------:R-:W3:Y:S04]  /*0f20*/  LDS.64 R28, [R14] ;  /* 0x000000000e1c7984 */ /* 0x000ee80000000a00 */
[----:B------:R-:W4:Y:S04]  /*0f30*/  LDS R47, [R53+0x8] ;  /* 0x00000800352f7984 */ /* 0x000f280000000800 */
[----:B------:R-:W4:Y:S04]  /*0f40*/  LDS R46, [R53+0xc] ;  /* 0x00000c00352e7984 */ /* 0x000f280000000800 */
[----:B------:R-:W4:Y:S04]  /*0f50*/  LDS.64 R30, [R14+0x8] ;  /* 0x000008000e1e7984 */ /* 0x000f280000000a00 */
[----:B------:R-:W4:Y:S04]  /*0f60*/  LDS R39, [R53+0x10] ;  /* 0x0000100035277984 */ /* 0x000f280000000800 */
[----:B------:R-:W4:Y:S04]  /*0f70*/  LDS.U8 R45, [R19+0x1] ;  /* 0x00000100132d7984 */ /* 0x000f280000000000 */
[----:B------:R-:W4:Y:S04]  /*0f80*/  LDS R38, [R53+0x14] ;  /* 0x0000140035267984 */ /* 0x000f280000000800 */
[----:B------:R-:W4:Y:S04]  /*0f90*/  LDS.64 R34, [R14+0x10] ;  /* 0x000010000e227984 */ /* 0x000f280000000a00 */
[----:B------:R-:W4:Y:S01]  /*0fa0*/  LDS R37, [R53+0x18] ;  /* 0x0000180035257984 */ /* 0x000f220000000800 */
[----:B0-----:R-:W-:-:S03]  /*0fb0*/  SHF.R.U32.HI R32, RZ, 0x4, R50 ;  /* 0x00000004ff207819 */ /* 0x001fc60000011632 */
[----:B------:R0:W4:Y:S04]  /*0fc0*/  LDS R44, [R53+0x1c] ;  /* 0x00001c00352c7984 */ /* 0x0001280000000800 */
[----:B------:R-:W4:Y:S01]  /*0fd0*/  LDS.64 R26, [R14+0x18] ;  /* 0x000018000e1a7984 */ /* 0x000f220000000a00 */
[----:B------:R-:W-:Y:S02]  /*0fe0*/  LEA R32, R32, R32, 0x8 ;  /* 0x0000002020207211 */ /* 0x000fe400078e40ff */
[----:B-1----:R-:W-:Y:S01]  /*0ff0*/  LOP3.LUT R33, R49, 0x3030303, RZ, 0xc0, !PT ;  /* 0x0303030331217812 */ /* 0x002fe200078ec0ff */
[----:B------:R-:W1:Y:S02]  /*1000*/  LDS.U8 R51, [R19+0x2] ;  /* 0x0000020013337984 */ /* 0x000e640000000000 */
[----:B------:R-:W-:Y:S01]  /*1010*/  IMAD R52, R32, 0x10000, R32 ;  /* 0x0001000020347824 */ /* 0x000fe200078e0220 */
[----:B--2---:R-:W-:Y:S01]  /*1020*/  LOP3.LUT R54, R48, 0x3030303, RZ, 0xc0, !PT ;  /* 0x0303030330367812 */ /* 0x004fe200078ec0ff */
[----:B---3--:R-:W-:-:S02]  /*1030*/  IDP.4A.S8.S8 R55, R33, R28, RZ ;  /* 0x0000001c21377226 */ /* 0x008fc400000006ff */
[----:B------:R-:W-:Y:S01]  /*1040*/  IDP.4A.S8.S8 R28, R52, R28, RZ ;  /* 0x0000001c341c7226 */ /* 0x000fe200000006ff */
[----:B------:R-:W2:Y:S01]  /*1050*/  LDS.64 R32, [R14+0x20] ;  /* 0x000020000e207984 */ /* 0x000ea20000000a00 */
[-C--:B------:R-:W-:Y:S02]  /*1060*/  IDP.4A.S8.S8 R54, R54, R29.reuse, R55 ;  /* 0x0000001d36367226 */ /* 0x080fe40000000637 */
[----:B0-----:R-:W-:Y:S01]  /*1070*/  IDP.4A.S8.S8 R53, R52, R29, R28 ;  /* 0x0000001d34357226 */ /* 0x001fe2000000061c */
[----:B----4-:R-:W-:Y:S02]  /*1080*/  LOP3.LUT R29, R47, 0x3030303, RZ, 0xc0, !PT ;  /* 0x030303032f1d7812 */ /* 0x010fe400078ec0ff */
[----:B------:R-:W-:Y:S01]  /*1090*/  LOP3.LUT R28, R46, 0x3030303, RZ, 0xc0, !PT ;  /* 0x030303032e1c7812 */ /* 0x000fe200078ec0ff */
[CC--:B------:R-:W-:Y:S02]  /*10a0*/  IDP.4A.S8.S8 R55, R52.reuse, R30.reuse, R53 ;  /* 0x0000001e34377226 */ /* 0x0c0fe40000000635 */
[----:B------:R-:W-:Y:S01]  /*10b0*/  IDP.4A.S8.S8 R54, R29, R30, R54 ;  /* 0x0000001e1d367226 */ /* 0x000fe20000000636 */
[----:B------:R-:W-:Y:S01]  /*10c0*/  LOP3.LUT R53, R39, 0x3030303, RZ, 0xc0, !PT ;  /* 0x0303030327357812 */ /* 0x000fe200078ec0ff */
[-C--:B------:R-:W-:Y:S01]  /*10d0*/  IDP.4A.S8.S8 R29, R52, R31.reuse, R55 ;  /* 0x0000001f341d7226 */ /* 0x080fe20000000637 */
[----:B------:R-:W-:Y:S01]  /*10e0*/  LOP3.LUT R55, R50, 0xf, RZ, 0xc0, !PT ;  /* 0x0000000f32377812 */ /* 0x000fe200078ec0ff */
[----:B------:R-:W-:Y:S01]  /*10f0*/  IDP.4A.S8.S8 R54, R28, R31, R54 ;  /* 0x0000001f1c367226 */ /* 0x000fe20000000636 */
[----:B------:R-:W-:Y:S01]  /*1100*/  SHF.R.U32.HI R50, RZ, 0x4, R45 ;  /* 0x00000004ff327819 */ /* 0x000fe2000001162d */
[----:B------:R-:W0:Y:S01]  /*1110*/  LDS.64 R30, [R14+0x28] ;  /* 0x000028000e1e7984 */ /* 0x000e220000000a00 */
[----:B------:R-:W-:Y:S01]  /*1120*/  LOP3.LUT R28, R38, 0x3030303, RZ, 0xc0, !PT ;  /* 0x03030303261c7812 */ /* 0x000fe200078ec0ff */
[----:B------:R-:W-:-:S02]  /*1130*/  IDP.4A.S8.S8 R52, R53, R34, RZ ;  /* 0x0000002235347226 */ /* 0x000fc400000006ff */
[----:B------:R-:W-:Y:S01]  /*1140*/  IMAD R50, R50, 0x100, R50 ;  /* 0x0000010032327824 */ /* 0x000fe200078e0232 */
[----:B------:R-:W-:Y:S01]  /*1150*/  LOP3.LUT R53, R37, 0x3030303, RZ, 0xc0, !PT ;  /* 0x0303030325357812 */ /* 0x000fe200078ec0ff */
[----:B------:R-:W-:-:S03]  /*1160*/  IDP.4A.S8.S8 R52, R28, R35, R52 ;  /* 0x000000231c347226 */ /* 0x000fc60000000634 */
[----:B------:R-:W-:Y:S02]  /*1170*/  LEA R50, R50, R50, 0x10 ;  /* 0x0000003232327211 */ /* 0x000fe400078e80ff */
[----:B------:R-:W-:Y:S01]  /*1180*/  LOP3.LUT R28, R44, 0x3030303, RZ, 0xc0, !PT ;  /* 0x030303032c1c7812 */ /* 0x000fe200078ec0ff */
[----:B------:R-:W-:Y:S02]  /*1190*/  IMAD R54, R54, R55, RZ ;  /* 0x0000003736367224 */ /* 0x000fe400078e02ff */
[----:B------:R-:W-:Y:S01]  /*11a0*/  IDP.4A.S8.S8 R53, R53, R26, R52 ;  /* 0x0000001a35357226 */ /* 0x000fe20000000634 */
[----:B------:R-:W-:Y:S01]  /*11b0*/  LOP3.LUT R55, R45, 0xf, RZ, 0xc0, !PT ;  /* 0x0000000f2d377812 */ /* 0x000fe200078ec0ff */
[----:B------:R-:W3:Y:S01]  /*11c0*/  LDS.U8 R52, [R19+0x3] ;  /* 0x0000030013347984 */ /* 0x000ee20000000000 */
[----:B------:R-:W-:Y:S02]  /*11d0*/  IDP.4A.S8.S8 R34, R50, R34, R29 ;  /* 0x0000002232227226 */ /* 0x000fe4000000061d */
[----:B------:R-:W-:-:S02]  /*11e0*/  IDP.4A.S8.S8 R45, R28, R27, R53 ;  /* 0x0000001b1c2d7226 */ /* 0x000fc40000000635 */
[----:B------:R-:W4:Y:S01]  /*11f0*/  LDS.64 R28, [R14+0x30] ;  /* 0x000030000e1c7984 */ /* 0x000f220000000a00 */
[----:B------:R-:W-:Y:S01]  /*1200*/  SHF.R.S32.HI R53, RZ, 0x2, R49 ;  /* 0x00000002ff357819 */ /* 0x000fe20000011431 */
[----:B------:R-:W-:Y:S01]  /*1210*/  IMAD R45, R45, R55, R54 ;  /* 0x000000372d2d7224 */ /* 0x000fe200078e0236 */
[----:B-1----:R-:W-:Y:S02]  /*1220*/  SHF.R.U32.HI R55, RZ, 0x4, R51 ;  /* 0x00000004ff377819 */ /* 0x002fe40000011633 */
[----:B------:R-:W-:Y:S02]  /*1230*/  LOP3.LUT R53, R53, 0x3030303, RZ, 0xc0, !PT ;  /* 0x0303030335357812 */ /* 0x000fe400078ec0ff */
[----:B------:R-:W-:Y:S01]  /*1240*/  SHF.R.S32.HI R54, RZ, 0x2, R48 ;  /* 0x00000002ff367819 */ /* 0x000fe20000011430 */
[----:B------:R-:W-:Y:S02]  /*1250*/  IMAD R55, R55, 0x100, R55 ;  /* 0x0000010037377824 */ /* 0x000fe400078e0237 */
[----:B------:R-:W-:Y:S01]  /*1260*/  IDP.4A.S8.S8 R35, R50, R35, R34 ;  /* 0x0000002332237226 */ /* 0x000fe20000000622 */
[----:B------:R-:W-:Y:S01]  /*1270*/  LOP3.LUT R54, R54, 0x3030303, RZ, 0xc0, !PT ;  /* 0x0303030336367812 */ /* 0x000fe200078ec0ff */
[----:B--2---:R-:W-:-:S02]  /*1280*/  IDP.4A.S8.S8 R34, R53, R32, RZ ;  /* 0x0000002035227226 */ /* 0x004fc400000006ff */
[----:B------:R-:W-:Y:S02]  /*1290*/  IMAD R53, R55, 0x10000, R55 ;  /* 0x0001000037357824 */ /* 0x000fe400078e0237 */
[-C--:B------:R-:W-:Y:S02]  /*12a0*/  IDP.4A.S8.S8 R55, R54, R33.reuse, R34 ;  /* 0x0000002136377226 */ /* 0x080fe40000000622 */
[----:B------:R-:W-:Y:S02]  /*12b0*/  IDP.4A.S8.S8 R26, R50, R26, R35 ;  /* 0x0000001a321a7226 */ /* 0x000fe40000000623 */
[C---:B------:R-:W-:Y:S01]  /*12c0*/  IDP.4A.S8.S8 R54, R53.reuse, R32, RZ ;  /* 0x0000002035367226 */ /* 0x040fe200000006ff */
[----:B------:R-:W1:Y:S01]  /*12d0*/  LDS.64 R34, [R14+0x38] ;  /* 0x000038000e227984 */ /* 0x000e620000000a00 */
[----:B------:R-:W-:Y:S02]  /*12e0*/  SHF.R.S32.HI R32, RZ, 0x2, R47 ;  /* 0x00000002ff207819 */ /* 0x000fe4000001142f */
[----:B------:R-:W-:-:S02]  /*12f0*/  IDP.4A.S8.S8 R54, R53, R33, R54 ;  /* 0x0000002135367226 */ /* 0x000fc40000000636 */
[----:B------:R-:W-:Y:S02]  /*1300*/  LOP3.LUT R33, R32, 0x3030303, RZ, 0xc0, !PT ;  /* 0x0303030320217812 */ /* 0x000fe400078ec0ff */
[CC--:B0-----:R-:W-:Y:S01]  /*1310*/  IDP.4A.S8.S8 R54, R53.reuse, R30.reuse, R54 ;  /* 0x0000001e35367226 */ /* 0x0c1fe20000000636 */
[----:B------:R-:W-:Y:S01]  /*1320*/  SHF.R.S32.HI R32, RZ, 0x2, R46 ;  /* 0x00000002ff207819 */ /* 0x000fe2000001142e */
[----:B------:R-:W-:Y:S02]  /*1330*/  IDP.4A.S8.S8 R50, R50, R27, R26 ;  /* 0x0000001b32327226 */ /* 0x000fe4000000061a */
[----:B------:R-:W0:Y:S01]  /*1340*/  LDS.64 R26, [R14+0x40] ;  /* 0x000040000e1a7984 */ /* 0x000e220000000a00 */
[----:B------:R-:W-:Y:S01]  /*1350*/  IDP.4A.S8.S8 R54, R53, R31, R54 ;  /* 0x0000001f35367226 */ /* 0x000fe20000000636 */
[----:B------:R-:W-:Y:S01]  /*1360*/  LOP3.LUT R32, R32, 0x3030303, RZ, 0xc0, !PT ;  /* 0x0303030320207812 */ /* 0x000fe200078ec0ff */
[----:B------:R-:W-:Y:S01]  /*1370*/  IDP.4A.S8.S8 R33, R33, R30, R55 ;  /* 0x0000001e21217226 */ /* 0x000fe20000000637 */
[----:B------:R-:W2:Y:S01]  /*1380*/  LDS.U8 R53, [R19+0x4] ;  /* 0x0000040013357984 */ /* 0x000ea20000000000 */
[----:B------:R-:W-:-:S02]  /*1390*/  SHF.R.S32.HI R30, RZ, 0x2, R39 ;  /* 0x00000002ff1e7819 */ /* 0x000fc40000011427 */
[----:B------:R-:W-:Y:S01]  /*13a0*/  IDP.4A.S8.S8 R32, R32, R31, R33 ;  /* 0x0000001f20207226 */ /* 0x000fe20000000621 */
[----:B---3--:R-:W-:Y:S02]  /*13b0*/  SHF.R.U32.HI R55, RZ, 0x4, R52 ;  /* 0x00000004ff377819 */ /* 0x008fe40000011634 */
[----:B------:R-:W-:Y:S02]  /*13c0*/  LOP3.LUT R31, R30, 0x3030303, RZ, 0xc0, !PT ;  /* 0x030303031e1f7812 */ /* 0x000fe400078ec0ff */
[----:B------:R-:W-:Y:S02]  /*13d0*/  SHF.R.S32.HI R33, RZ, 0x2, R38 ;  /* 0x00000002ff217819 */ /* 0x000fe40000011426 */
[----:B------:R-:W-:Y:S01]  /*13e0*/  LEA R55, R55, R55, 0x8 ;  /* 0x0000003737377211 */ /* 0x000fe200078e40ff */
[----:B----4-:R-:W-:Y:S01]  /*13f0*/  IDP.4A.S8.S8 R56, R31, R28, RZ ;  /* 0x0000001c1f387226 */ /* 0x010fe200000006ff */
[----:B------:R-:W-:Y:S02]  /*1400*/  LOP3.LUT R30, R33, 0x3030303, RZ, 0xc0, !PT ;  /* 0x03030303211e7812 */ /* 0x000fe400078ec0ff */
[----:B------:R-:W-:Y:S01]  /*1410*/  SHF.R.S32.HI R31, RZ, 0x2, R37 ;  /* 0x00000002ff1f7819 */ /* 0x000fe20000011425 */
[----:B------:R-:W-:-:S02]  /*1420*/  IMAD R33, R55, 0x10000, R55 ;  /* 0x0001000037217824 */ /* 0x000fc400078e0237 */
[-C--:B------:R-:W-:Y:S01]  /*1430*/  IDP.4A.S8.S8 R56, R30, R29.reuse, R56 ;  /* 0x0000001d1e387226 */ /* 0x080fe20000000638 */
[----:B------:R-:W-:Y:S02]  /*1440*/  LOP3.LUT R55, R31, 0x3030303, RZ, 0xc0, !PT ;  /* 0x030303031f377812 */ /* 0x000fe400078ec0ff */
[----:B------:R-:W3:Y:S01]  /*1450*/  LDS.64 R30, [R14+0x48] ;  /* 0x000048000e1e7984 */ /* 0x000ee20000000a00 */
[----:B------:R-:W-:Y:S01]  /*1460*/  IDP.4A.S8.S8 R54, R33, R28, R54 ;  /* 0x0000001c21367226 */ /* 0x000fe20000000636 */
[----:B------:R-:W-:Y:S02]  /*1470*/  SHF.R.S32.HI R28, RZ, 0x2, R44 ;  /* 0x00000002ff1c7819 */ /* 0x000fe4000001142c */
[----:B------:R-:W-:Y:S01]  /*1480*/  LOP3.LUT R51, R51, 0xf, RZ, 0xc0, !PT ;  /* 0x0000000f33337812 */ /* 0x000fe200078ec0ff */
[-C--:B-1----:R-:W-:Y:S01]  /*1490*/  IDP.4A.S8.S8 R55, R55, R34.reuse, R56 ;  /* 0x0000002237377226 */ /* 0x082fe20000000638 */
[----:B------:R-:W-:Y:S01]  /*14a0*/  LOP3.LUT R28, R28, 0x3030303, RZ, 0xc0, !PT ;  /* 0x030303031c1c7812 */ /* 0x000fe200078ec0ff */
[C---:B------:R-:W-:Y:S01]  /*14b0*/  IDP.4A.S8.S8 R54, R33.reuse, R29, R54 ;  /* 0x0000001d21367226 */ /* 0x040fe20000000636 */
[----:B------:R-:W-:Y:S01]  /*14c0*/  SHF.R.S32.HI R56, RZ, 0x4, R49 ;  /* 0x00000004ff387819 */ /* 0x000fe20000011431 */
[----:B------:R-:W-:Y:S01]  /*14d0*/  IMAD R32, R32, R51, RZ ;  /* 0x0000003320207224 */ /* 0x000fe200078e02ff */
[----:B------:R-:W-:Y:S01]  /*14e0*/  LOP3.LUT R52, R52, 0xf, RZ, 0xc0, !PT ;  /* 0x0000000f34347812 */ /* 0x000fe200078ec0ff */
[----:B------:R-:W-:Y:S01]  /*14f0*/  IDP.4A.S8.S8 R51, R28, R35, R55 ;  /* 0x000000231c337226 */ /* 0x000fe20000000637 */
[----:B------:R-:W-:Y:S01]  /*1500*/  LOP3.LUT R55, R56, 0x3030303, RZ, 0xc0, !PT ;  /* 0x0303030338377812 */ /* 0x000fe200078ec0ff */
[----:B------:R-:W-:Y:S01]  /*1510*/  IDP.4A.S8.S8 R54, R33, R34, R54 ;  /* 0x0000002221367226 */ /* 0x000fe20000000636 */
[----:B------:R-:W-:Y:S01]  /*1520*/  SHF.R.S32.HI R34, RZ, 0x4, R48 ;  /* 0x00000004ff227819 */ /* 0x000fe20000011430 */
[----:B------:R-:W1:Y:S01]  /*1530*/  LDS.64 R28, [R14+0x50] ;  /* 0x000050000e1c7984 */ /* 0x000e620000000a00 */
[----:B------:R-:W-:-:S02]  /*1540*/  IMAD R51, R51, R52, R32 ;  /* 0x0000003433337224 */ /* 0x000fc400078e0220 */
[----:B------:R-:W-:Y:S01]  /*1550*/  LOP3.LUT R34, R34, 0x3030303, RZ, 0xc0, !PT ;  /* 0x0303030322227812 */ /* 0x000fe200078ec0ff */
[----:B0-----:R-:W-:Y:S02]  /*1560*/  IDP.4A.S8.S8 R55, R55, R26, RZ ;  /* 0x0000001a37377226 */ /* 0x001fe400000006ff */
[----:B------:R-:W-:Y:S01]  /*1570*/  IDP.4A.S8.S8 R52, R33, R35, R54 ;  /* 0x0000002321347226 */ /* 0x000fe20000000636 */
[----:B--2---:R-:W-:Y:S01]  /*1580*/  SHF.R.U32.HI R54, RZ, 0x4, R53 ;  /* 0x00000004ff367819 */ /* 0x004fe20000011635 */
[----:B------:R-:W-:Y:S01]  /*1590*/  IDP.4A.S8.S8 R56, R34, R27, R55 ;  /* 0x0000001b22387226 */ /* 0x000fe20000000637 */
[----:B------:R-:W0:Y:S01]  /*15a0*/  LDS.64 R32, [R14+0x58] ;  /* 0x000058000e207984 */ /* 0x000e220000000a00 */
[----:B------:R-:W-:-:S03]  /*15b0*/  SHF.R.S32.HI R35, RZ, 0x4, R47 ;  /* 0x00000004ff237819 */ /* 0x000fc6000001142f */
[----:B------:R-:W2:Y:S01]  /*15c0*/  LDS.U8 R34, [R19+0x5] ;  /* 0x0000050013227984 */ /* 0x000ea20000000000 */
[----:B------:R-:W-:Y:S01]  /*15d0*/  IMAD R54, R54, 0x100, R54 ;  /* 0x0000010036367824 */ /* 0x000fe200078e0236 */
[----:B------:R-:W-:-:S04]  /*15e0*/  LOP3.LUT R55, R35, 0x3030303, RZ, 0xc0, !PT ;  /* 0x0303030323377812 */ /* 0x000fc800078ec0ff */
[----:B------:R-:W-:Y:S02]  /*15f0*/  LEA R35, R54, R54, 0x10 ;  /* 0x0000003636237211 */ /* 0x000fe400078e80ff */
[----:B------:R-:W-:-:S03]  /*1600*/  SHF.R.S32.HI R54, RZ, 0x4, R46 ;  /* 0x00000004ff367819 */ /* 0x000fc6000001142e */
[----:B------:R-:W-:Y:S01]  /*1610*/  IDP.4A.S8.S8 R26, R35, R26, RZ ;  /* 0x0000001a231a7226 */ /* 0x000fe200000006ff */
[----:B------:R-:W-:Y:S01]  /*1620*/  LOP3.LUT R54, R54, 0x3030303, RZ, 0xc0, !PT ;  /* 0x0303030336367812 */ /* 0x000fe200078ec0ff */
[-C--:B---3--:R-:W-:Y:S02]  /*1630*/  IDP.4A.S8.S8 R56, R55, R30.reuse, R56 ;  /* 0x0000001e37387226 */ /* 0x088fe40000000638 */
[C---:B------:R-:W-:Y:S02]  /*1640*/  IDP.4A.S8.S8 R55, R35.reuse, R27, R26 ;  /* 0x0000001b23377226 */ /* 0x040fe4000000061a */
[-C--:B------:R-:W-:Y:S02]  /*1650*/  IDP.4A.S8.S8 R26, R54, R31.reuse, R56 ;  /* 0x0000001f361a7226 */ /* 0x080fe40000000638 */
[C---:B------:R-:W-:Y:S01]  /*1660*/  IDP.4A.S8.S8 R54, R35.reuse, R30, R55 ;  /* 0x0000001e23367226 */ /* 0x040fe20000000637 */
[----:B------:R-:W-:Y:S02]  /*1670*/  SHF.R.S32.HI R27, RZ, 0x4, R39 ;  /* 0x00000004ff1b7819 */ /* 0x000fe40000011427 */
[----:B------:R-:W-:Y:S01]  /*1680*/  SHF.R.S32.HI R30, RZ, 0x4, R38 ;  /* 0x00000004ff1e7819 */ /* 0x000fe20000011426 */
[----:B------:R-:W-:Y:S01]  /*1690*/  IDP.4A.S8.S8 R35, R35, R31, R54 ;  /* 0x0000001f23237226 */ /* 0x000fe20000000636 */
[----:B------:R-:W-:Y:S01]  /*16a0*/  LOP3.LUT R27, R27, 0x3030303, RZ, 0xc0, !PT ;  /* 0x030303031b1b7812 */ /* 0x000fe200078ec0ff */
[----:B------:R-:W3:Y:S01]  /*16b0*/  LDS.U8 R54, [R19+0x6] ;  /* 0x0000060013367984 */ /* 0x000ee20000000000 */
[----:B------:R-:W-:-:S02]  /*16c0*/  LOP3.LUT R30, R30, 0x3030303, RZ, 0xc0, !PT ;  /* 0x030303031e1e7812 */ /* 0x000fc400078ec0ff */
[----:B------:R-:W-:Y:S01]  /*16d0*/  SHF.R.S32.HI R31, RZ, 0x4, R37 ;  /* 0x00000004ff1f7819 */ /* 0x000fe20000011425 */
[----:B-1----:R-:W-:Y:S01]  /*16e0*/  IDP.4A.S8.S8 R27, R27, R28, RZ ;  /* 0x0000001c1b1b7226 */ /* 0x002fe200000006ff */
[----:B------:R-:W-:Y:S02]  /*16f0*/  LOP3.LUT R53, R53, 0xf, RZ, 0xc0, !PT ;  /* 0x0000000f35357812 */ /* 0x000fe400078ec0ff */
[----:B------:R-:W-:Y:S01]  /*1700*/  LOP3.LUT R31, R31, 0x3030303, RZ, 0xc0, !PT ;  /* 0x030303031f1f7812 */ /* 0x000fe200078ec0ff */
[----:B------:R-:W-:Y:S01]  /*1710*/  IDP.4A.S8.S8 R55, R30, R29, R27 ;  /* 0x0000001d1e377226 */ /* 0x000fe2000000061b */
[----:B------:R-:W-:Y:S01]  /*1720*/  SHF.R.S32.HI R30, RZ, 0x4, R44 ;  /* 0x00000004ff1e7819 */ /* 0x000fe2000001142c */
[----:B------:R-:W-:Y:S02]  /*1730*/  IMAD R53, R26, R53, RZ ;  /* 0x000000351a357224 */ /* 0x000fe400078e02ff */
[----:B------:R-:W1:Y:S01]  /*1740*/  LDS.64 R26, [R14+0x60] ;  /* 0x000060000e1a7984 */ /* 0x000e620000000a00 */
[----:B0-----:R-:W-:Y:S01]  /*1750*/  IDP.4A.S8.S8 R55, R31, R32, R55 ;  /* 0x000000201f377226 */ /* 0x001fe20000000637 */
[----:B------:R-:W-:-:S02]  /*1760*/  LOP3.LUT R30, R30, 0x3030303, RZ, 0xc0, !PT ;  /* 0x030303031e1e7812 */ /* 0x000fc400078ec0ff */
[----:B--2---:R-:W-:-:S03]  /*1770*/  SHF.R.U32.HI R31, RZ, 0x4, R34 ;  /* 0x00000004ff1f7819 */ /* 0x004fc60000011622 */
[----:B------:R-:W-:Y:S02]  /*1780*/  IDP.4A.S8.S8 R58, R30, R33, R55 ;  /* 0x000000211e3a7226 */ /* 0x000fe40000000637 */
[----:B------:R-:W-:Y:S01]  /*1790*/  IMAD R56, R31, 0x100, R31 ;  /* 0x000001001f387824 */ /* 0x000fe200078e021f */
[----:B------:R-:W-:Y:S01]  /*17a0*/  LOP3.LUT R34, R34, 0xf, RZ, 0xc0, !PT ;  /* 0x0000000f22227812 */ /* 0x000fe200078ec0ff */
[----:B------:R-:W0:Y:S02]  /*17b0*/  LDS.64 R30, [R14+0x68] ;  /* 0x000068000e1e7984 */ /* 0x000e240000000a00 */
[----:B------:R-:W-:Y:S02]  /*17c0*/  IMAD R56, R56, 0x10000, R56 ;  /* 0x0001000038387824 */ /* 0x000fe400078e0238 */
[----:B------:R-:W2:Y:S01]  /*17d0*/  LDS.U8 R55, [R19+0x7] ;  /* 0x0000070013377984 */ /* 0x000ea20000000000 */
[----:B------:R-:W-:Y:S02]  /*17e0*/  IMAD R53, R58, R34, R53 ;  /* 0x000000223a357224 */ /* 0x000fe400078e0235 */
[----:B------:R-:W-:-:S02]  /*17f0*/  IDP.4A.S8.S8 R28, R56, R28, R35 ;  /* 0x0000001c381c7226 */ /* 0x000fc40000000623 */
[----:B------:R-:W4:Y:S02]  /*1800*/  LDS.64 R34, [R14+0x70] ;  /* 0x000070000e227984 */ /* 0x000f240000000a00 */
[----:B------:R-:W-:Y:S01]  /*1810*/  IDP.4A.S8.S8 R29, R56, R29, R28 ;  /* 0x0000001d381d7226 */ /* 0x000fe2000000061c */
[----:B------:R-:W-:Y:S02]  /*1820*/  SHF.R.S32.HI R49, RZ, 0x6, R49 ;  /* 0x00000006ff317819 */ /* 0x000fe40000011431 */
[----:B---3--:R-:W-:-:S04]  /*1830*/  SHF.R.U32.HI R28, RZ, 0x4, R54 ;  /* 0x00000004ff1c7819 */ /* 0x008fc80000011636 */
[----:B------:R-:W-:Y:S01]  /*1840*/  LEA R28, R28, R28, 0x8 ;  /* 0x0000001c1c1c7211 */ /* 0x000fe200078e40ff */
[----:B------:R-:W-:Y:S01]  /*1850*/  IDP.4A.S8.S8 R29, R56, R32, R29 ;  /* 0x00000020381d7226 */ /* 0x000fe2000000061d */
[----:B------:R-:W-:Y:S02]  /*1860*/  SHF.R.S32.HI R48, RZ, 0x6, R48 ;  /* 0x00000006ff307819 */ /* 0x000fe40000011430 */
[----:B------:R-:W-:Y:S01]  /*1870*/  LOP3.LUT R49, R49, 0x3030303, RZ, 0xc0, !PT ;  /* 0x0303030331317812 */ /* 0x000fe200078ec0ff */
[----:B------:R-:W-:Y:S01]  /*1880*/  IMAD R32, R28, 0x10000, R28 ;  /* 0x000100001c207824 */ /* 0x000fe200078e021c */
[----:B------:R-:W-:Y:S02]  /*1890*/  LOP3.LUT R48, R48, 0x3030303, RZ, 0xc0, !PT ;  /* 0x0303030330307812 */ /* 0x000fe400078ec0ff */
[----:B------:R-:W-:Y:S01]  /*18a0*/  SHF.R.S32.HI R47, RZ, 0x6, R47 ;  /* 0x00000006ff2f7819 */ /* 0x000fe2000001142f */
[-C--:B-1----:R-:W-:Y:S02]  /*18b0*/  IDP.4A.S8.S8 R49, R49, R26.reuse, RZ ;  /* 0x0000001a31317226 */ /* 0x082fe400000006ff */
[----:B------:R-:W-:-:S02]  /*18c0*/  IDP.4A.S8.S8 R28, R32, R26, RZ ;  /* 0x0000001a201c7226 */ /* 0x000fc400000006ff */
[----:B------:R-:W-:Y:S01]  /*18d0*/  IDP.4A.S8.S8 R33, R56, R33, R29 ;  /* 0x0000002138217226 */ /* 0x000fe2000000061d */
[----:B------:R-:W-:Y:S01]  /*18e0*/  LOP3.LUT R47, R47, 0x3030303, RZ, 0xc0, !PT ;  /* 0x030303032f2f7812 */ /* 0x000fe200078ec0ff */
[----:B------:R-:W-:Y:S02]  /*18f0*/  VIADD R29, R8, 0x8 ;  /* 0x00000008081d7836 */ /* 0x000fe40000000000 */
[-C--:B------:R-:W-:Y:S02]  /*1900*/  IDP.4A.S8.S8 R48, R48, R27.reuse, R49 ;  /* 0x0000001b30307226 */ /* 0x080fe40000000631 */
[C---:B------:R-:W-:Y:S01]  /*1910*/  IDP.4A.S8.S8 R27, R32.reuse, R27, R28 ;  /* 0x0000001b201b7226 */ /* 0x040fe2000000061c */
[----:B------:R-:W-:Y:S02]  /*1920*/  SHF.R.S32.HI R46, RZ, 0x6, R46 ;  /* 0x00000006ff2e7819 */ /* 0x000fe4000001142e */
[----:B------:R-:W-:Y:S01]  /*1930*/  SHF.R.S32.HI R39, RZ, 0x6, R39 ;  /* 0x00000006ff277819 */ /* 0x000fe20000011427 */
[-C--:B0-----:R-:W-:Y:S01]  /*1940*/  IDP.4A.S8.S8 R27, R32, R30.reuse, R27 ;  /* 0x0000001e201b7226 */ /* 0x081fe2000000061b */
[----:B------:R-:W-:Y:S01]  /*1950*/  SHF.R.S32.HI R56, RZ, 0x1f, R29 ;  /* 0x0000001fff387819 */ /* 0x000fe2000001141d */
[----:B------:R-:W-:Y:S01]  /*1960*/  IDP.4A.S8.S8 R48, R47, R30, R48 ;  /* 0x0000001e2f307226 */ /* 0x000fe20000000630 */
[----:B------:R-:W-:-:S02]  /*1970*/  LOP3.LUT R46, R46, 0x3030303, RZ, 0xc0, !PT ;  /* 0x030303032e2e7812 */ /* 0x000fc400078ec0ff */
[----:B------:R-:W-:Y:S02]  /*1980*/  SHF.R.S32.HI R38, RZ, 0x6, R38 ;  /* 0x00000006ff267819 */ /* 0x000fe40000011426 */
[----:B------:R-:W-:Y:S01]  /*1990*/  LOP3.LUT R47, R39, 0x3030303, RZ, 0xc0, !PT ;  /* 0x03030303272f7812 */ /* 0x000fe200078ec0ff */
[----:B------:R-:W-:Y:S01]  /*19a0*/  IDP.4A.S8.S8 R27, R32, R31, R27 ;  /* 0x0000001f201b7226 */ /* 0x000fe2000000061b */
[----:B------:R-:W-:Y:S02]  /*19b0*/  LEA.HI R26, R56, R29, RZ, 0x3 ;  /* 0x0000001d381a7211 */ /* 0x000fe400078f18ff */
[----:B------:R-:W-:Y:S01]  /*19c0*/  LEA R39, R17, UR8, 0x2 ;  /* 0x0000000811277c11 */ /* 0x000fe2000f8e10ff */
[----:B------:R-:W0:Y:S01]  /*19d0*/  LDS.64 R28, [R14+0x78] ;  /* 0x000078000e1c7984 */ /* 0x000e220000000a00 */
[----:B--2---:R-:W-:Y:S01]  /*19e0*/  SHF.R.U32.HI R32, RZ, 0x4, R55 ;  /* 0x00000004ff207819 */ /* 0x004fe20000011637 */
[----:B------:R-:W-:Y:S01]  /*19f0*/  IDP.4A.S8.S8 R30, R46, R31, R48 ;  /* 0x0000001f2e1e7226 */ /* 0x000fe20000000630 */
[----:B------:R-:W-:Y:S01]  /*1a00*/  LOP3.LUT R38, R38, 0x3030303, RZ, 0xc0, !PT ;  /* 0x0303030326267812 */ /* 0x000fe200078ec0ff */
[----:B----4-:R-:W-:Y:S01]  /*1a10*/  IDP.4A.S8.S8 R47, R47, R34, RZ ;  /* 0x000000222f2f7226 */ /* 0x010fe200000006ff */
[----:B------:R-:W-:Y:S01]  /*1a20*/  IADD3 R46, R8, 0x10, RZ ;  /* 0x00000010082e7810 */ /* 0x000fe20007ffe0ff */
[----:B------:R-:W1:Y:S01]  /*1a30*/  LDS R31, [R39] ;  /* 0x00000000271f7984 */ /* 0x000e620000000800 */
[----:B------:R-:W-:Y:S01]  /*1a40*/  LEA.HI R57, R57, R8, RZ, 0x3 ;  /* 0x0000000839397211 */ /* 0x000fe200078f18ff */
[----:B------:R-:W-:-:S02]  /*1a50*/  IMAD R32, R32, 0x100, R32 ;  /* 0x0000010020207824 */ /* 0x000fc400078e0220 */
[----:B------:R-:W-:Y:S01]  /*1a60*/  IDP.4A.S8.S8 R49, R38, R35, R47 ;  /* 0x0000002326317226 */ /* 0x000fe2000000062f */
[----:B------:R-:W-:Y:S01]  /*1a70*/  SHF.R.S32.HI R47, RZ, 0x1f, R46 ;  /* 0x0000001fff2f7819 */ /* 0x000fe2000001142e */
[----:B------:R-:W-:Y:S01]  /*1a80*/  VIADD R59, R8, 0x18 ;  /* 0x00000018083b7836 */ /* 0x000fe20000000000 */
[----:B------:R-:W-:Y:S02]  /*1a90*/  SHF.R.S32.HI R38, RZ, 0x3, R57 ;  /* 0x00000003ff267819 */ /* 0x000fe40000011439 */
[----:B------:R-:W-:Y:S02]  /*1aa0*/  LEA R32, R32, R32, 0x10 ;  /* 0x0000002020207211 */ /* 0x000fe400078e80ff */
[----:B------:R-:W-:Y:S02]  /*1ab0*/  LEA.HI R48, R47, R46, RZ, 0x3 ;  /* 0x0000002e2f307211 */ /* 0x000fe400078f18ff */
[----:B------:R-:W-:Y:S02]  /*1ac0*/  SHF.R.S32.HI R46, RZ, 0x1f, R59 ;  /* 0x0000001fff2e7819 */ /* 0x000fe4000001143b */
[----:B------:R-:W-:-:S02]  /*1ad0*/  LEA R38, R38, UR9, 0x2 ;  /* 0x0000000926267c11 */ /* 0x000fc4000f8e10ff */
[----:B------:R-:W-:Y:S01]  /*1ae0*/  SHF.R.S32.HI R26, RZ, 0x3, R26 ;  /* 0x00000003ff1a7819 */ /* 0x000fe2000001141a */
[----:B------:R-:W-:Y:S01]  /*1af0*/  IDP.4A.S8.S8 R27, R32, R34, R27 ;  /* 0x00000022201b7226 */ /* 0x000fe2000000061b */
[----:B------:R-:W-:Y:S01]  /*1b00*/  LEA.HI R46, R46, R59, RZ, 0x3 ;  /* 0x0000003b2e2e7211 */ /* 0x000fe200078f18ff */
[----:B------:R-:W2:Y:S01]  /*1b10*/  LDS R47, [R38] ;  /* 0x00000000262f7984 */ /* 0x000ea20000000800 */
[----:B------:R-:W-:Y:S02]  /*1b20*/  SHF.R.S32.HI R48, RZ, 0x3, R48 ;  /* 0x00000003ff307819 */ /* 0x000fe40000011430 */
[----:B------:R-:W-:Y:S01]  /*1b30*/  LEA R26, R26, UR9, 0x2 ;  /* 0x000000091a1a7c11 */ /* 0x000fe2000f8e10ff */
[----:B------:R-:W-:Y:S01]  /*1b40*/  IDP.4A.S8.S8 R57, R32, R35, R27 ;  /* 0x0000002320397226 */ /* 0x000fe2000000061b */
[----:B------:R-:W-:Y:S02]  /*1b50*/  SHF.R.S32.HI R37, RZ, 0x6, R37 ;  /* 0x00000006ff257819 */ /* 0x000fe40000011425 */
[----:B------:R-:W-:Y:S01]  /*1b60*/  SHF.R.S32.HI R35, RZ, 0x3, R46 ;  /* 0x00000003ff237819 */ /* 0x000fe2000001142e */
[----:B------:R-:W3:Y:S01]  /*1b70*/  LDS R34, [R26] ;  /* 0x000000001a227984 */ /* 0x000ee20000000800 */
[----:B------:R-:W-:-:S02]  /*1b80*/  LEA R27, R48, UR9, 0x2 ;  /* 0x00000009301b7c11 */ /* 0x000fc4000f8e10ff */
[----:B------:R-:W-:Y:S02]  /*1b90*/  LOP3.LUT R46, R37, 0x3030303, RZ, 0xc0, !PT ;  /* 0x03030303252e7812 */ /* 0x000fe400078ec0ff */
[----:B------:R-:W-:Y:S02]  /*1ba0*/  LEA R37, R35, UR9, 0x2 ;  /* 0x0000000923257c11 */ /* 0x000fe4000f8e10ff */
[----:B------:R-:W4:Y:S01]  /*1bb0*/  LDS R35, [R27] ;  /* 0x000000001b237984 */ /* 0x000f220000000800 */
[----:B------:R-:W-:-:S03]  /*1bc0*/  SHF.R.S32.HI R48, RZ, 0x6, R44 ;  /* 0x00000006ff307819 */ /* 0x000fc6000001142c */
[----:B------:R-:W4:Y:S01]  /*1bd0*/  LDS R44, [R37] ;  /* 0x00000000252c7984 */ /* 0x000f220000000800 */
[-C--:B0-----:R-:W-:Y:S01]  /*1be0*/  IDP.4A.S8.S8 R46, R46, R28.reuse, R49 ;  /* 0x0000001c2e2e7226 */ /* 0x081fe20000000631 */
[----:B------:R-:W-:Y:S01]  /*1bf0*/  LOP3.LUT R49, R54, 0xf, RZ, 0xc0, !PT ;  /* 0x0000000f36317812 */ /* 0x000fe200078ec0ff */
[----:B------:R-:W-:Y:S01]  /*1c00*/  IDP.4A.S8.S8 R57, R32, R28, R57 ;  /* 0x0000001c20397226 */ /* 0x000fe20000000639 */
[----:B------:R-:W-:Y:S01]  /*1c10*/  LOP3.LUT R48, R48, 0x3030303, RZ, 0xc0, !PT ;  /* 0x0303030330307812 */ /* 0x000fe200078ec0ff */
[--C-:B-1----:R-:W-:Y:S01]  /*1c20*/  HADD2.F32 R28, -RZ, R31.reuse.H1_H1 ;  /* 0x3000001fff1c7230 */ /* 0x102fe20000004100 */
[----:B------:R-:W-:Y:S01]  /*1c30*/  I2FP.F32.S32 R59, R50 ;  /* 0x00000032003b7245 */ /* 0x000fe20000201400 */
[----:B------:R-:W-:Y:S01]  /*1c40*/  ULEA UR7, UR4, 0x80, 0x8 ;  /* 0x0000008004077891 */ /* 0x000fe2000f8e403f */
[----:B------:R-:W-:Y:S02]  /*1c50*/  IMAD R30, R30, R49, RZ ;  /* 0x000000311e1e7224 */ /* 0x000fe400078e02ff */
[----:B------:R-:W-:Y:S01]  /*1c60*/  IDP.4A.S8.S8 R49, R48, R29, R46 ;  /* 0x0000001d30317226 */ /* 0x000fe2000000062e */
[----:B------:R-:W-:Y:S01]  /*1c70*/  I2FP.F32.S32 R46, R45 ;  /* 0x0000002d002e7245 */ /* 0x000fe20000201400 */
[----:B------:R-:W-:Y:S01]  /*1c80*/  HADD2.F32 R31, -RZ, R31.H0_H0 ;  /* 0x2000001fff1f7230 */ /* 0x000fe20000004100 */
[----:B------:R-:W-:Y:S01]  /*1c90*/  I2FP.F32.S32 R61, R52 ;  /* 0x00000034003d7245 */ /* 0x000fe20000201400 */
[----:B------:R-:W-:Y:S01]  /*1ca0*/  FMUL.FTZ R48, R28, R59 ;  /* 0x0000003b1c307220 */ /* 0x000fe20000410000 */
[----:B------:R-:W-:Y:S01]  /*1cb0*/  UISETP.GE.AND UP0, UPT, UR7, UR20, UPT ;  /* 0x000000140700728c */ /* 0x000fe2000bf06270 */
[----:B------:R-:W-:Y:S01]  /*1cc0*/  LOP3.LUT R55, R55, 0xf, RZ, 0xc0, !PT ;  /* 0x0000000f37377812 */ /* 0x000fe200078ec0ff */
[----:B------:R-:W-:Y:S01]  /*1cd0*/  IDP.4A.S8.S8 R57, R32, R29, R57 ;  /* 0x0000001d20397226 */ /* 0x000fe20000000639 */
[----:B------:R-:W-:Y:S01]  /*1ce0*/  I2FP.F32.S32 R50, R51 ;  /* 0x0000003300327245 */ /* 0x000fe20000201400 */
[----:B------:R-:W-:Y:S01]  /*1cf0*/  FFMA.FTZ R29, R31, R46, -R48 ;  /* 0x0000002e1f1d7223 */ /* 0x000fe20000010830 */
[----:B------:R-:W-:Y:S01]  /*1d00*/  I2FP.F32.S32 R33, R33 ;  /* 0x0000002100217245 */ /* 0x000fe20000201400 */
[C---:B------:R-:W-:Y:S01]  /*1d10*/  FMUL.FTZ R61, R28.reuse, R61 ;  /* 0x0000003d1c3d7220 */ /* 0x040fe20000410000 */
        /* <DEDUP_REMOVED lines=8> */
[----:B------:R-:W-:Y:S01]  /*1da0*/  I2FP.F32.S32 R30, R30 ;  /* 0x0000001e001e7245 */ /* 0x000fe20000201400 */
[----:B------:R-:W-:Y:S01]  /*1db0*/  FMUL.FTZ R57, R57, R28 ;  /* 0x0000001c39397220 */ /* 0x000fe20000410000 */
[----:B---3--:R-:W-:Y:S01]  /*1dc0*/  FFMA.FTZ R34, R50, R34, R29 ;  /* 0x0000002232227223 */ /* 0x008fe2000001001d */
[----:B------:R-:W-:-:S02]  /*1dd0*/  FFMA.FTZ R33, R31, R32, -R36 ;  /* 0x000000201f217223 */ /* 0x000fc40000010824 */
[----:B------:R-:W-:Y:S02]  /*1de0*/  FFMA.FTZ R57, R30, R31, -R57 ;  /* 0x0000001f1e397223 */ /* 0x000fe40000010839 */
        /* <DEDUP_REMOVED lines=13> */
[----:B------:R-:W-:-:S06]  /*1ec0*/  @!P2 IMAD.X R29, RZ, RZ, R29, P3 ;  /* 0x000000ffff1da224 */ /* 0x000fcc00018e061d */
        /* <DEDUP_REMOVED lines=12> */
[----:B------:R-:W5:Y:S04]  /*1f90*/  LDS.64 R30, [R14+0x8] ;  /* 0x000008000e1e7984 */ /* 0x000f680000000a00 */
[----:B------:R-:W5:Y:S04]  /*1fa0*/  LDS R47, [R34+0x2c] ;  /* 0x00002c00222f7984 */ /* 0x000f680000000800 */
[----:B------:R-:W5:Y:S04]  /*1fb0*/  LDS.U8 R51, [R19+0x9] ;  /* 0x0000090013337984 */ /* 0x000f680000000000 */
[----:B------:R-:W5:Y:S04]  /*1fc0*/  LDS R44, [R34+0x30] ;  /* 0x00003000222c7984 */ /* 0x000f680000000800 */
[----:B------:R-:W5:Y:S01]  /*1fd0*/  LDS.64 R28, [R14+0x10] ;  /* 0x000010000e1c7984 */ /* 0x000f620000000a00 */
[----:B0-----:R-:W-:-:S05]  /*1fe0*/  SHF.R.U32.HI R35, RZ, 0x4, R52 ;  /* 0x00000004ff237819 */ /* 0x001fca0000011634 */
[----:B------:R-:W-:Y:S01]  /*1ff0*/  IMAD R53, R35, 0x100, R35 ;  /* 0x0000010023357824 */ /* 0x000fe200078e0223 */
[----:B-1----:R-:W-:Y:S01]  /*2000*/  LOP3.LUT R45, R50, 0x3030303, RZ, 0xc0, !PT ;  /* 0x03030303322d7812 */ /* 0x002fe200078ec0ff */
[----:B------:R-:W0:Y:S03]  /*2010*/  LDS R35, [R34+0x34] ;  /* 0x0000340022237984 */ /* 0x000e260000000800 */
[----:B------:R-:W-:Y:S01]  /*2020*/  LEA R53, R53, R53, 0x10 ;  /* 0x0000003535357211 */ /* 0x000fe200078e80ff */
[-C--:B--2---:R-:W-:Y:S01]  /*2030*/  IDP.4A.S8.S8 R54, R45, R32.reuse, RZ ;  /* 0x000000202d367226 */ /* 0x084fe200000006ff */
[----:B---3--:R-:W-:Y:S01]  /*2040*/  LOP3.LUT R46, R49, 0x3030303, RZ, 0xc0, !PT ;  /* 0x03030303312e7812 */ /* 0x008fe200078ec0ff */
[----:B------:R-:W1:Y:S02]  /*2050*/  LDS R45, [R34+0x38] ;  /* 0x00003800222d7984 */ /* 0x000e640000000800 */
[----:B------:R-:W-:-:S02]  /*2060*/  IDP.4A.S8.S8 R32, R53, R32, RZ ;  /* 0x0000002035207226 */ /* 0x000fc400000006ff */
[-C--:B------:R-:W-:Y:S02]  /*2070*/  IDP.4A.S8.S8 R54, R46, R33.reuse, R54 ;  /* 0x000000212e367226 */ /* 0x080fe40000000636 */
[C---:B------:R-:W-:Y:S01]  /*2080*/  IDP.4A.S8.S8 R56, R53.reuse, R33, R32 ;  /* 0x0000002135387226 */ /* 0x040fe20000000620 */
[----:B------:R-:W-:Y:S04]  /*2090*/  LDS R46, [R34+0x3c] ;  /* 0x00003c00222e7984 */ /* 0x000fe80000000800 */
[----:B------:R-:W2:Y:S01]  /*20a0*/  LDS.64 R32, [R14+0x18] ;  /* 0x000018000e207984 */ /* 0x000ea20000000a00 */
[----:B----4-:R-:W-:Y:S01]  /*20b0*/  LOP3.LUT R55, R48, 0x3030303, RZ, 0xc0, !PT ;  /* 0x0303030330377812 */ /* 0x010fe200078ec0ff */
[----:B-----5:R-:W-:-:S04]  /*20c0*/  IDP.4A.S8.S8 R56, R53, R30, R56 ;  /* 0x0000001e35387226 */ /* 0x020fc80000000638 */
[----:B------:R-:W-:Y:S01]  /*20d0*/  IDP.4A.S8.S8 R55, R55, R30, R54 ;  /* 0x0000001e37377226 */ /* 0x000fe20000000636 */
[----:B------:R-:W-:Y:S01]  /*20e0*/  LOP3.LUT R30, R47, 0x3030303, RZ, 0xc0, !PT ;  /* 0x030303032f1e7812 */ /* 0x000fe200078ec0ff */
[-C--:B------:R-:W-:Y:S01]  /*20f0*/  IDP.4A.S8.S8 R57, R53, R31.reuse, R56 ;  /* 0x0000001f35397226 */ /* 0x080fe20000000638 */
[----:B------:R-:W-:Y:S01]  /*2100*/  SHF.R.U32.HI R54, RZ, 0x4, R51 ;  /* 0x00000004ff367819 */ /* 0x000fe20000011633 */
[----:B------:R-:W3:Y:S02]  /*2110*/  LDS.U8 R53, [R19+0xa] ;  /* 0x00000a0013357984 */ /* 0x000ee40000000000 */
[----:B------:R-:W-:Y:S02]  /*2120*/  IDP.4A.S8.S8 R55, R30, R31, R55 ;  /* 0x0000001f1e377226 */ /* 0x000fe40000000637 */
[----:B------:R-:W4:Y:S01]  /*2130*/  LDS.64 R30, [R14+0x20] ;  /* 0x000020000e1e7984 */ /* 0x000f220000000a00 */
[----:B------:R-:W-:Y:S01]  /*2140*/  IMAD R54, R54, 0x100, R54 ;  /* 0x0000010036367824 */ /* 0x000fe200078e0236 */
[----:B------:R-:W-:-:S03]  /*2150*/  LOP3.LUT R59, R44, 0x3030303, RZ, 0xc0, !PT ;  /* 0x030303032c3b7812 */ /* 0x000fc600078ec0ff */
[----:B------:R-:W-:Y:S02]  /*2160*/  IMAD R54, R54, 0x10000, R54 ;  /* 0x0001000036367824 */ /* 0x000fe400078e0236 */
[-C--:B------:R-:W-:Y:S02]  /*2170*/  IDP.4A.S8.S8 R59, R59, R28.reuse, RZ ;  /* 0x0000001c3b3b7226 */ /* 0x080fe400000006ff */
[----:B------:R-:W-:Y:S01]  /*2180*/  IDP.4A.S8.S8 R57, R54, R28, R57 ;  /* 0x0000001c36397226 */ /* 0x000fe20000000639 */
[----:B0-----:R-:W-:Y:S02]  /*2190*/  LOP3.LUT R28, R35, 0x3030303, RZ, 0xc0, !PT ;  /* 0x03030303231c7812 */ /* 0x001fe400078ec0ff */
[----:B------:R-:W-:Y:S01]  /*21a0*/  LOP3.LUT R52, R52, 0xf, RZ, 0xc0, !PT ;  /* 0x0000000f34347812 */ /* 0x000fe200078ec0ff */
[-C--:B------:R-:W-:Y:S02]  /*21b0*/  IDP.4A.S8.S8 R57, R54, R29.reuse, R57 ;  /* 0x0000001d36397226 */ /* 0x080fe40000000639 */
[----:B------:R-:W-:Y:S01]  /*21c0*/  IDP.4A.S8.S8 R28, R28, R29, R59 ;  /* 0x0000001d1c1c7226 */ /* 0x000fe2000000063b */
[----:B-1----:R-:W-:Y:S01]  /*21d0*/  LOP3.LUT R29, R45, 0x3030303, RZ, 0xc0, !PT ;  /* 0x030303032d1d7812 */ /* 0x002fe200078ec0ff */
[----:B------:R-:W-:Y:S01]  /*21e0*/  IMAD R55, R55, R52, RZ ;  /* 0x0000003437377224 */ /* 0x000fe200078e02ff */
[----:B------:R-:W-:-:S03]  /*21f0*/  LOP3.LUT R51, R51, 0xf, RZ, 0xc0, !PT ;  /* 0x0000000f33337812 */ /* 0x000fc600078ec0ff */
[-C--:B--2---:R-:W-:Y:S02]  /*2200*/  IDP.4A.S8.S8 R52, R29, R32.reuse, R28 ;  /* 0x000000201d347226 */ /* 0x084fe4000000061c */
[----:B------:R-:W-:Y:S01]  /*2210*/  IDP.4A.S8.S8 R57, R54, R32, R57 ;  /* 0x0000002036397226 */ /* 0x000fe20000000639 */
[----:B------:R-:W-:Y:S01]  /*2220*/  LOP3.LUT R32, R46, 0x3030303, RZ, 0xc0, !PT ;  /* 0x030303032e207812 */ /* 0x000fe200078ec0ff */
[----:B------:R-:W0:Y:S04]  /*2230*/  LDS.64 R28, [R14+0x28] ;  /* 0x000028000e1c7984 */ /* 0x000e280000000a00 */
[-C--:B------:R-:W-:Y:S02]  /*2240*/  IDP.4A.S8.S8 R32, R32, R33.reuse, R52 ;  /* 0x0000002120207226 */ /* 0x080fe40000000634 */
[----:B------:R-:W-:Y:S01]  /*2250*/  IDP.4A.S8.S8 R52, R54, R33, R57 ;  /* 0x0000002136347226 */ /* 0x000fe20000000639 */
[----:B------:R-:W-:Y:S01]  /*2260*/  SHF.R.S32.HI R33, RZ, 0x2, R50 ;  /* 0x00000002ff217819 */ /* 0x000fe20000011432 */
[----:B------:R-:W-:Y:S01]  /*2270*/  IMAD R51, R32, R51, R55 ;  /* 0x0000003320337224 */ /* 0x000fe200078e0237 */
[----:B------:R-:W-:-:S02]  /*2280*/  SHF.R.S32.HI R32, RZ, 0x2, R49 ;  /* 0x00000002ff207819 */ /* 0x000fc40000011431 */
[----:B------:R-:W-:Y:S02]  /*2290*/  LOP3.LUT R33, R33, 0x3030303, RZ, 0xc0, !PT ;  /* 0x0303030321217812 */ /* 0x000fe400078ec0ff */
[----:B---3--:R-:W-:Y:S02]  /*22a0*/  SHF.R.U32.HI R54, RZ, 0x4, R53 ;  /* 0x00000004ff367819 */ /* 0x008fe40000011635 */
[----:B------:R-:W-:Y:S01]  /*22b0*/  LOP3.LUT R32, R32, 0x3030303, RZ, 0xc0, !PT ;  /* 0x0303030320207812 */ /* 0x000fe200078ec0ff */
[----:B----4-:R-:W-:Y:S01]  /*22c0*/  IDP.4A.S8.S8 R33, R33, R30, RZ ;  /* 0x0000001e21217226 */ /* 0x010fe200000006ff */
[----:B------:R-:W-:-:S03]  /*22d0*/  LEA R54, R54, R54, 0x8 ;  /* 0x0000003636367211 */ /* 0x000fc600078e40ff */
[----:B------:R-:W-:Y:S02]  /*22e0*/  IDP.4A.S8.S8 R56, R32, R31, R33 ;  /* 0x0000001f20387226 */ /* 0x000fe40000000621 */
[----:B------:R-:W1:Y:S01]  /*22f0*/  LDS.64 R32, [R14+0x30] ;  /* 0x000030000e207984 */ /* 0x000e620000000a00 */
[----:B------:R-:W-:-:S03]  /*2300*/  IMAD R55, R54, 0x10000, R54 ;  /* 0x0001000036377824 */ /* 0x000fc600078e0236 */
[----:B------:R-:W2:Y:S01]  /*2310*/  LDS.U8 R54, [R19+0xb] ;  /* 0x00000b0013367984 */ /* 0x000ea20000000000 */
[----:B------:R-:W-:-:S04]  /*2320*/  IDP.4A.S8.S8 R30, R55, R30, RZ ;  /* 0x0000001e371e7226 */ /* 0x000fc800000006ff */
[----:B------:R-:W-:Y:S01]  /*2330*/  IDP.4A.S8.S8 R57, R55, R31, R30 ;  /* 0x0000001f37397226 */ /* 0x000fe2000000061e */
[----:B------:R-:W-:-:S04]  /*2340*/  SHF.R.S32.HI R30, RZ, 0x2, R48 ;  /* 0x00000002ff1e7819 */ /* 0x000fc80000011430 */
[----:B------:R-:W-:Y:S01]  /*2350*/  LOP3.LUT R31, R30, 0x3030303, RZ, 0xc0, !PT ;  /* 0x030303031e1f7812 */ /* 0x000fe200078ec0ff */
[----:B0-----:R-:W-:-:S04]  /*2360*/  IDP.4A.S8.S8 R58, R55, R28, R57 ;  /* 0x0000001c373a7226 */ /* 0x001fc80000000639 */
[----:B------:R-:W-:Y:S01]  /*2370*/  IDP.4A.S8.S8 R56, R31, R28, R56 ;  /* 0x0000001c1f387226 */ /* 0x000fe20000000638 */
[----:B------:R-:W-:Y:S01]  /*2380*/  SHF.R.S32.HI R28, RZ, 0x2, R47 ;  /* 0x00000002ff1c7819 */ /* 0x000fe2000001142f */
[----:B------:R-:W0:Y:S03]  /*2390*/  LDS.64 R30, [R14+0x38] ;  /* 0x000038000e1e7984 */ /* 0x000e260000000a00 */
[----:B------:R-:W-:-:S05]  /*23a0*/  LOP3.LUT R28, R28, 0x3030303, RZ, 0xc0, !PT ;  /* 0x030303031c1c7812 */ /* 0x000fca00078ec0ff */
[-C--:B------:R-:W-:Y:S02]  /*23b0*/  IDP.4A.S8.S8 R28, R28, R29.reuse, R56 ;  /* 0x0000001d1c1c7226 */ /* 0x080fe40000000638 */
[----:B------:R-:W-:Y:S01]  /*23c0*/  IDP.4A.S8.S8 R29, R55, R29, R58 ;  /* 0x0000001d371d7226 */ /* 0x000fe2000000063a */
[----:B------:R-:W-:Y:S02]  /*23d0*/  SHF.R.S32.HI R55, RZ, 0x2, R44 ;  /* 0x00000002ff377819 */ /* 0x000fe4000001142c */
[----:B------:R-:W-:Y:S02]  /*23e0*/  SHF.R.S32.HI R56, RZ, 0x2, R35 ;  /* 0x00000002ff387819 */ /* 0x000fe40000011423 */
[----:B------:R-:W-:Y:S02]  /*23f0*/  LOP3.LUT R55, R55, 0x3030303, RZ, 0xc0, !PT ;  /* 0x0303030337377812 */ /* 0x000fe400078ec0ff */
[----:B------:R-:W-:-:S03]  /*2400*/  LOP3.LUT R56, R56, 0x3030303, RZ, 0xc0, !PT ;  /* 0x0303030338387812 */ /* 0x000fc600078ec0ff */
[----:B-1----:R-:W-:-:S04]  /*2410*/  IDP.4A.S8.S8 R55, R55, R32, RZ ;  /* 0x0000002037377226 */ /* 0x002fc800000006ff */
[----:B------:R-:W-:Y:S01]  /*2420*/  IDP.4A.S8.S8 R57, R56, R33, R55 ;  /* 0x0000002138397226 */ /* 0x000fe20000000637 */
[----:B--2---:R-:W-:Y:S01]  /*2430*/  SHF.R.U32.HI R56, RZ, 0x4, R54 ;  /* 0x00000004ff387819 */ /* 0x004fe20000011636 */
[----:B------:R-:W1:Y:S04]  /*2440*/  LDS.U8 R55, [R19+0xc] ;  /* 0x00000c0013377984 */ /* 0x000e680000000000 */
[----:B------:R-:W-:Y:S01]  /*2450*/  IMAD R56, R56, 0x100, R56 ;  /* 0x0000010038387824 */ /* 0x000fe200078e0238 */
[----:B------:R-:W-:-:S04]  /*2460*/  LOP3.LUT R53, R53, 0xf, RZ, 0xc0, !PT ;  /* 0x0000000f35357812 */ /* 0x000fc800078ec0ff */
[----:B------:R-:W-:Y:S01]  /*2470*/  LEA R56, R56, R56, 0x10 ;  /* 0x0000003838387211 */ /* 0x000fe200078e80ff */
[----:B------:R-:W-:-:S04]  /*2480*/  IMAD R53, R28, R53, RZ ;  /* 0x000000351c357224 */ /* 0x000fc800078e02ff */
[----:B------:R-:W-:Y:S02]  /*2490*/  IDP.4A.S8.S8 R59, R56, R32, R29 ;  /* 0x00000020383b7226 */ /* 0x000fe4000000061d */
[----:B------:R-:W2:Y:S01]  /*24a0*/  LDS.64 R28, [R14+0x40] ;  /* 0x000040000e1c7984 */ /* 0x000ea20000000a00 */
[----:B------:R-:W-:Y:S02]  /*24b0*/  SHF.R.S32.HI R58, RZ, 0x2, R45 ;  /* 0x00000002ff3a7819 */ /* 0x000fe4000001142d */
[----:B------:R-:W-:Y:S02]  /*24c0*/  SHF.R.S32.HI R32, RZ, 0x2, R46 ;  /* 0x00000002ff207819 */ /* 0x000fe4000001142e */
[----:B------:R-:W-:Y:S02]  /*24d0*/  LOP3.LUT R58, R58, 0x3030303, RZ, 0xc0, !PT ;  /* 0x030303033a3a7812 */ /* 0x000fe400078ec0ff */
[----:B------:R-:W-:-:S03]  /*24e0*/  LOP3.LUT R32, R32, 0x3030303, RZ, 0xc0, !PT ;  /* 0x0303030320207812 */ /* 0x000fc600078ec0ff */
[----:B0-----:R-:W-:Y:S01]  /*24f0*/  IDP.4A.S8.S8 R57, R58, R30, R57 ;  /* 0x0000001e3a397226 */ /* 0x001fe20000000639 */
[----:B------:R-:W-:Y:S01]  /*2500*/  LOP3.LUT R54, R54, 0xf, RZ, 0xc0, !PT ;  /* 0x0000000f36367812 */ /* 0x000fe200078ec0ff */
[----:B------:R-:W-:Y:S02]  /*2510*/  IDP.4A.S8.S8 R59, R56, R33, R59 ;  /* 0x00000021383b7226 */ /* 0x000fe4000000063b */
[----:B------:R-:W-:-:S04]  /*2520*/  IDP.4A.S8.S8 R32, R32, R31, R57 ;  /* 0x0000001f20207226 */ /* 0x000fc80000000639 */
[----:B------:R-:W-:Y:S02]  /*2530*/  IMAD R53, R32, R54, R53 ;  /* 0x0000003620357224 */ /* 0x000fe400078e0235 */
[C---:B------:R-:W-:Y:S01]  /*2540*/  IDP.4A.S8.S8 R54, R56.reuse, R30, R59 ;  /* 0x0000001e38367226 */ /* 0x040fe2000000063b */
[----:B------:R-:W0:Y:S03]  /*2550*/  LDS.64 R32, [R14+0x48] ;  /* 0x000048000e207984 */ /* 0x000e260000000a00 */
[----:B------:R-:W-:Y:S01]  /*2560*/  IDP.4A.S8.S8 R54, R56, R31, R54 ;  /* 0x0000001f38367226 */ /* 0x000fe20000000636 */
[----:B-1----:R-:W-:Y:S01]  /*2570*/  SHF.R.U32.HI R31, RZ, 0x4, R55 ;  /* 0x00000004ff1f7819 */ /* 0x002fe20000011637 */
[----:B------:R-:W-:Y:S01]  /*2580*/  LDS.U8 R56, [R19+0xd] ;  /* 0x00000d0013387984 */ /* 0x000fe20000000000 */
[----:B------:R-:W-:-:S03]  /*2590*/  SHF.R.S32.HI R30, RZ, 0x4, R50 ;  /* 0x00000004ff1e7819 */ /* 0x000fc60000011432 */
[----:B------:R-:W-:Y:S01]  /*25a0*/  IMAD R31, R31, 0x100, R31 ;  /* 0x000001001f1f7824 */ /* 0x000fe200078e021f */
[----:B------:R-:W-:Y:S02]  /*25b0*/  LOP3.LUT R57, R30, 0x3030303, RZ, 0xc0, !PT ;  /* 0x030303031e397812 */ /* 0x000fe400078ec0ff */
[----:B------:R-:W-:Y:S01]  /*25c0*/  SHF.R.S32.HI R30, RZ, 0x4, R49 ;  /* 0x00000004ff1e7819 */ /* 0x000fe20000011431 */
[----:B------:R-:W-:-:S03]  /*25d0*/  IMAD R31, R31, 0x10000, R31 ;  /* 0x000100001f1f7824 */ /* 0x000fc600078e021f */
[----:B------:R-:W-:Y:S01]  /*25e0*/  LOP3.LUT R30, R30, 0x3030303, RZ, 0xc0, !PT ;  /* 0x030303031e1e7812 */ /* 0x000fe200078ec0ff */
[-C--:B--2---:R-:W-:Y:S02]  /*25f0*/  IDP.4A.S8.S8 R57, R57, R28.reuse, RZ ;  /* 0x0000001c39397226 */ /* 0x084fe400000006ff */
[C---:B------:R-:W-:Y:S02]  /*2600*/  IDP.4A.S8.S8 R28, R31.reuse, R28, RZ ;  /* 0x0000001c1f1c7226 */ /* 0x040fe400000006ff */
[-C--:B------:R-:W-:Y:S02]  /*2610*/  IDP.4A.S8.S8 R58, R30, R29.reuse, R57 ;  /* 0x0000001d1e3a7226 */ /* 0x080fe40000000639 */
[----:B------:R-:W-:Y:S02]  /*2620*/  IDP.4A.S8.S8 R59, R31, R29, R28 ;  /* 0x0000001d1f3b7226 */ /* 0x000fe4000000061c */
[----:B------:R-:W1:Y:S01]  /*2630*/  LDS.64 R28, [R14+0x50] ;  /* 0x000050000e1c7984 */ /* 0x000e620000000a00 */
[----:B------:R-:W-:-:S04]  /*2640*/  SHF.R.S32.HI R30, RZ, 0x4, R48 ;  /* 0x00000004ff1e7819 */ /* 0x000fc80000011430 */
[----:B------:R-:W-:Y:S02]  /*2650*/  LOP3.LUT R57, R30, 0x3030303, RZ, 0xc0, !PT ;  /* 0x030303031e397812 */ /* 0x000fe400078ec0ff */
[----:B------:R-:W-:-:S04]  /*2660*/  SHF.R.S32.HI R30, RZ, 0x4, R47 ;  /* 0x00000004ff1e7819 */ /* 0x000fc8000001142f */
[----:B------:R-:W-:Y:S01]  /*2670*/  LOP3.LUT R30, R30, 0x3030303, RZ, 0xc0, !PT ;  /* 0x030303031e1e7812 */ /* 0x000fe200078ec0ff */
[-C--:B0-----:R-:W-:Y:S02]  /*2680*/  IDP.4A.S8.S8 R57, R57, R32.reuse, R58 ;  /* 0x0000002039397226 */ /* 0x081fe4000000063a */
[C---:B------:R-:W-:Y:S02]  /*2690*/  IDP.4A.S8.S8 R32, R31.reuse, R32, R59 ;  /* 0x000000201f207226 */ /* 0x040fe4000000063b */
[-C--:B------:R-:W-:Y:S02]  /*26a0*/  IDP.4A.S8.S8 R30, R30, R33.reuse, R57 ;  /* 0x000000211e1e7226 */ /* 0x080fe40000000639 */
[----:B------:R-:W-:Y:S02]  /*26b0*/  IDP.4A.S8.S8 R31, R31, R33, R32 ;  /* 0x000000211f1f7226 */ /* 0x000fe40000000620 */
[----:B------:R-:W0:Y:S01]  /*26c0*/  LDS.64 R32, [R14+0x58] ;  /* 0x000058000e207984 */ /* 0x000e220000000a00 */
[----:B------:R-:W-:-:S02]  /*26d0*/  SHF.R.S32.HI R57, RZ, 0x4, R44 ;  /* 0x00000004ff397819 */ /* 0x000fc4000001142c */
[----:B------:R-:W-:Y:S02]  /*26e0*/  SHF.R.S32.HI R58, RZ, 0x4, R35 ;  /* 0x00000004ff3a7819 */ /* 0x000fe40000011423 */
[----:B------:R-:W-:Y:S02]  /*26f0*/  LOP3.LUT R57, R57, 0x3030303, RZ, 0xc0, !PT ;  /* 0x0303030339397812 */ /* 0x000fe400078ec0ff */
[----:B------:R-:W-:-:S03]  /*2700*/  LOP3.LUT R58, R58, 0x3030303, RZ, 0xc0, !PT ;  /* 0x030303033a3a7812 */ /* 0x000fc600078ec0ff */
[----:B-1----:R-:W-:-:S04]  /*2710*/  IDP.4A.S8.S8 R57, R57, R28, RZ ;  /* 0x0000001c39397226 */ /* 0x002fc800000006ff */
[----:B------:R-:W-:Y:S01]  /*2720*/  IDP.4A.S8.S8 R59, R58, R29, R57 ;  /* 0x0000001d3a3b7226 */ /* 0x000fe20000000639 */
[----:B------:R-:W-:-:S04]  /*2730*/  SHF.R.U32.HI R57, RZ, 0x4, R56 ;  /* 0x00000004ff397819 */ /* 0x000fc80000011638 */
[----:B------:R-:W-:-:S05]  /*2740*/  LEA R57, R57, R57, 0x8 ;  /* 0x0000003939397211 */ /* 0x000fca00078e40ff */
[----:B------:R-:W-:-:S04]  /*2750*/  IMAD R57, R57, 0x10000, R57 ;  /* 0x0001000039397824 */ /* 0x000fc800078e0239 */
[----:B------:R-:W-:Y:S01]  /*2760*/  IDP.4A.S8.S8 R28, R57, R28, R31 ;  /* 0x0000001c391c7226 */ /* 0x000fe2000000061f */
[----:B------:R-:W-:-:S04]  /*2770*/  SHF.R.S32.HI R31, RZ, 0x4, R45 ;  /* 0x00000004ff1f7819 */ /* 0x000fc8000001142d */
[----:B------:R-:W-:-:S05]  /*2780*/  LOP3.LUT R31, R31, 0x3030303, RZ, 0xc0, !PT ;  /* 0x030303031f1f7812 */ /* 0x000fca00078ec0ff */
[----:B0-----:R-:W-:Y:S01]  /*2790*/  IDP.4A.S8.S8 R58, R31, R32, R59 ;  /* 0x000000201f3a7226 */ /* 0x001fe2000000063b */
[----:B------:R-:W-:Y:S02]  /*27a0*/  SHF.R.S32.HI R31, RZ, 0x4, R46 ;  /* 0x00000004ff1f7819 */ /* 0x000fe4000001142e */
[----:B------:R-:W-:Y:S02]  /*27b0*/  LOP3.LUT R59, R55, 0xf, RZ, 0xc0, !PT ;  /* 0x0000000f373b7812 */ /* 0x000fe400078ec0ff */
[----:B------:R-:W-:Y:S01]  /*27c0*/  LOP3.LUT R31, R31, 0x3030303, RZ, 0xc0, !PT ;  /* 0x030303031f1f7812 */ /* 0x000fe200078ec0ff */
[----:B------:R-:W-:Y:S02]  /*27d0*/  LDS.U8 R55, [R19+0xe] ;  /* 0x00000e0013377984 */ /* 0x000fe40000000000 */
[----:B------:R-:W-:Y:S02]  /*27e0*/  IMAD R59, R30, R59, RZ ;  /* 0x0000003b1e3b7224 */ /* 0x000fe400078e02ff */
[----:B------:R-:W-:-:S02]  /*27f0*/  IDP.4A.S8.S8 R58, R31, R33, R58 ;  /* 0x000000211f3a7226 */ /* 0x000fc4000000063a */
[----:B------:R-:W0:Y:S01]  /*2800*/  LDS.64 R30, [R14+0x60] ;  /* 0x000060000e1e7984 */ /* 0x000e220000000a00 */
[----:B------:R-:W-:Y:S01]  /*2810*/  IDP.4A.S8.S8 R28, R57, R29, R28 ;  /* 0x0000001d391c7226 */ /* 0x000fe2000000061c */
[----:B------:R-:W-:-:S03]  /*2820*/  SHF.R.S32.HI R50, RZ, 0x6, R50 ;  /* 0x00000006ff327819 */ /* 0x000fc60000011432 */
[C---:B------:R-:W-:Y:S02]  /*2830*/  IDP.4A.S8.S8 R32, R57.reuse, R32, R28 ;  /* 0x0000002039207226 */ /* 0x040fe4000000061c */
[----:B------:R-:W1:Y:S01]  /*2840*/  LDS.64 R28, [R14+0x68] ;  /* 0x000068000e1c7984 */ /* 0x000e620000000a00 */
[----:B------:R-:W-:Y:S01]  /*2850*/  LOP3.LUT R56, R56, 0xf, RZ, 0xc0, !PT ;  /* 0x0000000f38387812 */ /* 0x000fe200078ec0ff */
[----:B------:R-:W-:Y:S01]  /*2860*/  IDP.4A.S8.S8 R57, R57, R33, R32 ;  /* 0x0000002139397226 */ /* 0x000fe20000000620 */
[----:B------:R-:W-:Y:S02]  /*2870*/  LOP3.LUT R33, R50, 0x3030303, RZ, 0xc0, !PT ;  /* 0x0303030332217812 */ /* 0x000fe400078ec0ff */
[----:B------:R-:W-:Y:S01]  /*2880*/  SHF.R.S32.HI R49, RZ, 0x6, R49 ;  /* 0x00000006ff317819 */ /* 0x000fe20000011431 */
[----:B------:R-:W-:-:S03]  /*2890*/  IMAD R56, R58, R56, R59 ;  /* 0x000000383a387224 */ /* 0x000fc600078e023b */
[----:B------:R-:W-:Y:S02]  /*28a0*/  LOP3.LUT R32, R49, 0x3030303, RZ, 0xc0, !PT ;  /* 0x0303030331207812 */ /* 0x000fe400078ec0ff */
[----:B------:R-:W2:Y:S01]  /*28b0*/  LDS.U8 R49, [R19+0xf] ;  /* 0x00000f0013317984 */ /* 0x000ea20000000000 */
[----:B0-----:R-:W-:Y:S01]  /*28c0*/  IDP.4A.S8.S8 R59, R33, R30, RZ ;  /* 0x0000001e213b7226 */ /* 0x001fe200000006ff */
[----:B------:R-:W-:-:S05]  /*28d0*/  SHF.R.U32.HI R33, RZ, 0x4, R55 ;  /* 0x00000004ff217819 */ /* 0x000fca0000011637 */
[----:B------:R-:W-:Y:S02]  /*28e0*/  IMAD R33, R33, 0x100, R33 ;  /* 0x0000010021217824 */ /* 0x000fe400078e0221 */
[----:B------:R-:W-:-:S03]  /*28f0*/  IDP.4A.S8.S8 R59, R32, R31, R59 ;  /* 0x0000001f203b7226 */ /* 0x000fc6000000063b */
[----:B------:R-:W-:Y:S02]  /*2900*/  LEA R50, R33, R33, 0x10 ;  /* 0x0000002121327211 */ /* 0x000fe400078e80ff */
[----:B------:R-:W0:Y:S03]  /*2910*/  LDS.64 R32, [R14+0x70] ;  /* 0x000070000e207984 */ /* 0x000e260000000a00 */
[----:B------:R-:W-:-:S04]  /*2920*/  IDP.4A.S8.S8 R30, R50, R30, RZ ;  /* 0x0000001e321e7226 */ /* 0x000fc800000006ff */
[----:B------:R-:W-:Y:S01]  /*2930*/  IDP.4A.S8.S8 R31, R50, R31, R30 ;  /* 0x0000001f321f7226 */ /* 0x000fe2000000061e */
[----:B------:R-:W-:-:S03]  /*2940*/  SHF.R.S32.HI R48, RZ, 0x6, R48 ;  /* 0x00000006ff307819 */ /* 0x000fc60000011430 */
[----:B-1----:R-:W-:Y:S02]  /*2950*/  IDP.4A.S8.S8 R58, R50, R28, R31 ;  /* 0x0000001c323a7226 */ /* 0x002fe4000000061f */
[----:B------:R-:W1:Y:S01]  /*2960*/  LDS.64 R30, [R14+0x78] ;  /* 0x000078000e1e7984 */ /* 0x000e620000000a00 */
[----:B------:R-:W-:Y:S02]  /*2970*/  LOP3.LUT R48, R48, 0x3030303, RZ, 0xc0, !PT ;  /* 0x0303030330307812 */ /* 0x000fe400078ec0ff */
[----:B------:R-:W-:-:S03]  /*2980*/  SHF.R.S32.HI R47, RZ, 0x6, R47 ;  /* 0x00000006ff2f7819 */ /* 0x000fc6000001142f */
[----:B------:R-:W-:Y:S01]  /*2990*/  IDP.4A.S8.S8 R48, R48, R28, R59 ;  /* 0x0000001c30307226 */ /* 0x000fe2000000063b */
[----:B------:R-:W-:Y:S02]  /*29a0*/  LOP3.LUT R28, R47, 0x3030303, RZ, 0xc0, !PT ;  /* 0x030303032f1c7812 */ /* 0x000fe400078ec0ff */
[----:B------:R-:W-:-:S03]  /*29b0*/  SHF.R.S32.HI R44, RZ, 0x6, R44 ;  /* 0x00000006ff2c7819 */ /* 0x000fc6000001142c */
[-C--:B------:R-:W-:Y:S01]  /*29c0*/  IDP.4A.S8.S8 R28, R28, R29.reuse, R48 ;  /* 0x0000001d1c1c7226 */ /* 0x080fe20000000630 */
[----:B--2---:R-:W-:Y:S01]  /*29d0*/  SHF.R.U32.HI R48, RZ, 0x4, R49 ;  /* 0x00000004ff307819 */ /* 0x004fe20000011631 */
[----:B------:R-:W-:Y:S01]  /*29e0*/  IDP.4A.S8.S8 R50, R50, R29, R58 ;  /* 0x0000001d32327226 */ /* 0x000fe2000000063a */
[----:B------:R-:W-:Y:S02]  /*29f0*/  SHF.R.S32.HI R47, RZ, 0x6, R35 ;  /* 0x00000006ff2f7819 */ /* 0x000fe40000011423 */
[----:B------:R-:W2:Y:S01]  /*2a00*/  LDS R35, [R39] ;  /* 0x0000000027237984 */ /* 0x000ea20000000800 */
[----:B------:R-:W-:Y:S01]  /*2a10*/  LOP3.LUT R29, R44, 0x3030303, RZ, 0xc0, !PT ;  /* 0x030303032c1d7812 */ /* 0x000fe200078ec0ff */
[----:B------:R-:W-:Y:S01]  /*2a20*/  IMAD R48, R48, 0x100, R48 ;  /* 0x0000010030307824 */ /* 0x000fe200078e0230 */
[----:B------:R-:W-:-:S03]  /*2a30*/  LOP3.LUT R44, R47, 0x3030303, RZ, 0xc0, !PT ;  /* 0x030303032f2c7812 */ /* 0x000fc600078ec0ff */
[-C--:B0-----:R-:W-:Y:S02]  /*2a40*/  IDP.4A.S8.S8 R47, R29, R32.reuse, RZ ;  /* 0x000000201d2f7226 */ /* 0x081fe400000006ff */
[----:B------:R-:W-:Y:S02]  /*2a50*/  IMAD R29, R48, 0x10000, R48 ;  /* 0x00010000301d7824 */ /* 0x000fe400078e0230 */
[----:B------:R-:W-:Y:S02]  /*2a60*/  IDP.4A.S8.S8 R48, R44, R33, R47 ;  /* 0x000000212c307226 */ /* 0x000fe4000000062f */
[----:B------:R-:W-:Y:S01]  /*2a70*/  IDP.4A.S8.S8 R44, R29, R32, R50 ;  /* 0x000000201d2c7226 */ /* 0x000fe20000000632 */
[----:B------:R-:W-:Y:S02]  /*2a80*/  SHF.R.S32.HI R32, RZ, 0x6, R45 ;  /* 0x00000006ff207819 */ /* 0x000fe4000001142d */
[----:B------:R-:W0:Y:S02]  /*2a90*/  LDS R45, [R38] ;  /* 0x00000000262d7984 */ /* 0x000e240000000800 */
[----:B------:R-:W-:-:S02]  /*2aa0*/  LOP3.LUT R47, R32, 0x3030303, RZ, 0xc0, !PT ;  /* 0x03030303202f7812 */ /* 0x000fc400078ec0ff */
[----:B------:R-:W3:Y:S01]  /*2ab0*/  LDS R32, [R26] ;  /* 0x000000001a207984 */ /* 0x000ee20000000800 */
[----:B------:R-:W-:Y:S01]  /*2ac0*/  SHF.R.S32.HI R46, RZ, 0x6, R46 ;  /* 0x00000006ff2e7819 */ /* 0x000fe2000001142e */
[----:B------:R-:W-:Y:S02]  /*2ad0*/  IDP.4A.S8.S8 R44, R29, R33, R44 ;  /* 0x000000211d2c7226 */ /* 0x000fe4000000062c */
[----:B------:R-:W4:Y:S01]  /*2ae0*/  LDS R33, [R27] ;  /* 0x000000001b217984 */ /* 0x000f220000000800 */
[-C--:B-1----:R-:W-:Y:S01]  /*2af0*/  IDP.4A.S8.S8 R47, R47, R30.reuse, R48 ;  /* 0x0000001e2f2f7226 */ /* 0x082fe20000000630 */
[----:B------:R-:W-:Y:S02]  /*2b00*/  LOP3.LUT R48, R46, 0x3030303, RZ, 0xc0, !PT ;  /* 0x030303032e307812 */ /* 0x000fe400078ec0ff */
[----:B------:R-:W1:Y:S01]  /*2b10*/  LDS R46, [R37] ;  /* 0x00000000252e7984 */ /* 0x000e620000000800 */
[----:B------:R-:W-:Y:S01]  /*2b20*/  LOP3.LUT R55, R55, 0xf, RZ, 0xc0, !PT ;  /* 0x0000000f37377812 */ /* 0x000fe200078ec0ff */
[----:B------:R-:W-:Y:S01]  /*2b30*/  IDP.4A.S8.S8 R44, R29, R30, R44 ;  /* 0x0000001e1d2c7226 */ /* 0x000fe2000000062c */
[----:B------:R-:W-:-:S03]  /*2b40*/  ULEA UR6, UR4, 0x100, 0x8 ;  /* 0x0000010004067891 */ /* 0x000fc6000f8e403f */
[----:B------:R-:W-:Y:S01]  /*2b50*/  IMAD R28, R28, R55, RZ ;  /* 0x000000371c1c7224 */ /* 0x000fe200078e02ff */
[----:B------:R-:W-:Y:S01]  /*2b60*/  I2FP.F32.S32 R55, R52 ;  /* 0x0000003400377245 */ /* 0x000fe20000201400 */
[--C-:B--2---:R-:W-:Y:S02]  /*2b70*/  HADD2.F32 R30, -RZ, R35.reuse.H1_H1 ;  /* 0x30000023ff1e7230 */ /* 0x104fe40000004100 */
[----:B------:R-:W-:Y:S01]  /*2b80*/  IDP.4A.S8.S8 R47, R48, R31, R47 ;  /* 0x0000001f302f7226 */ /* 0x000fe2000000062f */
[----:B------:R-:W-:Y:S01]  /*2b90*/  I2FP.F32.S32 R48, R51 ;  /* 0x0000003300307245 */ /* 0x000fe20000201400 */
[----:B------:R-:W-:Y:S01]  /*2ba0*/  HADD2.F32 R35, -RZ, R35.H0_H0 ;  /* 0x20000023ff237230 */ /* 0x000fe20000004100 */
[----:B------:R-:W-:Y:S01]  /*2bb0*/  I2FP.F32.S32 R59, R54 ;  /* 0x00000036003b7245 */ /* 0x000fe20000201400 */
[C---:B------:R-:W-:Y:S01]  /*2bc0*/  FMUL.FTZ R50, R30.reuse, R55 ;  /* 0x000000371e327220 */ /* 0x040fe20000410000 */
        /* <DEDUP_REMOVED lines=11> */
[----:B------:R-:W-:Y:S01]  /*2c80*/  FFMA.FTZ R52, R35, R52, -R59 ;  /* 0x0000003423347223 */ /* 0x000fe2000001083b */
[----:B0-----:R-:W-:Y:S01]  /*2c90*/  FFMA.FTZ R31, R31, R45, R36 ;  /* 0x0000002d1f1f7223 */ /* 0x001fe20000010024 */
[----:B------:R-:W-:Y:S01]  /*2ca0*/  I2FP.F32.S32 R56, R56 ;  /* 0x0000003800387245 */ /* 0x000fe20000201400 */
[----:B------:R-:W-:Y:S01]  /*2cb0*/  FMUL.FTZ R36, R30, R57 ;  /* 0x000000391e247220 */ /* 0x000fe20000410000 */
[----:B------:R-:W-:Y:S01]  /*2cc0*/  I2FP.F32.S32 R28, R28 ;  /* 0x0000001c001c7245 */ /* 0x000fe20000201400 */
[----:B------:R-:W-:Y:S01]  /*2cd0*/  FMUL.FTZ R29, R29, R30 ;  /* 0x0000001e1d1d7220 */ /* 0x000fe20000410000 */
[----:B---3--:R-:W-:Y:S01]  /*2ce0*/  FFMA.FTZ R32, R52, R32, R31 ;  /* 0x0000002034207223 */ /* 0x008fe2000001001f */
[----:B------:R-:W-:-:S02]  /*2cf0*/  FFMA.FTZ R45, R35, R56, -R36 ;  /* 0x00000038232d7223 */ /* 0x000fc40000010824 */
[----:B------:R-:W-:Y:S02]  /*2d00*/  FFMA.FTZ R29, R28, R35, -R29 ;  /* 0x000000231c1d7223 */ /* 0x000fe4000001081d */
[----:B----4-:R-:W-:-:S04]  /*2d10*/  FFMA.FTZ R32, R45, R33, R32 ;  /* 0x000000212d207223 */ /* 0x010fc80000010020 */
[----:B-1----:R-:W-:Y:S01]  /*2d20*/  FFMA.FTZ R36, R29, R46, R32 ;  /* 0x0000002e1d247223 */ /* 0x002fe20000010020 */
        /* <DEDUP_REMOVED lines=8> */
[----:B------:R-:W-:Y:S02]  /*2db0*/  @!P2 IMAD.IADD R29, R25, 0x1, R28 ;  /* 0x00000001191da824 */ /* 0x000fe400078e021c */
[----:B------:R-:W2:Y:S02]  /*2dc0*/  @!P1 LDG.E.U16.CONSTANT R30, desc[UR14][R40.64+0x120] ;  /* 0x0001200e281e9981 */ /* 0x000ea4000c1e9500 */
[----:B------:R-:W-:-:S03]  /*2dd0*/  @!P2 IMAD.WIDE R28, R29, 0x24, R42 ;  /* 0x000000241d1ca825 */ /* 0x000fc600078e022a */
[----:B------:R-:W-:-:S04]  /*2de0*/  @!P2 IADD3 R28, P3, R10, R28, RZ ;  /* 0x0000001c0a1ca210 */ /* 0x000fc80007f7e0ff */
[----:B------:R-:W-:-:S06]  /*2df0*/  @!P2 IADD3.X R29, RZ, R29, RZ, P3, !PT ;  /* 0x0000001dff1da210 */ /* 0x000fcc0001ffe4ff */
        /* <DEDUP_REMOVED lines=10> */
[----:B------:R-:W5:Y:S04]  /*2ea0*/  LDS.64 R30, [R14+0x8] ;  /* 0x000008000e1e7984 */ /* 0x000f680000000a00 */
[----:B------:R-:W5:Y:S04]  /*2eb0*/  LDS.U8 R51, [R19+0x11] ;  /* 0x0000110013337984 */ /* 0x000f680000000000 */
[----:B------:R-:W5:Y:S04]  /*2ec0*/  LDS R47, [R34+0x4c] ;  /* 0x00004c00222f7984 */ /* 0x000f680000000800 */
[----:B------:R-:W5:Y:S04]  /*2ed0*/  LDS R45, [R34+0x50] ;  /* 0x00005000222d7984 */ /* 0x000f680000000800 */
[----:B------:R-:W5:Y:S01]  /*2ee0*/  LDS.64 R28, [R14+0x10] ;  /* 0x000010000e1c7984 */ /* 0x000f620000000a00 */
[----:B0-----:R-:W-:-:S03]  /*2ef0*/  SHF.R.U32.HI R35, RZ, 0x4, R52 ;  /* 0x00000004ff237819 */ /* 0x001fc60000011634 */
[----:B------:R-:W0:Y:S02]  /*2f00*/  LDS R44, [R34+0x54] ;  /* 0x00005400222c7984 */ /* 0x000e240000000800 */
[----:B------:R-:W-:Y:S01]  /*2f10*/  IMAD R53, R35, 0x100, R35 ;  /* 0x0000010023357824 */ /* 0x000fe200078e0223 */
[----:B-1----:R-:W-:Y:S02]  /*2f20*/  LOP3.LUT R35, R50, 0x3030303, RZ, 0xc0, !PT ;  /* 0x0303030332237812 */ /* 0x002fe400078ec0ff */
[----:B--2---:R-:W-:Y:S01]  /*2f30*/  LOP3.LUT R46, R49, 0x3030303, RZ, 0xc0, !PT ;  /* 0x03030303312e7812 */ /* 0x004fe200078ec0ff */
[----:B------:R-:W-:Y:S02]  /*2f40*/  IMAD R53, R53, 0x10000, R53 ;  /* 0x0001000035357824 */ /* 0x000fe400078e0235 */
[-C--:B---3--:R-:W-:Y:S02]  /*2f50*/  IDP.4A.S8.S8 R54, R35, R32.reuse, RZ ;  /* 0x0000002023367226 */ /* 0x088fe400000006ff */
[----:B------:R-:W-:Y:S01]  /*2f60*/  IDP.4A.S8.S8 R32, R53, R32, RZ ;  /* 0x0000002035207226 */ /* 0x000fe200000006ff */
[----:B------:R-:W1:Y:S01]  /*2f70*/  LDS R35, [R34+0x58] ;  /* 0x0000580022237984 */ /* 0x000e620000000800 */
[----:B----4-:R-:W-:Y:S01]  /*2f80*/  LOP3.LUT R55, R48, 0x3030303, RZ, 0xc0, !PT ;  /* 0x0303030330377812 */ /* 0x010fe200078ec0ff */
[----:B------:R-:W-:-:S02]  /*2f90*/  IDP.4A.S8.S8 R46, R46, R33, R54 ;  /* 0x000000212e2e7226 */ /* 0x000fc40000000636 */
[----:B------:R-:W-:Y:S02]  /*2fa0*/  IDP.4A.S8.S8 R56, R53, R33, R32 ;  /* 0x0000002135387226 */ /* 0x000fe40000000620 */
[----:B------:R-:W2:Y:S01]  /*2fb0*/  LDS.64 R32, [R14+0x18] ;  /* 0x000018000e207984 */ /* 0x000ea20000000a00 */
[----:B-----5:R-:W-:-:S03]  /*2fc0*/  IDP.4A.S8.S8 R55, R55, R30, R46 ;  /* 0x0000001e37377226 */ /* 0x020fc6000000062e */
[----:B------:R-:W3:Y:S01]  /*2fd0*/  LDS R46, [R34+0x5c] ;  /* 0x00005c00222e7984 */ /* 0x000ee20000000800 */
[----:B------:R-:W-:Y:S01]  /*2fe0*/  IDP.4A.S8.S8 R56, R53, R30, R56 ;  /* 0x0000001e35387226 */ /* 0x000fe20000000638 */
[----:B------:R-:W-:Y:S02]  /*2ff0*/  SHF.R.U32.HI R30, RZ, 0x4, R51 ;  /* 0x00000004ff1e7819 */ /* 0x000fe40000011633 */
[----:B------:R-:W-:Y:S01]  /*3000*/  LOP3.LUT R54, R47, 0x3030303, RZ, 0xc0, !PT ;  /* 0x030303032f367812 */ /* 0x000fe200078ec0ff */
[-C--:B------:R-:W-:Y:S01]  /*3010*/  IDP.4A.S8.S8 R59, R53, R31.reuse, R56 ;  /* 0x0000001f353b7226 */ /* 0x080fe20000000638 */
[----:B------:R-:W-:Y:S01]  /*3020*/  LEA R30, R30, R30, 0x8 ;  /* 0x0000001e1e1e7211 */ /* 0x000fe200078e40ff */
[----:B------:R-:W4:Y:S02]  /*3030*/  LDS.U8 R53, [R19+0x12] ;  /* 0x0000120013357984 */ /* 0x000f240000000000 */
[----:B------:R-:W-:Y:S02]  /*3040*/  IDP.4A.S8.S8 R55, R54, R31, R55 ;  /* 0x0000001f36377226 */ /* 0x000fe40000000637 */
[----:B------:R-:W-:-:S02]  /*3050*/  IMAD R54, R30, 0x10000, R30 ;  /* 0x000100001e367824 */ /* 0x000fc400078e021e */
[----:B------:R-:W5:Y:S01]  /*3060*/  LDS.64 R30, [R14+0x20] ;  /* 0x000020000e1e7984 */ /* 0x000f620000000a00 */
[----:B------:R-:W-:Y:S01]  /*3070*/  LOP3.LUT R57, R45, 0x3030303, RZ, 0xc0, !PT ;  /* 0x030303032d397812 */ /* 0x000fe200078ec0ff */
[----:B------:R-:W-:-:S04]  /*3080*/  IDP.4A.S8.S8 R59, R54, R28, R59 ;  /* 0x0000001c363b7226 */ /* 0x000fc8000000063b */
[----:B------:R-:W-:Y:S01]  /*3090*/  IDP.4A.S8.S8 R57, R57, R28, RZ ;  /* 0x0000001c39397226 */ /* 0x000fe200000006ff */
[----:B0-----:R-:W-:Y:S01]  /*30a0*/  LOP3.LUT R28, R44, 0x3030303, RZ, 0xc0, !PT ;  /* 0x030303032c1c7812 */ /* 0x001fe200078ec0ff */
[----:B------:R-:W-:Y:S01]  /*30b0*/  IDP.4A.S8.S8 R59, R54, R29, R59 ;  /* 0x0000001d363b7226 */ /* 0x000fe2000000063b */
[----:B------:R-:W-:-:S03]  /*30c0*/  LOP3.LUT R52, R52, 0xf, RZ, 0xc0, !PT ;  /* 0x0000000f34347812 */ /* 0x000fc600078ec0ff */
[----:B------:R-:W-:Y:S01]  /*30d0*/  IDP.4A.S8.S8 R28, R28, R29, R57 ;  /* 0x0000001d1c1c7226 */ /* 0x000fe20000000639 */
[----:B-1----:R-:W-:Y:S01]  /*30e0*/  LOP3.LUT R29, R35, 0x3030303, RZ, 0xc0, !PT ;  /* 0x03030303231d7812 */ /* 0x002fe200078ec0ff */
[----:B------:R-:W-:-:S04]  /*30f0*/  IMAD R55, R55, R52, RZ ;  /* 0x0000003437377224 */ /* 0x000fc800078e02ff */
[-C--:B--2---:R-:W-:Y:S02]  /*3100*/  IDP.4A.S8.S8 R52, R29, R32.reuse, R28 ;  /* 0x000000201d347226 */ /* 0x084fe4000000061c */
[----:B------:R-:W-:Y:S01]  /*3110*/  IDP.4A.S8.S8 R59, R54, R32, R59 ;  /* 0x00000020363b7226 */ /* 0x000fe2000000063b */
[----:B------:R-:W0:Y:S01]  /*3120*/  LDS.64 R28, [R14+0x28] ;  /* 0x000028000e1c7984 */ /* 0x000e220000000a00 */
[----:B---3--:R-:W-:Y:S02]  /*3130*/  LOP3.LUT R32, R46, 0x3030303, RZ, 0xc0, !PT ;  /* 0x030303032e207812 */ /* 0x008fe400078ec0ff */
[----:B------:R-:W-:-:S03]  /*3140*/  LOP3.LUT R51, R51, 0xf, RZ, 0xc0, !PT ;  /* 0x0000000f33337812 */ /* 0x000fc600078ec0ff */
[-C--:B------:R-:W-:Y:S02]  /*3150*/  IDP.4A.S8.S8 R32, R32, R33.reuse, R52 ;  /* 0x0000002120207226 */ /* 0x080fe40000000634 */
[----:B------:R-:W-:Y:S01]  /*3160*/  IDP.4A.S8.S8 R52, R54, R33, R59 ;  /* 0x0000002136347226 */ /* 0x000fe2000000063b */
[----:B------:R-:W-:Y:S01]  /*3170*/  SHF.R.S32.HI R33, RZ, 0x2, R50 ;  /* 0x00000002ff217819 */ /* 0x000fe20000011432 */
[----:B------:R-:W-:Y:S01]  /*3180*/  IMAD R51, R32, R51, R55 ;  /* 0x0000003320337224 */ /* 0x000fe200078e0237 */
[----:B----4-:R-:W-:Y:S02]  /*3190*/  SHF.R.U32.HI R54, RZ, 0x4, R53 ;  /* 0x00000004ff367819 */ /* 0x010fe40000011635 */
[----:B------:R-:W-:Y:S02]  /*31a0*/  LOP3.LUT R33, R33, 0x3030303, RZ, 0xc0, !PT ;  /* 0x0303030321217812 */ /* 0x000fe400078ec0ff */
[----:B------:R-:W-:Y:S01]  /*31b0*/  SHF.R.S32.HI R32, RZ, 0x2, R49 ;  /* 0x00000002ff207819 */ /* 0x000fe20000011431 */
[----:B------:R-:W-:-:S02]  /*31c0*/  IMAD R54, R54, 0x100, R54 ;  /* 0x0000010036367824 */ /* 0x000fc400078e0236 */
[----:B-----5:R-:W-:Y:S01]  /*31d0*/  IDP.4A.S8.S8 R33, R33, R30, RZ ;  /* 0x0000001e21217226 */ /* 0x020fe200000006ff */
[----:B------:R-:W-:Y:S02]  /*31e0*/  LOP3.LUT R32, R32, 0x3030303, RZ, 0xc0, !PT ;  /* 0x0303030320207812 */ /* 0x000fe400078ec0ff */
[----:B------:R-:W-:Y:S02]  /*31f0*/  LEA R55, R54, R54, 0x10 ;  /* 0x0000003636377211 */ /* 0x000fe400078e80ff */
[----:B------:R-:W-:Y:S01]  /*3200*/  LDS.U8 R54, [R19+0x13] ;  /* 0x0000130013367984 */ /* 0x000fe20000000000 */
[----:B------:R-:W-:-:S03]  /*3210*/  IDP.4A.S8.S8 R56, R32, R31, R33 ;  /* 0x0000001f20387226 */ /* 0x000fc60000000621 */
[----:B------:R-:W1:Y:S01]  /*3220*/  LDS.64 R32, [R14+0x30] ;  /* 0x000030000e207984 */ /* 0x000e620000000a00 */
        /* <DEDUP_REMOVED lines=17> */
[----:B------:R-:W-:Y:S01]  /*3340*/  SHF.R.U32.HI R56, RZ, 0x4, R54 ;  /* 0x00000004ff387819 */ /* 0x000fe20000011636 */
[----:B------:R-:W1:Y:S01]  /*3350*/  LDS.U8 R55, [R19+0x14] ;  /* 0x0000140013377984 */ /* 0x000e620000000000 */
[----:B------:R-:W-:-:S03]  /*3360*/  LOP3.LUT R53, R53, 0xf, RZ, 0xc0, !PT ;  /* 0x0000000f35357812 */ /* 0x000fc600078ec0ff */
[----:B------:R-:W-:-:S04]  /*3370*/  IMAD R56, R56, 0x100, R56 ;  /* 0x0000010038387824 */ /* 0x000fc800078e0238 */
[----:B------:R-:W-:Y:S02]  /*3380*/  IMAD R56, R56, 0x10000, R56 ;  /* 0x0001000038387824 */ /* 0x000fe400078e0238 */
[----:B------:R-:W-:Y:S02]  /*3390*/  IMAD R53, R28, R53, RZ ;  /* 0x000000351c357224 */ /* 0x000fe400078e02ff */
[----:B------:R-:W-:Y:S02]  /*33a0*/  IDP.4A.S8.S8 R59, R56, R32, R29 ;  /* 0x00000020383b7226 */ /* 0x000fe4000000061d */
[----:B------:R-:W2:Y:S01]  /*33b0*/  LDS.64 R28, [R14+0x40] ;  /* 0x000040000e1c7984 */ /* 0x000ea20000000a00 */
[----:B------:R-:W-:Y:S02]  /*33c0*/  SHF.R.S32.HI R58, RZ, 0x2, R35 ;  /* 0x00000002ff3a7819 */ /* 0x000fe40000011423 */
[----:B------:R-:W-:Y:S02]  /*33d0*/  SHF.R.S32.HI R32, RZ, 0x2, R46 ;  /* 0x00000002ff207819 */ /* 0x000fe4000001142e */
[----:B------:R-:W-:-:S02]  /*33e0*/  LOP3.LUT R58, R58, 0x3030303, RZ, 0xc0, !PT ;  /* 0x030303033a3a7812 */ /* 0x000fc400078ec0ff */
        /* <DEDUP_REMOVED lines=11> */
[----:B------:R-:W-:Y:S02]  /*34a0*/  SHF.R.S32.HI R30, RZ, 0x4, R50 ;  /* 0x00000004ff1e7819 */ /* 0x000fe40000011432 */
[----:B------:R-:W-:-:S02]  /*34b0*/  LEA R31, R31, R31, 0x8 ;  /* 0x0000001f1f1f7211 */ /* 0x000fc400078e40ff */
        /* <DEDUP_REMOVED lines=16> */
[----:B------:R-:W-:Y:S01]  /*35c0*/  IDP.4A.S8.S8 R31, R31, R33, R32 ;  /* 0x000000211f1f7226 */ /* 0x000fe20000000620 */
[----:B------:R-:W-:Y:S01]  /*35d0*/  SHF.R.S32.HI R57, RZ, 0x4, R45 ;  /* 0x00000004ff397819 */ /* 0x000fe2000001142d */
[----:B------:R-:W0:Y:S01]  /*35e0*/  LDS.64 R32, [R14+0x58] ;  /* 0x000058000e207984 */ /* 0x000e220000000a00 */
[----:B------:R-:W-:-:S02]  /*35f0*/  SHF.R.S32.HI R58, RZ, 0x4, R44 ;  /* 0x00000004ff3a7819 */ /* 0x000fc4000001142c */
[----:B------:R-:W-:Y:S02]  /*3600*/  LOP3.LUT R57, R57, 0x3030303, RZ, 0xc0, !PT ;  /* 0x0303030339397812 */ /* 0x000fe400078ec0ff */
[----:B------:R-:W-:-:S03]  /*3610*/  LOP3.LUT R58, R58, 0x3030303, RZ, 0xc0, !PT ;  /* 0x030303033a3a7812 */ /* 0x000fc600078ec0ff */
[----:B-1----:R-:W-:-:S04]  /*3620*/  IDP.4A.S8.S8 R57, R57, R28, RZ ;  /* 0x0000001c39397226 */ /* 0x002fc800000006ff */
[----:B------:R-:W-:Y:S01]  /*3630*/  IDP.4A.S8.S8 R59, R58, R29, R57 ;  /* 0x0000001d3a3b7226 */ /* 0x000fe20000000639 */
[----:B------:R-:W-:-:S05]  /*3640*/  SHF.R.U32.HI R57, RZ, 0x4, R56 ;  /* 0x00000004ff397819 */ /* 0x000fca0000011638 */
[----:B------:R-:W-:-:S05]  /*3650*/  IMAD R57, R57, 0x100, R57 ;  /* 0x0000010039397824 */ /* 0x000fca00078e0239 */
[----:B------:R-:W-:-:S05]  /*3660*/  LEA R57, R57, R57, 0x10 ;  /* 0x0000003939397211 */ /* 0x000fca00078e80ff */
        /* <DEDUP_REMOVED lines=11> */
[----:B------:R-:W-:-:S04]  /*3720*/  IDP.4A.S8.S8 R28, R57, R29, R28 ;  /* 0x0000001d391c7226 */ /* 0x000fc8000000061c */
[C---:B------:R-:W-:Y:S02]  /*3730*/  IDP.4A.S8.S8 R32, R57.reuse, R32, R28 ;  /* 0x0000002039207226 */ /* 0x040fe4000000061c */
[----:B------:R-:W1:Y:S01]  /*3740*/  LDS.64 R28, [R14+0x68] ;  /* 0x000068000e1c7984 */ /* 0x000e620000000a00 */
[----:B------:R-:W-:Y:S01]  /*3750*/  SHF.R.S32.HI R50, RZ, 0x6, R50 ;  /* 0x00000006ff327819 */ /* 0x000fe20000011432 */
[----:B------:R-:W-:Y:S01]  /*3760*/  IDP.4A.S8.S8 R57, R57, R33, R32 ;  /* 0x0000002139397226 */ /* 0x000fe20000000620 */
[----:B------:R-:W-:Y:S02]  /*3770*/  SHF.R.S32.HI R49, RZ, 0x6, R49 ;  /* 0x00000006ff317819 */ /* 0x000fe40000011431 */
[----:B------:R-:W-:Y:S02]  /*3780*/  LOP3.LUT R56, R56, 0xf, RZ, 0xc0, !PT ;  /* 0x0000000f38387812 */ /* 0x000fe400078ec0ff */
[----:B------:R-:W-:Y:S02]  /*3790*/  LOP3.LUT R33, R50, 0x3030303, RZ, 0xc0, !PT ;  /* 0x0303030332217812 */ /* 0x000fe400078ec0ff */
[----:B------:R-:W-:Y:S01]  /*37a0*/  LOP3.LUT R32, R49, 0x3030303, RZ, 0xc0, !PT ;  /* 0x0303030331207812 */ /* 0x000fe200078ec0ff */
[----:B------:R-:W-:Y:S01]  /*37b0*/  IMAD R56, R58, R56, R59 ;  /* 0x000000383a387224 */ /* 0x000fe200078e023b */
[----:B------:R-:W2:Y:S01]  /*37c0*/  LDS.U8 R49, [R19+0x17] ;  /* 0x0000170013317984 */ /* 0x000ea20000000000 */
[----:B0-----:R-:W-:Y:S01]  /*37d0*/  IDP.4A.S8.S8 R59, R33, R30, RZ ;  /* 0x0000001e213b7226 */ /* 0x001fe200000006ff */
[----:B------:R-:W-:-:S05]  /*37e0*/  SHF.R.U32.HI R33, RZ, 0x4, R55 ;  /* 0x00000004ff217819 */ /* 0x000fca0000011637 */
[----:B------:R-:W-:Y:S02]  /*37f0*/  IMAD R33, R33, 0x100, R33 ;  /* 0x0000010021217824 */ /* 0x000fe400078e0221 */
[----:B------:R-:W-:Y:S02]  /*3800*/  IDP.4A.S8.S8 R59, R32, R31, R59 ;  /* 0x0000001f203b7226 */ /* 0x000fe4000000063b */
[----:B------:R-:W-:Y:S02]  /*3810*/  IMAD R50, R33, 0x10000, R33 ;  /* 0x0001000021327824 */ /* 0x000fe400078e0221 */
[----:B------:R-:W0:Y:S02]  /*3820*/  LDS.64 R32, [R14+0x70] ;  /* 0x000070000e207984 */ /* 0x000e240000000a00 */
        /* <DEDUP_REMOVED lines=8> */
[----:B------:R-:W-:Y:S01]  /*38b0*/  LOP3.LUT R28, R47, 0x3030303, RZ, 0xc0, !PT ;  /* 0x030303032f1c7812 */ /* 0x000fe200078ec0ff */
[----:B------:R-:W-:Y:S01]  /*38c0*/  IDP.4A.S8.S8 R50, R50, R29, R58 ;  /* 0x0000001d32327226 */ /* 0x000fe2000000063a */
[----:B--2---:R-:W-:-:S03]  /*38d0*/  SHF.R.U32.HI R47, RZ, 0x4, R49 ;  /* 0x00000004ff2f7819 */ /* 0x004fc60000011631 */
[----:B------:R-:W-:Y:S01]  /*38e0*/  IDP.4A.S8.S8 R28, R28, R29, R48 ;  /* 0x0000001d1c1c7226 */ /* 0x000fe20000000630 */
[----:B------:R-:W-:Y:S02]  /*38f0*/  SHF.R.S32.HI R29, RZ, 0x6, R44 ;  /* 0x00000006ff1d7819 */ /* 0x000fe4000001142c */
[----:B------:R-:W2:Y:S01]  /*3900*/  LDS R44, [R39+0x4] ;  /* 0x00000400272c7984 */ /* 0x000ea20000000800 */
[----:B------:R-:W-:Y:S02]  /*3910*/  SHF.R.S32.HI R45, RZ, 0x6, R45 ;  /* 0x00000006ff2d7819 */ /* 0x000fe4000001142d */
[----:B------:R-:W-:Y:S02]  /*3920*/  LEA R47, R47, R47, 0x8 ;  /* 0x0000002f2f2f7211 */ /* 0x000fe400078e40ff */
[----:B------:R-:W-:Y:S02]  /*3930*/  LOP3.LUT R45, R45, 0x3030303, RZ, 0xc0, !PT ;  /* 0x030303032d2d7812 */ /* 0x000fe400078ec0ff */
[----:B------:R-:W-:Y:S01]  /*3940*/  LOP3.LUT R48, R29, 0x3030303, RZ, 0xc0, !PT ;  /* 0x030303031d307812 */ /* 0x000fe200078ec0ff */
[----:B------:R-:W-:-:S02]  /*3950*/  IMAD R29, R47, 0x10000, R47 ;  /* 0x000100002f1d7824 */ /* 0x000fc400078e022f */
[-C--:B0-----:R-:W-:Y:S02]  /*3960*/  IDP.4A.S8.S8 R45, R45, R32.reuse, RZ ;  /* 0x000000202d2d7226 */ /* 0x081fe400000006ff */
[C---:B------:R-:W-:Y:S01]  /*3970*/  IDP.4A.S8.S8 R50, R29.reuse, R32, R50 ;  /* 0x000000201d327226 */ /* 0x040fe20000000632 */
[----:B------:R-:W-:Y:S02]  /*3980*/  SHF.R.S32.HI R32, RZ, 0x6, R35 ;  /* 0x00000006ff207819 */ /* 0x000fe40000011423 */
[----:B------:R-:W0:Y:S02]  /*3990*/  LDS R35, [R38] ;  /* 0x0000000026237984 */ /* 0x000e240000000800 */
[----:B------:R-:W-:Y:S02]  /*39a0*/  LOP3.LUT R47, R32, 0x3030303, RZ, 0xc0, !PT ;  /* 0x03030303202f7812 */ /* 0x000fe400078ec0ff */
[----:B------:R-:W3:Y:S01]  /*39b0*/  LDS R32, [R26] ;  /* 0x000000001a207984 */ /* 0x000ee20000000800 */
[-C--:B------:R-:W-:Y:S01]  /*39c0*/  IDP.4A.S8.S8 R48, R48, R33.reuse, R45 ;  /* 0x0000002130307226 */ /* 0x080fe2000000062d */
[----:B------:R-:W-:Y:S01]  /*39d0*/  SHF.R.S32.HI R46, RZ, 0x6, R46 ;  /* 0x00000006ff2e7819 */ /* 0x000fe2000001142e */
[----:B------:R-:W-:-:S02]  /*39e0*/  IDP.4A.S8.S8 R45, R29, R33, R50 ;  /* 0x000000211d2d7226 */ /* 0x000fc40000000632 */
[----:B------:R-:W4:Y:S01]  /*39f0*/  LDS R33, [R27] ;  /* 0x000000001b217984 */ /* 0x000f220000000800 */
[-C--:B-1----:R-:W-:Y:S01]  /*3a00*/  IDP.4A.S8.S8 R47, R47, R30.reuse, R48 ;  /* 0x0000001e2f2f7226 */ /* 0x082fe20000000630 */
[----:B------:R-:W-:Y:S02]  /*3a10*/  LOP3.LUT R48, R46, 0x3030303, RZ, 0xc0, !PT ;  /* 0x030303032e307812 */ /* 0x000fe400078ec0ff */
[----:B------:R-:W1:Y:S01]  /*3a20*/  LDS R46, [R37] ;  /* 0x00000000252e7984 */ /* 0x000e620000000800 */
[----:B------:R-:W-:Y:S02]  /*3a30*/  LOP3.LUT R55, R55, 0xf, RZ, 0xc0, !PT ;  /* 0x0000000f37377812 */ /* 0x000fe400078ec0ff */
[----:B------:R-:W-:Y:S01]  /*3a40*/  IDP.4A.S8.S8 R47, R48, R31, R47 ;  /* 0x0000001f302f7226 */ /* 0x000fe2000000062f */
[----:B------:R-:W-:Y:S01]  /*3a50*/  ULEA UR6, UR4, 0x180, 0x8 ;  /* 0x0000018004067891 */ /* 0x000fe2000f8e403f */
[C---:B------:R-:W-:Y:S01]  /*3a60*/  IDP.4A.S8.S8 R48, R29.reuse, R30, R45 ;  /* 0x0000001e1d307226 */ /* 0x040fe2000000062d */
[----:B------:R-:W-:Y:S01]  /*3a70*/  I2FP.F32.S32 R45, R52 ;  /* 0x00000034002d7245 */ /* 0x000fe20000201400 */
[--C-:B--2---:R-:W-:Y:S01]  /*3a80*/  HADD2.F32 R30, -RZ, R44.reuse.H1_H1 ;  /* 0x3000002cff1e7230 */ /* 0x104fe20000004100 */
[----:B------:R-:W-:Y:S01]  /*3a90*/  I2FP.F32.S32 R51, R51 ;  /* 0x0000003300337245 */ /* 0x000fe20000201400 */
[----:B------:R-:W-:Y:S01]  /*3aa0*/  IMAD R28, R28, R55, RZ ;  /* 0x000000371c1c7224 */ /* 0x000fe200078e02ff */
[----:B------:R-:W-:Y:S01]  /*3ab0*/  I2FP.F32.S32 R55, R54 ;  /* 0x0000003600377245 */ /* 0x000fe20000201400 */
[----:B------:R-:W-:Y:S01]  /*3ac0*/  HADD2.F32 R44, -RZ, R44.H0_H0 ;  /* 0x2000002cff2c7230 */ /* 0x000fe20000004100 */
[----:B------:R-:W-:Y:S01]  /*3ad0*/  UISETP.GE.AND UP0, UPT, UR6, UR20, UPT ;  /* 0x000000140600728c */ /* 0x000fe2000bf06270 */
[C---:B------:R-:W-:Y:S01]  /*3ae0*/  FMUL.FTZ R45, R30.reuse, R45 ;  /* 0x0000002d1e2d7220 */ /* 0x040fe20000410000 */
[----:B------:R-:W-:Y:S01]  /*3af0*/  IDP.4A.S8.S8 R48, R29, R31, R48 ;  /* 0x0000001f1d307226 */ /* 0x000fe20000000630 */
[----:B------:R-:W-:Y:S01]  /*3b00*/  LOP3.LUT R49, R49, 0xf, RZ, 0xc0, !PT ;  /* 0x0000000f31317812 */ /* 0x000fe200078ec0ff */
[----:B------:R-:W-:Y:S01]  /*3b10*/  FMUL.FTZ R50, R30, R55 ;  /* 0x000000371e327220 */ /* 0x000fe20000410000 */
[----:B------:R-:W-:Y:S01]  /*3b20*/  I2FP.F32.S32 R53, R53 ;  /* 0x0000003500357245 */ /* 0x000fe20000201400 */
[C---:B------:R-:W-:Y:S01]  /*3b30*/  FFMA.FTZ R45, R44.reuse, R51, -R45 ;  /* 0x000000332c2d7223 */ /* 0x040fe2000001082d */
[----:B------:R-:W-:Y:S01]  /*3b40*/  I2FP.F32.S32 R57, R57 ;  /* 0x0000003900397245 */ /* 0x000fe20000201400 */
[----:B------:R-:W-:Y:S01]  /*3b50*/  IMAD R28, R47, R49, R28 ;  /* 0x000000312f1c7224 */ /* 0x000fe200078e021c */
[----:B------:R-:W-:Y:S01]  /*3b60*/  I2FP.F32.S32 R29, R48 ;  /* 0x00000030001d7245 */ /* 0x000fe20000201400 */
[----:B------:R-:W-:Y:S01]  /*3b70*/  BAR.SYNC.DEFER_BLOCKING 0x0 ;  /* 0x0000000000007b1d */ /* 0x000fe20000010000 */
[----:B------:R-:W-:Y:S01]  /*3b80*/  PLOP3.LUT P1, PT, PT, PT, UP0, 0x80, 0x0 ;  /* 0x000000000000781c */ /* 0x000fe20003f2f008 */
[----:B------:R-:W-:Y:S01]  /*3b90*/  FFMA.FTZ R50, R44, R53, -R50 ;  /* 0x000000352c327223 */ /* 0x000fe20000010832 */
[----:B------:R-:W-:Y:S01]  /*3ba0*/  I2FP.F32.S32 R31, R56 ;  /* 0x00000038001f7245 */ /* 0x000fe20000201400 */
[----:B0-----:R-:W-:Y:S01]  /*3bb0*/  FFMA.FTZ R35, R45, R35, R36 ;  /* 0x000000232d237223 */ /* 0x001fe20000010024 */
[----:B------:R-:W-:Y:S01]  /*3bc0*/  FMUL.FTZ R57, R30, R57 ;  /* 0x000000391e397220 */ /* 0x000fe20000410000 */
[----:B------:R-:W-:Y:S01]  /*3bd0*/  FMUL.FTZ R30, R29, R30 ;  /* 0x0000001e1d1e7220 */ /* 0x000fe20000410000 */
[----:B------:R-:W-:Y:S01]  /*3be0*/  I2FP.F32.S32 R29, R28 ;  /* 0x0000001c001d7245 */ /* 0x000fe20000201400 */
[----:B---3--:R-:W-:Y:S01]  /*3bf0*/  FFMA.FTZ R32, R50, R32, R35 ;  /* 0x0000002032207223 */ /* 0x008fe20000010023 */
[----:B------:R-:W-:-:S03]  /*3c00*/  FFMA.FTZ R31, R44, R31, -R57 ;  /* 0x0000001f2c1f7223 */ /* 0x000fc60000010839 */
[----:B------:R-:W-:Y:S01]  /*3c10*/  FFMA.FTZ R29, R29, R44, -R30 ;  /* 0x0000002c1d1d7223 */ /* 0x000fe2000001081e */
[----:B----4-:R-:W-:-:S04]  /*3c20*/  FFMA.FTZ R32, R31, R33, R32 ;  /* 0x000000211f207223 */ /* 0x010fc80000010020 */
[----:B-1----:R-:W-:Y:S01]  /*3c30*/  FFMA.FTZ R36, R29, R46, R32 ;  /* 0x0000002e1d247223 */ /* 0x002fe20000010020 */
        /* <DEDUP_REMOVED lines=27> */
[----:B------:R-:W5:Y:S04]  /*3df0*/  LDS.64 R30, [R14+0x10] ;  /* 0x000010000e1e7984 */ /* 0x000f680000000a00 */
[----:B------:R-:W5:Y:S01]  /*3e00*/  LDS R40, [R34+0x74] ;  /* 0x0000740022287984 */ /* 0x000f620000000800 */
[----:B0-----:R-:W-:-:S03]  /*3e10*/  SHF.R.U32.HI R35, RZ, 0x4, R49 ;  /* 0x00000004ff237819 */ /* 0x001fc60000011631 */
[----:B------:R-:W0:Y:S01]  /*3e20*/  LDS R23, [R34+0x78] ;  /* 0x0000780022177984 */ /* 0x000e220000000800 */
[----:B------:R-:W-:-:S03]  /*3e30*/  LEA R50, R35, R35, 0x8 ;  /* 0x0000002323327211 */ /* 0x000fc600078e40ff */
[----:B------:R5:W0:Y:S01]  /*3e40*/  LDS R45, [R34+0x7c] ;  /* 0x00007c00222d7984 */ /* 0x000a220000000800 */
[----:B-1----:R-:W-:-:S03]  /*3e50*/  LOP3.LUT R35, R46, 0x3030303, RZ, 0xc0, !PT ;  /* 0x030303032e237812 */ /* 0x002fc600078ec0ff */
[----:B------:R-:W1:Y:S01]  /*3e60*/  LDS.64 R32, [R14+0x18] ;  /* 0x000018000e207984 */ /* 0x000e620000000a00 */
[----:B------:R-:W-:Y:S01]  /*3e70*/  IMAD R50, R50, 0x10000, R50 ;  /* 0x0001000032327824 */ /* 0x000fe200078e0232 */
[----:B--2---:R-:W-:Y:S01]  /*3e80*/  LOP3.LUT R52, R44, 0x3030303, RZ, 0xc0, !PT ;  /* 0x030303032c347812 */ /* 0x004fe200078ec0ff */
[-C--:B---3--:R-:W-:Y:S01]  /*3e90*/  IDP.4A.S8.S8 R47, R35, R24.reuse, RZ ;  /* 0x00000018232f7226 */ /* 0x088fe200000006ff */
[----:B------:R-:W-:Y:S01]  /*3ea0*/  LDS R27, [R27] ;  /* 0x000000001b1b7984 */ /* 0x000fe20000000800 */
[----:B------:R-:W-:Y:S01]  /*3eb0*/  IDP.4A.S8.S8 R24, R50, R24, RZ ;  /* 0x0000001832187226 */ /* 0x000fe200000006ff */
[----:B----4-:R-:W-:Y:S01]  /*3ec0*/  LOP3.LUT R51, R43, 0x3030303, RZ, 0xc0, !PT ;  /* 0x030303032b337812 */ /* 0x010fe200078ec0ff */
[-C--:B------:R-:W-:Y:S01]  /*3ed0*/  IDP.4A.S8.S8 R52, R52, R25.reuse, R47 ;  /* 0x0000001934347226 */ /* 0x080fe2000000062f */
[----:B------:R2:W-:Y:S01]  /*3ee0*/  LDS R35, [R39+0x4] ;  /* 0x0000040027237984 */ /* 0x0005e20000000800 */
[----:B------:R-:W-:-:S03]  /*3ef0*/  IDP.4A.S8.S8 R25, R50, R25, R24 ;  /* 0x0000001932197226 */ /* 0x000fc60000000618 */
[----:B------:R-:W3:Y:S01]  /*3f00*/  LDS.U8 R47, [R19+0x1a] ;  /* 0x00001a00132f7984 */ /* 0x000ee20000000000 */
[----:B-----5:R-:W-:Y:S01]  /*3f10*/  SHF.R.U32.HI R54, RZ, 0x4, R48 ;  /* 0x00000004ff367819 */ /* 0x020fe20000011630 */
[-C--:B------:R-:W-:Y:S02]  /*3f20*/  IDP.4A.S8.S8 R34, R51, R28.reuse, R52 ;  /* 0x0000001c33227226 */ /* 0x080fe40000000634 */
[----:B------:R-:W-:Y:S01]  /*3f30*/  IDP.4A.S8.S8 R53, R50, R28, R25 ;  /* 0x0000001c32357226 */ /* 0x000fe20000000619 */
[----:B------:R-:W-:Y:S01]  /*3f40*/  LOP3.LUT R51, R41, 0x3030303, RZ, 0xc0, !PT ;  /* 0x0303030329337812 */ /* 0x000fe200078ec0ff */
[----:B------:R-:W4:Y:S01]  /*3f50*/  LDS.64 R24, [R14+0x20] ;  /* 0x000020000e187984 */ /* 0x000f220000000a00 */
[----:B------:R-:W-:Y:S01]  /*3f60*/  IMAD R54, R54, 0x100, R54 ;  /* 0x0000010036367824 */ /* 0x000fe200078e0236 */
[----:B------:R-:W-:Y:S01]  /*3f70*/  LOP3.LUT R28, R42, 0x3030303, RZ, 0xc0, !PT ;  /* 0x030303032a1c7812 */ /* 0x000fe200078ec0ff */
[----:B------:R-:W-:Y:S01]  /*3f80*/  IDP.4A.S8.S8 R53, R50, R29, R53 ;  /* 0x0000001d32357226 */ /* 0x000fe20000000635 */
[----:B------:R-:W-:Y:S01]  /*3f90*/  LDS R37, [R37] ;  /* 0x0000000025257984 */ /* 0x000fe20000000800 */
[----:B--2---:R-:W-:-:S02]  /*3fa0*/  IDP.4A.S8.S8 R39, R51, R30, RZ ;  /* 0x0000001e33277226 */ /* 0x004fc400000006ff */
[----:B------:R-:W-:Y:S01]  /*3fb0*/  IDP.4A.S8.S8 R51, R28, R29, R34 ;  /* 0x0000001d1c337226 */ /* 0x000fe20000000622 */
[----:B------:R-:W-:Y:S01]  /*3fc0*/  LEA R34, R54, R54, 0x10 ;  /* 0x0000003636227211 */ /* 0x000fe200078e80ff */
[----:B------:R-:W2:Y:S01]  /*3fd0*/  LDS.64 R28, [R14+0x28] ;  /* 0x000028000e1c7984 */ /* 0x000ea20000000a00 */
[----:B------:R-:W-:Y:S02]  /*3fe0*/  LOP3.LUT R52, R40, 0x3030303, RZ, 0xc0, !PT ;  /* 0x0303030328347812 */ /* 0x000fe400078ec0ff */
[----:B------:R-:W-:Y:S01]  /*3ff0*/  LOP3.LUT R50, R49, 0xf, RZ, 0xc0, !PT ;  /* 0x0000000f31327812 */ /* 0x000fe200078ec0ff */
[----:B------:R-:W-:Y:S02]  /*4000*/  IDP.4A.S8.S8 R49, R34, R30, R53 ;  /* 0x0000001e22317226 */ /* 0x000fe40000000635 */
[-C--:B------:R-:W-:Y:S01]  /*4010*/  IDP.4A.S8.S8 R52, R52, R31.reuse, R39 ;  /* 0x0000001f34347226 */ /* 0x080fe20000000627 */
[----:B0-----:R-:W-:Y:S01]  /*4020*/  LOP3.LUT R39, R23, 0x3030303, RZ, 0xc0, !PT ;  /* 0x0303030317277812 */ /* 0x001fe200078ec0ff */
[----:B------:R0:W5:Y:S01]  /*4030*/  LDS R53, [R38] ;  /* 0x0000000026357984 */ /* 0x0001620000000800 */
[----:B------:R-:W-:Y:S01]  /*4040*/  IDP.4A.S8.S8 R31, R34, R31, R49 ;  /* 0x0000001f221f7226 */ /* 0x000fe20000000631 */
[----:B------:R-:W-:-:S02]  /*4050*/  LOP3.LUT R30, R45, 0x3030303, RZ, 0xc0, !PT ;  /* 0x030303032d1e7812 */ /* 0x000fc400078ec0ff */
[----:B------:R-:W5:Y:S01]  /*4060*/  LDS.U8 R49, [R19+0x1b] ;  /* 0x00001b0013317984 */ /* 0x000f620000000000 */
[-C--:B-1----:R-:W-:Y:S02]  /*4070*/  IDP.4A.S8.S8 R39, R39, R32.reuse, R52 ;  /* 0x0000002027277226 */ /* 0x082fe40000000634 */
[----:B------:R-:W-:Y:S02]  /*4080*/  IDP.4A.S8.S8 R32, R34, R32, R31 ;  /* 0x0000002022207226 */ /* 0x000fe4000000061f */
[-C--:B------:R-:W-:Y:S02]  /*4090*/  IDP.4A.S8.S8 R39, R30, R33.reuse, R39 ;  /* 0x000000211e277226 */ /* 0x080fe40000000627 */
[----:B------:R-:W1:Y:S01]  /*40a0*/  LDS.64 R30, [R14+0x30] ;  /* 0x000030000e1e7984 */ /* 0x000e620000000a00 */
[----:B------:R-:W-:Y:S01]  /*40b0*/  LOP3.LUT R48, R48, 0xf, RZ, 0xc0, !PT ;  /* 0x0000000f30307812 */ /* 0x000fe200078ec0ff */
[----:B------:R-:W-:Y:S02]  /*40c0*/  IMAD R50, R51, R50, RZ ;  /* 0x0000003233327224 */ /* 0x000fe400078e02ff */
[----:B------:R-:W-:Y:S01]  /*40d0*/  IDP.4A.S8.S8 R34, R34, R33, R32 ;  /* 0x0000002122227226 */ /* 0x000fe20000000620 */
[----:B---3--:R-:W-:Y:S01]  /*40e0*/  SHF.R.U32.HI R52, RZ, 0x4, R47 ;  /* 0x00000004ff347819 */ /* 0x008fe2000001162f */
[----:B------:R-:W-:Y:S01]  /*40f0*/  IMAD R48, R39, R48, R50 ;  /* 0x0000003027307224 */ /* 0x000fe200078e0232 */
[----:B------:R-:W-:Y:S01]  /*4100*/  SHF.R.S32.HI R50, RZ, 0x2, R46 ;  /* 0x00000002ff327819 */ /* 0x000fe2000001142e */
[--C-:B------:R-:W-:Y:S01]  /*4110*/  HADD2.F32 R39, -RZ, R35.reuse.H0_H0 ;  /* 0x20000023ff277230 */ /* 0x100fe20000004100 */
[----:B------:R-:W3:Y:S01]  /*4120*/  LDS.64 R32, [R14+0x38] ;  /* 0x000038000e207984 */ /* 0x000ee20000000a00 */
[----:B0-----:R-:W-:Y:S01]  /*4130*/  HADD2.F32 R38, -RZ, R35.H1_H1 ;  /* 0x30000023ff267230 */ /* 0x001fe20000004100 */
[----:B------:R-:W-:-:S02]  /*4140*/  I2FP.F32.S32 R35, R34 ;  /* 0x0000002200237245 */ /* 0x000fc40000201400 */
[----:B------:R-:W-:Y:S01]  /*4150*/  SHF.R.S32.HI R54, RZ, 0x2, R44 ;  /* 0x00000002ff367819 */ /* 0x000fe2000001142c */
[----:B------:R-:W0:Y:S01]  /*4160*/  LDS.U8 R51, [R19+0x1c] ;  /* 0x00001c0013337984 */ /* 0x000e220000000000 */
[----:B------:R-:W-:Y:S01]  /*4170*/  LOP3.LUT R55, R50, 0x3030303, RZ, 0xc0, !PT ;  /* 0x0303030332377812 */ /* 0x000fe200078ec0ff */
[----:B------:R-:W-:Y:S01]  /*4180*/  IMAD R56, R52, 0x100, R52 ;  /* 0x0000010034387824 */ /* 0x000fe200078e0234 */
[----:B------:R-:W-:Y:S01]  /*4190*/  I2FP.F32.S32 R50, R48 ;  /* 0x0000003000327245 */ /* 0x000fe20000201400 */
[----:B------:R-:W-:Y:S01]  /*41a0*/  FMUL.FTZ R52, R38, R35 ;  /* 0x0000002326347220 */ /* 0x000fe20000410000 */
[----:B------:R-:W-:Y:S01]  /*41b0*/  SHF.R.S32.HI R34, RZ, 0x2, R43 ;  /* 0x00000002ff227819 */ /* 0x000fe2000001142b */
[----:B----4-:R-:W-:Y:S01]  /*41c0*/  IDP.4A.S8.S8 R35, R55, R24, RZ ;  /* 0x0000001837237226 */ /* 0x010fe200000006ff */
[----:B------:R-:W-:Y:S01]  /*41d0*/  LOP3.LUT R54, R54, 0x3030303, RZ, 0xc0, !PT ;  /* 0x0303030336367812 */ /* 0x000fe200078ec0ff */
[----:B------:R-:W-:Y:S02]  /*41e0*/  IMAD R48, R56, 0x10000, R56 ;  /* 0x0001000038307824 */ /* 0x000fe400078e0238 */
[----:B------:R-:W-:Y:S01]  /*41f0*/  FFMA.FTZ R55, R39, R50, -R52 ;  /* 0x0000003227377223 */ /* 0x000fe20000010834 */
[----:B------:R-:W-:-:S02]  /*4200*/  SHF.R.S32.HI R50, RZ, 0x2, R42 ;  /* 0x00000002ff327819 */ /* 0x000fc4000001142a */
[----:B------:R-:W-:Y:S01]  /*4210*/  LOP3.LUT R57, R34, 0x3030303, RZ, 0xc0, !PT ;  /* 0x0303030322397812 */ /* 0x000fe200078ec0ff */
[-C--:B------:R-:W-:Y:S02]  /*4220*/  IDP.4A.S8.S8 R54, R54, R25.reuse, R35 ;  /* 0x0000001936367226 */ /* 0x080fe40000000623 */
[----:B------:R-:W-:Y:S01]  /*4230*/  IDP.4A.S8.S8 R24, R48, R24, RZ ;  /* 0x0000001830187226 */ /* 0x000fe200000006ff */
[----:B------:R-:W4:Y:S01]  /*4240*/  LDS.64 R34, [R14+0x40] ;  /* 0x000040000e227984 */ /* 0x000f220000000a00 */
[----:B------:R-:W-:Y:S01]  /*4250*/  LOP3.LUT R50, R50, 0x3030303, RZ, 0xc0, !PT ;  /* 0x0303030332327812 */ /* 0x000fe200078ec0ff */
[----:B--2---:R-:W-:Y:S02]  /*4260*/  IDP.4A.S8.S8 R54, R57, R28, R54 ;  /* 0x0000001c39367226 */ /* 0x004fe40000000636 */
[----:B------:R-:W-:Y:S02]  /*4270*/  IDP.4A.S8.S8 R25, R48, R25, R24 ;  /* 0x0000001930197226 */ /* 0x000fe40000000618 */
[----:B------:R-:W-:-:S02]  /*4280*/  IDP.4A.S8.S8 R50, R50, R29, R54 ;  /* 0x0000001d32327226 */ /* 0x000fc40000000636 */
[----:B------:R-:W-:Y:S01]  /*4290*/  IDP.4A.S8.S8 R54, R48, R28, R25 ;  /* 0x0000001c30367226 */ /* 0x000fe20000000619 */
[----:B------:R-:W-:Y:S01]  /*42a0*/  SHF.R.S32.HI R28, RZ, 0x2, R41 ;  /* 0x00000002ff1c7819 */ /* 0x000fe20000011429 */
[----:B-----5:R-:W-:Y:S01]  /*42b0*/  FFMA.FTZ R36, R55, R53, R36 ;  /* 0x0000003537247223 */ /* 0x020fe20000010024 */
[----:B------:R-:W-:Y:S01]  /*42c0*/  SHF.R.U32.HI R55, RZ, 0x4, R49 ;  /* 0x00000004ff377819 */ /* 0x000fe20000011631 */
[----:B------:R-:W2:Y:S01]  /*42d0*/  LDS.64 R24, [R14+0x48] ;  /* 0x000048000e187984 */ /* 0x000ea20000000a00 */
[----:B------:R-:W-:Y:S02]  /*42e0*/  SHF.R.S32.HI R52, RZ, 0x2, R40 ;  /* 0x00000002ff347819 */ /* 0x000fe40000011428 */
[----:B------:R-:W-:Y:S02]  /*42f0*/  LOP3.LUT R53, R28, 0x3030303, RZ, 0xc0, !PT ;  /* 0x030303031c357812 */ /* 0x000fe400078ec0ff */
[----:B------:R-:W-:Y:S02]  /*4300*/  LOP3.LUT R47, R47, 0xf, RZ, 0xc0, !PT ;  /* 0x0000000f2f2f7812 */ /* 0x000fe400078ec0ff */
[----:B------:R-:W-:Y:S01]  /*4310*/  LEA R55, R55, R55, 0x8 ;  /* 0x0000003737377211 */ /* 0x000fe200078e40ff */
[----:B-1----:R-:W-:Y:S01]  /*4320*/  IDP.4A.S8.S8 R53, R53, R30, RZ ;  /* 0x0000001e35357226 */ /* 0x002fe200000006ff */
[----:B------:R-:W-:Y:S01]  /*4330*/  LOP3.LUT R52, R52, 0x3030303, RZ, 0xc0, !PT ;  /* 0x0303030334347812 */ /* 0x000fe200078ec0ff */
[----:B------:R-:W-:Y:S01]  /*4340*/  IDP.4A.S8.S8 R29, R48, R29, R54 ;  /* 0x0000001d301d7226 */ /* 0x000fe20000000636 */
[----:B------:R-:W-:Y:S01]  /*4350*/  SHF.R.S32.HI R28, RZ, 0x2, R23 ;  /* 0x00000002ff1c7819 */ /* 0x000fe20000011417 */
[----:B------:R-:W-:Y:S01]  /*4360*/  IMAD R47, R50, R47, RZ ;  /* 0x0000002f322f7224 */ /* 0x000fe200078e02ff */
[----:B------:R-:W1:Y:S01]  /*4370*/  LDS.U8 R48, [R19+0x1d] ;  /* 0x00001d0013307984 */ /* 0x000e620000000000 */
[----:B------:R-:W-:-:S02]  /*4380*/  IMAD R50, R55, 0x10000, R55 ;  /* 0x0001000037327824 */ /* 0x000fc400078e0237 */
[-C--:B------:R-:W-:Y:S01]  /*4390*/  IDP.4A.S8.S8 R54, R52, R31.reuse, R53 ;  /* 0x0000001f34367226 */ /* 0x080fe20000000635 */
[----:B------:R-:W-:Y:S01]  /*43a0*/  SHF.R.S32.HI R52, RZ, 0x2, R45 ;  /* 0x00000002ff347819 */ /* 0x000fe2000001142d */
[----:B------:R-:W-:Y:S01]  /*43b0*/  IDP.4A.S8.S8 R30, R50, R30, R29 ;  /* 0x0000001e321e7226 */ /* 0x000fe2000000061d */
[----:B------:R-:W-:Y:S02]  /*43c0*/  LOP3.LUT R53, R28, 0x3030303, RZ, 0xc0, !PT ;  /* 0x030303031c357812 */ /* 0x000fe400078ec0ff */
[----:B------:R-:W5:Y:S01]  /*43d0*/  LDS.64 R28, [R14+0x50] ;  /* 0x000050000e1c7984 */ /* 0x000f620000000a00 */
[----:B------:R-:W-:Y:S02]  /*43e0*/  LOP3.LUT R52, R52, 0x3030303, RZ, 0xc0, !PT ;  /* 0x0303030334347812 */ /* 0x000fe400078ec0ff */
[----:B---3--:R-:W-:Y:S01]  /*43f0*/  IDP.4A.S8.S8 R54, R53, R32, R54 ;  /* 0x0000002035367226 */ /* 0x008fe20000000636 */
[----:B------:R-:W-:Y:S01]  /*4400*/  LOP3.LUT R49, R49, 0xf, RZ, 0xc0, !PT ;  /* 0x0000000f31317812 */ /* 0x000fe200078ec0ff */
[----:B------:R-:W-:Y:S01]  /*4410*/  IDP.4A.S8.S8 R53, R50, R31, R30 ;  /* 0x0000001f32357226 */ /* 0x000fe2000000061e */
[----:B0-----:R-:W-:Y:S01]  /*4420*/  SHF.R.U32.HI R56, RZ, 0x4, R51 ;  /* 0x00000004ff387819 */ /* 0x001fe20000011633 */
[----:B------:R-:W-:Y:S01]  /*4430*/  IDP.4A.S8.S8 R52, R52, R33, R54 ;  /* 0x0000002134347226 */ /* 0x000fe20000000636 */
[----:B------:R-:W-:-:S02]  /*4440*/  SHF.R.S32.HI R30, RZ, 0x4, R46 ;  /* 0x00000004ff1e7819 */ /* 0x000fc4000001142e */
[----:B------:R-:W-:Y:S01]  /*4450*/  SHF.R.S32.HI R54, RZ, 0x4, R44 ;  /* 0x00000004ff367819 */ /* 0x000fe2000001142c */
[----:B------:R-:W-:Y:S01]  /*4460*/  IMAD R47, R52, R49, R47 ;  /* 0x00000031342f7224 */ /* 0x000fe200078e022f */
[----:B------:R-:W-:Y:S01]  /*4470*/  LOP3.LUT R55, R30, 0x3030303, RZ, 0xc0, !PT ;  /* 0x030303031e377812 */ /* 0x000fe200078ec0ff */
[----:B------:R-:W-:Y:S01]  /*4480*/  IMAD R52, R56, 0x100, R56 ;  /* 0x0000010038347824 */ /* 0x000fe200078e0238 */
[----:B------:R-:W0:Y:S01]  /*4490*/  LDS.64 R30, [R14+0x58] ;  /* 0x000058000e1e7984 */ /* 0x000e220000000a00 */
[----:B------:R-:W-:Y:S01]  /*44a0*/  LOP3.LUT R54, R54, 0x3030303, RZ, 0xc0, !PT ;  /* 0x0303030336367812 */ /* 0x000fe200078ec0ff */
[----:B------:R-:W-:Y:S01]  /*44b0*/  IDP.4A.S8.S8 R53, R50, R32, R53 ;  /* 0x0000002032357226 */ /* 0x000fe20000000635 */
[----:B------:R-:W-:Y:S01]  /*44c0*/  SHF.R.S32.HI R32, RZ, 0x4, R43 ;  /* 0x00000004ff207819 */ /* 0x000fe2000001142b */
[----:B----4-:R-:W-:Y:S01]  /*44d0*/  IDP.4A.S8.S8 R55, R55, R34, RZ ;  /* 0x0000002237377226 */ /* 0x010fe200000006ff */
[----:B------:R-:W-:Y:S01]  /*44e0*/  LEA R52, R52, R52, 0x10 ;  /* 0x0000003434347211 */ /* 0x000fe200078e80ff */
[----:B------:R-:W3:Y:S02]  /*44f0*/  LDS.U8 R49, [R19+0x1e] ;  /* 0x00001e0013317984 */ /* 0x000ee40000000000 */
[----:B------:R-:W-:Y:S01]  /*4500*/  IDP.4A.S8.S8 R56, R54, R35, R55 ;  /* 0x0000002336387226 */ /* 0x000fe20000000637 */
[----:B------:R-:W-:Y:S01]  /*4510*/  SHF.R.S32.HI R54, RZ, 0x4, R42 ;  /* 0x00000004ff367819 */ /* 0x000fe2000001142a */
[----:B------:R-:W-:Y:S01]  /*4520*/  IDP.4A.S8.S8 R34, R52, R34, RZ ;  /* 0x0000002234227226 */ /* 0x000fe200000006ff */
[----:B------:R-:W-:-:S02]  /*4530*/  LOP3.LUT R55, R32, 0x3030303, RZ, 0xc0, !PT ;  /* 0x0303030320377812 */ /* 0x000fc400078ec0ff */
[----:B------:R-:W-:Y:S01]  /*4540*/  LOP3.LUT R54, R54, 0x3030303, RZ, 0xc0, !PT ;  /* 0x0303030336367812 */ /* 0x000fe200078ec0ff */
[----:B------:R-:W-:Y:S02]  /*4550*/  IDP.4A.S8.S8 R35, R52, R35, R34 ;  /* 0x0000002334237226 */ /* 0x000fe40000000622 */
[-C--:B--2---:R-:W-:Y:S01]  /*4560*/  IDP.4A.S8.S8 R55, R55, R24.reuse, R56 ;  /* 0x0000001837377226 */ /* 0x084fe20000000638 */
[----:B------:R-:W-:Y:S01]  /*4570*/  LOP3.LUT R51, R51, 0xf, RZ, 0xc0, !PT ;  /* 0x0000000f33337812 */ /* 0x000fe200078ec0ff */
[----:B------:R-:W-:Y:S02]  /*4580*/  IDP.4A.S8.S8 R50, R50, R33, R53 ;  /* 0x0000002132327226 */ /* 0x000fe40000000635 */
[----:B------:R-:W-:Y:S01]  /*4590*/  IDP.4A.S8.S8 R53, R52, R24, R35 ;  /* 0x0000001834357226 */ /* 0x000fe20000000623 */
[----:B------:R-:W-:Y:S01]  /*45a0*/  SHF.R.S32.HI R24, RZ, 0x4, R41 ;  /* 0x00000004ff187819 */ /* 0x000fe20000011429 */
[----:B------:R-:W-:Y:S01]  /*45b0*/  IDP.4A.S8.S8 R54, R54, R25, R55 ;  /* 0x0000001936367226 */ /* 0x000fe20000000637 */
[----:B------:R-:W2:Y:S01]  /*45c0*/  LDS.64 R32, [R14+0x60] ;  /* 0x000060000e207984 */ /* 0x000ea20000000a00 */
[----:B------:R-:W-:-:S02]  /*45d0*/  SHF.R.S32.HI R34, RZ, 0x4, R40 ;  /* 0x00000004ff227819 */ /* 0x000fc40000011428 */
[----:B------:R-:W-:Y:S01]  /*45e0*/  LOP3.LUT R35, R24, 0x3030303, RZ, 0xc0, !PT ;  /* 0x0303030318237812 */ /* 0x000fe200078ec0ff */
[----:B------:R-:W-:Y:S01]  /*45f0*/  IMAD R54, R54, R51, RZ ;  /* 0x0000003336367224 */ /* 0x000fe200078e02ff */
[----:B-1----:R-:W-:Y:S01]  /*4600*/  SHF.R.U32.HI R51, RZ, 0x4, R48 ;  /* 0x00000004ff337819 */ /* 0x002fe20000011630 */
[----:B------:R-:W-:Y:S01]  /*4610*/  IDP.4A.S8.S8 R25, R52, R25, R53 ;  /* 0x0000001934197226 */ /* 0x000fe20000000635 */
[----:B------:R-:W-:Y:S01]  /*4620*/  LOP3.LUT R24, R34, 0x3030303, RZ, 0xc0, !PT ;  /* 0x0303030322187812 */ /* 0x000fe200078ec0ff */
[----:B-----5:R-:W-:Y:S02]  /*4630*/  IDP.4A.S8.S8 R55, R35, R28, RZ ;  /* 0x0000001c23377226 */ /* 0x020fe400000006ff */
[----:B------:R-:W-:Y:S01]  /*4640*/  IMAD R52, R51, 0x100, R51 ;  /* 0x0000010033347824 */ /* 0x000fe200078e0233 */
[----:B------:R-:W-:Y:S01]  /*4650*/  SHF.R.S32.HI R53, RZ, 0x4, R23 ;  /* 0x00000004ff357819 */ /* 0x000fe20000011417 */
[----:B------:R-:W-:Y:S01]  /*4660*/  IDP.4A.S8.S8 R56, R24, R29, R55 ;  /* 0x0000001d18387226 */ /* 0x000fe20000000637 */
[----:B------:R-:W1:Y:S01]  /*4670*/  LDS.U8 R51, [R19+0x1f] ;  /* 0x00001f0013337984 */ /* 0x000e620000000000 */
[----:B------:R-:W-:Y:S01]  /*4680*/  IMAD R52, R52, 0x10000, R52 ;  /* 0x0001000034347824 */ /* 0x000fe200078e0234 */
[----:B------:R-:W-:-:S02]  /*4690*/  SHF.R.S32.HI R24, RZ, 0x4, R45 ;  /* 0x00000004ff187819 */ /* 0x000fc4000001142d */
[----:B------:R-:W4:Y:S01]  /*46a0*/  LDS.64 R34, [R14+0x68] ;  /* 0x000068000e227984 */ /* 0x000f220000000a00 */
[----:B------:R-:W-:Y:S01]  /*46b0*/  LOP3.LUT R53, R53, 0x3030303, RZ, 0xc0, !PT ;  /* 0x0303030335357812 */ /* 0x000fe200078ec0ff */
[----:B------:R-:W-:Y:S01]  /*46c0*/  IDP.4A.S8.S8 R55, R52, R28, R25 ;  /* 0x0000001c34377226 */ /* 0x000fe20000000619 */
[----:B------:R-:W-:Y:S02]  /*46d0*/  LOP3.LUT R28, R24, 0x3030303, RZ, 0xc0, !PT ;  /* 0x03030303181c7812 */ /* 0x000fe400078ec0ff */
[----:B------:R-:W5:Y:S01]  /*46e0*/  LDS.64 R24, [R14+0x70] ;  /* 0x000070000e187984 */ /* 0x000f620000000a00 */
[----:B0-----:R-:W-:Y:S01]  /*46f0*/  IDP.4A.S8.S8 R53, R53, R30, R56 ;  /* 0x0000001e35357226 */ /* 0x001fe20000000638 */
[----:B------:R-:W-:-:S03]  /*4700*/  LOP3.LUT R48, R48, 0xf, RZ, 0xc0, !PT ;  /* 0x0000000f30307812 */ /* 0x000fc600078ec0ff */
[----:B------:R-:W-:Y:S01]  /*4710*/  IDP.4A.S8.S8 R57, R28, R31, R53 ;  /* 0x0000001f1c397226 */ /* 0x000fe20000000635 */
[----:B---3--:R-:W-:Y:S01]  /*4720*/  SHF.R.U32.HI R28, RZ, 0x4, R49 ;  /* 0x00000004ff1c7819 */ /* 0x008fe20000011631 */
[----:B------:R-:W-:Y:S01]  /*4730*/  IDP.4A.S8.S8 R53, R52, R29, R55 ;  /* 0x0000001d34357226 */ /* 0x000fe20000000637 */
[----:B------:R-:W-:Y:S01]  /*4740*/  SHF.R.S32.HI R46, RZ, 0x6, R46 ;  /* 0x00000006ff2e7819 */ /* 0x000fe2000001142e */
[----:B------:R-:W-:Y:S01]  /*4750*/  IMAD R48, R57, R48, R54 ;  /* 0x0000003039307224 */ /* 0x000fe200078e0236 */
[----:B------:R-:W-:Y:S02]  /*4760*/  LEA R54, R28, R28, 0x8 ;  /* 0x0000001c1c367211 */ /* 0x000fe400078e40ff */
[----:B------:R-:W0:Y:S01]  /*4770*/  LDS.64 R28, [R14+0x78] ;  /* 0x000078000e1c7984 */ /* 0x000e220000000a00 */
[----:B------:R-:W-:Y:S02]  /*4780*/  LOP3.LUT R55, R46, 0x3030303, RZ, 0xc0, !PT ;  /* 0x030303032e377812 */ /* 0x000fe400078ec0ff */
[----:B------:R-:W-:Y:S01]  /*4790*/  SHF.R.S32.HI R44, RZ, 0x6, R44 ;  /* 0x00000006ff2c7819 */ /* 0x000fe2000001142c */
[----:B------:R-:W-:-:S02]  /*47a0*/  IMAD R46, R54, 0x10000, R54 ;  /* 0x00010000362e7824 */ /* 0x000fc400078e0236 */
[-C--:B--2---:R-:W-:Y:S01]  /*47b0*/  IDP.4A.S8.S8 R55, R55, R32.reuse, RZ ;  /* 0x0000002037377226 */ /* 0x084fe200000006ff */
[----:B------:R-:W-:Y:S01]  /*47c0*/  LOP3.LUT R44, R44, 0x3030303, RZ, 0xc0, !PT ;  /* 0x030303032c2c7812 */ /* 0x000fe200078ec0ff */
[----:B------:R-:W-:Y:S02]  /*47d0*/  IDP.4A.S8.S8 R32, R46, R32, RZ ;  /* 0x000000202e207226 */ /* 0x000fe400000006ff */
[----:B------:R-:W-:Y:S02]  /*47e0*/  IDP.4A.S8.S8 R30, R52, R30, R53 ;  /* 0x0000001e341e7226 */ /* 0x000fe40000000635 */
[-C--:B------:R-:W-:Y:S02]  /*47f0*/  IDP.4A.S8.S8 R53, R46, R33.reuse, R32 ;  /* 0x000000212e357226 */ /* 0x080fe40000000620 */
[----:B------:R-:W-:Y:S02]  /*4800*/  IDP.4A.S8.S8 R44, R44, R33, R55 ;  /* 0x000000212c2c7226 */ /* 0x000fe40000000637 */
[----:B------:R2:W3:Y:S01]  /*4810*/  LDS R33, [R26] ;  /* 0x000000001a217984 */ /* 0x0004e20000000800 */
[----:B------:R-:W-:Y:S01]  /*4820*/  SHF.R.S32.HI R41, RZ, 0x6, R41 ;  /* 0x00000006ff297819 */ /* 0x000fe20000011429 */
[----:B------:R-:W-:Y:S01]  /*4830*/  IDP.4A.S8.S8 R31, R52, R31, R30 ;  /* 0x0000001f341f7226 */ /* 0x000fe2000000061e */
[----:B-1----:R-:W-:-:S02]  /*4840*/  SHF.R.U32.HI R30, RZ, 0x4, R51 ;  /* 0x00000004ff1e7819 */ /* 0x002fc40000011633 */
[----:B------:R-:W-:Y:S02]  /*4850*/  SHF.R.S32.HI R40, RZ, 0x6, R40 ;  /* 0x00000006ff287819 */ /* 0x000fe40000011428 */
[----:B------:R-:W-:Y:S01]  /*4860*/  LOP3.LUT R41, R41, 0x3030303, RZ, 0xc0, !PT ;  /* 0x0303030329297812 */ /* 0x000fe200078ec0ff */
[----:B----4-:R-:W-:Y:S01]  /*4870*/  IDP.4A.S8.S8 R53, R46, R34, R53 ;  /* 0x000000222e357226 */ /* 0x010fe20000000635 */
[----:B------:R-:W-:Y:S02]  /*4880*/  LEA R30, R30, R30, 0x8 ;  /* 0x0000001e1e1e7211 */ /* 0x000fe400078e40ff */
[----:B------:R-:W-:Y:S01]  /*4890*/  LOP3.LUT R40, R40, 0x3030303, RZ, 0xc0, !PT ;  /* 0x0303030328287812 */ /* 0x000fe200078ec0ff */
[----:B-----5:R-:W-:Y:S01]  /*48a0*/  IDP.4A.S8.S8 R41, R41, R24, RZ ;  /* 0x0000001829297226 */ /* 0x020fe200000006ff */
[----:B------:R-:W-:Y:S01]  /*48b0*/  SHF.R.S32.HI R43, RZ, 0x6, R43 ;  /* 0x00000006ff2b7819 */ /* 0x000fe2000001142b */
[----:B------:R-:W-:Y:S01]  /*48c0*/  IDP.4A.S8.S8 R53, R46, R35, R53 ;  /* 0x000000232e357226 */ /* 0x000fe20000000635 */
[----:B--2---:R-:W-:Y:S01]  /*48d0*/  SHF.R.S32.HI R26, RZ, 0x6, R23 ;  /* 0x00000006ff1a7819 */ /* 0x004fe20000011417 */
[----:B------:R-:W-:Y:S01]  /*48e0*/  IMAD R23, R30, 0x10000, R30 ;  /* 0x000100001e177824 */ /* 0x000fe200078e021e */
[----:B------:R-:W-:Y:S01]  /*48f0*/  LOP3.LUT R43, R43, 0x3030303, RZ, 0xc0, !PT ;  /* 0x030303032b2b7812 */ /* 0x000fe200078ec0ff */
[----:B------:R-:W-:Y:S01]  /*4900*/  IDP.4A.S8.S8 R40, R40, R25, R41 ;  /* 0x0000001928287226 */ /* 0x000fe20000000629 */
[----:B------:R-:W-:-:S02]  /*4910*/  SHF.R.S32.HI R42, RZ, 0x6, R42 ;  /* 0x00000006ff2a7819 */ /* 0x000fc4000001142a */
[----:B------:R-:W-:Y:S01]  /*4920*/  LOP3.LUT R41, R26, 0x3030303, RZ, 0xc0, !PT ;  /* 0x030303031a297812 */ /* 0x000fe200078ec0ff */
[----:B------:R-:W-:Y:S01]  /*4930*/  IDP.4A.S8.S8 R26, R23, R24, R53 ;  /* 0x00000018171a7226 */ /* 0x000fe20000000635 */
[----:B------:R-:W-:Y:S01]  /*4940*/  LOP3.LUT R42, R42, 0x3030303, RZ, 0xc0, !PT ;  /* 0x030303032a2a7812 */ /* 0x000fe200078ec0ff */
[----:B------:R-:W-:Y:S01]  /*4950*/  IDP.4A.S8.S8 R34, R43, R34, R44 ;  /* 0x000000222b227226 */ /* 0x000fe2000000062c */
[----:B------:R-:W-:Y:S01]  /*4960*/  SHF.R.S32.HI R45, RZ, 0x6, R45 ;  /* 0x00000006ff2d7819 */ /* 0x000fe2000001142d */
[----:B------:R-:W-:Y:S01]  /*4970*/  IDP.4A.S8.S8 R26, R23, R25, R26 ;  /* 0x00000019171a7226 */ /* 0x000fe2000000061a */
[----:B------:R-:W-:Y:S01]  /*4980*/  LOP3.LUT R49, R49, 0xf, RZ, 0xc0, !PT ;  /* 0x0000000f31317812 */ /* 0x000fe200078ec0ff */
[----:B------:R-:W-:Y:S01]  /*4990*/  IDP.4A.S8.S8 R34, R42, R35, R34 ;  /* 0x000000232a227226 */ /* 0x000fe20000000622 */
[----:B------:R-:W-:Y:S01]  /*49a0*/  LOP3.LUT R24, R45, 0x3030303, RZ, 0xc0, !PT ;  /* 0x030303032d187812 */ /* 0x000fe200078ec0ff */
[----:B0-----:R-:W-:Y:S01]  /*49b0*/  IDP.4A.S8.S8 R40, R41, R28, R40 ;  /* 0x0000001c29287226 */ /* 0x001fe20000000628 */
[----:B------:R-:W-:Y:S01]  /*49c0*/  I2FP.F32.S32 R35, R50 ;  /* 0x0000003200237245 */ /* 0x000fe20000201400 */
[----:B------:R-:W-:Y:S01]  /*49d0*/  IDP.4A.S8.S8 R26, R23, R28, R26 ;  /* 0x0000001c171a7226 */ /* 0x000fe2000000061a */
[----:B------:R-:W-:Y:S01]  /*49e0*/  LOP3.LUT R51, R51, 0xf, RZ, 0xc0, !PT ;  /* 0x0000000f33337812 */ /* 0x000fe200078ec0ff */
[----:B------:R-:W-:Y:S01]  /*49f0*/  IMAD R34, R34, R49, RZ ;  /* 0x0000003122227224 */ /* 0x000fe200078e02ff */
[----:B------:R-:W-:Y:S01]  /*4a00*/  I2FP.F32.S32 R31, R31 ;  /* 0x0000001f001f7245 */ /* 0x000fe20000201400 */
[----:B------:R-:W-:Y:S01]  /*4a10*/  IDP.4A.S8.S8 R25, R24, R29, R40 ;  /* 0x0000001d18197226 */ /* 0x000fe20000000628 */
[----:B------:R-:W-:Y:S01]  /*4a20*/  I2FP.F32.S32 R24, R47 ;  /* 0x0000002f00187245 */ /* 0x000fe20000201400 */
[----:B------:R-:W-:-:S02]  /*4a30*/  IDP.4A.S8.S8 R26, R23, R29, R26 ;  /* 0x0000001d171a7226 */ /* 0x000fc4000000061a */
[C---:B------:R-:W-:Y:S01]  /*4a40*/  FMUL.FTZ R28, R38.reuse, R35 ;  /* 0x00000023261c7220 */ /* 0x040fe20000410000 */
[----:B------:R-:W-:Y:S01]  /*4a50*/  IMAD R25, R25, R51, R34 ;  /* 0x0000003319197224 */ /* 0x000fe200078e0222 */
[----:B------:R-:W-:Y:S02]  /*4a60*/  I2FP.F32.S32 R48, R48 ;  /* 0x0000003000307245 */ /* 0x000fe40000201400 */
[----:B------:R-:W-:Y:S01]  /*4a70*/  I2FP.F32.S32 R23, R26 ;  /* 0x0000001a00177245 */ /* 0x000fe20000201400 */
[----:B------:R-:W-:Y:S01]  /*4a80*/  FFMA.FTZ R29, R39, R24, -R28 ;  /* 0x00000018271d7223 */ /* 0x000fe2000001081c */
[----:B------:R-:W-:Y:S01]  /*4a90*/  FMUL.FTZ R26, R38, R31 ;  /* 0x0000001f261a7220 */ /* 0x000fe20000410000 */
[----:B------:R-:W-:Y:S02]  /*4aa0*/  I2FP.F32.S32 R24, R25 ;  /* 0x0000001900187245 */ /* 0x000fe40000201400 */
[----:B---3--:R-:W-:Y:S01]  /*4ab0*/  FFMA.FTZ R36, R29, R33, R36 ;  /* 0x000000211d247223 */ /* 0x008fe20000010024 */
[----:B------:R-:W-:Y:S01]  /*4ac0*/  FMUL.FTZ R23, R23, R38 ;  /* 0x0000002617177220 */ /* 0x000fe20000410000 */
[----:B------:R-:W-:-:S03]  /*4ad0*/  FFMA.FTZ R25, R39, R48, -R26 ;  /* 0x0000003027197223 */ /* 0x000fc6000001081a */
[----:B------:R-:W-:Y:S01]  /*4ae0*/  FFMA.FTZ R24, R24, R39, -R23 ;  /* 0x0000002718187223 */ /* 0x000fe20000010817 */
[----:B------:R-:W-:-:S04]  /*4af0*/  FFMA.FTZ R25, R25, R27, R36 ;  /* 0x0000001b19197223 */ /* 0x000fc80000010024 */
[----:B------:R-:W-:Y:S01]  /*4b00*/  FFMA.FTZ R36, R24, R37, R25 ;  /* 0x0000002518247223 */ /* 0x000fe20000010019 */
[----:B------:R-:W-:Y:S06]  /*4b10*/  BAR.SYNC.DEFER_BLOCKING 0x0 ;  /* 0x0000000000007b1d */ /* 0x000fec0000010000 */
.L_x_336:
[----:B------:R-:W-:-:S04]  /*4b20*/  UIADD3 UR4, UR4, 0x2, URZ ;  /* 0x0000000204047890 */ /* 0x000fc8000fffe03f */
[----:B------:R-:W-:-:S06]  /*4b30*/  UISETP.GE.AND UP0, UPT, UR4, UR12, UPT ;  /* 0x0000000c0400728c */ /* 0x000fcc000bf06270 */
[----:B------:R-:W-:-:S13]  /*4b40*/  PLOP3.LUT P0, PT, PT, PT, UP0, 0x80, 0x0 ;  /* 0x000000000000781c */ /* 0x000fda0003f0f008 */
[----:B------:R-:W-:Y:S05]  /*4b50*/  @!P0 BRA `(.L_x_337) ;  /* 0xffffffbc00248947 */ /* 0x000fea000383ffff */
.L_x_335:
        /* <DEDUP_REMOVED lines=17> */
.L_x_338:
        /* <DEDUP_REMOVED lines=9> */
.L_x_1268:


//--------------------- .text._Z8moe_q8_0IN3c108BFloat16ELb1EEvPKvS3_PT_PKiS7_S7_iiiiiii --------------------------
	.section	.text._Z8moe_q8_0IN3c108BFloat16ELb1EEvPKvS3_PT_PKiS7_S7_iiiiiii,"ax",@progbits
	.align	128
.text._Z8moe_q8_0IN3c108BFloat16ELb1EEvPKvS3_PT_PKiS7_S7_iiiiiii:
        .type           _Z8moe_q8_0IN3c108BFloat16ELb1EEvPKvS3_PT_PKiS7_S7_iiiiiii,@function
        .size           _Z8moe_q8_0IN3c108BFloat16ELb1EEvPKvS3_PT_PKiS7_S7_iiiiiii,(.L_x_1269 - _Z8moe_q8_0IN3c108BFloat16ELb1EEvPKvS3_PT_PKiS7_S7_iiiiiii)
        .other          _Z8moe_q8_0IN3c108BFloat16ELb1EEvPKvS3_PT_PKiS7_S7_iiiiiii,@"STO_CUDA_ENTRY STV_DEFAULT"
_Z8moe_q8_0IN3c108BFloat16ELb1EEvPKvS3_PT_PKiS7_S7_iiiiiii:
        /* <DEDUP_REMOVED lines=30> */
[----:B------:R-:W-:Y:S01]  /*01e0*/  USHF.R.S32.HI UR11, URZ, 0x5, UR6 ;  /* 0x000000053f0b7899 */ /* 0x000fe20008011406 */
[C---:B------:R-:W-:Y:S01]  /*01f0*/  IMAD.SHL.U32 R13, R3.reuse, 0x4, RZ ;  /* 0x00000004030d7824 */ /* 0x040fe200078e00ff */
[----:B------:R-:W-:Y:S01]  /*0200*/  UIMAD UR4, UR4, UR7, URZ ;  /* 0x00000007040472a4 */ /* 0x000fe2000f8e023f */
[----:B------:R-:W-:Y:S01]  /*0210*/  SHF.L.U32 R37, R3, 0x5, RZ ;  /* 0x0000000503257819 */ /* 0x000fe200000006ff */
[----:B------:R-:W-:Y:S01]  /*0220*/  ULDC.64 UR8, c[0x0][0x210] ;  /* 0x0000840000087ab9 */ /* 0x000fe20000000a00 */
[----:B------:R-:W-:Y:S01]  /*0230*/  UMOV UR6, 0x400 ;  /* 0x0000040000067882 */ /* 0x000fe20000000000 */
[----:B------:R-:W2:Y:S01]  /*0240*/  LDC R0, c[0x0][0x248] ;  /* 0x00009200ff007b82 */ /* 0x000ea20000000800 */
[----:B------:R-:W-:Y:S01]  /*0250*/  UIADD3 UR13, UP0, UR4, UR8, URZ ;  /* 0x00000008040d7290 */ /* 0x000fe2000ff1e03f */
[----:B------:R-:W-:Y:S01]  /*0260*/  MOV R42, RZ ;  /* 0x000000ff002a7202 */ /* 0x000fe20000000f00 */
[----:B------:R-:W-:-:S02]  /*0270*/  UIADD3 UR8, UR6, 0x1290, URZ ;  /* 0x0000129006087890 */ /* 0x000fc4000fffe03f */
[----:B------:R-:W-:Y:S02]  /*0280*/  ULEA.HI.X.SX32 UR14, UR4, UR9, 0x1, UP0 ;  /* 0x00000009040e7291 */ /* 0x000fe400080f0e3f */
[----:B------:R-:W-:Y:S01]  /*0290*/  UIADD3 UR9, UR6, 0x1490, URZ ;  /* 0x0000149006097890 */ /* 0x000fe2000fffe03f */
[----:B------:R-:W3:Y:S01]  /*02a0*/  S2UR UR10, SR_CgaCtaId ;  /* 0x00000000000a79c3 */ /* 0x000ee20000008800 */
[----:B------:R-:W-:Y:S01]  /*02b0*/  ULDC UR15, c[0x0][0x250] ;  /* 0x00009400000f7ab9 */ /* 0x000fe20000000800 */
[----:B------:R-:W-:Y:S01]  /*02c0*/  UMOV UR4, URZ ;  /* 0x0000003f00047c82 */ /* 0x000fe20008000000 */
[----:B------:R-:W-:-:S04]  /*02d0*/  USHF.R.S32.HI UR12, URZ, 0x1f, UR15 ;  /* 0x0000001f3f0c7899 */ /* 0x000fc8000801140f */
[----:B------:R-:W-:Y:S02]  /*02e0*/  ULEA.HI UR12, UR12, UR15, URZ, 0x5 ;  /* 0x0000000f0c0c7291 */ /* 0x000fe4000f8f283f */
[----:B-1----:R-:W-:Y:S02]  /*02f0*/  USHF.L.U32 UR5, UR5, 0x5, URZ ;  /* 0x0000000505057899 */ /* 0x002fe4000800063f */
[----:B------:R-:W-:Y:S02]  /*0300*/  USHF.R.S32.HI UR12, URZ, 0x5, UR12 ;  /* 0x000000053f0c7899 */ /* 0x000fe4000801140c */
[----:B------:R-:W-:Y:S01]  /*0310*/  ULOP3.LUT UR7, URZ, UR5, URZ, 0x33, !UPT ;  /* 0x000000053f077292 */ /* 0x000fe2000f8e333f */
[----:B0-----:R-:W-:Y:S01]  /*0320*/  SHF.R.S32.HI R5, RZ, 0x1f, R20 ;  /* 0x0000001fff057819 */ /* 0x001fe20000011414 */
[----:B------:R-:W-:Y:S01]  /*0330*/  UIMAD UR5, UR5, UR11, URZ ;  /* 0x0000000b050572a4 */ /* 0x000fe2000f8e023f */
[----:B------:R-:W-:Y:S01]  /*0340*/  LOP3.LUT R6, R20, 0x3, RZ, 0xc0, !PT ;  /* 0x0000000314067812 */ /* 0x000fe200078ec0ff */
[----:B------:R-:W-:Y:S01]  /*0350*/  ULDC UR15, c[0x0][0x244] ;  /* 0x00009100000f7ab9 */ /* 0x000fe20000000800 */
[----:B------:R-:W-:Y:S01]  /*0360*/  LEA.HI R2, R5, R20, RZ, 0x2 ;  /* 0x0000001405027211 */ /* 0x000fe200078f10ff */
[----:B--2---:R-:W-:Y:S01]  /*0370*/  VIADD R0, R0, UR7 ;  /* 0x0000000700007c36 */ /* 0x004fe20008000000 */
[----:B------:R-:W-:Y:S01]  /*0380*/  LOP3.LUT R36, R13, 0xfffffffc, R6, 0xe2, !PT ;  /* 0xfffffffc0d247812 */ /* 0x000fe200078ee206 */
[----:B------:R-:W-:Y:S01]  /*0390*/  UIADD3 UR7, UR6, 0x1080, URZ ;  /* 0x0000108006077890 */ /* 0x000fe2000fffe03f */
[----:B------:R-:W-:Y:S01]  /*03a0*/  SHF.R.S32.HI R4, RZ, 0x2, R2 ;  /* 0x00000002ff047819 */ /* 0x000fe20000011402 */
[----:B---3--:R-:W-:Y:S01]  /*03b0*/  ULEA UR6, UR10, UR6, 0x18 ;  /* 0x000000060a067291 */ /* 0x008fe2000f8ec03f */
[----:B------:R-:W-:Y:S01]  /*03c0*/  LOP3.LUT R7, R2, 0xfffffffc, RZ, 0xc0, !PT ;  /* 0xfffffffc02077812 */ /* 0x000fe200078ec0ff */
[----:B------:R-:W-:Y:S01]  /*03d0*/  ULEA UR9, UR10, UR9, 0x18 ;  /* 0x000000090a097291 */ /* 0x000fe2000f8ec03f */
[----:B------:R-:W-:Y:S01]  /*03e0*/  LEA R9, R3, R4, 0x3 ;  /* 0x0000000403097211 */ /* 0x000fe200078e18ff */
[----:B------:R-:W-:Y:S01]  /*03f0*/  ULEA UR7, UR10, UR7, 0x18 ;  /* 0x000000070a077291 */ /* 0x000fe2000f8ec03f */
[----:B------:R-:W-:Y:S01]  /*0400*/  IADD3 R2, -R7, R20, RZ ;  /* 0x0000001407027210 */ /* 0x000fe20007ffe1ff */
[----:B------:R-:W-:Y:S01]  /*0410*/  ULEA UR8, UR10, UR8, 0x18 ;  /* 0x000000080a087291 */ /* 0x000fe2000f8ec03f */
[----:B------:R-:W-:-:S02]  /*0420*/  VIMNMX R9, R0, R9, PT ;  /* 0x0000000900097248 */ /* 0x000fc40003fe0100 */
[----:B------:R-:W-:Y:S01]  /*0430*/  SHF.R.S32.HI R6, RZ, 0x1f, R2 ;  /* 0x0000001fff067819 */ /* 0x000fe20000011402 */
[----:B------:R-:W-:Y:S01]  /*0440*/  ULDC UR10, c[0x0][0x24c] ;  /* 0x00009300000a7ab9 */ /* 0x000fe20000000800 */
[----:B------:R-:W-:Y:S01]  /*0450*/  SHF.R.S32.HI R4, RZ, 0x1f, R9 ;  /* 0x0000001fff047819 */ /* 0x000fe20000011409 */
[----:B------:R-:W-:Y:S01]  /*0460*/  IMAD R11, R9, UR11, RZ ;  /* 0x0000000b090b7c24 */ /* 0x000fe2000f8e02ff */
[----:B------:R-:W-:Y:S02]  /*0470*/  LEA.HI R40, R5, R20, RZ, 0x3 ;  /* 0x0000001405287211 */ /* 0x000fe400078f18ff */
[----:B------:R-:W-:Y:S02]  /*0480*/  LEA.HI R13, R4, R9, RZ, 0x3 ;  /* 0x00000009040d7211 */ /* 0x000fe400078f18ff */
[----:B------:R-:W-:Y:S02]  /*0490*/  IADD3 R7, P0, R2, R11, RZ ;  /* 0x0000000b02077210 */ /* 0x000fe40007f1e0ff */
[----:B------:R-:W-:-:S02]  /*04a0*/  LEA.HI.SX32 R2, R13, R2, 0x1d ;  /* 0x000000020d027211 */ /* 0x000fc400078feaff */
[----:B------:R-:W-:Y:S01]  /*04b0*/  LEA.HI.X.SX32 R6, R11, R6, 0x1, P0 ;  /* 0x000000060b067211 */ /* 0x000fe200000f0eff */
[----:B------:R-:W-:Y:S01]  /*04c0*/  IMAD.MOV.U32 R11, RZ, RZ, 0x84 ;  /* 0x00000084ff0b7424 */ /* 0x000fe200078e00ff */
[----:B------:R-:W-:Y:S01]  /*04d0*/  SHF.R.S32.HI R40, RZ, 0x3, R40 ;  /* 0x00000003ff287819 */ /* 0x000fe20000011428 */
[----:B------:R-:W-:Y:S01]  /*04e0*/  IMAD R39, R9, 0x4, R2 ;  /* 0x0000000409277824 */ /* 0x000fe200078e0202 */
[C-C-:B------:R-:W-:Y:S01]  /*04f0*/  VIADDMNMX R21, R3.reuse, 0x18, R0.reuse, PT ;  /* 0x0000001803157846 */ /* 0x140fe20003800100 */
[C---:B------:R-:W-:Y:S01]  /*0500*/  IMAD.SHL.U32 R9, R20.reuse, 0x4, RZ ;  /* 0x0000000414097824 */ /* 0x040fe200078e00ff */
[C-C-:B------:R-:W-:Y:S01]  /*0510*/  VIADDMNMX R13, R3.reuse, 0x8, R0.reuse, PT ;  /* 0x00000008030d7846 */ /* 0x140fe20003800100 */
[----:B------:R-:W-:Y:S01]  /*0520*/  IMAD R5, R20, R11, UR6 ;  /* 0x0000000614057e24 */ /* 0x000fe2000f8e020b */
[----:B------:R-:W-:Y:S01]  /*0530*/  VIADDMNMX R11, R3, 0x4, R0, PT ;  /* 0x00000004030b7846 */ /* 0x000fe20003800100 */
[----:B------:R-:W-:Y:S01]  /*0540*/  IMAD R23, R21, UR11, RZ ;  /* 0x0000000b15177c24 */ /* 0x000fe2000f8e02ff */
[----:B------:R-:W-:Y:S01]  /*0550*/  LOP3.LUT R38, R9, 0x1c, RZ, 0xc0, !PT ;  /* 0x0000001c09267812 */ /* 0x000fe200078ec0ff */
[--C-:B------:R-:W-:Y:S01]  /*0560*/  IMAD R22, R21, 0x21, R20.reuse ;  /* 0x0000002115167824 */ /* 0x100fe200078e0214 */
[----:B------:R-:W-:Y:S01]  /*0570*/  IADD3 R2, R40, R9, RZ ;  /* 0x0000000928027210 */ /* 0x000fe20007ffe0ff */
[--C-:B------:R-:W-:Y:S01]  /*0580*/  IMAD R32, R11, 0x21, R20.reuse ;  /* 0x000000210b207824 */ /* 0x100fe200078e0214 */
[----:B------:R-:W-:Y:S01]  /*0590*/  VIMNMX R9, R0, R3, PT ;  /* 0x0000000300097248 */ /* 0x000fe20003fe0100 */
[----:B------:R-:W-:Y:S01]  /*05a0*/  IMAD R30, R13, 0x21, R20 ;  /* 0x000000210d1e7824 */ /* 0x000fe200078e0214 */
[--C-:B------:R-:W-:Y:S01]  /*05b0*/  VIADDMNMX R15, R3, 0xc, R0.reuse, PT ;  /* 0x0000000c030f7846 */ /* 0x100fe20003800100 */
[----:B------:R-:W-:Y:S01]  /*05c0*/  IMAD R33, R11, UR11, RZ ;  /* 0x0000000b0b217c24 */ /* 0x000fe2000f8e02ff */
[----:B------:R-:W-:Y:S01]  /*05d0*/  VIADDMNMX R17, R3, 0x10, R0, PT ;  /* 0x0000001003117846 */ /* 0x000fe20003800100 */
[----:B------:R-:W-:Y:S01]  /*05e0*/  IMAD R34, R9, 0x21, R20 ;  /* 0x0000002109227824 */ /* 0x000fe200078e0214 */
[----:B------:R-:W-:Y:S01]  /*05f0*/  VIADDMNMX R19, R3, 0x14, R0, PT ;  /* 0x0000001403137846 */ /* 0x000fe20003800100 */
[----:B------:R-:W-:Y:S01]  /*0600*/  IMAD R28, R15, 0x21, R20 ;  /* 0x000000210f1c7824 */ /* 0x000fe200078e0214 */
[----:B------:R-:W-:Y:S01]  /*0610*/  VIADDMNMX R43, R3, 0x1c, R0, PT ;  /* 0x0000001c032b7846 */ /* 0x000fe20003800100 */
[--C-:B------:R-:W-:Y:S01]  /*0620*/  IMAD R26, R17, 0x21, R20.reuse ;  /* 0x00000021111a7824 */ /* 0x100fe200078e0214 */
[--C-:B------:R-:W-:Y:S01]  /*0630*/  LOP3.LUT R37, R37, 0xffffffe0, R20.reuse, 0xe2, !PT ;  /* 0xffffffe025257812 */ /* 0x100fe200078ee214 */
[--C-:B------:R-:W-:Y:S01]  /*0640*/  IMAD R24, R19, 0x21, R20.reuse ;  /* 0x0000002113187824 */ /* 0x100fe200078e0214 */
[----:B------:R-:W-:Y:S01]  /*0650*/  LEA R4, R3, UR9, 0x4 ;  /* 0x0000000903047c11 */ /* 0x000fe2000f8e20ff */
[----:B------:R-:W-:Y:S01]  /*0660*/  IMAD R21, R43, 0x21, R20 ;  /* 0x000000212b157824 */ /* 0x000fe200078e0214 */
[----:B------:R-:W-:Y:S01]  /*0670*/  LEA R37, R37, UR8, 0x2 ;  /* 0x0000000825257c11 */ /* 0x000fe2000f8e10ff */
[----:B------:R-:W-:Y:S01]  /*0680*/  IMAD R35, R9, UR11, RZ ;  /* 0x0000000b09237c24 */ /* 0x000fe2000f8e02ff */
        /* <DEDUP_REMOVED lines=10> */
[----:B------:R-:W-:-:S02]  /*0730*/  LEA R30, R30, UR6, 0x2 ;  /* 0x000000061e1e7c11 */ /* 0x000fc4000f8e10ff */
[----:B------:R-:W-:Y:S02]  /*0740*/  LEA R28, R28, UR6, 0x2 ;  /* 0x000000061c1c7c11 */ /* 0x000fe4000f8e10ff */
[----:B------:R-:W-:Y:S02]  /*0750*/  LEA R26, R26, UR6, 0x2 ;  /* 0x000000061a1a7c11 */ /* 0x000fe4000f8e10ff */
[----:B------:R-:W-:Y:S02]  /*0760*/  LEA R24, R24, UR6, 0x2 ;  /* 0x0000000618187c11 */ /* 0x000fe4000f8e10ff */
[----:B------:R-:W-:Y:S02]  /*0770*/  LEA R22, R22, UR6, 0x2 ;  /* 0x0000000616167c11 */ /* 0x000fe4000f8e10ff */
[----:B------:R-:W-:Y:S02]  /*0780*/  LEA R21, R21, UR6, 0x2 ;  /* 0x0000000615157c11 */ /* 0x000fe4000f8e10ff */
[----:B------:R-:W-:-:S07]  /*0790*/  LEA R39, R39, UR7, 0x2 ;  /* 0x0000000727277c11 */ /* 0x000fce000f8e10ff */
.L_x_345:
[----:B------:R-:W-:Y:S01]  /*07a0*/  USHF.R.S32.HI UR6, URZ, 0x1f, UR4 ;  /* 0x0000001f3f067899 */ /* 0x000fe20008011404 */
[----:B------:R-:W-:Y:S01]  /*07b0*/  SHF.R.S32.HI R9, RZ, 0x1f, R20 ;  /* 0x0000001fff097819 */ /* 0x000fe20000011414 */
[----:B------:R-:W-:Y:S01]  /*07c0*/  UIADD3 UR9, UP0, UR5, UR4, URZ ;  /* 0x0000000405097290 */ /* 0x000fe2000ff1e03f */
[----:B------:R-:W-:Y:S01]  /*07d0*/  IMAD.MOV.U32 R11, RZ, RZ, 0x22 ;  /* 0x00000022ff0b7424 */ /* 0x000fe200078e00ff */
[----:B------:R-:W-:Y:S01]  /*07e0*/  UMOV UR7, UR14 ;  /* 0x0000000e00077c82 */ /* 0x000fe20008000000 */
[----:B------:R-:W-:Y:S01]  /*07f0*/  LEA.HI R13, R9, R20, RZ, 0x3 ;  /* 0x00000014090d7211 */ /* 0x000fe200078f18ff */
[----:B------:R-:W-:Y:S02]  /*0800*/  ULEA.HI.X.SX32 UR8, UR5, UR6, 0x1, UP0 ;  /* 0x0000000605087291 */ /* 0x000fe400080f0e3f */
[----:B------:R-:W-:Y:S01]  /*0810*/  IADD3 R14, P0, R40, UR9, RZ ;  /* 0x00000009280e7c10 */ /* 0x000fe2000ff1e0ff */
[----:B------:R-:W-:Y:S01]  /*0820*/  UMOV UR6, UR13 ;  /* 0x0000000d00067c82 */ /* 0x000fe20008000000 */
[----:B------:R-:W-:-:S02]  /*0830*/  LOP3.LUT R13, R13, 0xfffffff8, RZ, 0xc0, !PT ;  /* 0xfffffff80d0d7812 */ /* 0x000fc400078ec0ff */
[----:B0-----:R-:W-:Y:S02]  /*0840*/  LEA.HI.X.SX32 R12, R40, UR8, 0x1, P0 ;  /* 0x00000008280c7c11 */ /* 0x001fe400080f0eff */
[----:B------:R-:W-:Y:S01]  /*0850*/  IADD3 R10, P0, R35, R14, RZ ;  /* 0x0000000e230a7210 */ /* 0x000fe20007f1e0ff */
[----:B------:R-:W-:-:S03]  /*0860*/  IMAD.IADD R13, R20, 0x1, -R13 ;  /* 0x00000001140d7824 */ /* 0x000fc600078e0a0d */
[----:B------:R-:W-:Y:S01]  /*0870*/  LEA.HI.X.SX32 R8, R35, R12, 0x1, P0 ;  /* 0x0000000c23087211 */ /* 0x000fe200000f0eff */
[----:B------:R-:W-:-:S04]  /*0880*/  IMAD.WIDE.U32 R10, R10, R11, UR6 ;  /* 0x000000060a0a7e25 */ /* 0x000fc8000f8e000b */
[----:B------:R-:W-:-:S05]  /*0890*/  IMAD R9, R8, 0x22, RZ ;  /* 0x0000002208097824 */ /* 0x000fca00078e02ff */
[----:B------:R-:W-:Y:S01]  /*08a0*/  IADD3 R11, R11, R9, RZ ;  /* 0x000000090b0b7210 */ /* 0x000fe20007ffe0ff */
[----:B------:R-:W-:Y:S01]  /*08b0*/  HFMA2.MMA R9, -RZ, RZ, 0, 2.02655792236328125e-06 ;  /* 0x00000022ff097435 */ /* 0x000fe200000001ff */
[----:B------:R-:W-:Y:S01]  /*08c0*/  IADD3 R8, P0, R33, R14, RZ ;  /* 0x0000000e21087210 */ /* 0x000fe20007f1e0ff */
[----:B------:R-:W-:-:S03]  /*08d0*/  IMAD.WIDE R10, R13, 0x4, R10 ;  /* 0x000000040d0a7825 */ /* 0x000fc600078e020a */
[----:B------:R-:W-:Y:S02]  /*08e0*/  LEA.HI.X.SX32 R15, R33, R12, 0x1, P0 ;  /* 0x0000000c210f7211 */ /* 0x000fe400000f0eff */
[----:B------:R-:W2:Y:S04]  /*08f0*/  LDG.E.U16.CONSTANT R44, desc[UR16][R10.64+0x2] ;  /* 0x000002100a2c7981 */ /* 0x000ea8000c1e9500 */
[----:B------:R0:W2:Y:S01]  /*0900*/  LDG.E.U16.CONSTANT R19, desc[UR16][R10.64+0x4] ;  /* 0x000004100a137981 */ /* 0x0000a2000c1e9500 */
[----:B------:R-:W-:-:S04]  /*0910*/  IMAD.WIDE.U32 R8, R8, R9, UR6 ;  /* 0x0000000608087e25 */ /* 0x000fc8000f8e0009 */
[----:B------:R-:W-:-:S04]  /*0920*/  IMAD R15, R15, 0x22, RZ ;  /* 0x000000220f0f7824 */ /* 0x000fc800078e02ff */
[----:B------:R-:W-:Y:S01]  /*0930*/  IMAD.IADD R9, R9, 0x1, R15 ;  /* 0x0000000109097824 */ /* 0x000fe200078e020f */
[----:B0-----:R-:W-:Y:S02]  /*0940*/  IADD3 R10, P0, R31, R14, RZ ;  /* 0x0000000e1f0a7210 */ /* 0x001fe40007f1e0ff */
[----:B------:R-:W-:Y:S01]  /*0950*/  MOV R11, 0x22 ;  /* 0x00000022000b7802 */ /* 0x000fe20000000f00 */
[----:B------:R-:W-:Y:S01]  /*0960*/  IMAD.WIDE R8, R13, 0x4, R8 ;  /* 0x000000040d087825 */ /* 0x000fe200078e0208 */
[----:B------:R-:W-:-:S03]  /*0970*/  LEA.HI.X.SX32 R17, R31, R12, 0x1, P0 ;  /* 0x0000000c1f117211 */ /* 0x000fc600000f0eff */
[----:B------:R-:W-:Y:S01]  /*0980*/  IMAD.WIDE.U32 R10, R10, R11, UR6 ;  /* 0x000000060a0a7e25 */ /* 0x000fe2000f8e000b */
[----:B------:R-:W3:Y:S03]  /*0990*/  LDG.E.U16.CONSTANT R15, desc[UR16][R8.64+0x2] ;  /* 0x00000210080f7981 */ /* 0x000ee6000c1e9500 */
[----:B------:R-:W-:Y:S01]  /*09a0*/  IMAD R17, R17, 0x22, RZ ;  /* 0x0000002211117824 */ /* 0x000fe200078e02ff */
[----:B------:R0:W3:Y:S03]  /*09b0*/  LDG.E.U16.CONSTANT R16, desc[UR16][R8.64+0x4] ;  /* 0x0000041008107981 */ /* 0x0000e6000c1e9500 */
[----:B------:R-:W-:Y:S02]  /*09c0*/  IMAD.IADD R11, R11, 0x1, R17 ;  /* 0x000000010b0b7824 */ /* 0x000fe400078e0211 */
[----:B------:R-:W-:-:S05]  /*09d0*/  IMAD.WIDE R10, R13, 0x4, R10 ;  /* 0x000000040d0a7825 */ /* 0x000fca00078e020a */
[----:B------:R-:W4:Y:S04]  /*09e0*/  LDG.E.U16.CONSTANT R17, desc[UR16][R10.64+0x2] ;  /* 0x000002100a117981 */ /* 0x000f28000c1e9500 */
[----:B------:R1:W4:Y:S01]  /*09f0*/  LDG.E.U16.CONSTANT R18, desc[UR16][R10.64+0x4] ;  /* 0x000004100a127981 */ /* 0x000322000c1e9500 */
[----:B0-----:R-:W-:Y:S01]  /*0a00*/  HFMA2.MMA R9, -RZ, RZ, 0, 2.02655792236328125e-06 ;  /* 0x00000022ff097435 */ /* 0x001fe200000001ff */
[----:B------:R-:W-:-:S04]  /*0a10*/  IADD3 R8, P0, R29, R14, RZ ;  /* 0x0000000e1d087210 */ /* 0x000fc80007f1e0ff */
[----:B------:R-:W-:-:S05]  /*0a20*/  LEA.HI.X.SX32 R43, R29, R12, 0x1, P0 ;  /* 0x0000000c1d2b7211 */ /* 0x000fca00000f0eff */
[----:B------:R-:W-:-:S04]  /*0a30*/  IMAD.WIDE.U32 R8, R8, R9, UR6 ;  /* 0x0000000608087e25 */ /* 0x000fc8000f8e0009 */
[----:B------:R-:W-:-:S04]  /*0a40*/  IMAD R43, R43, 0x22, RZ ;  /* 0x000000222b2b7824 */ /* 0x000fc800078e02ff */
[----:B------:R-:W-:Y:S02]  /*0a50*/  IMAD.IADD R9, R9, 0x1, R43 ;  /* 0x0000000109097824 */ /* 0x000fe400078e022b */
[----:B-1----:R-:W-:-:S05]  /*0a60*/  IMAD.WIDE R10, R13, 0x4, R8 ;  /* 0x000000040d0a7825 */ /* 0x002fca00078e0208 */
[----:B------:R-:W4:Y:S04]  /*0a70*/  LDG.E.U16.CONSTANT R43, desc[UR16][R10.64+0x2] ;  /* 0x000002100a2b7981 */ /* 0x000f28000c1e9500 */
[----:B------:R2:W4:Y:S01]  /*0a80*/  LDG.E.U16.CONSTANT R45, desc[UR16][R10.64+0x4] ;  /* 0x000004100a2d7981 */ /* 0x000522000c1e9500 */
[----:B------:R-:W-:Y:S02]  /*0a90*/  IADD3 R8, P0, R27, R14, RZ ;  /* 0x0000000e1b087210 */ /* 0x000fe40007f1e0ff */
[----:B------:R-:W-:-:S05]  /*0aa0*/  MOV R9, 0x22 ;  /* 0x0000002200097802 */ /* 0x000fca0000000f00 */
[----:B------:R-:W-:Y:S01]  /*0ab0*/  IMAD.WIDE.U32 R8, R8, R9, UR6 ;  /* 0x0000000608087e25 */ /* 0x000fe2000f8e0009 */
[----:B--2---:R-:W-:Y:S02]  /*0ac0*/  PRMT R11, R44, 0x5410, R19 ;  /* 0x000054102c0b7816 */ /* 0x004fe40000000013 */
[----:B------:R-:W-:-:S03]  /*0ad0*/  LEA.HI.X.SX32 R19, R27, R12, 0x1, P0 ;  /* 0x0000000c1b137211 */ /* 0x000fc600000f0eff */
[----:B------:R0:W-:Y:S02]  /*0ae0*/  STS [R34], R11 ;  /* 0x0000000b22007388 */ /* 0x0001e40000000800 */
[----:B------:R-:W-:-:S04]  /*0af0*/  IMAD R19, R19, 0x22, RZ ;  /* 0x0000002213137824 */ /* 0x000fc800078e02ff */
[----:B------:R-:W-:Y:S01]  /*0b00*/  IMAD.IADD R9, R9, 0x1, R19 ;  /* 0x0000000109097824 */ /* 0x000fe200078e0213 */
[----:B------:R-:W-:Y:S01]  /*0b10*/  IADD3 R10, P0, R25, R14, RZ ;  /* 0x0000000e190a7210 */ /* 0x000fe20007f1e0ff */
[----:B------:R-:W-:Y:S01]  /*0b20*/  IMAD.WIDE R8, R13, 0x4, R8 ;  /* 0x000000040d087825 */ /* 0x000fe200078e0208 */
[----:B0-----:R-:W-:-:S04]  /*0b30*/  HFMA2.MMA R11, -RZ, RZ, 0, 2.02655792236328125e-06 ;  /* 0x00000022ff0b7435 */ /* 0x001fc800000001ff */
[----:B------:R-:W2:Y:S04]  /*0b40*/  LDG.E.U16.CONSTANT R19, desc[UR16][R8.64+0x2] ;  /* 0x0000021008137981 */ /* 0x000ea8000c1e9500 */
[----:B------:R3:W2:Y:S02]  /*0b50*/  LDG.E.U16.CONSTANT R44, desc[UR16][R8.64+0x4] ;  /* 0x00000410082c7981 */ /* 0x0006a4000c1e9500 */
[----:B------:R-:W-:Y:S01]  /*0b60*/  IMAD.WIDE.U32 R10, R10, R11, UR6 ;  /* 0x000000060a0a7e25 */ /* 0x000fe2000f8e000b */
[----:B---3--:R-:W-:Y:S02]  /*0b70*/  PRMT R9, R15, 0x5410, R16 ;  /* 0x000054100f097816 */ /* 0x008fe40000000010 */
[----:B------:R-:W-:Y:S02]  /*0b80*/  LEA.HI.X.SX32 R15, R25, R12, 0x1, P0 ;  /* 0x0000000c190f7211 */ /* 0x000fe400000f0eff */
[----:B------:R-:W-:Y:S01]  /*0b90*/  IADD3 R8, P0, R23, R14, RZ ;  /* 0x0000000e17087210 */ /* 0x000fe20007f1e0ff */
[----:B------:R0:W-:Y:S01]  /*0ba0*/  STS [R32], R9 ;  /* 0x0000000920007388 */ /* 0x0001e20000000800 */
[----:B----4-:R-:W-:Y:S01]  /*0bb0*/  PRMT R17, R17, 0x5410, R18 ;  /* 0x0000541011117816 */ /* 0x010fe20000000012 */
[----:B------:R-:W-:Y:S01]  /*0bc0*/  IMAD R15, R15, 0x22, RZ ;  /* 0x000000220f0f7824 */ /* 0x000fe200078e02ff */
[----:B------:R-:W-:-:S03]  /*0bd0*/  LEA.HI.X.SX32 R18, R23, R12, 0x1, P0 ;  /* 0x0000000c17127211 */ /* 0x000fc600000f0eff */
[----:B------:R-:W-:Y:S01]  /*0be0*/  IMAD.IADD R11, R11, 0x1, R15 ;  /* 0x000000010b0b7824 */ /* 0x000fe200078e020f */
[----:B0-----:R-:W-:Y:S01]  /*0bf0*/  MOV R9, 0x22 ;  /* 0x0000002200097802 */ /* 0x001fe20000000f00 */
[----:B------:R-:W-:Y:S02]  /*0c00*/  IMAD R18, R18, 0x22, RZ ;  /* 0x0000002212127824 */ /* 0x000fe400078e02ff */
[----:B------:R-:W-:-:S04]  /*0c10*/  IMAD.WIDE R10, R13, 0x4, R10 ;  /* 0x000000040d0a7825 */ /* 0x000fc800078e020a */
[----:B------:R-:W-:Y:S01]  /*0c20*/  IMAD.WIDE.U32 R8, R8, R9, UR6 ;  /* 0x0000000608087e25 */ /* 0x000fe2000f8e0009 */
[----:B------:R-:W3:Y:S03]  /*0c30*/  LDG.E.U16.CONSTANT R15, desc[UR16][R10.64+0x2] ;  /* 0x000002100a0f7981 */ /* 0x000ee6000c1e9500 */
[----:B------:R-:W-:Y:S01]  /*0c40*/  IMAD.IADD R9, R9, 0x1, R18 ;  /* 0x0000000109097824 */ /* 0x000fe200078e0212 */
[----:B------:R0:W3:Y:S01]  /*0c50*/  LDG.E.U16.CONSTANT R16, desc[UR16][R10.64+0x4] ;  /* 0x000004100a107981 */ /* 0x0000e2000c1e9500 */
[----:B------:R-:W-:-:S03]  /*0c60*/  IMAD.WIDE R8, R13, 0x4, R8 ;  /* 0x000000040d087825 */ /* 0x000fc600078e0208 */
[----:B------:R1:W-:Y:S01]  /*0c70*/  STS [R30], R17 ;  /* 0x000000111e007388 */ /* 0x0003e20000000800 */
[----:B0-----:R-:W-:Y:S01]  /*0c80*/  HFMA2.MMA R11, -RZ, RZ, 0, 2.02655792236328125e-06 ;  /* 0x00000022ff0b7435 */ /* 0x001fe200000001ff */
[C---:B------:R-:W-:Y:S02]  /*0c90*/  IADD3 R10, P0, R0.reuse, R14, RZ ;  /* 0x0000000e000a7210 */ /* 0x040fe40007f1e0ff */
[----:B------:R-:W4:Y:S02]  /*0ca0*/  LDG.E.U16.CONSTANT R14, desc[UR16][R8.64+0x2] ;  /* 0x00000210080e7981 */ /* 0x000f24000c1e9500 */
[----:B------:R-:W-:Y:S02]  /*0cb0*/  LEA.HI.X.SX32 R12, R0, R12, 0x1, P0 ;  /* 0x0000000c000c7211 */ /* 0x000fe400000f0eff */
[----:B-1----:R0:W4:Y:S03]  /*0cc0*/  LDG.E.U16.CONSTANT R17, desc[UR16][R8.64+0x4] ;  /* 0x0000041008117981 */ /* 0x002126000c1e9500 */
[----:B------:R-:W-:-:S04]  /*0cd0*/  IMAD.WIDE.U32 R10, R10, R11, UR6 ;  /* 0x000000060a0a7e25 */ /* 0x000fc8000f8e000b */
[----:B------:R-:W-:Y:S01]  /*0ce0*/  IMAD R12, R12, 0x22, RZ ;  /* 0x000000220c0c7824 */ /* 0x000fe200078e02ff */
[----:B0-----:R-:W-:-:S03]  /*0cf0*/  IADD3 R8, P0, R7, UR9, RZ ;  /* 0x0000000907087c10 */ /* 0x001fc6000ff1e0ff */
[----:B------:R-:W-:Y:S01]  /*0d00*/  IMAD.IADD R11, R11, 0x1, R12 ;  /* 0x000000010b0b7824 */ /* 0x000fe200078e020c */
[----:B------:R-:W-:Y:S02]  /*0d10*/  MOV R9, 0x22 ;  /* 0x0000002200097802 */ /* 0x000fe40000000f00 */
[----:B------:R-:W-:Y:S01]  /*0d20*/  IADD3.X R18, R6, UR8, RZ, P0, !PT ;  /* 0x0000000806127c10 */ /* 0x000fe200087fe4ff */
[----:B------:R-:W-:Y:S01]  /*0d30*/  IMAD.WIDE R10, R13, 0x4, R10 ;  /* 0x000000040d0a7825 */ /* 0x000fe200078e020a */
[----:B------:R-:W-:-:S03]  /*0d40*/  PRMT R43, R43, 0x5410, R45 ;  /* 0x000054102b2b7816 */ /* 0x000fc6000000002d */
[----:B------:R-:W-:Y:S01]  /*0d50*/  IMAD.WIDE.U32 R8, R8, R9, UR6 ;  /* 0x0000000608087e25 */ /* 0x000fe2000f8e0009 */
[----:B------:R-:W4:Y:S03]  /*0d60*/  LDG.E.U16.CONSTANT R12, desc[UR16][R10.64+0x2] ;  /* 0x000002100a0c7981 */ /* 0x000f26000c1e9500 */
[----:B------:R-:W-:Y:S01]  /*0d70*/  IMAD R45, R18, 0x22, RZ ;  /* 0x00000022122d7824 */ /* 0x000fe200078e02ff */
[----:B------:R-:W4:Y:S03]  /*0d80*/  LDG.E.U16.CONSTANT R13, desc[UR16][R10.64+0x4] ;  /* 0x000004100a0d7981 */ /* 0x000f26000c1e9500 */
[----:B------:R-:W-:-:S05]  /*0d90*/  IMAD.IADD R9, R9, 0x1, R45 ;  /* 0x0000000109097824 */ /* 0x000fca00078e022d */
[----:B------:R-:W4:Y:S01]  /*0da0*/  LDG.E.U16.CONSTANT R8, desc[UR16][R8.64] ;  /* 0x0000001008087981 */ /* 0x000f22000c1e9500 */
[----:B------:R-:W-:-:S03]  /*0db0*/  USHF.L.U32 UR6, UR4, 0x5, URZ ;  /* 0x0000000504067899 */ /* 0x000fc6000800063f */
[----:B------:R0:W-:Y:S01]  /*0dc0*/  STS [R28], R43 ;  /* 0x0000002b1c007388 */ /* 0x0001e20000000800 */
[----:B------:R-:W-:-:S06]  /*0dd0*/  UISETP.GE.AND UP0, UPT, UR6, UR15, UPT ;  /* 0x0000000f0600728c */ /* 0x000fcc000bf06270 */
[----:B------:R-:W-:Y:S02]  /*0de0*/  PLOP3.LUT P0, PT, PT, PT, UP0, 0x80, 0x0 ;  /* 0x000000000000781c */ /* 0x000fe40003f0f008 */
[----:B--2---:R-:W-:-:S05]  /*0df0*/  PRMT R19, R19, 0x5410, R44 ;  /* 0x0000541013137816 */ /* 0x004fca000000002c */
[----:B------:R0:W-:Y:S01]  /*0e00*/  STS [R26], R19 ;  /* 0x000000131a007388 */ /* 0x0001e20000000800 */
[----:B---3--:R-:W-:-:S05]  /*0e10*/  PRMT R15, R15, 0x5410, R16 ;  /* 0x000054100f0f7816 */ /* 0x008fca0000000010 */
[----:B------:R0:W-:Y:S01]  /*0e20*/  STS [R24], R15 ;  /* 0x0000000f18007388 */ /* 0x0001e20000000800 */
[----:B----4-:R-:W-:-:S05]  /*0e30*/  PRMT R17, R14, 0x5410, R17 ;  /* 0x000054100e117816 */ /* 0x010fca0000000011 */
[----:B------:R0:W-:Y:S01]  /*0e40*/  STS [R22], R17 ;  /* 0x0000001116007388 */ /* 0x0001e20000000800 */
[----:B------:R-:W-:-:S05]  /*0e50*/  PRMT R12, R12, 0x5410, R13 ;  /* 0x000054100c0c7816 */ /* 0x000fca000000000d */
[----:B------:R0:W-:Y:S01]  /*0e60*/  STS [R21], R12 ;  /* 0x0000000c15007388 */ /* 0x0001e20000000800 */
[----:B------:R-:W-:-:S05]  /*0e70*/  HADD2.F32 R10, -RZ, R8.H0_H0 ;  /* 0x20000008ff0a7230 */ /* 0x000fca0000004100 */
[----:B------:R0:W-:Y:S01]  /*0e80*/  STS [R39], R10 ;  /* 0x0000000a27007388 */ /* 0x0001e20000000800 */
[----:B------:R-:W-:Y:S05]  /*0e90*/  @P0 BRA `(.L_x_340) ;  /* 0x00000008003c0947 */ /* 0x000fea0003800000 */
[----:B0-----:R-:W0:Y:S01]  /*0ea0*/  LDC R10, c[0x0][0x258] ;  /* 0x00009600ff0a7b82 */ /* 0x001e220000000800 */
[----:B------:R-:W-:Y:S01]  /*0eb0*/  BSSY B0, `(.L_x_341) ;  /* 0x0000025000007945 */ /* 0x000fe20003800000 */
[----:B0-----:R-:W-:-:S04]  /*0ec0*/  IABS R11, R10 ;  /* 0x0000000a000b7213 */ /* 0x001fc80000000000 */
[----:B------:R-:W0:Y:S08]  /*0ed0*/  I2F.RP R12, R11 ;  /* 0x0000000b000c7306 */ /* 0x000e300000209400 */
[----:B0-----:R-:W0:Y:S02]  /*0ee0*/  MUFU.RCP R12, R12 ;  /* 0x0000000c000c7308 */ /* 0x001e240000001000 */
[----:B0-----:R-:W-:-:S06]  /*0ef0*/  IADD3 R8, R12, 0xffffffe, RZ ;  /* 0x0ffffffe0c087810 */ /* 0x001fcc0007ffe0ff */
[----:B------:R0:W1:Y:S02]  /*0f00*/  F2I.FTZ.U32.TRUNC.NTZ R9, R8 ;  /* 0x0000000800097305 */ /* 0x000064000021f000 */
[----:B0-----:R-:W-:Y:S01]  /*0f10*/  MOV R8, RZ ;  /* 0x000000ff00087202 */ /* 0x001fe20000000f00 */
[----:B-1----:R-:W-:-:S04]  /*0f20*/  IMAD.MOV R14, RZ, RZ, -R9 ;  /* 0x000000ffff0e7224 */ /* 0x002fc800078e0a09 */
[----:B------:R-:W-:Y:S01]  /*0f30*/  IMAD R13, R14, R11, RZ ;  /* 0x0000000b0e0d7224 */ /* 0x000fe200078e02ff */
[----:B-----5:R-:W-:-:S03]  /*0f40*/  IABS R14, R41 ;  /* 0x00000029000e7213 */ /* 0x020fc60000000000 */
[----:B------:R-:W-:Y:S01]  /*0f50*/  IMAD.HI.U32 R9, R9, R13, R8 ;  /* 0x0000000d09097227 */ /* 0x000fe200078e0008 */
[----:B------:R-:W-:-:S04]  /*0f60*/  LOP3.LUT R8, R41, R10, RZ, 0x3c, !PT ;  /* 0x0000000a29087212 */ /* 0x000fc800078e3cff */
[----:B------:R-:W-:Y:S01]  /*0f70*/  ISETP.GE.AND P1, PT, R8, RZ, PT ;  /* 0x000000ff0800720c */ /* 0x000fe20003f26270 */
[----:B------:R-:W-:-:S04]  /*0f80*/  IMAD.HI.U32 R9, R9, R14, RZ ;  /* 0x0000000e09097227 */ /* 0x000fc800078e00ff */
[----:B------:R-:W-:-:S04]  /*0f90*/  IMAD.MOV R12, RZ, RZ, -R9 ;  /* 0x000000ffff0c7224 */ /* 0x000fc800078e0a09 */
        /* <DEDUP_REMOVED lines=8> */
[----:B------:R-:W-:-:S05]  /*1020*/  IMAD.MOV.U32 R12, RZ, RZ, R9 ;  /* 0x000000ffff0c7224 */ /* 0x000fca00078e0009 */
[----:B------:R-:W-:Y:S02]  /*1030*/  @!P1 IADD3 R12, -R12, RZ, RZ ;  /* 0x000000ff0c0c9210 */ /* 0x000fe40007ffe1ff */
[----:B------:R-:W-:Y:S02]  /*1040*/  @!P2 LOP3.LUT R12, RZ, R10, RZ, 0x33, !PT ;  /* 0x0000000aff0ca212 */ /* 0x000fe400078e33ff */
[----:B------:R-:W-:Y:S02]  /*1050*/  ISETP.GT.U32.AND P1, PT, R20, 0x3, PT ;  /* 0x000000031400780c */ /* 0x000fe40003f24070 */
[----:B------:R-:W-:-:S04]  /*1060*/  ISETP.GE.AND P0, PT, R12, UR10, PT ;  /* 0x0000000a0c007c0c */ /* 0x000fc8000bf06270 */
[----:B------:R-:W-:-:S13]  /*1070*/  ISETP.GE.OR P2, PT, R11, UR12, P0 ;  /* 0x0000000c0b007c0c */ /* 0x000fda0008746670 */
[----:B------:R-:W-:Y:S05]  /*1080*/  @P2 BRA `(.L_x_342) ;  /* 0x00000000001c2947 */ /* 0x000fea0003800000 */
[----:B------:R-:W0:Y:S01]  /*1090*/  LDC.64 R8, c[0x0][0x218] ;  /* 0x00008600ff087b82 */ /* 0x000e220000000a00 */
[----:B------:R-:W-:-:S04]  /*10a0*/  IMAD R11, R12, UR12, R11 ;  /* 0x0000000c0c0b7c24 */ /* 0x000fc8000f8e020b */
[----:B0-----:R-:W-:-:S03]  /*10b0*/  IMAD.WIDE R8, R11, 0x24, R8 ;  /* 0x000000240b087825 */ /* 0x001fc600078e0208 */
[----:B------:R-:W-:-:S05]  /*10c0*/  IADD3 R8, P2, R38, R8, RZ ;  /* 0x0000000826087210 */ /* 0x000fca0007f5e0ff */
[----:B------:R-:W-:-:S05]  /*10d0*/  IMAD.X R9, RZ, RZ, R9, P2 ;  /* 0x000000ffff097224 */ /* 0x000fca00010e0609 */
[----:B------:R-:W2:Y:S04]  /*10e0*/  LDG.E.CONSTANT R8, desc[UR16][R8.64+0x4] ;  /* 0x0000041008087981 */ /* 0x000ea8000c1e9900 */
[----:B--2---:R0:W-:Y:S02]  /*10f0*/  STS [R37], R8 ;  /* 0x0000000825007388 */ /* 0x0041e40000000800 */
.L_x_342:
[----:B------:R-:W-:Y:S05]  /*1100*/  BSYNC B0 ;  /* 0x0000000000007941 */ /* 0x000fea0003800000 */
.L_x_341:
[----:B------:R-:W-:Y:S04]  /*1110*/  BSSY B0, `(.L_x_343) ;  /* 0x000000c000007945 */ /* 0x000fe80003800000 */
[----:B------:R-:W-:Y:S05]  /*1120*/  @P1 BRA `(.L_x_344) ;  /* 0x0000000000281947 */ /* 0x000fea0003800000 */
[----:B------:R-:W-:-:S04]  /*1130*/  LOP3.LUT R11, R20, 0x3, RZ, 0xc0, !PT ;  /* 0x00000003140b7812 */ /* 0x000fc800078ec0ff */
[----:B------:R-:W-:-:S04]  /*1140*/  IADD3 R11, R11, UR4, RZ ;  /* 0x000000040b0b7c10 */ /* 0x000fc8000fffe0ff */
[----:B------:R-:W-:-:S13]  /*1150*/  ISETP.GE.OR P0, PT, R11, UR12, P0 ;  /* 0x0000000c0b007c0c */ /* 0x000fda0008706670 */
[----:B------:R-:W-:Y:S05]  /*1160*/  @P0 BRA `(.L_x_344) ;  /* 0x0000000000180947 */ /* 0x000fea0003800000 */
[----:B0-----:R-:W0:Y:S01]  /*1170*/  LDC.64 R8, c[0x0][0x218] ;  /* 0x00008600ff087b82 */ /* 0x001e220000000a00 */
[----:B------:R-:W-:-:S04]  /*1180*/  IMAD R11, R12, UR12, R11 ;  /* 0x0000000c0c0b7c24 */ /* 0x000fc8000f8e020b */
[----:B0-----:R-:W-:-:S06]  /*1190*/  IMAD.WIDE R8, R11, 0x24, R8 ;  /* 0x000000240b087825 */ /* 0x001fcc00078e0208 */
[----:B------:R-:W2:Y:S02]  /*11a0*/  LDG.E.U16.CONSTANT R8, desc[UR16][R8.64] ;  /* 0x0000001008087981 */ /* 0x000ea4000c1e9500 */
[----:B--2---:R-:W-:-:S05]  /*11b0*/  HADD2.F32 R11, -RZ, R8.H0_H0 ;  /* 0x20000008ff0b7230 */ /* 0x004fca0000004100 */
[----:B------:R1:W-:Y:S02]  /*11c0*/  STS [R36], R11 ;  /* 0x0000000b24007388 */ /* 0x0003e40000000800 */
.L_x_344:
[----:B------:R-:W-:Y:S05]  /*11d0*/  BSYNC B0 ;  /* 0x0000000000007941 */ /* 0x000fea0003800000 */
.L_x_343:
[----:B------:R-:W-:Y:S06]  /*11e0*/  BAR.SYNC.DEFER_BLOCKING 0x0 ;  /* 0x0000000000007b1d */ /* 0x000fec0000010000 */
[----:B------:R-:W-:Y:S04]  /*11f0*/  LDS R17, [R5] ;  /* 0x0000000005117984 */ /* 0x000fe80000000800 */
[----:B01----:R-:W0:Y:S04]  /*1200*/  LDS.128 R8, [R3] ;  /* 0x0000000003087984 */ /* 0x003e280000000c00 */
[----:B------:R-:W-:Y:S04]  /*1210*/  LDS R19, [R5+0x20] ;  /* 0x0000200005137984 */ /* 0x000fe80000000800 */
[----:B------:R-:W1:Y:S04]  /*1220*/  LDS.128 R12, [R3+0x20] ;  /* 0x00002000030c7984 */ /* 0x000e680000000c00 */
[----:B------:R-:W2:Y:S01]  /*1230*/  LDS R16, [R5+0x4] ;  /* 0x0000040005107984 */ /* 0x000ea20000000800 */
[----:B0-----:R-:W-:-:S03]  /*1240*/  IDP.4A.S8.S8 R8, R17, R8, RZ ;  /* 0x0000000811087226 */ /* 0x001fc600000006ff */
[----:B------:R-:W0:Y:S01]  /*1250*/  LDS R17, [R5+0x24] ;  /* 0x0000240005117984 */ /* 0x000e220000000800 */
[----:B-1----:R-:W-:-:S03]  /*1260*/  IDP.4A.S8.S8 R18, R19, R12, RZ ;  /* 0x0000000c13127226 */ /* 0x002fc600000006ff */
[----:B------:R-:W1:Y:S01]  /*1270*/  LDS R19, [R5+0x28] ;  /* 0x0000280005137984 */ /* 0x000e620000000800 */
[----:B--2---:R-:W-:-:S03]  /*1280*/  IDP.4A.S8.S8 R9, R16, R9, R8 ;  /* 0x0000000910097226 */ /* 0x004fc60000000608 */
[----:B------:R-:W2:Y:S04]  /*1290*/  LDS R16, [R5+0x8] ;  /* 0x0000080005107984 */ /* 0x000ea80000000800 */
[----:B------:R-:W3:Y:S04]  /*12a0*/  LDS R12, [R5+0xc] ;  /* 0x00000c00050c7984 */ /* 0x000ee80000000800 */
[----:B------:R-:W4:Y:S01]  /*12b0*/  LDS R8, [R5+0x2c] ;  /* 0x00002c0005087984 */ /* 0x000f220000000800 */
[----:B0-----:R-:W-:-:S04]  /*12c0*/  IDP.4A.S8.S8 R13, R17, R13, R18 ;  /* 0x0000000d110d7226 */ /* 0x001fc80000000612 */
[----:B-1----:R-:W-:Y:S02]  /*12d0*/  IDP.4A.S8.S8 R13, R19, R14, R13 ;  /* 0x0000000e130d7226 */ /* 0x002fe4000000060d */
[----:B--2---:R-:W-:Y:S02]  /*12e0*/  IDP.4A.S8.S8 R10, R16, R10, R9 ;  /* 0x0000000a100a7226 */ /* 0x004fe40000000609 */
[----:B------:R-:W-:Y:S02]  /*12f0*/  LDS R9, [R5+0x10] ;  /* 0x0000100005097984 */ /* 0x000fe40000000800 */
[----:B---3--:R-:W-:Y:S02]  /*1300*/  IDP.4A.S8.S8 R11, R12, R11, R10 ;  /* 0x0000000b0c0b7226 */ /* 0x008fe4000000060a */
[----:B------:R-:W-:Y:S01]  /*1310*/  LDS.128 R16, [R3+0x30] ;  /* 0x0000300003107984 */ /* 0x000fe20000000c00 */
[----:B----4-:R-:W-:-:S03]  /*1320*/  IDP.4A.S8.S8 R43, R8, R15, R13 ;  /* 0x0000000f082b7226 */ /* 0x010fc6000000060d */
[----:B------:R-:W0:Y:S04]  /*1330*/  LDS R8, [R5+0x30] ;  /* 0x0000300005087984 */ /* 0x000e280000000800 */
[----:B------:R-:W1:Y:S04]  /*1340*/  LDS.128 R12, [R3+0x10] ;  /* 0x00001000030c7984 */ /* 0x000e680000000c00 */
[----:B------:R-:W-:Y:S01]  /*1350*/  LDS R10, [R5+0x18] ;  /* 0x00001800050a7984 */ /* 0x000fe20000000800 */
[----:B0-----:R-:W-:-:S03]  /*1360*/  IDP.4A.S8.S8 R16, R8, R16, R43 ;  /* 0x0000001008107226 */ /* 0x001fc6000000062b */
[----:B------:R-:W0:Y:S01]  /*1370*/  LDS R8, [R5+0x14] ;  /* 0x0000140005087984 */ /* 0x000e220000000800 */
[----:B-1----:R-:W-:-:S03]  /*1380*/  IDP.4A.S8.S8 R12, R9, R12, R11 ;  /* 0x0000000c090c7226 */ /* 0x002fc6000000060b */
[----:B------:R-:W1:Y:S04]  /*1390*/  LDS R11, [R5+0x34] ;  /* 0x00003400050b7984 */ /* 0x000e680000000800 */
[----:B------:R-:W2:Y:S04]  /*13a0*/  LDS R9, [R5+0x38] ;  /* 0x0000380005097984 */ /* 0x000ea80000000800 */
[----:B------:R-:W3:Y:S01]  /*13b0*/  LDS R43, [R5+0x3c] ;  /* 0x00003c00052b7984 */ /* 0x000ee20000000800 */
[----:B0-----:R-:W-:-:S03]  /*13c0*/  IDP.4A.S8.S8 R13, R8, R13, R12 ;  /* 0x0000000d080d7226 */ /* 0x001fc6000000060c */
[----:B------:R-:W-:Y:S01]  /*13d0*/  LDS R12, [R5+0x44] ;  /* 0x00004400050c7984 */ /* 0x000fe20000000800 */
[----:B-1----:R-:W-:Y:S02]  /*13e0*/  IDP.4A.S8.S8 R11, R11, R17, R16 ;  /* 0x000000110b0b7226 */ /* 0x002fe40000000610 */
[----:B------:R-:W-:Y:S01]  /*13f0*/  IDP.4A.S8.S8 R14, R10, R14, R13 ;  /* 0x0000000e0a0e7226 */ /* 0x000fe2000000060d */
[----:B------:R-:W0:Y:S01]  /*1400*/  LDS R16, [R5+0x1c] ;  /* 0x00001c0005107984 */ /* 0x000e220000000800 */
[----:B--2---:R-:W-:-:S03]  /*1410*/  IDP.4A.S8.S8 R18, R9, R18, R11 ;  /* 0x0000001209127226 */ /* 0x004fc6000000060b */
[----:B------:R-:W-:Y:S01]  /*1420*/  LDS R13, [R5+0x40] ;  /* 0x00004000050d7984 */ /* 0x000fe20000000800 */
[----:B---3--:R-:W-:-:S03]  /*1430*/  IDP.4A.S8.S8 R43, R43, R19, R18 ;  /* 0x000000132b2b7226 */ /* 0x008fc60000000612 */
[----:B------:R-:W1:Y:S02]  /*1440*/  LDS.128 R8, [R3+0x40] ;  /* 0x0000400003087984 */ /* 0x000e640000000c00 */
[----:B------:R-:W-:Y:S02]  /*1450*/  I2FP.F32.S32 R43, R43 ;  /* 0x0000002b002b7245 */ /* 0x000fe40000201400 */
[----:B------:R-:W-:Y:S04]  /*1460*/  LDS R17, [R2] ;  /* 0x0000000002117984 */ /* 0x000fe80000000800 */
[----:B------:R-:W-:Y:S01]  /*1470*/  LDS R18, [R5+0x4c] ;  /* 0x00004c0005127984 */ /* 0x000fe20000000800 */
[----:B0-----:R-:W-:-:S05]  /*1480*/  IDP.4A.S8.S8 R16, R16, R15, R14 ;  /* 0x0000000f10107226 */ /* 0x001fca000000060e */
[----:B------:R-:W-:Y:S01]  /*1490*/  I2FP.F32.S32 R16, R16 ;  /* 0x0000001000107245 */ /* 0x000fe20000201400 */
[----:B-1----:R-:W-:-:S04]  /*14a0*/  IDP.4A.S8.S8 R8, R13, R8, RZ ;  /* 0x000000080d087226 */ /* 0x002fc800000006ff */
[----:B------:R-:W-:Y:S02]  /*14b0*/  IDP.4A.S8.S8 R9, R12, R9, R8 ;  /* 0x000000090c097226 */ /* 0x000fe40000000608 */
[----:B------:R-:W0:Y:S04]  /*14c0*/  LDS R8, [R5+0x48] ;  /* 0x0000480005087984 */ /* 0x000e280000000800 */
[----:B------:R-:W1:Y:S01]  /*14d0*/  LDS.128 R12, [R4] ;  /* 0x00000000040c7984 */ /* 0x000e620000000c00 */
[----:B0-----:R-:W-:Y:S02]  /*14e0*/  IDP.4A.S8.S8 R8, R8, R10, R9 ;  /* 0x0000000a08087226 */ /* 0x001fe40000000609 */
[----:B-1----:R-:W-:Y:S02]  /*14f0*/  FMUL.FTZ R17, R12, R17 ;  /* 0x000000110c117220 */ /* 0x002fe40000410000 */
[----:B------:R-:W-:Y:S01]  /*1500*/  IDP.4A.S8.S8 R19, R18, R11, R8 ;  /* 0x0000000b12137226 */ /* 0x000fe20000000608 */
[----:B------:R-:W-:Y:S01]  /*1510*/  LDS R12, [R5+0x50] ;  /* 0x00005000050c7984 */ /* 0x000fe20000000800 */
[----:B------:R-:W-:-:S03]  /*1520*/  FFMA.FTZ R42, R17, R16, R42 ;  /* 0x00000010112a7223 */ /* 0x000fc6000001002a */
[----:B------:R-:W0:Y:S04]  /*1530*/  LDS.128 R8, [R3+0x50] ;  /* 0x0000500003087984 */ /* 0x000e280000000c00 */
[----:B------:R-:W-:Y:S01]  /*1540*/  LDS R18, [R5+0x58] ;  /* 0x0000580005127984 */ /* 0x000fe20000000800 */
[----:B0-----:R-:W-:-:S03]  /*1550*/  IDP.4A.S8.S8 R8, R12, R8, R19 ;  /* 0x000000080c087226 */ /* 0x001fc60000000613 */
[----:B------:R-:W0:Y:S02]  /*1560*/  LDS R12, [R5+0x54] ;  /* 0x00005400050c7984 */ /* 0x000e240000000800 */
[----:B0-----:R-:W-:Y:S02]  /*1570*/  IDP.4A.S8.S8 R9, R12, R9, R8 ;  /* 0x000000090c097226 */ /* 0x001fe40000000608 */
[----:B------:R-:W-:Y:S02]  /*1580*/  LDS R8, [R5+0x64] ;  /* 0x0000640005087984 */ /* 0x000fe40000000800 */
[----:B------:R-:W-:Y:S02]  /*1590*/  IDP.4A.S8.S8 R10, R18, R10, R9 ;  /* 0x0000000a120a7226 */ /* 0x000fe40000000609 */
[----:B------:R-:W-:Y:S04]  /*15a0*/  LDS R9, [R5+0x60] ;  /* 0x0000600005097984 */ /* 0x000fe80000000800 */
[----:B------:R-:W0:Y:S04]  /*15b0*/  LDS.128 R16, [R3+0x60] ;  /* 0x0000600003107984 */ /* 0x000e280000000c00 */
[----:B------:R-:W1:Y:S01]  /*15c0*/  LDS R12, [R5+0x5c] ;  /* 0x00005c00050c7984 */ /* 0x000e620000000800 */
[----:B0-----:R-:W-:-:S03]  /*15d0*/  IDP.4A.S8.S8 R16, R9, R16, RZ ;  /* 0x0000001009107226 */ /* 0x001fc600000006ff */
[----:B------:R-:W-:Y:S01]  /*15e0*/  LDS R9, [R5+0x6c] ;  /* 0x00006c0005097984 */ /* 0x000fe20000000800 */
[----:B------:R-:W-:-:S03]  /*15f0*/  IDP.4A.S8.S8 R17, R8, R17, R16 ;  /* 0x0000001108117226 */ /* 0x000fc60000000610 */
[----:B------:R-:W0:Y:S01]  /*1600*/  LDS R8, [R5+0x68] ;  /* 0x0000680005087984 */ /* 0x000e220000000800 */
[----:B-1----:R-:W-:-:S03]  /*1610*/  IDP.4A.S8.S8 R12, R12, R11, R10 ;  /* 0x0000000b0c0c7226 */ /* 0x002fc6000000060a */
[----:B------:R-:W-:Y:S02]  /*1620*/  LDS R16, [R5+0x70] ;  /* 0x0000700005107984 */ /* 0x000fe40000000800 */
[----:B------:R-:W-:Y:S01]  /*1630*/  I2FP.F32.S32 R12, R12 ;  /* 0x0000000c000c7245 */ /* 0x000fe20000201400 */
[----:B0-----:R-:W-:Y:S02]  /*1640*/  IDP.4A.S8.S8 R8, R8, R18, R17 ;  /* 0x0000001208087226 */ /* 0x001fe40000000611 */
[----:B------:R-:W-:Y:S02]  /*1650*/  LDS R18, [R5+0x74] ;  /* 0x0000740005127984 */ /* 0x000fe40000000800 */
[----:B------:R-:W-:Y:S02]  /*1660*/  IDP.4A.S8.S8 R19, R9, R19, R8 ;  /* 0x0000001309137226 */ /* 0x000fe40000000608 */
[----:B------:R-:W0:Y:S04]  /*1670*/  LDS.128 R8, [R3+0x70] ;  /* 0x0000700003087984 */ /* 0x000e280000000c00 */
[----:B------:R-:W1:Y:S01]  /*1680*/  LDS R17, [R5+0x78] ;  /* 0x0000780005117984 */ /* 0x000e620000000800 */
[----:B0-----:R-:W-:-:S03]  /*1690*/  IDP.4A.S8.S8 R16, R16, R8, R19 ;  /* 0x0000000810107226 */ /* 0x001fc60000000613 */
[----:B------:R-:W0:Y:S01]  /*16a0*/  LDS R8, [R2+0x4] ;  /* 0x0000040002087984 */ /* 0x000e220000000800 */
[----:B------:R-:W-:-:S03]  /*16b0*/  IDP.4A.S8.S8 R16, R18, R9, R16 ;  /* 0x0000000912107226 */ /* 0x000fc60000000610 */
[----:B------:R-:W2:Y:S01]  /*16c0*/  LDS R18, [R5+0x7c] ;  /* 0x00007c0005127984 */ /* 0x000ea20000000800 */
[----:B-1----:R-:W-:-:S03]  /*16d0*/  IDP.4A.S8.S8 R10, R17, R10, R16 ;  /* 0x0000000a110a7226 */ /* 0x002fc60000000610 */
[----:B------:R-:W1:Y:S01]  /*16e0*/  LDS R9, [R2+0x8] ;  /* 0x0000080002097984 */ /* 0x000e620000000800 */
[----:B0-----:R-:W-:-:S03]  /*16f0*/  FMUL.FTZ R13, R8, R13 ;  /* 0x0000000d080d7220 */ /* 0x001fc60000410000 */
[----:B------:R-:W0:Y:S01]  /*1700*/  LDS R8, [R2+0xc] ;  /* 0x00000c0002087984 */ /* 0x000e220000000800 */
[----:B--2---:R-:W-:Y:S02]  /*1710*/  IDP.4A.S8.S8 R10, R18, R11, R10 ;  /* 0x0000000b120a7226 */ /* 0x004fe4000000060a */
[----:B------:R-:W-:Y:S01]  /*1720*/  FFMA.FTZ R13, R13, R43, R42 ;  /* 0x0000002b0d0d7223 */ /* 0x000fe2000001002a */
[----:B-1----:R-:W-:Y:S02]  /*1730*/  FMUL.FTZ R14, R9, R14 ;  /* 0x0000000e090e7220 */ /* 0x002fe40000410000 */
[----:B------:R-:W-:Y:S02]  /*1740*/  I2FP.F32.S32 R10, R10 ;  /* 0x0000000a000a7245 */ /* 0x000fe40000201400 */
[----:B------:R-:W-:Y:S01]  /*1750*/  FFMA.FTZ R12, R14, R12, R13 ;  /* 0x0000000c0e0c7223 */ /* 0x000fe2000001000d */
[----:B0-----:R-:W-:-:S04]  /*1760*/  FMUL.FTZ R15, R8, R15 ;  /* 0x0000000f080f7220 */ /* 0x001fc80000410000 */
[----:B------:R-:W-:Y:S01]  /*1770*/  FFMA.FTZ R42, R15, R10, R12 ;  /* 0x0000000a0f2a7223 */ /* 0x000fe2000001000c */
[----:B------:R-:W-:Y:S06]  /*1780*/  BAR.SYNC.DEFER_BLOCKING 0x0 ;  /* 0x0000000000007b1d */ /* 0x000fec0000010000 */
.L_x_340:
[----:B------:R-:W-:-:S04]  /*1790*/  UIADD3 UR4, UR4, 0x4, URZ ;  /* 0x0000000404047890 */ /* 0x000fc8000fffe03f */
[----:B------:R-:W-:-:S06]  /*17a0*/  UISETP.GE.AND UP0, UPT, UR4, UR11, UPT ;  /* 0x0000000b0400728c */ /* 0x000fcc000bf06270 */
[----:B------:R-:W-:-:S13]  /*17b0*/  PLOP3.LUT P0, PT, PT, PT, UP0, 0x80, 0x0 ;  /* 0x000000000000781c */ /* 0x000fda0003f0f008 */
[----:B------:R-:W-:Y:S05]  /*17c0*/  @!P0 BRA `(.L_x_345) ;  /* 0xffffffec00f48947 */ /* 0x000fea000383ffff */
.L_x_339:
        /* <DEDUP_REMOVED lines=17> */
.L_x_346:
        /* <DEDUP_REMOVED lines=10> */
.L_x_1269:


//--------------------- .text._Z8moe_q8_0IN3c108BFloat16ELb0EEvPKvS3_PT_PKiS7_S7_iiiiiii --------------------------
	.section	.text._Z8moe_q8_0IN3c108BFloat16ELb0EEvPKvS3_PT_PKiS7_S7_iiiiiii,"ax",@progbits
	.align	128
.text._Z8moe_q8_0IN3c108BFloat16ELb0EEvPKvS3_PT_PKiS7_S7_iiiiiii:
        .type           _Z8moe_q8_0IN3c108BFloat16ELb0EEvPKvS3_PT_PKiS7_S7_iiiiiii,@function
        .size           _Z8moe_q8_0IN3c108BFloat16ELb0EEvPKvS3_PT_PKiS7_S7_iiiiiii,(.L_x_1270 - _Z8moe_q8_0IN3c108BFloat16ELb0EEvPKvS3_PT_PKiS7_S7_iiiiiii)
        .other          _Z8moe_q8_0IN3c108BFloat16ELb0EEvPKvS3_PT_PKiS7_S7_iiiiiii,@"STO_CUDA_ENTRY STV_DEFAULT"
_Z8moe_q8_0IN3c108BFloat16ELb0EEvPKvS3_PT_PKiS7_S7_iiiiiii:
        /* <DEDUP_REMOVED lines=14> */
[----:B------:R-:W-:-:S05]  /*00e0*/  SHF.L.U32 R0, R9, 0x2, RZ ;  /* 0x0000000209007819 */ /* 0x000fca00000006ff */
        /* <DEDUP_REMOVED lines=13> */
[----:B------:R-:W1:Y:S01]  /*01c0*/  S2UR UR10, SR_CgaCtaId ;  /* 0x00000000000a79c3 */ /* 0x000e620000008800 */
[----:B------:R-:W-:Y:S01]  /*01d0*/  USHF.R.S32.HI UR11, URZ, 0x5, UR6 ;  /* 0x000000053f0b7899 */ /* 0x000fe20008011406 */
[C---:B------:R-:W-:Y:S01]  /*01e0*/  IMAD.SHL.U32 R24, R5.reuse, 0x4, RZ ;  /* 0x0000000405187824 */ /* 0x040fe200078e00ff */
[----:B------:R-:W-:Y:S01]  /*01f0*/  ULDC UR7, c[0x0][0x240] ;  /* 0x0000900000077ab9 */ /* 0x000fe20000000800 */
[----:B------:R-:W-:Y:S01]  /*0200*/  ULDC.64 UR8, c[0x0][0x210] ;  /* 0x0000840000087ab9 */ /* 0x000fe20000000a00 */
[----:B------:R-:W-:Y:S01]  /*0210*/  UIMAD UR4, UR4, UR7, URZ ;  /* 0x00000007040472a4 */ /* 0x000fe2000f8e023f */
[----:B------:R-:W-:Y:S01]  /*0220*/  MOV R32, RZ ;  /* 0x000000ff00207202 */ /* 0x000fe20000000f00 */
[----:B------:R-:W-:Y:S01]  /*0230*/  UMOV UR6, 0x400 ;  /* 0x0000040000067882 */ /* 0x000fe20000000000 */
[----:B------:R-:W2:Y:S01]  /*0240*/  S2UR UR5, SR_CTAID.X ;  /* 0x00000000000579c3 */ /* 0x000ea20000002500 */
[----:B------:R-:W-:Y:S01]  /*0250*/  UIADD3 UR13, UP0, UR4, UR8, URZ ;  /* 0x00000008040d7290 */ /* 0x000fe2000ff1e03f */
[----:B------:R-:W-:Y:S01]  /*0260*/  IMAD R23, R5, UR11, RZ ;  /* 0x0000000b05177c24 */ /* 0x000fe2000f8e02ff */
[----:B------:R-:W-:-:S02]  /*0270*/  UIADD3 UR7, UR6, 0x1080, URZ ;  /* 0x0000108006077890 */ /* 0x000fc4000fffe03f */
[----:B------:R-:W-:Y:S02]  /*0280*/  ULEA.HI.X.SX32 UR14, UR4, UR9, 0x1, UP0 ;  /* 0x00000009040e7291 */ /* 0x000fe400080f0e3f */
[----:B------:R-:W-:Y:S02]  /*0290*/  UIADD3 UR8, UR6, 0x1290, URZ ;  /* 0x0000129006087890 */ /* 0x000fe4000fffe03f */
[----:B------:R-:W-:Y:S01]  /*02a0*/  UIADD3 UR9, UR6, 0x1490, URZ ;  /* 0x0000149006097890 */ /* 0x000fe2000fffe03f */
[----:B------:R-:W-:Y:S01]  /*02b0*/  ULDC UR15, c[0x0][0x250] ;  /* 0x00009400000f7ab9 */ /* 0x000fe20000000800 */
[----:B------:R-:W-:Y:S01]  /*02c0*/  UMOV UR4, URZ ;  /* 0x0000003f00047c82 */ /* 0x000fe20008000000 */
[----:B------:R-:W-:Y:S02]  /*02d0*/  USHF.R.S32.HI UR12, URZ, 0x1f, UR15 ;  /* 0x0000001f3f0c7899 */ /* 0x000fe4000801140f */
[----:B------:R-:W-:Y:S02]  /*02e0*/  USHF.L.U32 UR18, UR11, 0x2, URZ ;  /* 0x000000020b127899 */ /* 0x000fe4000800063f */
[----:B-1----:R-:W-:-:S02]  /*02f0*/  ULEA UR6, UR10, UR6, 0x18 ;  /* 0x000000060a067291 */ /* 0x002fc4000f8ec03f */
[----:B------:R-:W-:Y:S02]  /*0300*/  ULEA UR8, UR10, UR8, 0x18 ;  /* 0x000000080a087291 */ /* 0x000fe4000f8ec03f */
[----:B------:R-:W-:Y:S01]  /*0310*/  ULEA UR9, UR10, UR9, 0x18 ;  /* 0x000000090a097291 */ /* 0x000fe2000f8ec03f */
[--C-:B0-----:R-:W-:Y:S01]  /*0320*/  SHF.R.S32.HI R7, RZ, 0x1f, R0.reuse ;  /* 0x0000001fff077819 */ /* 0x101fe20000011400 */
[----:B------:R-:W-:Y:S01]  /*0330*/  ULEA UR7, UR10, UR7, 0x18 ;  /* 0x000000070a077291 */ /* 0x000fe2000f8ec03f */
[----:B------:R-:W-:Y:S01]  /*0340*/  LOP3.LUT R25, R0, 0x3, RZ, 0xc0, !PT ;  /* 0x0000000300197812 */ /* 0x000fe200078ec0ff */
[----:B------:R-:W-:Y:S01]  /*0350*/  IMAD R22, R5, 0x21, R0 ;  /* 0x0000002105167824 */ /* 0x000fe200078e0200 */
[CC--:B------:R-:W-:Y:S01]  /*0360*/  LEA.HI R2, R7.reuse, R0.reuse, RZ, 0x2 ;  /* 0x0000000007027211 */ /* 0x0c0fe200078f10ff */
[----:B--2---:R-:W-:Y:S01]  /*0370*/  USHF.L.U32 UR5, UR5, 0x5, URZ ;  /* 0x0000000505057899 */ /* 0x004fe2000800063f */
[-C--:B------:R-:W-:Y:S01]  /*0380*/  LEA.HI R7, R7, R0.reuse, RZ, 0x3 ;  /* 0x0000000007077211 */ /* 0x080fe200078f18ff */
[----:B------:R-:W-:Y:S01]  /*0390*/  ULEA.HI UR12, UR12, UR15, URZ, 0x5 ;  /* 0x0000000f0c0c7291 */ /* 0x000fe2000f8f283f */
[----:B------:R-:W-:Y:S01]  /*03a0*/  SHF.R.S32.HI R4, RZ, 0x2, R2 ;  /* 0x00000002ff047819 */ /* 0x000fe20000011402 */
[----:B------:R-:W-:Y:S01]  /*03b0*/  UIMAD UR5, UR5, UR11, URZ ;  /* 0x0000000b050572a4 */ /* 0x000fe2000f8e023f */
[----:B------:R-:W-:Y:S01]  /*03c0*/  LOP3.LUT R3, R2, 0xfffffffc, RZ, 0xc0, !PT ;  /* 0xfffffffc02037812 */ /* 0x000fe200078ec0ff */
[----:B------:R-:W-:Y:S01]  /*03d0*/  USHF.R.S32.HI UR12, URZ, 0x5, UR12 ;  /* 0x000000053f0c7899 */ /* 0x000fe2000801140c */
[----:B------:R-:W-:Y:S01]  /*03e0*/  SHF.R.S32.HI R30, RZ, 0x3, R7 ;  /* 0x00000003ff1e7819 */ /* 0x000fe20000011407 */
[----:B------:R-:W-:Y:S01]  /*03f0*/  IMAD R4, R5, 0x8, R4 ;  /* 0x0000000805047824 */ /* 0x000fe200078e0204 */
[----:B------:R-:W-:Y:S01]  /*0400*/  IADD3 R3, -R3, R0, RZ ;  /* 0x0000000003037210 */ /* 0x000fe20007ffe1ff */
[----:B------:R-:W-:Y:S01]  /*0410*/  ULDC UR15, c[0x0][0x244] ;  /* 0x00009100000f7ab9 */ /* 0x000fe20000000800 */
[----:B------:R-:W-:Y:S01]  /*0420*/  MOV R13, UR6 ;  /* 0x00000006000d7c02 */ /* 0x000fe20008000f00 */
[----:B------:R-:W-:Y:S01]  /*0430*/  IMAD R6, R4, UR11, RZ ;  /* 0x0000000b04067c24 */ /* 0x000fe2000f8e02ff */
[----:B------:R-:W-:Y:S01]  /*0440*/  SHF.R.S32.HI R9, RZ, 0x1f, R4 ;  /* 0x0000001fff097819 */ /* 0x000fe20000011404 */
[----:B------:R-:W-:Y:S01]  /*0450*/  ULDC UR10, c[0x0][0x24c] ;  /* 0x00009300000a7ab9 */ /* 0x000fe20000000800 */
[----:B------:R-:W-:-:S02]  /*0460*/  SHF.R.S32.HI R11, RZ, 0x1f, R3 ;  /* 0x0000001fff0b7819 */ /* 0x000fc40000011403 */
[----:B------:R-:W-:Y:S02]  /*0470*/  LEA.HI R8, R9, R4, RZ, 0x3 ;  /* 0x0000000409087211 */ /* 0x000fe400078f18ff */
[----:B------:R-:W-:Y:S02]  /*0480*/  IADD3 R2, P0, R3, R6, RZ ;  /* 0x0000000603027210 */ /* 0x000fe40007f1e0ff */
[----:B------:R-:W-:Y:S02]  /*0490*/  LEA.HI.SX32 R9, R8, R3, 0x1d ;  /* 0x0000000308097211 */ /* 0x000fe400078feaff */
[----:B------:R-:W-:Y:S02]  /*04a0*/  LEA.HI.X.SX32 R3, R6, R11, 0x1, P0 ;  /* 0x0000000b06037211 */ /* 0x000fe400000f0eff */
[----:B------:R-:W-:Y:S01]  /*04b0*/  SHF.L.U32 R11, R5, 0x5, RZ ;  /* 0x00000005050b7819 */ /* 0x000fe200000006ff */
[----:B------:R-:W-:Y:S01]  /*04c0*/  IMAD R9, R4, 0x4, R9 ;  /* 0x0000000404097824 */ /* 0x000fe200078e0209 */
[----:B------:R-:W-:-:S02]  /*04d0*/  LOP3.LUT R24, R24, 0xfffffffc, R25, 0xe2, !PT ;  /* 0xfffffffc18187812 */ /* 0x000fc400078ee219 */
[----:B------:R-:W-:Y:S01]  /*04e0*/  LOP3.LUT R26, R11, 0xffffffe0, R0, 0xe2, !PT ;  /* 0xffffffe00b1a7812 */ /* 0x000fe200078ee200 */
[C---:B------:R-:W-:Y:S01]  /*04f0*/  IMAD.SHL.U32 R11, R0.reuse, 0x4, RZ ;  /* 0x00000004000b7824 */ /* 0x040fe200078e00ff */
[----:B------:R-:W-:Y:S01]  /*0500*/  LOP3.LUT R29, R7, 0xfffffff8, RZ, 0xc0, !PT ;  /* 0xfffffff8071d7812 */ /* 0x000fe200078ec0ff */
[----:B------:R-:W-:Y:S01]  /*0510*/  IMAD R7, R0, 0x84, R13 ;  /* 0x0000008400077824 */ /* 0x000fe200078e020d */
[C---:B------:R-:W-:Y:S01]  /*0520*/  LEA R21, R5.reuse, UR9, 0x4 ;  /* 0x0000000905157c11 */ /* 0x040fe2000f8e20ff */
[----:B------:R-:W-:Y:S01]  /*0530*/  IMAD.IADD R20, R30, 0x1, R11 ;  /* 0x000000011e147824 */ /* 0x000fe200078e020b */
[----:B------:R-:W-:Y:S02]  /*0540*/  LEA R6, R5, UR8, 0x7 ;  /* 0x0000000805067c11 */ /* 0x000fe4000f8e38ff */
[----:B------:R-:W-:Y:S02]  /*0550*/  LEA R22, R22, UR6, 0x2 ;  /* 0x0000000616167c11 */ /* 0x000fe4000f8e10ff */
[----:B------:R-:W-:-:S02]  /*0560*/  LOP3.LUT R27, R11, 0x1c, RZ, 0xc0, !PT ;  /* 0x0000001c0b1b7812 */ /* 0x000fc400078ec0ff */
[----:B------:R-:W-:Y:S02]  /*0570*/  SHF.R.S32.HI R4, RZ, 0x1f, R23 ;  /* 0x0000001fff047819 */ /* 0x000fe40000011417 */
[----:B------:R-:W-:Y:S02]  /*0580*/  LEA R26, R26, UR8, 0x2 ;  /* 0x000000081a1a7c11 */ /* 0x000fe4000f8e10ff */
[----:B------:R-:W-:Y:S02]  /*0590*/  LEA R24, R24, UR9, 0x2 ;  /* 0x0000000918187c11 */ /* 0x000fe4000f8e10ff */
[----:B------:R-:W-:Y:S02]  /*05a0*/  IADD3 R29, -R29, R0, RZ ;  /* 0x000000001d1d7210 */ /* 0x000fe40007ffe1ff */
[----:B------:R-:W-:Y:S02]  /*05b0*/  SHF.R.S32.HI R5, RZ, 0x1f, R30 ;  /* 0x0000001fff057819 */ /* 0x000fe4000001141e */
[----:B------:R-:W-:-:S02]  /*05c0*/  LEA R20, R20, UR7, 0x2 ;  /* 0x0000000714147c11 */ /* 0x000fc4000f8e10ff */
[----:B------:R-:W-:-:S07]  /*05d0*/  LEA R28, R9, UR7, 0x2 ;  /* 0x00000007091c7c11 */ /* 0x000fce000f8e10ff */
.L_x_353:
[----:B------:R-:W-:Y:S01]  /*05e0*/  USHF.R.S32.HI UR6, URZ, 0x1f, UR4 ;  /* 0x0000001f3f067899 */ /* 0x000fe20008011404 */
[----:B------:R-:W-:Y:S01]  /*05f0*/  IMAD.MOV.U32 R9, RZ, RZ, 0x22 ;  /* 0x00000022ff097424 */ /* 0x000fe200078e00ff */
[----:B------:R-:W-:Y:S01]  /*0600*/  UIADD3 UR9, UP0, UR5, UR4, URZ ;  /* 0x0000000405097290 */ /* 0x000fe2000ff1e03f */
[----:B------:R-:W-:-:S03]  /*0610*/  UMOV UR7, UR14 ;  /* 0x0000000e00077c82 */ /* 0x000fc60008000000 */
[----:B------:R-:W-:Y:S02]  /*0620*/  ULEA.HI.X.SX32 UR8, UR5, UR6, 0x1, UP0 ;  /* 0x0000000605087291 */ /* 0x000fe400080f0e3f */
[----:B------:R-:W-:Y:S01]  /*0630*/  IADD3 R8, P0, P1, R23, UR9, R30 ;  /* 0x0000000917087c10 */ /* 0x000fe2000f91e01e */
[----:B------:R-:W-:-:S03]  /*0640*/  UMOV UR6, UR13 ;  /* 0x0000000d00067c82 */ /* 0x000fc60008000000 */
[----:B------:R-:W-:Y:S01]  /*0650*/  IADD3.X R10, R4, UR8, R5, P0, P1 ;  /* 0x00000008040a7c10 */ /* 0x000fe200087e2405 */
[----:B------:R-:W-:-:S04]  /*0660*/  IMAD.WIDE.U32 R8, R8, R9, UR6 ;  /* 0x0000000608087e25 */ /* 0x000fc8000f8e0009 */
[----:B------:R-:W-:-:S05]  /*0670*/  IMAD R11, R10, 0x22, RZ ;  /* 0x000000220a0b7824 */ /* 0x000fca00078e02ff */
[----:B------:R-:W-:Y:S01]  /*0680*/  IADD3 R9, R9, R11, RZ ;  /* 0x0000000b09097210 */ /* 0x000fe20007ffe0ff */
[----:B------:R-:W-:Y:S02]  /*0690*/  IMAD.U32 R11, RZ, RZ, UR18 ;  /* 0x00000012ff0b7e24 */ /* 0x000fe4000f8e00ff */
[----:B------:R-:W-:Y:S01]  /*06a0*/  IMAD.WIDE R8, R29, 0x4, R8 ;  /* 0x000000041d087825 */ /* 0x000fe200078e0208 */
[----:B0-----:R-:W-:-:S04]  /*06b0*/  MOV R13, UR18 ;  /* 0x00000012000d7c02 */ /* 0x001fc80008000f00 */
[----:B------:R-:W2:Y:S01]  /*06c0*/  LDG.E.U16.CONSTANT R34, desc[UR16][R8.64+0x2] ;  /* 0x0000021008227981 */ /* 0x000ea2000c1e9500 */
[----:B------:R-:W-:-:S03]  /*06d0*/  IMAD.WIDE R10, R11, 0x22, R8 ;  /* 0x000000220b0a7825 */ /* 0x000fc600078e0208 */
[----:B------:R0:W2:Y:S04]  /*06e0*/  LDG.E.U16.CONSTANT R33, desc[UR16][R8.64+0x4] ;  /* 0x0000041008217981 */ /* 0x0000a8000c1e9500 */
[----:B------:R-:W3:Y:S01]  /*06f0*/  LDG.E.U16.CONSTANT R18, desc[UR16][R10.64+0x2] ;  /* 0x000002100a127981 */ /* 0x000ee2000c1e9500 */
[----:B------:R-:W-:-:S03]  /*0700*/  IMAD.WIDE R12, R13, 0x22, R10 ;  /* 0x000000220d0c7825 */ /* 0x000fc600078e020a */
[----:B------:R1:W3:Y:S04]  /*0710*/  LDG.E.U16.CONSTANT R19, desc[UR16][R10.64+0x4] ;  /* 0x000004100a137981 */ /* 0x0002e8000c1e9500 */
[----:B------:R-:W4:Y:S04]  /*0720*/  LDG.E.U16.CONSTANT R16, desc[UR16][R12.64+0x2] ;  /* 0x000002100c107981 */ /* 0x000f28000c1e9500 */
[----:B------:R1:W4:Y:S01]  /*0730*/  LDG.E.U16.CONSTANT R17, desc[UR16][R12.64+0x4] ;  /* 0x000004100c117981 */ /* 0x000322000c1e9500 */
[----:B------:R-:W-:Y:S01]  /*0740*/  IADD3 R14, P0, R2, UR9, RZ ;  /* 0x00000009020e7c10 */ /* 0x000fe2000ff1e0ff */
[----:B------:R-:W-:-:S03]  /*0750*/  IMAD.MOV.U32 R35, RZ, RZ, 0x22 ;  /* 0x00000022ff237424 */ /* 0x000fc600078e00ff */
[----:B------:R-:W-:Y:S01]  /*0760*/  IADD3.X R15, R3, UR8, RZ, P0, !PT ;  /* 0x00000008030f7c10 */ /* 0x000fe200087fe4ff */
[----:B0-----:R-:W-:Y:S01]  /*0770*/  IMAD.WIDE.U32 R8, R14, R35, UR6 ;  /* 0x000000060e087e25 */ /* 0x001fe2000f8e0023 */
[----:B------:R-:W-:-:S03]  /*0780*/  MOV R35, UR18 ;  /* 0x0000001200237c02 */ /* 0x000fc60008000f00 */
[----:B------:R-:W-:Y:S02]  /*0790*/  IMAD R15, R15, 0x22, RZ ;  /* 0x000000220f0f7824 */ /* 0x000fe400078e02ff */
[----:B-1----:R-:W-:-:S04]  /*07a0*/  IMAD.WIDE R10, R35, 0x22, R12 ;  /* 0x00000022230a7825 */ /* 0x002fc800078e020c */
[----:B------:R-:W-:Y:S01]  /*07b0*/  IMAD.IADD R9, R9, 0x1, R15 ;  /* 0x0000000109097824 */ /* 0x000fe200078e020f */
[----:B------:R-:W-:Y:S01]  /*07c0*/  MOV R15, UR18 ;  /* 0x00000012000f7c02 */ /* 0x000fe20008000f00 */
[----:B------:R-:W-:Y:S01]  /*07d0*/  IMAD.U32 R13, RZ, RZ, UR18 ;  /* 0x00000012ff0d7e24 */ /* 0x000fe2000f8e00ff */
[----:B------:R-:W4:Y:S03]  /*07e0*/  LDG.E.U16.CONSTANT R37, desc[UR16][R10.64+0x2] ;  /* 0x000002100a257981 */ /* 0x000f26000c1e9500 */
[----:B------:R-:W-:Y:S01]  /*07f0*/  IMAD.WIDE R14, R15, 0x22, R10 ;  /* 0x000000220f0e7825 */ /* 0x000fe200078e020a */
[----:B------:R0:W4:Y:S04]  /*0800*/  LDG.E.U16.CONSTANT R36, desc[UR16][R8.64] ;  /* 0x0000001008247981 */ /* 0x000128000c1e9500 */
[----:B------:R1:W4:Y:S01]  /*0810*/  LDG.E.U16.CONSTANT R35, desc[UR16][R10.64+0x4] ;  /* 0x000004100a237981 */ /* 0x000322000c1e9500 */
[----:B------:R-:W-:Y:S01]  /*0820*/  IMAD.WIDE R12, R13, 0x22, R14 ;  /* 0x000000220d0c7825 */ /* 0x000fe200078e020e */
[----:B0-----:R-:W-:-:S05]  /*0830*/  MOV R9, UR18 ;  /* 0x0000001200097c02 */ /* 0x001fca0008000f00 */
[----:B------:R-:W-:-:S04]  /*0840*/  IMAD.WIDE R8, R9, 0x22, R12 ;  /* 0x0000002209087825 */ /* 0x000fc800078e020c */
[----:B-1----:R-:W-:Y:S01]  /*0850*/  IMAD.U32 R10, RZ, RZ, UR18 ;  /* 0x00000012ff0a7e24 */ /* 0x002fe2000f8e00ff */
[----:B--2---:R-:W-:Y:S02]  /*0860*/  PRMT R11, R34, 0x5410, R33 ;  /* 0x00005410220b7816 */ /* 0x004fe40000000021 */
[----:B------:R-:W2:Y:S04]  /*0870*/  LDG.E.U16.CONSTANT R33, desc[UR16][R14.64+0x2] ;  /* 0x000002100e217981 */ /* 0x000ea8000c1e9500 */
[----:B------:R0:W-:Y:S01]  /*0880*/  STS [R22], R11 ;  /* 0x0000000b16007388 */ /* 0x0001e20000000800 */
[----:B---3--:R-:W-:-:S03]  /*0890*/  PRMT R19, R18, 0x5410, R19 ;  /* 0x0000541012137816 */ /* 0x008fc60000000013 */
[----:B------:R-:W3:Y:S04]  /*08a0*/  LDG.E.U16.CONSTANT R18, desc[UR16][R12.64+0x2] ;  /* 0x000002100c127981 */ /* 0x000ee8000c1e9500 */
[----:B------:R1:W-:Y:S01]  /*08b0*/  STS [R22+0x210], R19 ;  /* 0x0002101316007388 */ /* 0x0003e20000000800 */
[----:B0-----:R-:W-:-:S03]  /*08c0*/  IMAD.WIDE R10, R10, 0x22, R8 ;  /* 0x000000220a0a7825 */ /* 0x001fc600078e0208 */
[----:B------:R-:W2:Y:S04]  /*08d0*/  LDG.E.U16.CONSTANT R34, desc[UR16][R14.64+0x4] ;  /* 0x000004100e227981 */ /* 0x000ea8000c1e9500 */
[----:B-1----:R4:W3:Y:S04]  /*08e0*/  LDG.E.U16.CONSTANT R19, desc[UR16][R12.64+0x4] ;  /* 0x000004100c137981 */ /* 0x0028e8000c1e9500 */
[----:B------:R-:W3:Y:S04]  /*08f0*/  LDG.E.U16.CONSTANT R14, desc[UR16][R8.64+0x2] ;  /* 0x00000210080e7981 */ /* 0x000ee8000c1e9500 */
[----:B------:R-:W3:Y:S01]  /*0900*/  LDG.E.U16.CONSTANT R15, desc[UR16][R10.64+0x2] ;  /* 0x000002100a0f7981 */ /* 0x000ee2000c1e9500 */
[----:B----4-:R-:W-:-:S03]  /*0910*/  PRMT R13, R16, 0x5410, R17 ;  /* 0x00005410100d7816 */ /* 0x010fc60000000011 */
[----:B------:R-:W4:Y:S04]  /*0920*/  LDG.E.U16.CONSTANT R17, desc[UR16][R8.64+0x4] ;  /* 0x0000041008117981 */ /* 0x000f28000c1e9500 */
[----:B------:R-:W4:Y:S01]  /*0930*/  LDG.E.U16.CONSTANT R16, desc[UR16][R10.64+0x4] ;  /* 0x000004100a107981 */ /* 0x000f22000c1e9500 */
[----:B------:R-:W-:Y:S01]  /*0940*/  USHF.L.U32 UR6, UR4, 0x5, URZ ;  /* 0x0000000504067899 */ /* 0x000fe2000800063f */
[----:B------:R-:W-:Y:S01]  /*0950*/  PRMT R35, R37, 0x5410, R35 ;  /* 0x0000541025237816 */ /* 0x000fe20000000023 */
[----:B------:R-:W-:Y:S01]  /*0960*/  HADD2.F32 R37, -RZ, R36.H0_H0 ;  /* 0x20000024ff257230 */ /* 0x000fe20000004100 */
[----:B------:R0:W-:Y:S01]  /*0970*/  STS [R22+0x420], R13 ;  /* 0x0004200d16007388 */ /* 0x0001e20000000800 */
[----:B------:R-:W-:-:S03]  /*0980*/  UISETP.GE.AND UP0, UPT, UR6, UR15, UPT ;  /* 0x0000000f0600728c */ /* 0x000fc6000bf06270 */
[----:B------:R0:W-:Y:S03]  /*0990*/  STS [R22+0x630], R35 ;  /* 0x0006302316007388 */ /* 0x0001e60000000800 */
[----:B------:R-:W-:Y:S02]  /*09a0*/  PLOP3.LUT P0, PT, PT, PT, UP0, 0x80, 0x0 ;  /* 0x000000000000781c */ /* 0x000fe40003f0f008 */
[----:B--2---:R-:W-:Y:S02]  /*09b0*/  PRMT R33, R33, 0x5410, R34 ;  /* 0x0000541021217816 */ /* 0x004fe40000000022 */
[----:B---3--:R-:W-:-:S03]  /*09c0*/  PRMT R19, R18, 0x5410, R19 ;  /* 0x0000541012137816 */ /* 0x008fc60000000013 */
[----:B------:R0:W-:Y:S04]  /*09d0*/  STS [R22+0x840], R33 ;  /* 0x0008402116007388 */ /* 0x0001e80000000800 */
[----:B------:R0:W-:Y:S01]  /*09e0*/  STS [R22+0xa50], R19 ;  /* 0x000a501316007388 */ /* 0x0001e20000000800 */
[----:B----4-:R-:W-:Y:S02]  /*09f0*/  PRMT R17, R14, 0x5410, R17 ;  /* 0x000054100e117816 */ /* 0x010fe40000000011 */
[----:B------:R-:W-:-:S03]  /*0a00*/  PRMT R15, R15, 0x5410, R16 ;  /* 0x000054100f0f7816 */ /* 0x000fc60000000010 */
[----:B------:R0:W-:Y:S04]  /*0a10*/  STS [R22+0xc60], R17 ;  /* 0x000c601116007388 */ /* 0x0001e80000000800 */
[----:B------:R0:W-:Y:S04]  /*0a20*/  STS [R22+0xe70], R15 ;  /* 0x000e700f16007388 */ /* 0x0001e80000000800 */
[----:B------:R0:W-:Y:S01]  /*0a30*/  STS [R28], R37 ;  /* 0x000000251c007388 */ /* 0x0001e20000000800 */
[----:B------:R-:W-:Y:S05]  /*0a40*/  @P0 BRA `(.L_x_348) ;  /* 0x00000008003c0947 */ /* 0x000fea0003800000 */
[----:B------:R-:W1:Y:S01]  /*0a50*/  LDC R10, c[0x0][0x258] ;  /* 0x00009600ff0a7b82 */ /* 0x000e620000000800 */
[----:B-----5:R-:W-:Y:S01]  /*0a60*/  IABS R14, R31 ;  /* 0x0000001f000e7213 */ /* 0x020fe20000000000 */
[----:B------:R-:W-:Y:S01]  /*0a70*/  BSSY B0, `(.L_x_349) ;  /* 0x0000025000007945 */ /* 0x000fe20003800000 */
[----:B-1----:R-:W-:-:S04]  /*0a80*/  IABS R12, R10 ;  /* 0x0000000a000c7213 */ /* 0x002fc80000000000 */
[----:B------:R-:W1:Y:S08]  /*0a90*/  I2F.RP R11, R12 ;  /* 0x0000000c000b7306 */ /* 0x000e700000209400 */
[----:B-1----:R-:W1:Y:S02]  /*0aa0*/  MUFU.RCP R11, R11 ;  /* 0x0000000b000b7308 */ /* 0x002e640000001000 */
[----:B-1----:R-:W-:-:S06]  /*0ab0*/  IADD3 R8, R11, 0xffffffe, RZ ;  /* 0x0ffffffe0b087810 */ /* 0x002fcc0007ffe0ff */
[----:B------:R1:W0:Y:S02]  /*0ac0*/  F2I.FTZ.U32.TRUNC.NTZ R9, R8 ;  /* 0x0000000800097305 */ /* 0x000224000021f000 */
[----:B-1----:R-:W-:Y:S01]  /*0ad0*/  HFMA2.MMA R8, -RZ, RZ, 0, 0 ;  /* 0x00000000ff087435 */ /* 0x002fe200000001ff */
[----:B0-----:R-:W-:-:S04]  /*0ae0*/  IMAD.MOV R13, RZ, RZ, -R9 ;  /* 0x000000ffff0d7224 */ /* 0x001fc800078e0a09 */
[----:B------:R-:W-:-:S05]  /*0af0*/  IMAD R13, R13, R12, RZ ;  /* 0x0000000c0d0d7224 */ /* 0x000fca00078e02ff */
[----:B------:R-:W-:Y:S01]  /*0b00*/  IMAD.HI.U32 R9, R9, R13, R8 ;  /* 0x0000000d09097227 */ /* 0x000fe200078e0008 */
[----:B------:R-:W-:Y:S02]  /*0b10*/  MOV R13, R14 ;  /* 0x0000000e000d7202 */ /* 0x000fe40000000f00 */
[----:B------:R-:W-:-:S03]  /*0b20*/  LOP3.LUT R8, R31, R10, RZ, 0x3c, !PT ;  /* 0x0000000a1f087212 */ /* 0x000fc600078e3cff */
[----:B------:R-:W-:Y:S01]  /*0b30*/  IMAD.HI.U32 R9, R9, R13, RZ ;  /* 0x0000000d09097227 */ /* 0x000fe200078e00ff */
[----:B------:R-:W-:-:S03]  /*0b40*/  ISETP.GE.AND P1, PT, R8, RZ, PT ;  /* 0x000000ff0800720c */ /* 0x000fc60003f26270 */
[----:B------:R-:W-:-:S04]  /*0b50*/  IMAD.MOV R11, RZ, RZ, -R9 ;  /* 0x000000ffff0b7224 */ /* 0x000fc800078e0a09 */
[----:B------:R-:W-:-:S05]  /*0b60*/  IMAD R11, R12, R11, R13 ;  /* 0x0000000b0c0b7224 */ /* 0x000fca00078e020d */
[----:B------:R-:W-:-:S13]  /*0b70*/  ISETP.GT.U32.AND P2, PT, R12, R11, PT ;  /* 0x0000000b0c00720c */ /* 0x000fda0003f44070 */
[-C--:B------:R-:W-:Y:S02]  /*0b80*/  @!P2 IADD3 R11, R11, -R12.reuse, RZ ;  /* 0x8000000c0b0ba210 */ /* 0x080fe40007ffe0ff */
[----:B------:R-:W-:Y:S02]  /*0b90*/  @!P2 IADD3 R9, R9, 0x1, RZ ;  /* 0x000000010909a810 */ /* 0x000fe40007ffe0ff */
[----:B------:R-:W-:Y:S02]  /*0ba0*/  ISETP.GE.U32.AND P0, PT, R11, R12, PT ;  /* 0x0000000c0b00720c */ /* 0x000fe40003f06070 */
[----:B------:R-:W-:Y:S02]  /*0bb0*/  ISETP.NE.AND P2, PT, R10, RZ, PT ;  /* 0x000000ff0a00720c */ /* 0x000fe40003f45270 */
[----:B------:R-:W-:-:S09]  /*0bc0*/  LEA.HI R11, R0, UR4, RZ, 0x1d ;  /* 0x00000004000b7c11 */ /* 0x000fd2000f8fe8ff */
[----:B------:R-:W-:-:S05]  /*0bd0*/  @P0 VIADD R9, R9, 0x1 ;  /* 0x0000000109090836 */ /* 0x000fca0000000000 */
[----:B------:R-:W-:-:S04]  /*0be0*/  MOV R12, R9 ;  /* 0x00000009000c7202 */ /* 0x000fc80000000f00 */
        /* <DEDUP_REMOVED lines=10> */
[----:B------:R-:W-:-:S06]  /*0c90*/  IMAD.X R9, RZ, RZ, R9, P2 ;  /* 0x000000ffff097224 */ /* 0x000fcc00010e0609 */
[----:B------:R-:W2:Y:S04]  /*0ca0*/  LDG.E.CONSTANT R9, desc[UR16][R8.64+0x4] ;  /* 0x0000041008097981 */ /* 0x000ea8000c1e9900 */
[----:B--2---:R0:W-:Y:S02]  /*0cb0*/  STS [R26], R9 ;  /* 0x000000091a007388 */ /* 0x0041e40000000800 */
.L_x_350:
[----:B------:R-:W-:Y:S05]  /*0cc0*/  BSYNC B0 ;  /* 0x0000000000007941 */ /* 0x000fea0003800000 */
.L_x_349:
[----:B------:R-:W-:Y:S04]  /*0cd0*/  BSSY B0, `(.L_x_351) ;  /* 0x000000b000007945 */ /* 0x000fe80003800000 */
[----:B------:R-:W-:Y:S05]  /*0ce0*/  @P1 BRA `(.L_x_352) ;  /* 0x0000000000241947 */ /* 0x000fea0003800000 */
        /* <DEDUP_REMOVED lines=9> */
.L_x_352:
[----:B------:R-:W-:Y:S05]  /*0d80*/  BSYNC B0 ;  /* 0x0000000000007941 */ /* 0x000fea0003800000 */
.L_x_351:
[----:B------:R-:W-:Y:S06]  /*0d90*/  BAR.SYNC.DEFER_BLOCKING 0x0 ;  /* 0x0000000000007b1d */ /* 0x000fec0000010000 */
[----:B------:R-:W-:Y:S04]  /*0da0*/  LDS R19, [R7] ;  /* 0x0000000007137984 */ /* 0x000fe80000000800 */
[----:B01----:R-:W0:Y:S04]  /*0db0*/  LDS.128 R8, [R6] ;  /* 0x0000000006087984 */ /* 0x003e280000000c00 */
[----:B------:R-:W-:Y:S04]  /*0dc0*/  LDS R33, [R7+0x20] ;  /* 0x0000200007217984 */ /* 0x000fe80000000800 */
[----:B------:R-:W1:Y:S04]  /*0dd0*/  LDS.128 R12, [R6+0x20] ;  /* 0x00002000060c7984 */ /* 0x000e680000000c00 */
[----:B------:R-:W2:Y:S04]  /*0de0*/  LDS R16, [R7+0x4] ;  /* 0x0000040007107984 */ /* 0x000ea80000000800 */
[----:B------:R-:W3:Y:S04]  /*0df0*/  LDS R18, [R7+0x24] ;  /* 0x0000240007127984 */ /* 0x000ee80000000800 */
[----:B------:R-:W4:Y:S04]  /*0e00*/  LDS R17, [R7+0x8] ;  /* 0x0000080007117984 */ /* 0x000f280000000800 */
[----:B------:R-:W-:Y:S04]  /*0e10*/  LDS R34, [R7+0x2c] ;  /* 0x00002c0007227984 */ /* 0x000fe80000000800 */
[----:B------:R-:W-:Y:S01]  /*0e20*/  LDS R35, [R7+0x40] ;  /* 0x0000400007237984 */ /* 0x000fe20000000800 */
[----:B0-----:R-:W-:-:S02]  /*0e30*/  IDP.4A.S8.S8 R8, R19, R8, RZ ;  /* 0x0000000813087226 */ /* 0x001fc400000006ff */
[----:B-1----:R-:W-:Y:S02]  /*0e40*/  IDP.4A.S8.S8 R12, R33, R12, RZ ;  /* 0x0000000c210c7226 */ /* 0x002fe400000006ff */
[----:B------:R-:W0:Y:S01]  /*0e50*/  LDS R33, [R7+0x28] ;  /* 0x0000280007217984 */ /* 0x000e220000000800 */
[----:B--2---:R-:W-:-:S03]  /*0e60*/  IDP.4A.S8.S8 R8, R16, R9, R8 ;  /* 0x0000000910087226 */ /* 0x004fc60000000608 */
[----:B------:R-:W1:Y:S01]  /*0e70*/  LDS R9, [R7+0xc] ;  /* 0x00000c0007097984 */ /* 0x000e620000000800 */
[----:B---3--:R-:W-:-:S03]  /*0e80*/  IDP.4A.S8.S8 R13, R18, R13, R12 ;  /* 0x0000000d120d7226 */ /* 0x008fc6000000060c */
[----:B------:R-:W-:Y:S01]  /*0e90*/  LDS R12, [R7+0x10] ;  /* 0x00001000070c7984 */ /* 0x000fe20000000800 */
[----:B----4-:R-:W-:-:S03]  /*0ea0*/  IDP.4A.S8.S8 R10, R17, R10, R8 ;  /* 0x0000000a110a7226 */ /* 0x010fc60000000608 */
[----:B------:R-:W2:Y:S04]  /*0eb0*/  LDS.128 R16, [R6+0x10] ;  /* 0x0000100006107984 */ /* 0x000ea80000000c00 */
[----:B------:R-:W3:Y:S01]  /*0ec0*/  LDS R8, [R7+0x14] ;  /* 0x0000140007087984 */ /* 0x000ee20000000800 */
[----:B0-----:R-:W-:Y:S02]  /*0ed0*/  IDP.4A.S8.S8 R14, R33, R14, R13 ;  /* 0x0000000e210e7226 */ /* 0x001fe4000000060d */
[----:B-1----:R-:W-:Y:S02]  /*0ee0*/  IDP.4A.S8.S8 R9, R9, R11, R10 ;  /* 0x0000000b09097226 */ /* 0x002fe4000000060a */
[----:B------:R-:W-:Y:S02]  /*0ef0*/  IDP.4A.S8.S8 R33, R34, R15, R14 ;  /* 0x0000000f22217226 */ /* 0x000fe4000000060e */
[----:B--2---:R-:W-:-:S02]  /*0f00*/  IDP.4A.S8.S8 R9, R12, R16, R9 ;  /* 0x000000100c097226 */ /* 0x004fc40000000609 */
[----:B------:R-:W0:Y:S02]  /*0f10*/  LDS.128 R12, [R6+0x40] ;  /* 0x00004000060c7984 */ /* 0x000e240000000c00 */
[----:B---3--:R-:W-:Y:S02]  /*0f20*/  IDP.4A.S8.S8 R17, R8, R17, R9 ;  /* 0x0000001108117226 */ /* 0x008fe40000000609 */
[----:B------:R-:W-:Y:S04]  /*0f30*/  LDS R16, [R7+0x30] ;  /* 0x0000300007107984 */ /* 0x000fe80000000800 */
[----:B------:R-:W1:Y:S01]  /*0f40*/  LDS.128 R8, [R6+0x30] ;  /* 0x0000300006087984 */ /* 0x000e620000000c00 */
[----:B0-----:R-:W-:-:S03]  /*0f50*/  IDP.4A.S8.S8 R34, R35, R12, RZ ;  /* 0x0000000c23227226 */ /* 0x001fc600000006ff */
[----:B------:R-:W0:Y:S04]  /*0f60*/  LDS R12, [R7+0x34] ;  /* 0x00003400070c7984 */ /* 0x000e280000000800 */
[----:B------:R-:W-:Y:S01]  /*0f70*/  LDS R35, [R7+0x60] ;  /* 0x0000600007237984 */ /* 0x000fe20000000800 */
[----:B-1----:R-:W-:-:S03]  /*0f80*/  IDP.4A.S8.S8 R16, R16, R8, R33 ;  /* 0x0000000810107226 */ /* 0x002fc60000000621 */
[----:B------:R-:W1:Y:S04]  /*0f90*/  LDS R8, [R7+0x18] ;  /* 0x0000180007087984 */ /* 0x000e680000000800 */
[----:B------:R-:W2:Y:S01]  /*0fa0*/  LDS R33, [R7+0x44] ;  /* 0x0000440007217984 */ /* 0x000ea20000000800 */
[----:B0-----:R-:W-:-:S03]  /*0fb0*/  IDP.4A.S8.S8 R9, R12, R9, R16 ;  /* 0x000000090c097226 */ /* 0x001fc60000000610 */
[----:B------:R-:W0:Y:S01]  /*0fc0*/  LDS R16, [R7+0x1c] ;  /* 0x00001c0007107984 */ /* 0x000e220000000800 */
[----:B-1----:R-:W-:-:S03]  /*0fd0*/  IDP.4A.S8.S8 R12, R8, R18, R17 ;  /* 0x00000012080c7226 */ /* 0x002fc60000000611 */
[----:B------:R-:W1:Y:S01]  /*0fe0*/  LDS R17, [R7+0x38] ;  /* 0x0000380007117984 */ /* 0x000e620000000800 */
[----:B--2---:R-:W-:-:S03]  /*0ff0*/  IDP.4A.S8.S8 R13, R33, R13, R34 ;  /* 0x0000000d210d7226 */ /* 0x004fc60000000622 */
[----:B------:R-:W2:Y:S04]  /*1000*/  LDS R18, [R7+0x48] ;  /* 0x0000480007127984 */ /* 0x000ea80000000800 */
[----:B------:R-:W3:Y:S04]  /*1010*/  LDS R34, [R7+0x3c] ;  /* 0x00003c0007227984 */ /* 0x000ee80000000800 */
[----:B------:R-:W4:Y:S01]  /*1020*/  LDS R8, [R7+0x4c] ;  /* 0x00004c0007087984 */ /* 0x000f220000000800 */
[----:B0-----:R-:W-:-:S05]  /*1030*/  IDP.4A.S8.S8 R12, R16, R19, R12 ;  /* 0x00000013100c7226 */ /* 0x001fca000000060c */
[----:B------:R-:W-:Y:S01]  /*1040*/  I2FP.F32.S32 R12, R12 ;  /* 0x0000000c000c7245 */ /* 0x000fe20000201400 */
[----:B-1----:R-:W-:Y:S02]  /*1050*/  IDP.4A.S8.S8 R9, R17, R10, R9 ;  /* 0x0000000a11097226 */ /* 0x002fe40000000609 */
[----:B--2---:R-:W-:Y:S02]  /*1060*/  IDP.4A.S8.S8 R14, R18, R14, R13 ;  /* 0x0000000e120e7226 */ /* 0x004fe4000000060d */
[----:B------:R-:W-:Y:S01]  /*1070*/  LDS R13, [R20] ;  /* 0x00000000140d7984 */ /* 0x000fe20000000800 */
[----:B---3--:R-:W-:-:S03]  /*1080*/  IDP.4A.S8.S8 R33, R34, R11, R9 ;  /* 0x0000000b22217226 */ /* 0x008fc60000000609 */
[----:B------:R-:W0:Y:S01]  /*1090*/  LDS.128 R16, [R21] ;  /* 0x0000000015107984 */ /* 0x000e220000000c00 */
[----:B----4-:R-:W-:Y:S01]  /*10a0*/  IDP.4A.S8.S8 R15, R8, R15, R14 ;  /* 0x0000000f080f7226 */ /* 0x010fe2000000060e */
[----:B------:R-:W-:Y:S02]  /*10b0*/  I2FP.F32.S32 R33, R33 ;  /* 0x0000002100217245 */ /* 0x000fe40000201400 */
[----:B------:R-:W-:Y:S04]  /*10c0*/  LDS R14, [R7+0x50] ;  /* 0x00005000070e7984 */ /* 0x000fe80000000800 */
[----:B------:R-:W1:Y:S04]  /*10d0*/  LDS.128 R8, [R6+0x50] ;  /* 0x0000500006087984 */ /* 0x000e680000000c00 */
[----:B------:R-:W-:Y:S01]  /*10e0*/  LDS R34, [R7+0x64] ;  /* 0x0000640007227984 */ /* 0x000fe20000000800 */
[----:B0-----:R-:W-:-:S04]  /*10f0*/  FMUL.FTZ R13, R16, R13 ;  /* 0x0000000d100d7220 */ /* 0x001fc80000410000 */
[----:B------:R-:W-:Y:S01]  /*1100*/  FFMA.FTZ R32, R13, R12, R32 ;  /* 0x0000000c0d207223 */ /* 0x000fe20000010020 */
[----:B-1----:R-:W-:Y:S02]  /*1110*/  IDP.4A.S8.S8 R8, R14, R8, R15 ;  /* 0x000000080e087226 */ /* 0x002fe4000000060f */
[----:B------:R-:W0:Y:S02]  /*1120*/  LDS.128 R12, [R6+0x60] ;  /* 0x00006000060c7984 */ /* 0x000e240000000c00 */
[----:B0-----:R-:W-:Y:S02]  /*1130*/  IDP.4A.S8.S8 R16, R35, R12, RZ ;  /* 0x0000000c23107226 */ /* 0x001fe400000006ff */
[----:B------:R-:W0:Y:S02]  /*1140*/  LDS R12, [R7+0x54] ;  /* 0x00005400070c7984 */ /* 0x000e240000000800 */
[----:B------:R-:W-:Y:S02]  /*1150*/  IDP.4A.S8.S8 R13, R34, R13, R16 ;  /* 0x0000000d220d7226 */ /* 0x000fe40000000610 */
[----:B------:R-:W-:Y:S01]  /*1160*/  LDS R16, [R7+0x6c] ;  /* 0x00006c0007107984 */ /* 0x000fe20000000800 */
[----:B0-----:R-:W-:-:S03]  /*1170*/  IDP.4A.S8.S8 R9, R12, R9, R8 ;  /* 0x000000090c097226 */ /* 0x001fc60000000608 */
[----:B------:R-:W0:Y:S04]  /*1180*/  LDS R12, [R7+0x68] ;  /* 0x00006800070c7984 */ /* 0x000e280000000800 */
[----:B------:R-:W1:Y:S01]  /*1190*/  LDS R8, [R7+0x58] ;  /* 0x0000580007087984 */ /* 0x000e620000000800 */
[----:B0-----:R-:W-:-:S04]  /*11a0*/  IDP.4A.S8.S8 R12, R12, R14, R13 ;  /* 0x0000000e0c0c7226 */ /* 0x001fc8000000060d */
[----:B------:R-:W-:Y:S02]  /*11b0*/  IDP.4A.S8.S8 R35, R16, R15, R12 ;  /* 0x0000000f10237226 */ /* 0x000fe4000000060c */
[----:B------:R-:W-:Y:S01]  /*11c0*/  LDS R16, [R7+0x70] ;  /* 0x0000700007107984 */ /* 0x000fe20000000800 */
[----:B-1----:R-:W-:-:S03]  /*11d0*/  IDP.4A.S8.S8 R10, R8, R10, R9 ;  /* 0x0000000a080a7226 */ /* 0x002fc60000000609 */
[----:B------:R-:W0:Y:S04]  /*11e0*/  LDS.128 R12, [R6+0x70] ;  /* 0x00007000060c7984 */ /* 0x000e280000000c00 */
[----:B------:R-:W1:Y:S04]  /*11f0*/  LDS R9, [R7+0x5c] ;  /* 0x00005c0007097984 */ /* 0x000e680000000800 */
[----:B------:R-:W2:Y:S01]  /*1200*/  LDS R8, [R7+0x74] ;  /* 0x0000740007087984 */ /* 0x000ea20000000800 */
[----:B0-----:R-:W-:-:S03]  /*1210*/  IDP.4A.S8.S8 R12, R16, R12, R35 ;  /* 0x0000000c100c7226 */ /* 0x001fc60000000623 */
[----:B------:R-:W0:Y:S01]  /*1220*/  LDS R16, [R7+0x78] ;  /* 0x0000780007107984 */ /* 0x000e220000000800 */
[----:B-1----:R-:W-:-:S03]  /*1230*/  IDP.4A.S8.S8 R11, R9, R11, R10 ;  /* 0x0000000b090b7226 */ /* 0x002fc6000000060a */
[----:B------:R-:W1:Y:S01]  /*1240*/  LDS R10, [R20+0x4] ;  /* 0x00000400140a7984 */ /* 0x000e620000000800 */
[----:B--2---:R-:W-:Y:S01]  /*1250*/  IDP.4A.S8.S8 R13, R8, R13, R12 ;  /* 0x0000000d080d7226 */ /* 0x004fe2000000060c */
[----:B------:R-:W-:Y:S02]  /*1260*/  I2FP.F32.S32 R11, R11 ;  /* 0x0000000b000b7245 */ /* 0x000fe40000201400 */
[----:B------:R-:W2:Y:S04]  /*1270*/  LDS R12, [R7+0x7c] ;  /* 0x00007c00070c7984 */ /* 0x000ea80000000800 */
[----:B------:R-:W3:Y:S04]  /*1280*/  LDS R9, [R20+0x8] ;  /* 0x0000080014097984 */ /* 0x000ee80000000800 */
[----:B------:R-:W4:Y:S01]  /*1290*/  LDS R8, [R20+0xc] ;  /* 0x00000c0014087984 */ /* 0x000f220000000800 */
[----:B0-----:R-:W-:-:S02]  /*12a0*/  IDP.4A.S8.S8 R14, R16, R14, R13 ;  /* 0x0000000e100e7226 */ /* 0x001fc4000000060d */
[----:B-1----:R-:W-:Y:S02]  /*12b0*/  FMUL.FTZ R17, R10, R17 ;  /* 0x000000110a117220 */ /* 0x002fe40000410000 */
[----:B--2---:R-:W-:Y:S02]  /*12c0*/  IDP.4A.S8.S8 R12, R12, R15, R14 ;  /* 0x0000000f0c0c7226 */ /* 0x004fe4000000060e */
[----:B------:R-:W-:Y:S01]  /*12d0*/  FFMA.FTZ R17, R17, R33, R32 ;  /* 0x0000002111117223 */ /* 0x000fe20000010020 */
[----:B---3--:R-:W-:Y:S02]  /*12e0*/  FMUL.FTZ R18, R9, R18 ;  /* 0x0000001209127220 */ /* 0x008fe40000410000 */
[----:B------:R-:W-:Y:S02]  /*12f0*/  I2FP.F32.S32 R12, R12 ;  /* 0x0000000c000c7245 */ /* 0x000fe40000201400 */
[----:B------:R-:W-:Y:S01]  /*1300*/  FFMA.FTZ R11, R18, R11, R17 ;  /* 0x0000000b120b7223 */ /* 0x000fe20000010011 */
[----:B----4-:R-:W-:-:S04]  /*1310*/  FMUL.FTZ R8, R8, R19 ;  /* 0x0000001308087220 */ /* 0x010fc80000410000 */
[----:B------:R-:W-:Y:S01]  /*1320*/  FFMA.FTZ R32, R8, R12, R11 ;  /* 0x0000000c08207223 */ /* 0x000fe2000001000b */
[----:B------:R-:W-:Y:S06]  /*1330*/  BAR.SYNC.DEFER_BLOCKING 0x0 ;  /* 0x0000000000007b1d */ /* 0x000fec0000010000 */
.L_x_348:
[----:B------:R-:W-:-:S04]  /*1340*/  UIADD3 UR4, UR4, 0x4, URZ ;  /* 0x0000000404047890 */ /* 0x000fc8000fffe03f */
[----:B------:R-:W-:-:S06]  /*1350*/  UISETP.GE.AND UP0, UPT, UR4, UR11, UPT ;  /* 0x0000000b0400728c */ /* 0x000fcc000bf06270 */
[----:B------:R-:W-:-:S13]  /*1360*/  PLOP3.LUT P0, PT, PT, PT, UP0, 0x80, 0x0 ;  /* 0x000000000000781c */ /* 0x000fda0003f0f008 */
[----:B------:R-:W-:Y:S05]  /*1370*/  @!P0 BRA `(.L_x_353) ;  /* 0xfffffff000988947 */ /* 0x000fea000383ffff */
.L_x_347:
        /* <DEDUP_REMOVED lines=17> */
.L_x_354:
        /* <DEDUP_REMOVED lines=15> */
.L_x_1270:


//--------------------- .text._Z8moe_q5_1IN3c108BFloat16ELb1EEvPKvS3_PT_PKiS7_S7_iiiiiii --------------------------
	.section	.text._Z8moe_q5_1IN3c108BFloat16ELb1EEvPKvS3_PT_PKiS7_S7_iiiiiii,"ax",@progbits
	.align	128
.text._Z8moe_q5_1IN3c108BFloat16ELb1EEvPKvS3_PT_PKiS7_S7_iiiiiii:
        .type           _Z8moe_q5_1IN3c108BFloat16ELb1EEvPKvS3_PT_PKiS7_S7_iiiiiii,@function
        .size           _Z8moe_q5_1IN3c108BFloat16ELb1EEvPKvS3_PT_PKiS7_S7_iiiiiii,(.L_x_1271 - _Z8moe_q5_1IN3c108BFloat16ELb1EEvPKvS3_PT_PKiS7_S7_iiiiiii)
        .other          _Z8moe_q5_1IN3c108BFloat16ELb1EEvPKvS3_PT_PKiS7_S7_iiiiiii,@"STO_CUDA_ENTRY STV_DEFAULT"
_Z8moe_q5_1IN3c108BFloat16ELb1EEvPKvS3_PT_PKiS7_S7_iiiiiii:
        /* <DEDUP_REMOVED lines=30> */
[----:B------:R-:W-:Y:S01]  /*01e0*/  UMOV UR6, 0x400 ;  /* 0x0000040000067882 */ /* 0x000fe20000000000 */
[----:B------:R-:W-:Y:S01]  /*01f0*/  ULDC UR12, c[0x0][0x250] ;  /* 0x00009400000c7ab9 */ /* 0x000fe20000000800 */
[----:B------:R-:W-:Y:S01]  /*0200*/  USHF.R.S32.HI UR10, URZ, 0x5, UR4 ;  /* 0x000000053f0a7899 */ /* 0x000fe20008011404 */
[----:B------:R-:W-:Y:S01]  /*0210*/  IMAD.MOV.U32 R50, RZ, RZ, RZ ;  /* 0x000000ffff327224 */ /* 0x000fe200078e00ff */
[----:B------:R-:W2:Y:S01]  /*0220*/  LDC R9, c[0x0][0x248] ;  /* 0x00009200ff097b82 */ /* 0x000ea20000000800 */
[----:B------:R-:W-:Y:S01]  /*0230*/  USHF.R.S32.HI UR11, URZ, 0x1f, UR12 ;  /* 0x0000001f3f0b7899 */ /* 0x000fe2000801140c */
[----:B------:R-:W-:-:S03]  /*0240*/  UMOV UR4, URZ ;  /* 0x0000003f00047c82 */ /* 0x000fc60008000000 */
[----:B------:R-:W-:-:S03]  /*0250*/  ULEA.HI UR11, UR11, UR12, URZ, 0x5 ;  /* 0x0000000c0b0b7291 */ /* 0x000fc6000f8f283f */
[----:B------:R-:W3:Y:S01]  /*0260*/  S2UR UR9, SR_CgaCtaId ;  /* 0x00000000000979c3 */ /* 0x000ee20000008800 */
[----:B------:R-:W-:Y:S02]  /*0270*/  USHF.R.S32.HI UR11, URZ, 0x5, UR11 ;  /* 0x000000053f0b7899 */ /* 0x000fe4000801140b */
[----:B-1----:R-:W-:-:S05]  /*0280*/  USHF.L.U32 UR5, UR5, 0x5, URZ ;  /* 0x0000000505057899 */ /* 0x002fca000800063f */
[----:B------:R-:W1:Y:S01]  /*0290*/  LDC.64 R52, c[0x0][0x210] ;  /* 0x00008400ff347b82 */ /* 0x000e620000000a00 */
[----:B------:R-:W-:Y:S02]  /*02a0*/  ULOP3.LUT UR7, URZ, UR5, URZ, 0x33, !UPT ;  /* 0x000000053f077292 */ /* 0x000fe4000f8e333f */
[----:B------:R-:W-:Y:S01]  /*02b0*/  UIMAD UR5, UR5, UR10, URZ ;  /* 0x0000000a050572a4 */ /* 0x000fe2000f8e023f */
[----:B0-----:R-:W-:Y:S01]  /*02c0*/  SHF.R.S32.HI R3, RZ, 0x1f, R0 ;  /* 0x0000001fff037819 */ /* 0x001fe20000011400 */
[C---:B------:R-:W-:Y:S01]  /*02d0*/  IMAD.SHL.U32 R48, R0.reuse, 0x4, RZ ;  /* 0x0000000400307824 */ /* 0x040fe200078e00ff */
[----:B------:R-:W-:Y:S02]  /*02e0*/  LOP3.LUT R7, R0, 0x3, RZ, 0xc0, !PT ;  /* 0x0000000300077812 */ /* 0x000fe400078ec0ff */
[----:B------:R-:W-:Y:S02]  /*02f0*/  LEA.HI R2, R3, R0, RZ, 0x3 ;  /* 0x0000000003027211 */ /* 0x000fe400078f18ff */
[----:B------:R-:W-:Y:S01]  /*0300*/  LOP3.LUT R47, R10, 0xfffffffc, R7, 0xe2, !PT ;  /* 0xfffffffc0a2f7812 */ /* 0x000fe200078ee207 */
[----:B------:R-:W-:Y:S01]  /*0310*/  IMAD.SHL.U32 R10, R0, 0x2, RZ ;  /* 0x00000002000a7824 */ /* 0x000fe200078e00ff */
[C---:B------:R-:W-:Y:S01]  /*0320*/  LEA.HI.SX32 R6, R2.reuse, R5, 0x1d ;  /* 0x0000000502067211 */ /* 0x040fe200078feaff */
[----:B---3--:R-:W-:Y:S01]  /*0330*/  ULEA UR13, UR9, UR6, 0x18 ;  /* 0x00000006090d7291 */ /* 0x008fe2000f8ec03f */
[----:B--2---:R-:W-:Y:S01]  /*0340*/  IADD3 R5, R9, UR7, RZ ;  /* 0x0000000709057c10 */ /* 0x004fe2000fffe0ff */
[----:B------:R-:W-:Y:S01]  /*0350*/  UIADD3 UR7, UR6, 0x26a0, URZ ;  /* 0x000026a006077890 */ /* 0x000fe2000fffe03f */
[----:B------:R-:W-:-:S02]  /*0360*/  LOP3.LUT R9, R2, 0xfffffff8, RZ, 0xc0, !PT ;  /* 0xfffffff802097812 */ /* 0x000fc400078ec0ff */
[----:B------:R-:W-:Y:S01]  /*0370*/  VIMNMX R30, R5, R6, PT ;  /* 0x00000006051e7248 */ /* 0x000fe20003fe0100 */
[----:B------:R-:W-:Y:S01]  /*0380*/  ULEA UR7, UR9, UR7, 0x18 ;  /* 0x0000000709077291 */ /* 0x000fe2000f8ec03f */
[----:B------:R-:W-:Y:S01]  /*0390*/  VIADDMNMX R7, R6, 0x10, R5, PT ;  /* 0x0000001006077846 */ /* 0x000fe20003800105 */
[----:B------:R-:W-:Y:S01]  /*03a0*/  IMAD R6, R8, UR8, RZ ;  /* 0x0000000808067c24 */ /* 0x000fe2000f8e02ff */
[----:B------:R-:W-:Y:S01]  /*03b0*/  SHF.R.S32.HI R11, RZ, 0x1f, R30 ;  /* 0x0000001fff0b7819 */ /* 0x000fe2000001141e */
[----:B------:R-:W-:Y:S01]  /*03c0*/  IMAD.IADD R8, R0, 0x1, -R9 ;  /* 0x0000000100087824 */ /* 0x000fe200078e0a09 */
[----:B------:R-:W-:Y:S01]  /*03d0*/  SHF.R.S32.HI R2, RZ, 0x1f, R7 ;  /* 0x0000001fff027819 */ /* 0x000fe20000011407 */
[----:B------:R-:W-:Y:S01]  /*03e0*/  UIADD3 UR8, UR6, 0x2080, URZ ;  /* 0x0000208006087890 */ /* 0x000fe2000fffe03f */
[----:B------:R-:W-:Y:S01]  /*03f0*/  LEA.HI R9, R11, R30, RZ, 0x2 ;  /* 0x0000001e0b097211 */ /* 0x000fe200078f10ff */
[----:B------:R-:W-:Y:S01]  /*0400*/  UIADD3 UR6, UR6, 0x24a0, URZ ;  /* 0x000024a006067890 */ /* 0x000fe2000fffe03f */
[----:B------:R-:W-:Y:S01]  /*0410*/  LEA.HI R11, R2, R7, RZ, 0x2 ;  /* 0x00000007020b7211 */ /* 0x000fe200078f10ff */
[----:B------:R-:W-:Y:S01]  /*0420*/  ULEA UR8, UR9, UR8, 0x18 ;  /* 0x0000000809087291 */ /* 0x000fe2000f8ec03f */
[----:B-1----:R-:W-:Y:S01]  /*0430*/  IADD3 R52, P0, R6, R52, RZ ;  /* 0x0000003406347210 */ /* 0x002fe20007f1e0ff */
[----:B------:R-:W-:Y:S01]  /*0440*/  ULEA UR6, UR9, UR6, 0x18 ;  /* 0x0000000609067291 */ /* 0x000fe2000f8ec03f */
[----:B------:R-:W-:-:S02]  /*0450*/  LEA.HI R9, R9, R8, RZ, 0x1e ;  /* 0x0000000809097211 */ /* 0x000fc400078ff0ff */
[----:B------:R-:W-:Y:S01]  /*0460*/  IADD3 R2, R0, 0x20, RZ ;  /* 0x0000002000027810 */ /* 0x000fe20007ffe0ff */
[----:B------:R-:W-:Y:S01]  /*0470*/  ULDC UR9, c[0x0][0x244] ;  /* 0x0000910000097ab9 */ /* 0x000fe20000000800 */
[----:B------:R-:W-:Y:S01]  /*0480*/  LEA.HI R8, R11, R8, RZ, 0x1e ;  /* 0x000000080b087211 */ /* 0x000fe200078ff0ff */
[----:B------:R-:W-:Y:S01]  /*0490*/  IMAD.MOV.U32 R11, RZ, RZ, 0x104 ;  /* 0x00000104ff0b7424 */ /* 0x000fe200078e00ff */
[----:B------:R-:W-:Y:S02]  /*04a0*/  LEA.HI R3, R3, R0, RZ, 0x2 ;  /* 0x0000000003037211 */ /* 0x000fe400078f10ff */
[----:B------:R-:W-:Y:S01]  /*04b0*/  LEA.HI.X.SX32 R53, R6, R53, 0x1, P0 ;  /* 0x0000003506357211 */ /* 0x000fe200000f0eff */
[----:B------:R-:W-:Y:S01]  /*04c0*/  IMAD.SHL.U32 R6, R2, 0x4, RZ ;  /* 0x0000000402067824 */ /* 0x000fe200078e00ff */
[----:B------:R-:W-:Y:S01]  /*04d0*/  VIADDMNMX R13, R4, 0x4, R5, PT ;  /* 0x00000004040d7846 */ /* 0x000fe20003800105 */
[----:B------:R-:W-:Y:S01]  /*04e0*/  IMAD R2, R0, R11, UR13 ;  /* 0x0000000d00027e24 */ /* 0x000fe2000f8e020b */
[----:B------:R-:W-:Y:S01]  /*04f0*/  SHF.R.S32.HI R11, RZ, 0x2, R3 ;  /* 0x00000002ff0b7819 */ /* 0x000fe20000011403 */
[----:B------:R-:W-:Y:S01]  /*0500*/  IMAD R8, R7, 0x8, R8 ;  /* 0x0000000807087824 */ /* 0x000fe200078e0208 */
[----:B------:R-:W-:Y:S01]  /*0510*/  LOP3.LUT R12, R6, 0x7c, RZ, 0xc0, !PT ;  /* 0x0000007c060c7812 */ /* 0x000fe200078ec0ff */
[--C-:B------:R-:W-:Y:S01]  /*0520*/  IMAD R43, R13, 0x41, R10.reuse ;  /* 0x000000410d2b7824 */ /* 0x100fe200078e020a */
[----:B------:R-:W-:Y:S01]  /*0530*/  VIADDMNMX R15, R4, 0x8, R5, PT ;  /* 0x00000008040f7846 */ /* 0x000fe20003800105 */
[----:B------:R-:W-:Y:S01]  /*0540*/  IMAD R6, R0, 0x8, R11 ;  /* 0x0000000800067824 */ /* 0x000fe200078e020b */
[----:B------:R-:W-:Y:S01]  /*0550*/  VIMNMX R11, R5, R4, PT ;  /* 0x00000004050b7248 */ /* 0x000fe20003fe0100 */
[----:B------:R-:W-:Y:S01]  /*0560*/  IMAD R44, R13, UR10, RZ ;  /* 0x0000000a0d2c7c24 */ /* 0x000fe2000f8e02ff */
[C-C-:B------:R-:W-:Y:S01]  /*0570*/  VIADDMNMX R17, R4.reuse, 0xc, R5.reuse, PT ;  /* 0x0000000c04117846 */ /* 0x140fe20003800105 */
[--C-:B------:R-:W-:Y:S01]  /*0580*/  IMAD R41, R15, 0x41, R10.reuse ;  /* 0x000000410f297824 */ /* 0x100fe200078e020a */
[C-C-:B------:R-:W-:Y:S01]  /*0590*/  VIADDMNMX R19, R4.reuse, 0x10, R5.reuse, PT ;  /* 0x0000001004137846 */ /* 0x140fe20003800105 */
[--C-:B------:R-:W-:Y:S01]  /*05a0*/  IMAD R45, R11, 0x41, R10.reuse ;  /* 0x000000410b2d7824 */ /* 0x100fe200078e020a */
[C-C-:B------:R-:W-:Y:S01]  /*05b0*/  VIADDMNMX R21, R4.reuse, 0x14, R5.reuse, PT ;  /* 0x0000001404157846 */ /* 0x140fe20003800105 */
[--C-:B------:R-:W-:Y:S01]  /*05c0*/  IMAD R39, R17, 0x41, R10.reuse ;  /* 0x0000004111277824 */ /* 0x100fe200078e020a */
[C-C-:B------:R-:W-:Y:S01]  /*05d0*/  VIADDMNMX R23, R4.reuse, 0x18, R5.reuse, PT ;  /* 0x0000001804177846 */ /* 0x140fe20003800105 */
[--C-:B------:R-:W-:Y:S01]  /*05e0*/  IMAD R37, R19, 0x41, R10.reuse ;  /* 0x0000004113257824 */ /* 0x100fe200078e020a */
[C---:B------:R-:W-:Y:S01]  /*05f0*/  VIADDMNMX R25, R4.reuse, 0x1c, R5, PT ;  /* 0x0000001c04197846 */ /* 0x040fe20003800105 */
[--C-:B------:R-:W-:Y:S01]  /*0600*/  IMAD R35, R21, 0x41, R10.reuse ;  /* 0x0000004115237824 */ /* 0x100fe200078e020a */
[----:B------:R-:W-:Y:S01]  /*0610*/  LEA R3, R4, UR6, 0x7 ;  /* 0x0000000604037c11 */ /* 0x000fe2000f8e38ff */
[--C-:B------:R-:W-:Y:S01]  /*0620*/  IMAD R33, R23, 0x41, R10.reuse ;  /* 0x0000004117217824 */ /* 0x100fe200078e020a */
[----:B------:R-:W-:Y:S01]  /*0630*/  LEA R9, R30, R9, 0x3 ;  /* 0x000000091e097211 */ /* 0x000fe200078e18ff */
[----:B------:R-:W-:Y:S01]  /*0640*/  IMAD R31, R25, 0x41, R10 ;  /* 0x00000041191f7824 */ /* 0x000fe200078e020a */
[----:B------:R-:W-:Y:S01]  /*0650*/  LOP3.LUT R48, R48, 0x1c, RZ, 0xc0, !PT ;  /* 0x0000001c30307812 */ /* 0x000fe200078ec0ff */
[----:B------:R-:W-:Y:S01]  /*0660*/  IMAD.IADD R5, R3, 0x1, R12 ;  /* 0x0000000103057824 */ /* 0x000fe200078e020c */
        /* <DEDUP_REMOVED lines=21> */
[----:B------:R-:W-:Y:S01]  /*07c0*/  LEA R28, R8, UR8, 0x2 ;  /* 0x00000008081c7c11 */ /* 0x000fe2000f8e10ff */
[----:B------:R-:W-:-:S06]  /*07d0*/  ULDC UR8, c[0x0][0x24c] ;  /* 0x0000930000087ab9 */ /* 0x000fcc0000000800 */
.L_x_357:
[----:B------:R-:W-:Y:S01]  /*07e0*/  SHF.R.S32.HI R25, RZ, 0x1f, R0 ;  /* 0x0000001fff197819 */ /* 0x000fe20000011400 */
[----:B------:R-:W-:Y:S02]  /*07f0*/  USHF.R.S32.HI UR6, URZ, 0x1f, UR4 ;  /* 0x0000001f3f067899 */ /* 0x000fe40008011404 */
[----:B------:R-:W-:Y:S01]  /*0800*/  UIADD3 UR7, UP0, UR5, UR4, URZ ;  /* 0x0000000405077290 */ /* 0x000fe2000ff1e03f */
[----:B----4-:R-:W-:-:S03]  /*0810*/  LEA.HI R12, R25, R0, RZ, 0x2 ;  /* 0x00000000190c7211 */ /* 0x010fc600078f10ff */
[----:B------:R-:W-:Y:S01]  /*0820*/  ULEA.HI.X.SX32 UR6, UR5, UR6, 0x1, UP0 ;  /* 0x0000000605067291 */ /* 0x000fe200080f0e3f */
[----:B------:R-:W-:-:S04]  /*0830*/  SHF.R.S32.HI R17, RZ, 0x2, R12 ;  /* 0x00000002ff117819 */ /* 0x000fc8000001140c */
[----:B------:R-:W-:-:S04]  /*0840*/  IADD3 R51, P0, R17, UR7, RZ ;  /* 0x0000000711337c10 */ /* 0x000fc8000ff1e0ff */
[----:B------:R-:W-:Y:S02]  /*0850*/  LEA.HI.X.SX32 R17, R17, UR6, 0x1, P0 ;  /* 0x0000000611117c11 */ /* 0x000fe400080f0eff */
[----:B------:R-:W-:-:S04]  /*0860*/  IADD3 R11, P0, R46, R51, RZ ;  /* 0x000000332e0b7210 */ /* 0x000fc80007f1e0ff */
[----:B------:R-:W-:Y:S01]  /*0870*/  LEA.HI.X.SX32 R8, R46, R17, 0x1, P0 ;  /* 0x000000112e087211 */ /* 0x000fe200000f0eff */
[----:B------:R-:W-:-:S04]  /*0880*/  IMAD.WIDE.U32 R10, R11, 0x18, R52 ;  /* 0x000000180b0a7825 */ /* 0x000fc800078e0034 */
[----:B------:R-:W-:-:S04]  /*0890*/  IMAD R9, R8, 0x18, RZ ;  /* 0x0000001808097824 */ /* 0x000fc800078e02ff */
[----:B------:R-:W-:Y:S01]  /*08a0*/  IMAD.IADD R11, R11, 0x1, R9 ;  /* 0x000000010b0b7824 */ /* 0x000fe200078e0209 */
[----:B------:R-:W-:-:S04]  /*08b0*/  LOP3.LUT R9, R12, 0xfffffffc, RZ, 0xc0, !PT ;  /* 0xfffffffc0c097812 */ /* 0x000fc800078ec0ff */
[----:B------:R0:W2:Y:S01]  /*08c0*/  LDG.E.CONSTANT R24, desc[UR14][R10.64+0x4] ;  /* 0x0000040e0a187981 */ /* 0x0000a2000c1e9900 */
[----:B------:R-:W-:-:S04]  /*08d0*/  IMAD.IADD R9, R0, 0x1, -R9 ;  /* 0x0000000100097824 */ /* 0x000fc800078e0a09 */
[----:B------:R-:W-:-:S05]  /*08e0*/  IMAD.WIDE R18, R9, 0x4, R10 ;  /* 0x0000000409127825 */ /* 0x000fca00078e020a */
[----:B------:R-:W3:Y:S01]  /*08f0*/  LDG.E.CONSTANT R8, desc[UR14][R18.64+0x8] ;  /* 0x0000080e12087981 */ /* 0x000ee2000c1e9900 */
[----:B------:R-:W-:-:S04]  /*0900*/  IADD3 R15, P0, R44, R51, RZ ;  /* 0x000000332c0f7210 */ /* 0x000fc80007f1e0ff */
[----:B------:R-:W-:Y:S01]  /*0910*/  LEA.HI.X.SX32 R12, R44, R17, 0x1, P0 ;  /* 0x000000112c0c7211 */ /* 0x000fe200000f0eff */
[----:B------:R-:W-:-:S04]  /*0920*/  IMAD.WIDE.U32 R14, R15, 0x18, R52 ;  /* 0x000000180f0e7825 */ /* 0x000fc800078e0034 */
[----:B------:R-:W-:-:S04]  /*0930*/  IMAD R13, R12, 0x18, RZ ;  /* 0x000000180c0d7824 */ /* 0x000fc800078e02ff */
[----:B------:R-:W-:-:S05]  /*0940*/  IMAD.IADD R15, R15, 0x1, R13 ;  /* 0x000000010f0f7824 */ /* 0x000fca00078e020d */
[----:B------:R1:W4:Y:S01]  /*0950*/  LDG.E.CONSTANT R22, desc[UR14][R14.64+0x4] ;  /* 0x0000040e0e167981 */ /* 0x000322000c1e9900 */
[----:B0-----:R-:W-:-:S05]  /*0960*/  IMAD.WIDE R10, R9, 0x4, R14 ;  /* 0x00000004090a7825 */ /* 0x001fca00078e020e */
[----:B------:R0:W4:Y:S01]  /*0970*/  LDG.E.CONSTANT R12, desc[UR14][R10.64+0x8] ;  /* 0x0000080e0a0c7981 */ /* 0x000122000c1e9900 */
[----:B------:R-:W-:-:S04]  /*0980*/  IADD3 R21, P0, R42, R51, RZ ;  /* 0x000000332a157210 */ /* 0x000fc80007f1e0ff */
[----:B------:R-:W-:Y:S01]  /*0990*/  LEA.HI.X.SX32 R13, R42, R17, 0x1, P0 ;  /* 0x000000112a0d7211 */ /* 0x000fe200000f0eff */
[----:B------:R-:W-:-:S04]  /*09a0*/  IMAD.WIDE.U32 R20, R21, 0x18, R52 ;  /* 0x0000001815147825 */ /* 0x000fc800078e0034 */
[----:B------:R-:W-:Y:S02]  /*09b0*/  IMAD R13, R13, 0x18, RZ ;  /* 0x000000180d0d7824 */ /* 0x000fe400078e02ff */
[----:B-1----:R-:W-:Y:S01]  /*09c0*/  IMAD.SHL.U32 R15, R9, 0x4, RZ ;  /* 0x00000004090f7824 */ /* 0x002fe200078e00ff */
[C---:B------:R-:W-:Y:S02]  /*09d0*/  IADD3 R23, P0, R40.reuse, R51, RZ ;  /* 0x0000003328177210 */ /* 0x040fe40007f1e0ff */
[----:B------:R-:W-:Y:S02]  /*09e0*/  IADD3 R21, R21, R13, RZ ;  /* 0x0000000d15157210 */ /* 0x000fe40007ffe0ff */
[----:B0-----:R-:W-:-:S03]  /*09f0*/  LEA.HI.X.SX32 R10, R40, R17, 0x1, P0 ;  /* 0x00000011280a7211 */ /* 0x001fc600000f0eff */
[----:B------:R-:W4:Y:S01]  /*0a00*/  LDG.E.CONSTANT R16, desc[UR14][R20.64+0x4] ;  /* 0x0000040e14107981 */ /* 0x000f22000c1e9900 */
[----:B------:R-:W-:-:S04]  /*0a10*/  IMAD.WIDE R18, R9, 0x4, R20 ;  /* 0x0000000409127825 */ /* 0x000fc800078e0214 */
[----:B------:R-:W-:Y:S01]  /*0a20*/  IMAD R27, R10, 0x18, RZ ;  /* 0x000000180a1b7824 */ /* 0x000fe200078e02ff */
[----:B------:R0:W4:Y:S01]  /*0a30*/  LDG.E.CONSTANT R13, desc[UR14][R18.64+0x8] ;  /* 0x0000080e120d7981 */ /* 0x000122000c1e9900 */
[----:B------:R-:W-:-:S04]  /*0a40*/  IMAD.WIDE.U32 R10, R23, 0x18, R52 ;  /* 0x00000018170a7825 */ /* 0x000fc800078e0034 */
[----:B------:R-:W-:Y:S01]  /*0a50*/  IMAD.IADD R11, R11, 0x1, R27 ;  /* 0x000000010b0b7824 */ /* 0x000fe200078e021b */
[----:B--2---:R-:W-:-:S05]  /*0a60*/  SHF.R.S32.HI R24, RZ, R15, R24 ;  /* 0x0000000fff187219 */ /* 0x004fca0000011418 */
[----:B------:R-:W-:-:S05]  /*0a70*/  IMAD.SHL.U32 R14, R24, 0x10, RZ ;  /* 0x00000010180e7824 */ /* 0x000fca00078e00ff */
[----:B------:R-:W-:Y:S02]  /*0a80*/  LOP3.LUT R23, R14, 0x10, RZ, 0xc0, !PT ;  /* 0x000000100e177812 */ /* 0x000fe400078ec0ff */
[----:B------:R-:W-:Y:S02]  /*0a90*/  SHF.R.U32.HI R14, RZ, 0xc, R24 ;  /* 0x0000000cff0e7819 */ /* 0x000fe40000011618 */
[--C-:B---3--:R-:W-:Y:S02]  /*0aa0*/  LOP3.LUT R23, R23, 0xf0f0f0f, R8.reuse, 0xf8, !PT ;  /* 0x0f0f0f0f17177812 */ /* 0x108fe400078ef808 */
[----:B------:R-:W-:Y:S02]  /*0ab0*/  SHF.R.U32.HI R8, RZ, 0x4, R8 ;  /* 0x00000004ff087819 */ /* 0x000fe40000011608 */
[----:B0-----:R-:W-:Y:S02]  /*0ac0*/  LOP3.LUT R19, R14, 0x10, RZ, 0xc0, !PT ;  /* 0x000000100e137812 */ /* 0x001fe400078ec0ff */
[----:B------:R-:W-:-:S02]  /*0ad0*/  SHF.R.U32.HI R14, RZ, 0x5, R24 ;  /* 0x00000005ff0e7819 */ /* 0x000fc40000011618 */
[----:B------:R-:W-:Y:S01]  /*0ae0*/  LOP3.LUT R19, R19, 0xf0f0f0f, R8, 0xf8, !PT ;  /* 0x0f0f0f0f13137812 */ /* 0x000fe200078ef808 */
[----:B------:R-:W-:-:S03]  /*0af0*/  IMAD.SHL.U32 R8, R24, 0x800, RZ ;  /* 0x0000080018087824 */ /* 0x000fc600078e00ff */
[----:B------:R-:W-:Y:S02]  /*0b00*/  LOP3.LUT R14, R19, 0x1000, R14, 0xf8, !PT ;  /* 0x00001000130e7812 */ /* 0x000fe400078ef80e */
[----:B------:R-:W-:Y:S02]  /*0b10*/  LOP3.LUT R8, R23, 0x1000, R8, 0xf8, !PT ;  /* 0x0000100017087812 */ /* 0x000fe400078ef808 */
[----:B------:R-:W-:-:S04]  /*0b20*/  SHF.L.U32 R19, R24, 0x12, RZ ;  /* 0x0000001218137819 */ /* 0x000fc800000006ff */
[----:B------:R-:W-:Y:S01]  /*0b30*/  LOP3.LUT R8, R8, 0x100000, R19, 0xf8, !PT ;  /* 0x0010000008087812 */ /* 0x000fe200078ef813 */
[----:B------:R-:W-:-:S05]  /*0b40*/  IMAD.SHL.U32 R19, R24, 0x4, RZ ;  /* 0x0000000418137824 */ /* 0x000fca00078e00ff */
[----:B------:R-:W-:Y:S02]  /*0b50*/  LOP3.LUT R21, R14, 0x100000, R19, 0xf8, !PT ;  /* 0x001000000e157812 */ /* 0x000fe400078ef813 */
[----:B------:R-:W2:Y:S01]  /*0b60*/  LDG.E.CONSTANT R14, desc[UR14][R10.64+0x4] ;  /* 0x0000040e0a0e7981 */ /* 0x000ea2000c1e9900 */
[----:B------:R-:W-:-:S05]  /*0b70*/  IMAD.SHL.U32 R19, R24, 0x2000000, RZ ;  /* 0x0200000018137824 */ /* 0x000fca00078e00ff */
[----:B------:R-:W-:Y:S01]  /*0b80*/  LOP3.LUT R20, R8, 0x10000000, R19, 0xf8, !PT ;  /* 0x1000000008147812 */ /* 0x000fe200078ef813 */
[----:B------:R-:W-:-:S05]  /*0b90*/  IMAD.WIDE R18, R9, 0x4, R10 ;  /* 0x0000000409127825 */ /* 0x000fca00078e020a */
[----:B------:R0:W3:Y:S01]  /*0ba0*/  LDG.E.CONSTANT R8, desc[UR14][R18.64+0x8] ;  /* 0x0000080e12087981 */ /* 0x0000e2000c1e9900 */
[----:B------:R-:W-:Y:S01]  /*0bb0*/  IMAD.SHL.U32 R24, R24, 0x200, RZ ;  /* 0x0000020018187824 */ /* 0x000fe200078e00ff */
[----:B----4-:R-:W-:Y:S02]  /*0bc0*/  SHF.R.S32.HI R22, RZ, R15, R22 ;  /* 0x0000000fff167219 */ /* 0x010fe40000011416 */
[----:B------:R1:W-:Y:S02]  /*0bd0*/  STS [R45], R20 ;  /* 0x000000142d007388 */ /* 0x0003e40000000800 */
[----:B------:R-:W-:Y:S02]  /*0be0*/  LOP3.LUT R24, R21, 0x10000000, R24, 0xf8, !PT ;  /* 0x1000000015187812 */ /* 0x000fe400078ef818 */
[C---:B------:R-:W-:Y:S02]  /*0bf0*/  IADD3 R21, P0, R38.reuse, R51, RZ ;  /* 0x0000003326157210 */ /* 0x040fe40007f1e0ff */
[----:B0-----:R-:W-:Y:S01]  /*0c00*/  SHF.R.U32.HI R18, RZ, 0xc, R22 ;  /* 0x0000000cff127819 */ /* 0x001fe20000011616 */
[----:B------:R0:W-:Y:S01]  /*0c10*/  STS [R45+0x4], R24 ;  /* 0x000004182d007388 */ /* 0x0001e20000000800 */
[----:B------:R-:W-:Y:S01]  /*0c20*/  LEA.HI.X.SX32 R23, R38, R17, 0x1, P0 ;  /* 0x0000001126177211 */ /* 0x000fe200000f0eff */
[----:B------:R-:W-:Y:S01]  /*0c30*/  IMAD.WIDE.U32 R10, R21, 0x18, R52 ;  /* 0x00000018150a7825 */ /* 0x000fe200078e0034 */
[----:B------:R-:W-:-:S02]  /*0c40*/  LOP3.LUT R19, R18, 0x10, RZ, 0xc0, !PT ;  /* 0x0000001012137812 */ /* 0x000fc400078ec0ff */
[----:B------:R-:W-:Y:S01]  /*0c50*/  SHF.R.U32.HI R18, RZ, 0x5, R22 ;  /* 0x00000005ff127819 */ /* 0x000fe20000011616 */
[----:B------:R-:W-:Y:S02]  /*0c60*/  IMAD.SHL.U32 R21, R22, 0x10, RZ ;  /* 0x0000001016157824 */ /* 0x000fe400078e00ff */
[----:B------:R-:W-:-:S03]  /*0c70*/  IMAD R23, R23, 0x18, RZ ;  /* 0x0000001817177824 */ /* 0x000fc600078e02ff */
[----:B------:R-:W-:Y:S02]  /*0c80*/  LOP3.LUT R21, R21, 0x10, RZ, 0xc0, !PT ;  /* 0x0000001015157812 */ /* 0x000fe400078ec0ff */
[----:B------:R-:W-:Y:S02]  /*0c90*/  IADD3 R11, R11, R23, RZ ;  /* 0x000000170b0b7210 */ /* 0x000fe40007ffe0ff */
[--C-:B------:R-:W-:Y:S02]  /*0ca0*/  LOP3.LUT R21, R21, 0xf0f0f0f, R12.reuse, 0xf8, !PT ;  /* 0x0f0f0f0f15157812 */ /* 0x100fe400078ef80c */
[----:B------:R-:W-:-:S04]  /*0cb0*/  SHF.R.U32.HI R12, RZ, 0x4, R12 ;  /* 0x00000004ff0c7819 */ /* 0x000fc8000001160c */
[----:B------:R-:W-:Y:S01]  /*0cc0*/  LOP3.LUT R19, R19, 0xf0f0f0f, R12, 0xf8, !PT ;  /* 0x0f0f0f0f13137812 */ /* 0x000fe200078ef80c */
[----:B------:R-:W-:-:S03]  /*0cd0*/  IMAD.SHL.U32 R12, R22, 0x800, RZ ;  /* 0x00000800160c7824 */ /* 0x000fc600078e00ff */
[----:B------:R-:W-:Y:S01]  /*0ce0*/  LOP3.LUT R18, R19, 0x1000, R18, 0xf8, !PT ;  /* 0x0000100013127812 */ /* 0x000fe200078ef812 */
[----:B------:R-:W-:Y:S01]  /*0cf0*/  IMAD.SHL.U32 R19, R22, 0x40000, RZ ;  /* 0x0004000016137824 */ /* 0x000fe200078e00ff */
[----:B------:R-:W-:-:S04]  /*0d00*/  LOP3.LUT R12, R21, 0x1000, R12, 0xf8, !PT ;  /* 0x00001000150c7812 */ /* 0x000fc800078ef80c */
[----:B------:R-:W-:Y:S01]  /*0d10*/  LOP3.LUT R12, R12, 0x100000, R19, 0xf8, !PT ;  /* 0x001000000c0c7812 */ /* 0x000fe200078ef813 */
[----:B------:R-:W-:Y:S01]  /*0d20*/  IMAD.SHL.U32 R19, R22, 0x4, RZ ;  /* 0x0000000416137824 */ /* 0x000fe200078e00ff */
[----:B------:R-:W-:-:S04]  /*0d30*/  SHF.R.S32.HI R16, RZ, R15, R16 ;  /* 0x0000000fff107219 */ /* 0x000fc80000011410 */
[----:B-1----:R-:W-:Y:S01]  /*0d40*/  LOP3.LUT R20, R18, 0x100000, R19, 0xf8, !PT ;  /* 0x0010000012147812 */ /* 0x002fe200078ef813 */
[C---:B------:R-:W-:Y:S01]  /*0d50*/  IMAD.SHL.U32 R19, R22.reuse, 0x2000000, RZ ;  /* 0x0200000016137824 */ /* 0x040fe200078e00ff */
[----:B------:R-:W-:-:S04]  /*0d60*/  SHF.L.U32 R21, R22, 0x9, RZ ;  /* 0x0000000916157819 */ /* 0x000fc800000006ff */
[----:B0-----:R-:W-:Y:S01]  /*0d70*/  LOP3.LUT R24, R12, 0x10000000, R19, 0xf8, !PT ;  /* 0x100000000c187812 */ /* 0x001fe200078ef813 */
[----:B------:R-:W-:Y:S01]  /*0d80*/  IMAD.WIDE R18, R9, 0x4, R10 ;  /* 0x0000000409127825 */ /* 0x000fe200078e020a */
[----:B------:R0:W4:Y:S01]  /*0d90*/  LDG.E.CONSTANT R12, desc[UR14][R10.64+0x4] ;  /* 0x0000040e0a0c7981 */ /* 0x000122000c1e9900 */
[----:B------:R-:W-:-:S04]  /*0da0*/  LOP3.LUT R22, R20, 0x10000000, R21, 0xf8, !PT ;  /* 0x1000000014167812 */ /* 0x000fc800078ef815 */
[----:B------:R-:W4:Y:S01]  /*0db0*/  LDG.E.CONSTANT R18, desc[UR14][R18.64+0x8] ;  /* 0x0000080e12127981 */ /* 0x000f22000c1e9900 */
[----:B------:R-:W-:-:S03]  /*0dc0*/  IADD3 R21, P0, R36, R51, RZ ;  /* 0x0000003324157210 */ /* 0x000fc60007f1e0ff */
[----:B------:R1:W-:Y:S01]  /*0dd0*/  STS [R43+0x4], R22 ;  /* 0x000004162b007388 */ /* 0x0003e20000000800 */
[----:B0-----:R-:W-:Y:S01]  /*0de0*/  IMAD.SHL.U32 R10, R16, 0x10, RZ ;  /* 0x00000010100a7824 */ /* 0x001fe200078e00ff */
[----:B------:R-:W-:Y:S02]  /*0df0*/  SHF.R.U32.HI R11, RZ, 0xc, R16 ;  /* 0x0000000cff0b7819 */ /* 0x000fe40000011610 */
[----:B------:R-:W-:Y:S01]  /*0e00*/  LEA.HI.X.SX32 R20, R36, R17, 0x1, P0 ;  /* 0x0000001124147211 */ /* 0x000fe200000f0eff */
[----:B------:R0:W-:Y:S01]  /*0e10*/  STS [R43], R24 ;  /* 0x000000182b007388 */ /* 0x0001e20000000800 */
[----:B------:R-:W-:-:S03]  /*0e20*/  LOP3.LUT R10, R10, 0x10, RZ, 0xc0, !PT ;  /* 0x000000100a0a7812 */ /* 0x000fc600078ec0ff */
[----:B------:R-:W-:Y:S01]  /*0e30*/  IMAD R23, R20, 0x18, RZ ;  /* 0x0000001814177824 */ /* 0x000fe200078e02ff */
[----:B------:R-:W-:Y:S01]  /*0e40*/  LOP3.LUT R10, R10, 0xf0f0f0f, R13, 0xf8, !PT ;  /* 0x0f0f0f0f0a0a7812 */ /* 0x000fe200078ef80d */
[----:B------:R-:W-:Y:S01]  /*0e50*/  IMAD.WIDE.U32 R20, R21, 0x18, R52 ;  /* 0x0000001815147825 */ /* 0x000fe200078e0034 */
[----:B-1----:R-:W-:Y:S02]  /*0e60*/  LOP3.LUT R22, R11, 0x10, RZ, 0xc0, !PT ;  /* 0x000000100b167812 */ /* 0x002fe400078ec0ff */
[----:B------:R-:W-:Y:S01]  /*0e70*/  SHF.R.U32.HI R13, RZ, 0x4, R13 ;  /* 0x00000004ff0d7819 */ /* 0x000fe2000001160d */
[----:B------:R-:W-:Y:S02]  /*0e80*/  IMAD.SHL.U32 R11, R16, 0x800, RZ ;  /* 0x00000800100b7824 */ /* 0x000fe400078e00ff */
[----:B------:R-:W-:Y:S01]  /*0e90*/  IMAD.IADD R21, R21, 0x1, R23 ;  /* 0x0000000115157824 */ /* 0x000fe200078e0217 */
[----:B------:R-:W-:Y:S02]  /*0ea0*/  LOP3.LUT R13, R22, 0xf0f0f0f, R13, 0xf8, !PT ;  /* 0x0f0f0f0f160d7812 */ /* 0x000fe400078ef80d */
[----:B------:R-:W-:Y:S01]  /*0eb0*/  LOP3.LUT R10, R10, 0x1000, R11, 0xf8, !PT ;  /* 0x000010000a0a7812 */ /* 0x000fe200078ef80b */
[----:B------:R-:W-:Y:S01]  /*0ec0*/  IMAD.SHL.U32 R11, R16, 0x40000, RZ ;  /* 0x00040000100b7824 */ /* 0x000fe200078e00ff */
[----:B------:R-:W-:-:S04]  /*0ed0*/  SHF.R.U32.HI R22, RZ, 0x5, R16 ;  /* 0x00000005ff167819 */ /* 0x000fc80000011610 */
[----:B------:R-:W-:Y:S02]  /*0ee0*/  LOP3.LUT R13, R13, 0x1000, R22, 0xf8, !PT ;  /* 0x000010000d0d7812 */ /* 0x000fe400078ef816 */
[----:B------:R-:W-:Y:S02]  /*0ef0*/  SHF.L.U32 R22, R16, 0x2, RZ ;  /* 0x0000000210167819 */ /* 0x000fe400000006ff */
[----:B------:R-:W-:Y:S01]  /*0f00*/  LOP3.LUT R10, R10, 0x100000, R11, 0xf8, !PT ;  /* 0x001000000a0a7812 */ /* 0x000fe200078ef80b */
[C---:B------:R-:W-:Y:S01]  /*0f10*/  IMAD.SHL.U32 R11, R16.reuse, 0x2000000, RZ ;  /* 0x02000000100b7824 */ /* 0x040fe200078e00ff */
[----:B------:R-:W-:Y:S01]  /*0f20*/  LOP3.LUT R23, R13, 0x100000, R22, 0xf8, !PT ;  /* 0x001000000d177812 */ /* 0x000fe200078ef816 */
[----:B------:R-:W-:Y:S01]  /*0f30*/  IMAD.SHL.U32 R16, R16, 0x200, RZ ;  /* 0x0000020010107824 */ /* 0x000fe200078e00ff */
[----:B------:R-:W4:Y:S02]  /*0f40*/  LDG.E.CONSTANT R13, desc[UR14][R20.64+0x4] ;  /* 0x0000040e140d7981 */ /* 0x000f24000c1e9900 */
[----:B------:R-:W-:-:S02]  /*0f50*/  LOP3.LUT R22, R10, 0x10000000, R11, 0xf8, !PT ;  /* 0x100000000a167812 */ /* 0x000fc400078ef80b */
[----:B------:R-:W-:Y:S01]  /*0f60*/  LOP3.LUT R16, R23, 0x10000000, R16, 0xf8, !PT ;  /* 0x1000000017107812 */ /* 0x000fe200078ef810 */
[----:B------:R-:W-:-:S05]  /*0f70*/  IMAD.WIDE R10, R9, 0x4, R20 ;  /* 0x00000004090a7825 */ /* 0x000fca00078e0214 */
[----:B------:R1:W4:Y:S01]  /*0f80*/  LDG.E.CONSTANT R19, desc[UR14][R10.64+0x8] ;  /* 0x0000080e0a137981 */ /* 0x000322000c1e9900 */
[----:B------:R-:W-:-:S04]  /*0f90*/  IADD3 R27, P0, R34, R51, RZ ;  /* 0x00000033221b7210 */ /* 0x000fc80007f1e0ff */
[----:B0-----:R-:W-:Y:S01]  /*0fa0*/  LEA.HI.X.SX32 R24, R34, R17, 0x1, P0 ;  /* 0x0000001122187211 */ /* 0x001fe200000f0eff */
[----:B------:R-:W-:-:S04]  /*0fb0*/  IMAD.WIDE.U32 R26, R27, 0x18, R52 ;  /* 0x000000181b1a7825 */ /* 0x000fc800078e0034 */
[----:B------:R-:W-:Y:S01]  /*0fc0*/  IMAD R55, R24, 0x18, RZ ;  /* 0x0000001818377824 */ /* 0x000fe200078e02ff */
[----:B------:R0:W-:Y:S03]  /*0fd0*/  STS [R41+0x4], R16 ;  /* 0x0000041029007388 */ /* 0x0001e60000000800 */
[----:B------:R-:W-:Y:S01]  /*0fe0*/  IMAD.IADD R27, R27, 0x1, R55 ;  /* 0x000000011b1b7824 */ /* 0x000fe200078e0237 */
[----:B------:R0:W-:Y:S01]  /*0ff0*/  STS [R41], R22 ;  /* 0x0000001629007388 */ /* 0x0001e20000000800 */
[----:B--2---:R-:W-:-:S05]  /*1000*/  SHF.R.S32.HI R23, RZ, R15, R14 ;  /* 0x0000000fff177219 */ /* 0x004fca000001140e */
[----:B------:R-:W-:Y:S01]  /*1010*/  IMAD.SHL.U32 R14, R23, 0x10, RZ ;  /* 0x00000010170e7824 */ /* 0x000fe200078e00ff */
[----:B-1----:R-:W-:-:S04]  /*1020*/  SHF.R.U32.HI R10, RZ, 0xc, R23 ;  /* 0x0000000cff0a7819 */ /* 0x002fc80000011617 */
[----:B------:R-:W-:Y:S02]  /*1030*/  LOP3.LUT R21, R14, 0x10, RZ, 0xc0, !PT ;  /* 0x000000100e157812 */ /* 0x000fe400078ec0ff */
[----:B------:R-:W-:Y:S01]  /*1040*/  LOP3.LUT R11, R10, 0x10, RZ, 0xc0, !PT ;  /* 0x000000100a0b7812 */ /* 0x000fe200078ec0ff */
[----:B------:R-:W2:Y:S01]  /*1050*/  LDG.E.CONSTANT R14, desc[UR14][R26.64+0x4] ;  /* 0x0000040e1a0e7981 */ /* 0x000ea2000c1e9900 */
[--C-:B---3--:R-:W-:Y:S02]  /*1060*/  LOP3.LUT R21, R21, 0xf0f0f0f, R8.reuse, 0xf8, !PT ;  /* 0x0f0f0f0f15157812 */ /* 0x108fe400078ef808 */
[----:B------:R-:W-:Y:S02]  /*1070*/  SHF.R.U32.HI R8, RZ, 0x4, R8 ;  /* 0x00000004ff087819 */ /* 0x000fe40000011608 */
[----:B------:R-:W-:Y:S02]  /*1080*/  SHF.R.U32.HI R10, RZ, 0x5, R23 ;  /* 0x00000005ff0a7819 */ /* 0x000fe40000011617 */
[----:B------:R-:W-:-:S02]  /*1090*/  LOP3.LUT R11, R11, 0xf0f0f0f, R8, 0xf8, !PT ;  /* 0x0f0f0f0f0b0b7812 */ /* 0x000fc400078ef808 */
[----:B------:R-:W-:Y:S02]  /*10a0*/  SHF.L.U32 R8, R23, 0xb, RZ ;  /* 0x0000000b17087819 */ /* 0x000fe400000006ff */
[----:B------:R-:W-:Y:S01]  /*10b0*/  LOP3.LUT R10, R11, 0x1000, R10, 0xf8, !PT ;  /* 0x000010000b0a7812 */ /* 0x000fe200078ef80a */
[----:B------:R-:W-:Y:S01]  /*10c0*/  IMAD.SHL.U32 R11, R23, 0x40000, RZ ;  /* 0x00040000170b7824 */ /* 0x000fe200078e00ff */
[----:B------:R-:W-:-:S04]  /*10d0*/  LOP3.LUT R8, R21, 0x1000, R8, 0xf8, !PT ;  /* 0x0000100015087812 */ /* 0x000fc800078ef808 */
[----:B------:R-:W-:Y:S01]  /*10e0*/  LOP3.LUT R8, R8, 0x100000, R11, 0xf8, !PT ;  /* 0x0010000008087812 */ /* 0x000fe200078ef80b */
[----:B------:R-:W-:-:S05]  /*10f0*/  IMAD.SHL.U32 R11, R23, 0x4, RZ ;  /* 0x00000004170b7824 */ /* 0x000fca00078e00ff */
[----:B------:R-:W-:Y:S01]  /*1100*/  LOP3.LUT R24, R10, 0x100000, R11, 0xf8, !PT ;  /* 0x001000000a187812 */ /* 0x000fe200078ef80b */
[----:B------:R-:W-:-:S05]  /*1110*/  IMAD.SHL.U32 R11, R23, 0x2000000, RZ ;  /* 0x02000000170b7824 */ /* 0x000fca00078e00ff */
[----:B0-----:R-:W-:Y:S02]  /*1120*/  LOP3.LUT R16, R8, 0x10000000, R11, 0xf8, !PT ;  /* 0x1000000008107812 */ /* 0x001fe400078ef80b */
[----:B------:R-:W-:-:S04]  /*1130*/  IADD3 R11, P0, R32, R51, RZ ;  /* 0x00000033200b7210 */ /* 0x000fc80007f1e0ff */
[----:B------:R-:W-:Y:S01]  /*1140*/  LEA.HI.X.SX32 R8, R32, R17, 0x1, P0 ;  /* 0x0000001120087211 */ /* 0x000fe200000f0eff */
[----:B------:R-:W-:-:S04]  /*1150*/  IMAD.WIDE.U32 R10, R11, 0x18, R52 ;  /* 0x000000180b0a7825 */ /* 0x000fc800078e0034 */
[----:B------:R-:W-:Y:S02]  /*1160*/  IMAD R51, R8, 0x18, RZ ;  /* 0x0000001808337824 */ /* 0x000fe400078e02ff */
[----:B------:R-:W-:-:S04]  /*1170*/  IMAD.WIDE R20, R9, 0x4, R26 ;  /* 0x0000000409147825 */ /* 0x000fc800078e021a */
[----:B------:R-:W-:Y:S01]  /*1180*/  IMAD.IADD R11, R11, 0x1, R51 ;  /* 0x000000010b0b7824 */ /* 0x000fe200078e0233 */
[----:B------:R0:W3:Y:S01]  /*1190*/  LDG.E.CONSTANT R17, desc[UR14][R20.64+0x8] ;  /* 0x0000080e14117981 */ /* 0x0000e2000c1e9900 */
[----:B------:R-:W-:-:S03]  /*11a0*/  LEA.HI R51, R25, R0, RZ, 0x3 ;  /* 0x0000000019337211 */ /* 0x000fc600078f18ff */
[----:B------:R1:W3:Y:S01]  /*11b0*/  LDG.E.CONSTANT R22, desc[UR14][R10.64+0x4] ;  /* 0x0000040e0a167981 */ /* 0x0002e2000c1e9900 */
[----:B------:R-:W-:Y:S01]  /*11c0*/  LOP3.LUT R51, R51, 0xfffffff8, RZ, 0xc0, !PT ;  /* 0xfffffff833337812 */ /* 0x000fe200078ec0ff */
[----:B------:R-:W-:-:S04]  /*11d0*/  IMAD.WIDE R8, R9, 0x4, R10 ;  /* 0x0000000409087825 */ /* 0x000fc800078e020a */
[----:B------:R-:W-:Y:S01]  /*11e0*/  IMAD.IADD R51, R0, 0x1, -R51 ;  /* 0x0000000100337824 */ /* 0x000fe200078e0a33 */
[----:B------:R1:W3:Y:S01]  /*11f0*/  LDG.E.CONSTANT R25, desc[UR14][R8.64+0x8] ;  /* 0x0000080e08197981 */ /* 0x0002e2000c1e9900 */
[----:B------:R-:W-:-:S03]  /*1200*/  SHF.L.U32 R23, R23, 0x9, RZ ;  /* 0x0000000917177819 */ /* 0x000fc600000006ff */
[C---:B0-----:R-:W-:Y:S02]  /*1210*/  IADD3 R21, P0, R51.reuse, UR7, RZ ;  /* 0x0000000733157c10 */ /* 0x041fe4000ff1e0ff */
[----:B------:R-:W-:Y:S02]  /*1220*/  LOP3.LUT R24, R24, 0x10000000, R23, 0xf8, !PT ;  /* 0x1000000018187812 */ /* 0x000fe400078ef817 */
[----:B------:R-:W-:Y:S02]  /*1230*/  LEA.HI.X.SX32 R20, R51, UR6, 0x1, P0 ;  /* 0x0000000633147c11 */ /* 0x000fe400080f0eff */
[CC--:B------:R-:W-:Y:S02]  /*1240*/  IADD3 R23, P0, R30.reuse, R21.reuse, RZ ;  /* 0x000000151e177210 */ /* 0x0c0fe40007f1e0ff */
[----:B------:R-:W-:Y:S02]  /*1250*/  IADD3 R21, P1, R7, R21, RZ ;  /* 0x0000001507157210 */ /* 0x000fe40007f3e0ff */
[----:B------:R-:W-:-:S02]  /*1260*/  LEA.HI.X.SX32 R26, R30, R20, 0x1, P0 ;  /* 0x000000141e1a7211 */ /* 0x000fc400000f0eff */
[----:B------:R-:W-:Y:S01]  /*1270*/  LEA.HI.X.SX32 R20, R7, R20, 0x1, P1 ;  /* 0x0000001407147211 */ /* 0x000fe200008f0eff */
[----:B-1----:R-:W-:-:S04]  /*1280*/  IMAD.WIDE.U32 R10, R23, 0x18, R52 ;  /* 0x00000018170a7825 */ /* 0x002fc800078e0034 */
[----:B------:R-:W-:-:S04]  /*1290*/  IMAD.WIDE.U32 R8, R21, 0x18, R52 ;  /* 0x0000001815087825 */ /* 0x000fc800078e0034 */
[----:B------:R-:W-:Y:S02]  /*12a0*/  IMAD R21, R26, 0x18, RZ ;  /* 0x000000181a157824 */ /* 0x000fe400078e02ff */
[----:B------:R-:W-:Y:S02]  /*12b0*/  IMAD R23, R20, 0x18, RZ ;  /* 0x0000001814177824 */ /* 0x000fe400078e02ff */
[----:B------:R-:W-:Y:S02]  /*12c0*/  IMAD.IADD R11, R11, 0x1, R21 ;  /* 0x000000010b0b7824 */ /* 0x000fe400078e0215 */
[----:B------:R-:W-:-:S03]  /*12d0*/  IMAD.IADD R9, R9, 0x1, R23 ;  /* 0x0000000109097824 */ /* 0x000fc600078e0217 */
[----:B------:R0:W3:Y:S04]  /*12e0*/  LDG.E.CONSTANT R10, desc[UR14][R10.64] ;  /* 0x0000000e0a0a7981 */ /* 0x0000e8000c1e9900 */
[----:B------:R1:W3:Y:S01]  /*12f0*/  LDG.E.CONSTANT R9, desc[UR14][R8.64] ;  /* 0x0000000e08097981 */ /* 0x0002e2000c1e9900 */
[----:B----4-:R-:W-:-:S05]  /*1300*/  SHF.R.S32.HI R12, RZ, R15, R12 ;  /* 0x0000000fff0c7219 */ /* 0x010fca000001140c */
[----:B------:R-:W-:-:S05]  /*1310*/  IMAD.SHL.U32 R20, R12, 0x10, RZ ;  /* 0x000000100c147824 */ /* 0x000fca00078e00ff */
[----:B------:R-:W-:Y:S02]  /*1320*/  LOP3.LUT R21, R20, 0x10, RZ, 0xc0, !PT ;  /* 0x0000001014157812 */ /* 0x000fe400078ec0ff */
[----:B------:R-:W-:Y:S02]  /*1330*/  SHF.R.U32.HI R20, RZ, 0xc, R12 ;  /* 0x0000000cff147819 */ /* 0x000fe4000001160c */
[--C-:B------:R-:W-:Y:S02]  /*1340*/  LOP3.LUT R21, R21, 0xf0f0f0f, R18.reuse, 0xf8, !PT ;  /* 0x0f0f0f0f15157812 */ /* 0x100fe400078ef812 */
[----:B------:R-:W-:Y:S02]  /*1350*/  SHF.R.U32.HI R18, RZ, 0x4, R18 ;  /* 0x00000004ff127819 */ /* 0x000fe40000011612 */
[----:B------:R-:W-:Y:S02]  /*1360*/  LOP3.LUT R23, R20, 0x10, RZ, 0xc0, !PT ;  /* 0x0000001014177812 */ /* 0x000fe400078ec0ff */
[----:B0-----:R-:W-:-:S02]  /*1370*/  SHF.R.U32.HI R11, RZ, 0x5, R12 ;  /* 0x00000005ff0b7819 */ /* 0x001fc4000001160c */
[----:B------:R-:W-:Y:S02]  /*1380*/  LOP3.LUT R18, R23, 0xf0f0f0f, R18, 0xf8, !PT ;  /* 0x0f0f0f0f17127812 */ /* 0x000fe400078ef812 */
[----:B-1----:R-:W-:Y:S02]  /*1390*/  SHF.L.U32 R8, R12, 0xb, RZ ;  /* 0x0000000b0c087819 */ /* 0x002fe400000006ff */
[----:B------:R-:W-:Y:S01]  /*13a0*/  LOP3.LUT R18, R18, 0x1000, R11, 0xf8, !PT ;  /* 0x0000100012127812 */ /* 0x000fe200078ef80b */
[----:B------:R-:W-:Y:S01]  /*13b0*/  IMAD.SHL.U32 R11, R12, 0x40000, RZ ;  /* 0x000400000c0b7824 */ /* 0x000fe200078e00ff */
[----:B------:R-:W-:-:S04]  /*13c0*/  LOP3.LUT R8, R21, 0x1000, R8, 0xf8, !PT ;  /* 0x0000100015087812 */ /* 0x000fc800078ef808 */
[----:B------:R-:W-:Y:S01]  /*13d0*/  LOP3.LUT R8, R8, 0x100000, R11, 0xf8, !PT ;  /* 0x0010000008087812 */ /* 0x000fe200078ef80b */
[----:B------:R-:W-:Y:S01]  /*13e0*/  IMAD.SHL.U32 R11, R12, 0x4, RZ ;  /* 0x000000040c0b7824 */ /* 0x000fe200078e00ff */
[----:B------:R-:W-:-:S04]  /*13f0*/  SHF.R.S32.HI R13, RZ, R15, R13 ;  /* 0x0000000fff0d7219 */ /* 0x000fc8000001140d */
[----:B------:R-:W-:Y:S01]  /*1400*/  LOP3.LUT R18, R18, 0x100000, R11, 0xf8, !PT ;  /* 0x0010000012127812 */ /* 0x000fe200078ef80b */
[----:B------:R-:W-:Y:S01]  /*1410*/  IMAD.SHL.U32 R11, R12, 0x2000000, RZ ;  /* 0x020000000c0b7824 */ /* 0x000fe200078e00ff */
[----:B------:R0:W-:Y:S04]  /*1420*/  STS [R39], R16 ;  /* 0x0000001027007388 */ /* 0x0001e80000000800 */
[----:B------:R-:W-:Y:S02]  /*1430*/  LOP3.LUT R8, R8, 0x10000000, R11, 0xf8, !PT ;  /* 0x1000000008087812 */ /* 0x000fe400078ef80b */
[----:B------:R-:W-:Y:S01]  /*1440*/  SHF.L.U32 R11, R12, 0x9, RZ ;  /* 0x000000090c0b7819 */ /* 0x000fe200000006ff */
[----:B0-----:R-:W-:-:S03]  /*1450*/  IMAD.SHL.U32 R16, R13, 0x10, RZ ;  /* 0x000000100d107824 */ /* 0x001fc600078e00ff */
[----:B------:R-:W-:Y:S02]  /*1460*/  LOP3.LUT R18, R18, 0x10000000, R11, 0xf8, !PT ;  /* 0x1000000012127812 */ /* 0x000fe400078ef80b */
[----:B------:R-:W-:Y:S02]  /*1470*/  SHF.R.U32.HI R11, RZ, 0xc, R13 ;  /* 0x0000000cff0b7819 */ /* 0x000fe4000001160d */
[----:B------:R-:W-:Y:S02]  /*1480*/  LOP3.LUT R16, R16, 0x10, RZ, 0xc0, !PT ;  /* 0x0000001010107812 */ /* 0x000fe400078ec0ff */
[----:B------:R-:W-:Y:S02]  /*1490*/  LOP3.LUT R12, R11, 0x10, RZ, 0xc0, !PT ;  /* 0x000000100b0c7812 */ /* 0x000fe400078ec0ff */
[--C-:B------:R-:W-:Y:S01]  /*14a0*/  LOP3.LUT R16, R16, 0xf0f0f0f, R19.reuse, 0xf8, !PT ;  /* 0x0f0f0f0f10107812 */ /* 0x100fe200078ef813 */
[----:B------:R-:W-:Y:S01]  /*14b0*/  IMAD.SHL.U32 R11, R13, 0x800, RZ ;  /* 0x000008000d0b7824 */ /* 0x000fe200078e00ff */
[----:B------:R-:W-:-:S04]  /*14c0*/  SHF.R.U32.HI R19, RZ, 0x4, R19 ;  /* 0x00000004ff137819 */ /* 0x000fc80000011613 */
[----:B------:R-:W-:Y:S01]  /*14d0*/  LOP3.LUT R19, R12, 0xf0f0f0f, R19, 0xf8, !PT ;  /* 0x0f0f0f0f0c137812 */ /* 0x000fe200078ef813 */
[----:B------:R-:W-:Y:S01]  /*14e0*/  IMAD.SHL.U32 R12, R13, 0x40000, RZ ;  /* 0x000400000d0c7824 */ /* 0x000fe200078e00ff */
[----:B------:R-:W-:Y:S01]  /*14f0*/  LOP3.LUT R11, R16, 0x1000, R11, 0xf8, !PT ;  /* 0x00001000100b7812 */ /* 0x000fe200078ef80b */
[----:B------:R-:W-:Y:S01]  /*1500*/  STS [R39+0x4], R24 ;  /* 0x0000041827007388 */ /* 0x000fe20000000800 */
[----:B------:R-:W-:-:S03]  /*1510*/  SHF.R.U32.HI R16, RZ, 0x5, R13 ;  /* 0x00000005ff107819 */ /* 0x000fc6000001160d */
[----:B------:R0:W-:Y:S01]  /*1520*/  STS [R37], R8 ;  /* 0x0000000825007388 */ /* 0x0001e20000000800 */
[----:B------:R-:W-:Y:S01]  /*1530*/  LOP3.LUT R16, R19, 0x1000, R16, 0xf8, !PT ;  /* 0x0000100013107812 */ /* 0x000fe200078ef810 */
[----:B------:R-:W-:Y:S01]  /*1540*/  IMAD.SHL.U32 R19, R13, 0x4, RZ ;  /* 0x000000040d137824 */ /* 0x000fe200078e00ff */
[----:B0-----:R-:W-:Y:S02]  /*1550*/  LOP3.LUT R8, R11, 0x100000, R12, 0xf8, !PT ;  /* 0x001000000b087812 */ /* 0x001fe400078ef80c */
[C---:B------:R-:W-:Y:S01]  /*1560*/  SHF.L.U32 R11, R13.reuse, 0x19, RZ ;  /* 0x000000190d0b7819 */ /* 0x040fe200000006ff */
[----:B------:R-:W-:-:S03]  /*1570*/  IMAD.SHL.U32 R13, R13, 0x200, RZ ;  /* 0x000002000d0d7824 */ /* 0x000fc600078e00ff */
[----:B------:R-:W-:Y:S02]  /*1580*/  LOP3.LUT R8, R8, 0x10000000, R11, 0xf8, !PT ;  /* 0x1000000008087812 */ /* 0x000fe400078ef80b */
[----:B------:R-:W-:Y:S01]  /*1590*/  LOP3.LUT R12, R16, 0x100000, R19, 0xf8, !PT ;  /* 0x00100000100c7812 */ /* 0x000fe200078ef813 */
[----:B------:R0:W-:Y:S03]  /*15a0*/  STS [R37+0x4], R18 ;  /* 0x0000041225007388 */ /* 0x0001e60000000800 */
[----:B------:R-:W-:Y:S01]  /*15b0*/  LOP3.LUT R12, R12, 0x10000000, R13, 0xf8, !PT ;  /* 0x100000000c0c7812 */ /* 0x000fe200078ef80d */
[----:B------:R1:W-:Y:S01]  /*15c0*/  STS [R35], R8 ;  /* 0x0000000823007388 */ /* 0x0003e20000000800 */
[----:B------:R-:W-:-:S03]  /*15d0*/  USHF.L.U32 UR6, UR4, 0x5, URZ ;  /* 0x0000000504067899 */ /* 0x000fc6000800063f */
[----:B------:R4:W-:Y:S01]  /*15e0*/  STS [R35+0x4], R12 ;  /* 0x0000040c23007388 */ /* 0x0009e20000000800 */
[----:B------:R-:W-:-:S06]  /*15f0*/  UISETP.GE.AND UP0, UPT, UR6, UR9, UPT ;  /* 0x000000090600728c */ /* 0x000fcc000bf06270 */
[----:B------:R-:W-:Y:S02]  /*1600*/  PLOP3.LUT P0, PT, PT, PT, UP0, 0x80, 0x0 ;  /* 0x000000000000781c */ /* 0x000fe40003f0f008 */
[----:B--2---:R-:W-:-:S05]  /*1610*/  SHF.R.S32.HI R14, RZ, R15, R14 ;  /* 0x0000000fff0e7219 */ /* 0x004fca000001140e */
[----:B------:R-:W-:Y:S01]  /*1620*/  IMAD.SHL.U32 R20, R14, 0x10, RZ ;  /* 0x000000100e147824 */ /* 0x000fe200078e00ff */
[----:B------:R-:W-:-:S04]  /*1630*/  SHF.R.U32.HI R11, RZ, 0xc, R14 ;  /* 0x0000000cff0b7819 */ /* 0x000fc8000001160e */
[----:B------:R-:W-:Y:S02]  /*1640*/  LOP3.LUT R20, R20, 0x10, RZ, 0xc0, !PT ;  /* 0x0000001014147812 */ /* 0x000fe400078ec0ff */
[----:B------:R-:W-:Y:S01]  /*1650*/  LOP3.LUT R16, R11, 0x10, RZ, 0xc0, !PT ;  /* 0x000000100b107812 */ /* 0x000fe200078ec0ff */
[----:B------:R-:W-:Y:S01]  /*1660*/  IMAD.SHL.U32 R11, R14, 0x800, RZ ;  /* 0x000008000e0b7824 */ /* 0x000fe200078e00ff */
[----:B0-----:R-:W-:Y:S02]  /*1670*/  SHF.R.U32.HI R18, RZ, 0x5, R14 ;  /* 0x00000005ff127819 */ /* 0x001fe4000001160e */
[--C-:B---3--:R-:W-:Y:S02]  /*1680*/  LOP3.LUT R20, R20, 0xf0f0f0f, R17.reuse, 0xf8, !PT ;  /* 0x0f0f0f0f14147812 */ /* 0x108fe400078ef811 */
[----:B------:R-:W-:Y:S02]  /*1690*/  SHF.R.U32.HI R17, RZ, 0x4, R17 ;  /* 0x00000004ff117819 */ /* 0x000fe40000011611 */
[----:B------:R-:W-:-:S02]  /*16a0*/  SHF.R.S32.HI R22, RZ, R15, R22 ;  /* 0x0000000fff167219 */ /* 0x000fc40000011416 */
[----:B------:R-:W-:-:S03]  /*16b0*/  LOP3.LUT R17, R16, 0xf0f0f0f, R17, 0xf8, !PT ;  /* 0x0f0f0f0f10117812 */ /* 0x000fc600078ef811 */
[----:B------:R-:W-:Y:S01]  /*16c0*/  IMAD.SHL.U32 R13, R22, 0x10, RZ ;  /* 0x00000010160d7824 */ /* 0x000fe200078e00ff */
[----:B------:R-:W-:Y:S01]  /*16d0*/  LOP3.LUT R17, R17, 0x1000, R18, 0xf8, !PT ;  /* 0x0000100011117812 */ /* 0x000fe200078ef812 */
[----:B------:R-:W-:Y:S01]  /*16e0*/  IMAD.SHL.U32 R16, R14, 0x40000, RZ ;  /* 0x000400000e107824 */ /* 0x000fe200078e00ff */
[----:B------:R-:W-:Y:S02]  /*16f0*/  LOP3.LUT R11, R20, 0x1000, R11, 0xf8, !PT ;  /* 0x00001000140b7812 */ /* 0x000fe400078ef80b */
[----:B------:R-:W-:Y:S01]  /*1700*/  LOP3.LUT R18, R13, 0x10, RZ, 0xc0, !PT ;  /* 0x000000100d127812 */ /* 0x000fe200078ec0ff */
[----:B------:R-:W-:Y:S01]  /*1710*/  IMAD.SHL.U32 R13, R22, 0x800, RZ ;  /* 0x00000800160d7824 */ /* 0x000fe200078e00ff */
[----:B------:R-:W-:Y:S02]  /*1720*/  SHF.R.U32.HI R19, RZ, 0xc, R22 ;  /* 0x0000000cff137819 */ /* 0x000fe40000011616 */
[----:B------:R-:W-:Y:S02]  /*1730*/  LOP3.LUT R18, R18, 0xf0f0f0f, R25, 0xf8, !PT ;  /* 0x0f0f0f0f12127812 */ /* 0x000fe400078ef819 */
[----:B------:R-:W-:-:S02]  /*1740*/  LOP3.LUT R11, R11, 0x100000, R16, 0xf8, !PT ;  /* 0x001000000b0b7812 */ /* 0x000fc400078ef810 */
[----:B------:R-:W-:Y:S02]  /*1750*/  SHF.L.U32 R16, R14, 0x2, RZ ;  /* 0x000000020e107819 */ /* 0x000fe400000006ff */
[----:B------:R-:W-:Y:S02]  /*1760*/  SHF.R.U32.HI R15, RZ, 0x4, R25 ;  /* 0x00000004ff0f7819 */ /* 0x000fe40000011619 */
[----:B------:R-:W-:Y:S02]  /*1770*/  LOP3.LUT R20, R19, 0x10, RZ, 0xc0, !PT ;  /* 0x0000001013147812 */ /* 0x000fe400078ec0ff */
[----:B------:R-:W-:Y:S01]  /*1780*/  LOP3.LUT R13, R18, 0x1000, R13, 0xf8, !PT ;  /* 0x00001000120d7812 */ /* 0x000fe200078ef80d */
[----:B------:R-:W-:Y:S01]  /*1790*/  IMAD.SHL.U32 R18, R22, 0x40000, RZ ;  /* 0x0004000016127824 */ /* 0x000fe200078e00ff */
[----:B-1----:R-:W-:Y:S01]  /*17a0*/  LOP3.LUT R8, R17, 0x100000, R16, 0xf8, !PT ;  /* 0x0010000011087812 */ /* 0x002fe200078ef810 */
[----:B------:R-:W-:Y:S01]  /*17b0*/  IMAD.SHL.U32 R16, R14, 0x2000000, RZ ;  /* 0x020000000e107824 */ /* 0x000fe200078e00ff */
[----:B------:R-:W-:-:S02]  /*17c0*/  LOP3.LUT R15, R20, 0xf0f0f0f, R15, 0xf8, !PT ;  /* 0x0f0f0f0f140f7812 */ /* 0x000fc400078ef80f */
[----:B------:R-:W-:Y:S02]  /*17d0*/  SHF.R.U32.HI R20, RZ, 0x5, R22 ;  /* 0x00000005ff147819 */ /* 0x000fe40000011616 */
[----:B------:R-:W-:Y:S01]  /*17e0*/  LOP3.LUT R13, R13, 0x100000, R18, 0xf8, !PT ;  /* 0x001000000d0d7812 */ /* 0x000fe200078ef812 */
[----:B------:R-:W-:Y:S01]  /*17f0*/  IMAD.SHL.U32 R18, R22, 0x4, RZ ;  /* 0x0000000416127824 */ /* 0x000fe200078e00ff */
[----:B------:R-:W-:Y:S02]  /*1800*/  LOP3.LUT R16, R11, 0x10000000, R16, 0xf8, !PT ;  /* 0x100000000b107812 */ /* 0x000fe400078ef810 */
[----:B------:R-:W-:Y:S02]  /*1810*/  LOP3.LUT R15, R15, 0x1000, R20, 0xf8, !PT ;  /* 0x000010000f0f7812 */ /* 0x000fe400078ef814 */
[----:B------:R-:W-:Y:S01]  /*1820*/  SHF.L.U32 R11, R14, 0x9, RZ ;  /* 0x000000090e0b7819 */ /* 0x000fe200000006ff */
[C---:B------:R-:W-:Y:S01]  /*1830*/  IMAD.SHL.U32 R14, R22.reuse, 0x2000000, RZ ;  /* 0x02000000160e7824 */ /* 0x040fe200078e00ff */
[----:B------:R-:W-:Y:S01]  /*1840*/  LOP3.LUT R15, R15, 0x100000, R18, 0xf8, !PT ;  /* 0x001000000f0f7812 */ /* 0x000fe200078ef812 */
[----:B------:R-:W-:Y:S01]  /*1850*/  IMAD.SHL.U32 R22, R22, 0x200, RZ ;  /* 0x0000020016167824 */ /* 0x000fe200078e00ff */
[----:B------:R-:W-:-:S02]  /*1860*/  LOP3.LUT R8, R8, 0x10000000, R11, 0xf8, !PT ;  /* 0x1000000008087812 */ /* 0x000fc400078ef80b */
[----:B------:R-:W-:Y:S02]  /*1870*/  LOP3.LUT R14, R13, 0x10000000, R14, 0xf8, !PT ;  /* 0x100000000d0e7812 */ /* 0x000fe400078ef80e */
[----:B------:R-:W-:Y:S01]  /*1880*/  LOP3.LUT R22, R15, 0x10000000, R22, 0xf8, !PT ;  /* 0x100000000f167812 */ /* 0x000fe200078ef816 */
[----:B------:R4:W-:Y:S04]  /*1890*/  STS [R33], R16 ;  /* 0x0000001021007388 */ /* 0x0009e80000000800 */
[----:B------:R4:W-:Y:S04]  /*18a0*/  STS [R33+0x4], R8 ;  /* 0x0000040821007388 */ /* 0x0009e80000000800 */
[----:B------:R4:W-:Y:S04]  /*18b0*/  STS [R31], R14 ;  /* 0x0000000e1f007388 */ /* 0x0009e80000000800 */
[----:B------:R4:W-:Y:S04]  /*18c0*/  STS [R31+0x4], R22 ;  /* 0x000004161f007388 */ /* 0x0009e80000000800 */
[----:B------:R4:W-:Y:S04]  /*18d0*/  STS [R29], R10 ;  /* 0x0000000a1d007388 */ /* 0x0009e80000000800 */
[----:B------:R4:W-:Y:S01]  /*18e0*/  STS [R28], R9 ;  /* 0x000000091c007388 */ /* 0x0009e20000000800 */
[----:B------:R-:W-:Y:S05]  /*18f0*/  @P0 BRA `(.L_x_356) ;  /* 0x0000001000340947 */ /* 0x000fea0003800000 */
[----:B----4-:R-:W0:Y:S08]  /*1900*/  LDC R12, c[0x0][0x258] ;  /* 0x00009600ff0c7b82 */ /* 0x010e300000000800 */
[----:B------:R-:W1:Y:S01]  /*1910*/  LDC.64 R54, c[0x0][0x218] ;  /* 0x00008600ff367b82 */ /* 0x000e620000000a00 */
[----:B0-----:R-:W-:-:S04]  /*1920*/  IABS R11, R12 ;  /* 0x0000000c000b7213 */ /* 0x001fc80000000000 */
[----:B------:R-:W0:Y:S08]  /*1930*/  I2F.RP R10, R11 ;  /* 0x0000000b000a7306 */ /* 0x000e300000209400 */
[----:B0-----:R-:W0:Y:S02]  /*1940*/  MUFU.RCP R10, R10 ;  /* 0x0000000a000a7308 */ /* 0x001e240000001000 */
[----:B0-----:R-:W-:-:S06]  /*1950*/  VIADD R8, R10, 0xffffffe ;  /* 0x0ffffffe0a087836 */ /* 0x001fcc0000000000 */
[----:B------:R0:W2:Y:S02]  /*1960*/  F2I.FTZ.U32.TRUNC.NTZ R9, R8 ;  /* 0x0000000800097305 */ /* 0x0000a4000021f000 */
[----:B0-----:R-:W-:Y:S01]  /*1970*/  HFMA2.MMA R8, -RZ, RZ, 0, 0 ;  /* 0x00000000ff087435 */ /* 0x001fe200000001ff */
[----:B--2---:R-:W-:-:S04]  /*1980*/  IMAD.MOV R14, RZ, RZ, -R9 ;  /* 0x000000ffff0e7224 */ /* 0x004fc800078e0a09 */
[----:B------:R-:W-:Y:S01]  /*1990*/  IMAD R13, R14, R11, RZ ;  /* 0x0000000b0e0d7224 */ /* 0x000fe200078e02ff */
[----:B-----5:R-:W-:-:S04]  /*19a0*/  IABS R14, R49 ;  /* 0x00000031000e7213 */ /* 0x020fc80000000000 */
[----:B------:R-:W-:Y:S01]  /*19b0*/  IMAD.HI.U32 R9, R9, R13, R8 ;  /* 0x0000000d09097227 */ /* 0x000fe200078e0008 */
[----:B------:R-:W-:Y:S02]  /*19c0*/  LOP3.LUT R8, R49, R12, RZ, 0x3c, !PT ;  /* 0x0000000c31087212 */ /* 0x000fe400078e3cff */
[----:B------:R-:W-:Y:S02]  /*19d0*/  LEA.HI R13, R0, UR4, RZ, 0x1d ;  /* 0x00000004000d7c11 */ /* 0x000fe4000f8fe8ff */
[----:B------:R-:W-:Y:S01]  /*19e0*/  ISETP.GE.AND P2, PT, R8, RZ, PT ;  /* 0x000000ff0800720c */ /* 0x000fe20003f46270 */
[----:B------:R-:W-:-:S04]  /*19f0*/  IMAD.HI.U32 R9, R9, R14, RZ ;  /* 0x0000000e09097227 */ /* 0x000fc800078e00ff */
[----:B------:R-:W-:-:S04]  /*1a00*/  IMAD.MOV R10, RZ, RZ, -R9 ;  /* 0x000000ffff0a7224 */ /* 0x000fc800078e0a09 */
[----:B------:R-:W-:-:S05]  /*1a10*/  IMAD R10, R11, R10, R14 ;  /* 0x0000000a0b0a7224 */ /* 0x000fca00078e020e */
[----:B------:R-:W-:-:S13]  /*1a20*/  ISETP.GT.U32.AND P1, PT, R11, R10, PT ;  /* 0x0000000a0b00720c */ /* 0x000fda0003f24070 */
[----:B------:R-:W-:Y:S02]  /*1a30*/  @!P1 IMAD.IADD R10, R10, 0x1, -R11 ;  /* 0x000000010a0a9824 */ /* 0x000fe400078e0a0b */
[----:B------:R-:W-:Y:S01]  /*1a40*/  @!P1 VIADD R9, R9, 0x1 ;  /* 0x0000000109099836 */ /* 0x000fe20000000000 */
[----:B------:R-:W-:Y:S02]  /*1a50*/  ISETP.NE.AND P1, PT, R12, RZ, PT ;  /* 0x000000ff0c00720c */ /* 0x000fe40003f25270 */
[----:B------:R-:W-:Y:S02]  /*1a60*/  ISETP.GE.U32.AND P0, PT, R10, R11, PT ;  /* 0x0000000b0a00720c */ /* 0x000fe40003f06070 */
[----:B------:R-:W-:-:S05]  /*1a70*/  LOP3.LUT R11, R0, 0x3, RZ, 0xc0, !PT ;  /* 0x00000003000b7812 */ /* 0x000fca00078ec0ff */
[----:B------:R-:W-:-:S06]  /*1a80*/  VIADD R11, R11, UR4 ;  /* 0x000000040b0b7c36 */ /* 0x000fcc0008000000 */
[----:B------:R-:W-:-:S05]  /*1a90*/  @P0 IADD3 R9, R9, 0x1, RZ ;  /* 0x0000000109090810 */ /* 0x000fca0007ffe0ff */
[----:B------:R-:W-:Y:S01]  /*1aa0*/  @!P2 IMAD.MOV R9, RZ, RZ, -R9 ;  /* 0x000000ffff09a224 */ /* 0x000fe200078e0a09 */
        /* <DEDUP_REMOVED lines=10> */
[----:B------:R-:W2:Y:S01]  /*1b50*/  @!P1 LDG.E.CONSTANT R18, desc[UR14][R26.64] ;  /* 0x0000000e1a129981 */ /* 0x000ea2000c1e9900 */
[----:B------:R-:W-:-:S05]  /*1b60*/  @!P2 IADD3 R16, P3, R48, R8, RZ ;  /* 0x000000083010a210 */ /* 0x000fca0007f7e0ff */
[----:B------:R-:W-:-:S05]  /*1b70*/  @!P2 IMAD.X R17, RZ, RZ, R9, P3 ;  /* 0x000000ffff11a224 */ /* 0x000fca00018e0609 */
[----:B------:R-:W3:Y:S04]  /*1b80*/  @!P2 LDG.E.CONSTANT R16, desc[UR14][R16.64+0x4] ;  /* 0x0000040e1010a981 */ /* 0x000ee8000c1e9900 */
[----:B---3--:R-:W-:Y:S04]  /*1b90*/  @!P2 STS [R5], R16 ;  /* 0x000000100500a388 */ /* 0x008fe80000000800 */
[----:B--2---:R-:W-:Y:S01]  /*1ba0*/  @!P1 STS [R47], R18 ;  /* 0x000000122f009388 */ /* 0x004fe20000000800 */
[----:B------:R-:W-:Y:S06]  /*1bb0*/  BAR.SYNC.DEFER_BLOCKING 0x0 ;  /* 0x0000000000007b1d */ /* 0x000fec0000010000 */
[----:B------:R-:W-:Y:S04]  /*1bc0*/  LDS R19, [R2] ;  /* 0x0000000002137984 */ /* 0x000fe80000000800 */
[----:B------:R-:W0:Y:S04]  /*1bd0*/  LDS.128 R8, [R3] ;  /* 0x0000000003087984 */ /* 0x000e280000000c00 */
[----:B------:R-:W-:Y:S04]  /*1be0*/  LDS R20, [R2+0x4] ;  /* 0x0000040002147984 */ /* 0x000fe80000000800 */
[----:B------:R-:W1:Y:S04]  /*1bf0*/  LDS.128 R12, [R3+0x10] ;  /* 0x00001000030c7984 */ /* 0x000e680000000c00 */
[----:B------:R-:W2:Y:S04]  /*1c00*/  LDS R22, [R2+0x8] ;  /* 0x0000080002167984 */ /* 0x000ea80000000800 */
[----:B------:R-:W-:Y:S04]  /*1c10*/  LDS R17, [R2+0x10] ;  /* 0x0000100002117984 */ /* 0x000fe80000000800 */
[----:B------:R-:W-:Y:S01]  /*1c20*/  LDS R21, [R2+0x14] ;  /* 0x0000140002157984 */ /* 0x000fe20000000800 */
[----:B0-----:R-:W-:-:S03]  /*1c30*/  IDP.4A.S8.S8 R19, R19, R8, RZ ;  /* 0x0000000813137226 */ /* 0x001fc600000006ff */
[----:B------:R-:W0:Y:S01]  /*1c40*/  LDS R8, [R2+0xc] ;  /* 0x00000c0002087984 */ /* 0x000e220000000800 */
[----:B-1----:R-:W-:-:S04]  /*1c50*/  IDP.4A.S8.S8 R12, R20, R12, R19 ;  /* 0x0000000c140c7226 */ /* 0x002fc80000000613 */
[----:B--2---:R-:W-:Y:S02]  /*1c60*/  IDP.4A.S8.S8 R12, R22, R9, R12 ;  /* 0x00000009160c7226 */ /* 0x004fe4000000060c */
[----:B------:R-:W-:Y:S02]  /*1c70*/  LDS R9, [R2+0x20] ;  /* 0x0000200002097984 */ /* 0x000fe40000000800 */
[----:B0-----:R-:W-:Y:S02]  /*1c80*/  IDP.4A.S8.S8 R13, R8, R13, R12 ;  /* 0x0000000d080d7226 */ /* 0x001fe4000000060c */
[----:B------:R-:W-:Y:S02]  /*1c90*/  LDS R8, [R2+0x24] ;  /* 0x0000240002087984 */ /* 0x000fe40000000800 */
[----:B------:R-:W-:Y:S02]  /*1ca0*/  IDP.4A.S8.S8 R10, R17, R10, R13 ;  /* 0x0000000a110a7226 */ /* 0x000fe4000000060d */
[----:B------:R-:W0:Y:S02]  /*1cb0*/  LDS.128 R16, [R3+0x20] ;  /* 0x0000200003107984 */ /* 0x000e240000000c00 */
[----:B------:R-:W-:-:S02]  /*1cc0*/  IDP.4A.S8.S8 R14, R21, R14, R10 ;  /* 0x0000000e150e7226 */ /* 0x000fc4000000060a */
[----:B------:R-:W1:Y:S04]  /*1cd0*/  LDS.128 R20, [R3+0x30] ;  /* 0x0000300003147984 */ /* 0x000e680000000c00 */
[----:B------:R-:W2:Y:S04]  /*1ce0*/  LDS R10, [R2+0x28] ;  /* 0x00002800020a7984 */ /* 0x000ea80000000800 */
[----:B------:R-:W-:Y:S04]  /*1cf0*/  LDS R13, [R6] ;  /* 0x00000000060d7984 */ /* 0x000fe80000000800 */
[----:B------:R-:W-:Y:S01]  /*1d00*/  LDS R12, [R6+0x4] ;  /* 0x00000400060c7984 */ /* 0x000fe20000000800 */
[----:B0-----:R-:W-:-:S03]  /*1d10*/  IDP.4A.S8.S8 R9, R9, R16, RZ ;  /* 0x0000001009097226 */ /* 0x001fc600000006ff */
[----:B------:R-:W-:Y:S01]  /*1d20*/  LDS R16, [R2+0x3c] ;  /* 0x00003c0002107984 */ /* 0x000fe20000000800 */
[----:B-1----:R-:W-:-:S03]  /*1d30*/  IDP.4A.S8.S8 R20, R8, R20, R9 ;  /* 0x0000001408147226 */ /* 0x002fc60000000609 */
[----:B------:R-:W0:Y:S04]  /*1d40*/  LDS R9, [R2+0x18] ;  /* 0x0000180002097984 */ /* 0x000e280000000800 */
[----:B------:R-:W1:Y:S01]  /*1d50*/  LDS R8, [R2+0x2c] ;  /* 0x00002c0002087984 */ /* 0x000e620000000800 */
[----:B--2---:R-:W-:-:S03]  /*1d60*/  IDP.4A.S8.S8 R17, R10, R17, R20 ;  /* 0x000000110a117226 */ /* 0x004fc60000000614 */
[----:B------:R-:W-:Y:S04]  /*1d70*/  LDS R10, [R2+0x38] ;  /* 0x00003800020a7984 */ /* 0x000fe80000000800 */
[----:B------:R-:W-:Y:S01]  /*1d80*/  LDS R20, [R2+0x4c] ;  /* 0x00004c0002147984 */ /* 0x000fe20000000800 */
[----:B0-----:R-:W-:-:S03]  /*1d90*/  IDP.4A.S8.S8 R14, R9, R11, R14 ;  /* 0x0000000b090e7226 */ /* 0x001fc6000000060e */
[----:B------:R-:W0:Y:S04]  /*1da0*/  LDS R9, [R2+0x30] ;  /* 0x0000300002097984 */ /* 0x000e280000000800 */
[----:B------:R-:W2:Y:S01]  /*1db0*/  LDS R11, [R2+0x34] ;  /* 0x00003400020b7984 */ /* 0x000ea20000000800 */
[----:B-1----:R-:W-:-:S03]  /*1dc0*/  IDP.4A.S8.S8 R21, R8, R21, R17 ;  /* 0x0000001508157226 */ /* 0x002fc60000000611 */
[----:B------:R-:W1:Y:S01]  /*1dd0*/  LDS R17, [R2+0x1c] ;  /* 0x00001c0002117984 */ /* 0x000e620000000800 */
[----:B0-----:R-:W-:-:S04]  /*1de0*/  IDP.4A.S8.S8 R9, R9, R18, R21 ;  /* 0x0000001209097226 */ /* 0x001fc80000000615 */
[----:B--2---:R-:W-:-:S04]  /*1df0*/  IDP.4A.S8.S8 R9, R11, R22, R9 ;  /* 0x000000160b097226 */ /* 0x004fc80000000609 */
[----:B------:R-:W-:Y:S02]  /*1e00*/  IDP.4A.S8.S8 R19, R10, R19, R9 ;  /* 0x000000130a137226 */ /* 0x000fe40000000609 */
[----:B------:R-:W0:Y:S01]  /*1e10*/  LDS.128 R8, [R4] ;  /* 0x0000000004087984 */ /* 0x000e220000000c00 */
[----:B-1----:R-:W-:Y:S02]  /*1e20*/  IDP.4A.S8.S8 R14, R17, R15, R14 ;  /* 0x0000000f110e7226 */ /* 0x002fe4000000060e */
[----:B------:R-:W-:Y:S01]  /*1e30*/  IDP.4A.S8.S8 R23, R16, R23, R19 ;  /* 0x0000001710177226 */ /* 0x000fe20000000613 */
[----:B------:R-:W-:Y:S04]  /*1e40*/  LDS R15, [R2+0x40] ;  /* 0x00004000020f7984 */ /* 0x000fe80000000800 */
[----:B------:R-:W1:Y:S01]  /*1e50*/  LDS.128 R16, [R3+0x40] ;  /* 0x0000400003107984 */ /* 0x000e620000000c00 */
[----:B------:R-:W-:-:S02]  /*1e60*/  I2FP.F32.S32 R14, R14 ;  /* 0x0000000e000e7245 */ /* 0x000fc40000201400 */
[----:B------:R-:W-:Y:S01]  /*1e70*/  I2FP.F32.S32 R23, R23 ;  /* 0x0000001700177245 */ /* 0x000fe20000201400 */
[----:B0-----:R-:W-:Y:S01]  /*1e80*/  HMUL2 R8, R13, R8 ;  /* 0x000000080d087232 */ /* 0x001fe20000000000 */
[----:B------:R-:W-:-:S04]  /*1e90*/  HFMA2.MMA R12, R12, R9, -RZ ;  /* 0x000000090c0c7235 */ /* 0x000fc800001000ff */
[--C-:B------:R-:W-:Y:S02]  /*1ea0*/  HADD2.F32 R9, -RZ, R8.reuse.H0_H0 ;  /* 0x20000008ff097230 */ /* 0x100fe40000004100 */
[----:B------:R-:W-:-:S04]  /*1eb0*/  HADD2.F32 R8, -RZ, R8.H1_H1 ;  /* 0x30000008ff087230 */ /* 0x000fc80000004100 */
[--C-:B------:R-:W-:Y:S02]  /*1ec0*/  HADD2.F32 R13, -RZ, R12.reuse.H1_H1 ;  /* 0x3000000cff0d7230 */ /* 0x100fe40000004100 */
[----:B------:R-:W-:Y:S01]  /*1ed0*/  FFMA.FTZ R9, R9, R14, R8 ;  /* 0x0000000e09097223 */ /* 0x000fe20000010008 */
[----:B------:R-:W-:Y:S02]  /*1ee0*/  HADD2.F32 R8, -RZ, R12.H0_H0 ;  /* 0x2000000cff087230 */ /* 0x000fe40000004100 */
[----:B-1----:R-:W-:Y:S02]  /*1ef0*/  IDP.4A.S8.S8 R21, R15, R16, RZ ;  /* 0x000000100f157226 */ /* 0x002fe400000006ff */
[----:B------:R-:W-:Y:S01]  /*1f00*/  LDS R16, [R2+0x44] ;  /* 0x0000440002107984 */ /* 0x000fe20000000800 */
[----:B------:R-:W-:-:S03]  /*1f10*/  FFMA.FTZ R8, R8, R23, R13 ;  /* 0x0000001708087223 */ /* 0x000fc6000001000d */
[----:B------:R-:W0:Y:S02]  /*1f20*/  LDS.128 R12, [R3+0x50] ;  /* 0x00005000030c7984 */ /* 0x000e240000000c00 */
[----:B0-----:R-:W-:Y:S02]  /*1f30*/  IDP.4A.S8.S8 R12, R16, R12, R21 ;  /* 0x0000000c100c7226 */ /* 0x001fe40000000615 */
[----:B------:R-:W0:Y:S04]  /*1f40*/  LDS R16, [R2+0x48] ;  /* 0x0000480002107984 */ /* 0x000e280000000800 */
[----:B------:R-:W-:Y:S01]  /*1f50*/  LDS R21, [R2+0x60] ;  /* 0x0000600002157984 */ /* 0x000fe20000000800 */
[----:B0-----:R-:W-:-:S03]  /*1f60*/  IDP.4A.S8.S8 R12, R16, R17, R12 ;  /* 0x00000011100c7226 */ /* 0x001fc6000000060c */
[----:B------:R-:W-:Y:S01]  /*1f70*/  LDS R16, [R2+0x54] ;  /* 0x0000540002107984 */ /* 0x000fe20000000800 */
[----:B------:R-:W-:-:S03]  /*1f80*/  IDP.4A.S8.S8 R13, R20, R13, R12 ;  /* 0x0000000d140d7226 */ /* 0x000fc6000000060c */
[----:B------:R-:W0:Y:S04]  /*1f90*/  LDS R12, [R2+0x50] ;  /* 0x00005000020c7984 */ /* 0x000e280000000800 */
[----:B------:R-:W1:Y:S04]  /*1fa0*/  LDS R17, [R2+0x58] ;  /* 0x0000580002117984 */ /* 0x000e680000000800 */
[----:B------:R-:W2:Y:S01]  /*1fb0*/  LDS R20, [R2+0x5c] ;  /* 0x00005c0002147984 */ /* 0x000ea20000000800 */
[----:B0-----:R-:W-:-:S04]  /*1fc0*/  IDP.4A.S8.S8 R13, R12, R18, R13 ;  /* 0x000000120c0d7226 */ /* 0x001fc8000000060d */
[----:B------:R-:W-:Y:S02]  /*1fd0*/  IDP.4A.S8.S8 R14, R16, R14, R13 ;  /* 0x0000000e100e7226 */ /* 0x000fe4000000060d */
[----:B------:R-:W0:Y:S02]  /*1fe0*/  LDS R13, [R6+0x8] ;  /* 0x00000800060d7984 */ /* 0x000e240000000800 */
[----:B-1----:R-:W-:Y:S02]  /*1ff0*/  IDP.4A.S8.S8 R14, R17, R19, R14 ;  /* 0x00000013110e7226 */ /* 0x002fe4000000060e */
[----:B------:R-:W1:Y:S02]  /*2000*/  LDS.128 R16, [R3+0x60] ;  /* 0x0000600003107984 */ /* 0x000e640000000c00 */
[----:B--2---:R-:W-:Y:S02]  /*2010*/  IDP.4A.S8.S8 R20, R20, R15, R14 ;  /* 0x0000000f14147226 */ /* 0x004fe4000000060e */
[----:B0-----:R-:W-:-:S02]  /*2020*/  HMUL2 R10, R13, R10 ;  /* 0x0000000a0d0a7232 */ /* 0x001fc40000000000 */
[----:B------:R-:W-:Y:S01]  /*2030*/  LDS.128 R12, [R3+0x70] ;  /* 0x00007000030c7984 */ /* 0x000fe20000000c00 */
[----:B-1----:R-:W-:-:S03]  /*2040*/  IDP.4A.S8.S8 R21, R21, R16, RZ ;  /* 0x0000001015157226 */ /* 0x002fc600000006ff */
[----:B------:R-:W0:Y:S02]  /*2050*/  LDS R16, [R2+0x64] ;  /* 0x0000640002107984 */ /* 0x000e240000000800 */
[----:B0-----:R-:W-:Y:S02]  /*2060*/  IDP.4A.S8.S8 R12, R16, R12, R21 ;  /* 0x0000000c100c7226 */ /* 0x001fe40000000615 */
[----:B------:R-:W0:Y:S02]  /*2070*/  LDS R16, [R2+0x68] ;  /* 0x0000680002107984 */ /* 0x000e240000000800 */
[----:B0-----:R-:W-:Y:S02]  /*2080*/  IDP.4A.S8.S8 R12, R16, R17, R12 ;  /* 0x00000011100c7226 */ /* 0x001fe4000000060c */
[----:B------:R-:W0:Y:S04]  /*2090*/  LDS R16, [R2+0x6c] ;  /* 0x00006c0002107984 */ /* 0x000e280000000800 */
[----:B------:R-:W1:Y:S01]  /*20a0*/  LDS R17, [R2+0x70] ;  /* 0x0000700002117984 */ /* 0x000e620000000800 */
[----:B0-----:R-:W-:-:S03]  /*20b0*/  IDP.4A.S8.S8 R13, R16, R13, R12 ;  /* 0x0000000d100d7226 */ /* 0x001fc6000000060c */
[----:B------:R-:W0:Y:S01]  /*20c0*/  LDS R16, [R2+0x74] ;  /* 0x0000740002107984 */ /* 0x000e220000000800 */
[----:B-1----:R-:W-:-:S03]  /*20d0*/  IDP.4A.S8.S8 R13, R17, R18, R13 ;  /* 0x00000012110d7226 */ /* 0x002fc6000000060d */
[----:B------:R-:W1:Y:S04]  /*20e0*/  LDS R18, [R6+0xc] ;  /* 0x00000c0006127984 */ /* 0x000e680000000800 */
[----:B------:R-:W2:Y:S04]  /*20f0*/  LDS R17, [R2+0x78] ;  /* 0x0000780002117984 */ /* 0x000ea80000000800 */
[----:B------:R-:W3:Y:S01]  /*2100*/  LDS R12, [R2+0x7c] ;  /* 0x00007c00020c7984 */ /* 0x000ee20000000800 */
[----:B------:R-:W-:Y:S01]  /*2110*/  ULEA UR6, UR4, 0x80, 0x5 ;  /* 0x0000008004067891 */ /* 0x000fe2000f8e283f */
[----:B------:R-:W-:-:S03]  /*2120*/  FADD.FTZ R9, R50, R9 ;  /* 0x0000000932097221 */ /* 0x000fc60000010000 */
[----:B------:R-:W-:Y:S01]  /*2130*/  UISETP.GE.AND UP0, UPT, UR6, UR9, UPT ;  /* 0x000000090600728c */ /* 0x000fe2000bf06270 */
[----:B------:R-:W-:Y:S01]  /*2140*/  FADD.FTZ R8, R9, R8 ;  /* 0x0000000809087221 */ /* 0x000fe20000010000 */
[--C-:B------:R-:W-:Y:S01]  /*2150*/  HADD2.F32 R9, -RZ, R10.reuse.H0_H0 ;  /* 0x2000000aff097230 */ /* 0x100fe20000004100 */
[----:B------:R-:W-:Y:S01]  /*2160*/  I2FP.F32.S32 R20, R20 ;  /* 0x0000001400147245 */ /* 0x000fe20000201400 */
[----:B------:R-:W-:Y:S01]  /*2170*/  HADD2.F32 R10, -RZ, R10.H1_H1 ;  /* 0x3000000aff0a7230 */ /* 0x000fe20000004100 */
[----:B------:R-:W-:Y:S01]  /*2180*/  BAR.SYNC.DEFER_BLOCKING 0x0 ;  /* 0x0000000000007b1d */ /* 0x000fe20000010000 */
[----:B------:R-:W-:-:S03]  /*2190*/  PLOP3.LUT P1, PT, PT, PT, UP0, 0x80, 0x0 ;  /* 0x000000000000781c */ /* 0x000fc60003f2f008 */
[----:B------:R-:W-:Y:S01]  /*21a0*/  FFMA.FTZ R9, R9, R20, R10 ;  /* 0x0000001409097223 */ /* 0x000fe2000001000a */
[----:B0-----:R-:W-:Y:S01]  /*21b0*/  IDP.4A.S8.S8 R14, R16, R14, R13 ;  /* 0x0000000e100e7226 */ /* 0x001fe2000000060d */
[----:B-1----:R-:W-:-:S03]  /*21c0*/  HFMA2.MMA R11, R18, R11, -RZ ;  /* 0x0000000b120b7235 */ /* 0x002fc600001000ff */
[----:B--2---:R-:W-:-:S04]  /*21d0*/  IDP.4A.S8.S8 R14, R17, R19, R14 ;  /* 0x00000013110e7226 */ /* 0x004fc8000000060e */
[----:B---3--:R-:W-:-:S03]  /*21e0*/  IDP.4A.S8.S8 R12, R12, R15, R14 ;  /* 0x0000000f0c0c7226 */ /* 0x008fc6000000060e */
[--C-:B------:R-:W-:Y:S02]  /*21f0*/  HADD2.F32 R10, -RZ, R11.reuse.H0_H0 ;  /* 0x2000000bff0a7230 */ /* 0x100fe40000004100 */
[----:B------:R-:W-:Y:S01]  /*2200*/  HADD2.F32 R11, -RZ, R11.H1_H1 ;  /* 0x3000000bff0b7230 */ /* 0x000fe20000004100 */
[----:B------:R-:W-:Y:S01]  /*2210*/  I2FP.F32.S32 R12, R12 ;  /* 0x0000000c000c7245 */ /* 0x000fe20000201400 */
[----:B------:R-:W-:-:S04]  /*2220*/  FADD.FTZ R8, R8, R9 ;  /* 0x0000000908087221 */ /* 0x000fc80000010000 */
[----:B------:R-:W-:-:S04]  /*2230*/  FFMA.FTZ R11, R10, R12, R11 ;  /* 0x0000000c0a0b7223 */ /* 0x000fc8000001000b */
[----:B------:R-:W-:Y:S01]  /*2240*/  FADD.FTZ R50, R8, R11 ;  /* 0x0000000b08327221 */ /* 0x000fe20000010000 */
[----:B------:R-:W-:Y:S06]  /*2250*/  @P1 BRA `(.L_x_356) ;  /* 0x0000000400dc1947 */ /* 0x000fec0003800000 */
[C---:B------:R-:W-:Y:S01]  /*2260*/  VIADD R9, R0.reuse, 0x20 ;  /* 0x0000002000097836 */ /* 0x040fe20000000000 */
[----:B------:R-:W-:Y:S01]  /*2270*/  LOP3.LUT R8, R0, 0x3, RZ, 0xc0, !PT ;  /* 0x0000000300087812 */ /* 0x000fe200078ec0ff */
[----:B------:R-:W-:-:S03]  /*2280*/  IMAD.U32 R11, RZ, RZ, UR4 ;  /* 0x00000004ff0b7e24 */ /* 0x000fc6000f8e00ff */
[----:B------:R-:W-:Y:S02]  /*2290*/  LEA.HI R9, R9, UR4, RZ, 0x1d ;  /* 0x0000000409097c11 */ /* 0x000fe4000f8fe8ff */
[----:B------:R-:W-:Y:S02]  /*22a0*/  IADD3 R8, R11, 0x4, R8 ;  /* 0x000000040b087810 */ /* 0x000fe40007ffe008 */
[----:B------:R-:W-:Y:S02]  /*22b0*/  ISETP.GE.OR P1, PT, R9, UR11, P0 ;  /* 0x0000000b09007c0c */ /* 0x000fe40008726670 */
[----:B------:R-:W-:-:S04]  /*22c0*/  ISETP.GE.OR P0, PT, R8, UR11, P0 ;  /* 0x0000000b08007c0c */ /* 0x000fc80008706670 */
[----:B------:R-:W-:-:S07]  /*22d0*/  ISETP.GT.U32.OR P0, PT, R0, 0x3, P0 ;  /* 0x000000030000780c */ /* 0x000fce0000704470 */
[----:B------:R-:W-:-:S05]  /*22e0*/  @!P1 IADD3 R9, R24, R9, RZ ;  /* 0x0000000918099210 */ /* 0x000fca0007ffe0ff */
[----:B------:R-:W-:Y:S01]  /*22f0*/  @!P1 IMAD.WIDE R54, R9, 0x24, R54 ;  /* 0x0000002409369825 */ /* 0x000fe200078e0236 */
[----:B------:R-:W2:Y:S02]  /*2300*/  @!P0 LDG.E.CONSTANT R10, desc[UR14][R26.64+0x90] ;  /* 0x0000900e1a0a8981 */ /* 0x000ea4000c1e9900 */
[----:B------:R-:W-:-:S05]  /*2310*/  @!P1 IADD3 R8, P2, R48, R54, RZ ;  /* 0x0000003630089210 */ /* 0x000fca0007f5e0ff */
[----:B------:R-:W-:-:S05]  /*2320*/  @!P1 IMAD.X R9, RZ, RZ, R55, P2 ;  /* 0x000000ffff099224 */ /* 0x000fca00010e0637 */
[----:B------:R-:W3:Y:S04]  /*2330*/  @!P1 LDG.E.CONSTANT R8, desc[UR14][R8.64+0x4] ;  /* 0x0000040e08089981 */ /* 0x000ee8000c1e9900 */
[----:B---3--:R-:W-:Y:S04]  /*2340*/  @!P1 STS [R5], R8 ;  /* 0x0000000805009388 */ /* 0x008fe80000000800 */
[----:B--2---:R-:W-:Y:S01]  /*2350*/  @!P0 STS [R47], R10 ;  /* 0x0000000a2f008388 */ /* 0x004fe20000000800 */
[----:B------:R-:W-:Y:S06]  /*2360*/  BAR.SYNC.DEFER_BLOCKING 0x0 ;  /* 0x0000000000007b1d */ /* 0x000fec0000010000 */
[----:B------:R-:W-:Y:S04]  /*2370*/  LDS R11, [R2+0x80] ;  /* 0x00008000020b7984 */ /* 0x000fe80000000800 */
[----:B------:R-:W0:Y:S04]  /*2380*/  LDS.128 R20, [R3] ;  /* 0x0000000003147984 */ /* 0x000e280000000c00 */
[----:B------:R-:W-:Y:S04]  /*2390*/  LDS R12, [R2+0x84] ;  /* 0x00008400020c7984 */ /* 0x000fe80000000800 */
[----:B------:R-:W1:Y:S04]  /*23a0*/  LDS.128 R24, [R3+0x10] ;  /* 0x0000100003187984 */ /* 0x000e680000000c00 */
[----:B------:R-:W2:Y:S04]  /*23b0*/  LDS R13, [R2+0x88] ;  /* 0x00008800020d7984 */ /* 0x000ea80000000800 */
[----:B------:R-:W3:Y:S04]  /*23c0*/  LDS R14, [R2+0x8c] ;  /* 0x00008c00020e7984 */ /* 0x000ee80000000800 */
[----:B------:R-:W-:Y:S04]  /*23d0*/  LDS R19, [R2+0xa0] ;  /* 0x0000a00002137984 */ /* 0x000fe80000000800 */
[----:B------:R-:W4:Y:S04]  /*23e0*/  LDS R17, [R2+0x90] ;  /* 0x0000900002117984 */ /* 0x000f280000000800 */
[----:B------:R-:W-:Y:S04]  /*23f0*/  LDS R18, [R2+0xa8] ;  /* 0x0000a80002127984 */ /* 0x000fe80000000800 */
[----:B------:R-:W-:Y:S01]  /*2400*/  LDS R16, [R2+0xac] ;  /* 0x0000ac0002107984 */ /* 0x000fe20000000800 */
[----:B0-----:R-:W-:-:S03]  /*2410*/  IDP.4A.S8.S8 R11, R11, R20, RZ ;  /* 0x000000140b0b7226 */ /* 0x001fc600000006ff */
[----:B------:R-:W0:Y:S01]  /*2420*/  LDS R20, [R2+0x94] ;  /* 0x0000940002147984 */ /* 0x000e220000000800 */
[----:B-1----:R-:W-:-:S03]  /*2430*/  IDP.4A.S8.S8 R12, R12, R24, R11 ;  /* 0x000000180c0c7226 */ /* 0x002fc6000000060b */
[----:B------:R-:W1:Y:S01]  /*2440*/  LDS.128 R8, [R3+0x20] ;  /* 0x0000200003087984 */ /* 0x000e620000000c00 */
[----:B--2---:R-:W-:-:S03]  /*2450*/  IDP.4A.S8.S8 R12, R13, R21, R12 ;  /* 0x000000150d0c7226 */ /* 0x004fc6000000060c */
[----:B------:R-:W-:Y:S01]  /*2460*/  LDS R21, [R2+0xa4] ;  /* 0x0000a40002157984 */ /* 0x000fe20000000800 */
[----:B---3--:R-:W-:-:S03]  /*2470*/  IDP.4A.S8.S8 R25, R14, R25, R12 ;  /* 0x000000190e197226 */ /* 0x008fc6000000060c */
[----:B------:R-:W2:Y:S01]  /*2480*/  LDS.128 R12, [R3+0x30] ;  /* 0x00003000030c7984 */ /* 0x000ea20000000c00 */
[----:B----4-:R-:W-:-:S03]  /*2490*/  IDP.4A.S8.S8 R17, R17, R22, R25 ;  /* 0x0000001611117226 */ /* 0x010fc60000000619 */
[----:B------:R-:W3:Y:S01]  /*24a0*/  LDS R25, [R2+0xb0] ;  /* 0x0000b00002197984 */ /* 0x000ee20000000800 */
[----:B0-----:R-:W-:-:S03]  /*24b0*/  IDP.4A.S8.S8 R26, R20, R26, R17 ;  /* 0x0000001a141a7226 */ /* 0x001fc60000000611 */
[----:B------:R-:W0:Y:S01]  /*24c0*/  LDS R20, [R2+0x98] ;  /* 0x0000980002147984 */ /* 0x000e220000000800 */
[----:B-1----:R-:W-:-:S04]  /*24d0*/  IDP.4A.S8.S8 R8, R19, R8, RZ ;  /* 0x0000000813087226 */ /* 0x002fc800000006ff */
[----:B--2---:R-:W-:Y:S02]  /*24e0*/  IDP.4A.S8.S8 R8, R21, R12, R8 ;  /* 0x0000000c15087226 */ /* 0x004fe40000000608 */
[----:B------:R-:W1:Y:S02]  /*24f0*/  LDS R21, [R2+0xb4] ;  /* 0x0000b40002157984 */ /* 0x000e640000000800 */
[----:B------:R-:W-:Y:S02]  /*2500*/  IDP.4A.S8.S8 R9, R18, R9, R8 ;  /* 0x0000000912097226 */ /* 0x000fe40000000608 */
[----:B------:R-:W2:Y:S02]  /*2510*/  LDS R12, [R2+0x9c] ;  /* 0x00009c00020c7984 */ /* 0x000ea40000000800 */
[----:B------:R-:W-:Y:S02]  /*2520*/  IDP.4A.S8.S8 R13, R16, R13, R9 ;  /* 0x0000000d100d7226 */ /* 0x000fe40000000609 */
[----:B------:R-:W4:Y:S04]  /*2530*/  LDS R8, [R2+0xb8] ;  /* 0x0000b80002087984 */ /* 0x000f280000000800 */
[----:B------:R-:W-:Y:S04]  /*2540*/  LDS R9, [R2+0xc0] ;  /* 0x0000c00002097984 */ /* 0x000fe80000000800 */
[----:B------:R-:W5:Y:S01]  /*2550*/  LDS.128 R16, [R3+0x40] ;  /* 0x0000400003107984 */ /* 0x000f620000000c00 */
[----:B---3--:R-:W-:-:S03]  /*2560*/  IDP.4A.S8.S8 R10, R25, R10, R13 ;  /* 0x0000000a190a7226 */ /* 0x008fc6000000060d */
[----:B------:R-:W-:Y:S01]  /*2570*/  LDS R13, [R2+0xc4] ;  /* 0x0000c400020d7984 */ /* 0x000fe20000000800 */
[----:B0-----:R-:W-:-:S03]  /*2580*/  IDP.4A.S8.S8 R20, R20, R23, R26 ;  /* 0x0000001714147226 */ /* 0x001fc6000000061a */
[----:B------:R-:W-:Y:S01]  /*2590*/  LDS R25, [R6+0x10] ;  /* 0x0000100006197984 */ /* 0x000fe20000000800 */
[----:B-1----:R-:W-:-:S03]  /*25a0*/  IDP.4A.S8.S8 R10, R21, R14, R10 ;  /* 0x0000000e150a7226 */ /* 0x002fc6000000060a */
[----:B------:R-:W-:Y:S01]  /*25b0*/  LDS R14, [R2+0xc8] ;  /* 0x0000c800020e7984 */ /* 0x000fe20000000800 */
[----:B--2---:R-:W-:-:S03]  /*25c0*/  IDP.4A.S8.S8 R27, R12, R27, R20 ;  /* 0x0000001b0c1b7226 */ /* 0x004fc60000000614 */
[----:B------:R-:W0:Y:S01]  /*25d0*/  LDS.128 R20, [R3+0x50] ;  /* 0x0000500003147984 */ /* 0x000e220000000c00 */
[----:B----4-:R-:W-:Y:S02]  /*25e0*/  IDP.4A.S8.S8 R12, R8, R11, R10 ;  /* 0x0000000b080c7226 */ /* 0x010fe4000000060a */
[----:B-----5:R-:W-:Y:S02]  /*25f0*/  IDP.4A.S8.S8 R16, R9, R16, RZ ;  /* 0x0000001009107226 */ /* 0x020fe400000006ff */
[----:B------:R-:W1:Y:S02]  /*2600*/  LDS.128 R8, [R4] ;  /* 0x0000000004087984 */ /* 0x000e640000000c00 */
[----:B0-----:R-:W-:Y:S02]  /*2610*/  IDP.4A.S8.S8 R16, R13, R20, R16 ;  /* 0x000000140d107226 */ /* 0x001fe40000000610 */
[----:B------:R-:W0:Y:S02]  /*2620*/  LDS R20, [R2+0xcc] ;  /* 0x0000cc0002147984 */ /* 0x000e240000000800 */
[----:B------:R-:W-:-:S02]  /*2630*/  IDP.4A.S8.S8 R16, R14, R17, R16 ;  /* 0x000000110e107226 */ /* 0x000fc40000000610 */
[----:B------:R-:W2:Y:S04]  /*2640*/  LDS R14, [R2+0xbc] ;  /* 0x0000bc00020e7984 */ /* 0x000ea80000000800 */
[----:B------:R-:W-:Y:S01]  /*2650*/  LDS R13, [R2+0xd0] ;  /* 0x0000d000020d7984 */ /* 0x000fe20000000800 */
[----:B-1----:R-:W-:-:S03]  /*2660*/  HMUL2 R25, R25, R8 ;  /* 0x0000000819197232 */ /* 0x002fc60000000000 */
[----:B------:R-:W1:Y:S01]  /*2670*/  LDS R8, [R6+0x14] ;  /* 0x0000140006087984 */ /* 0x000e620000000800 */
[----:B------:R-:W-:-:S03]  /*2680*/  I2FP.F32.S32 R27, R27 ;  /* 0x0000001b001b7245 */ /* 0x000fc60000201400 */
[----:B------:R-:W3:Y:S01]  /*2690*/  LDS R17, [R2+0xd4] ;  /* 0x0000d40002117984 */ /* 0x000ee20000000800 */
[----:B0-----:R-:W-:-:S03]  /*26a0*/  IDP.4A.S8.S8 R16, R20, R21, R16 ;  /* 0x0000001514107226 */ /* 0x001fc60000000610 */
[----:B------:R-:W-:Y:S01]  /*26b0*/  LDS R21, [R2+0xe0] ;  /* 0x0000e00002157984 */ /* 0x000fe20000000800 */
[----:B--2---:R-:W-:Y:S02]  /*26c0*/  IDP.4A.S8.S8 R12, R14, R15, R12 ;  /* 0x0000000f0e0c7226 */ /* 0x004fe4000000060c */
[--C-:B------:R-:W-:Y:S01]  /*26d0*/  HADD2.F32 R14, -RZ, R25.reuse.H0_H0 ;  /* 0x20000019ff0e7230 */ /* 0x100fe20000004100 */
[----:B------:R-:W-:Y:S01]  /*26e0*/  LDS R20, [R2+0xf0] ;  /* 0x0000f00002147984 */ /* 0x000fe20000000800 */
[----:B------:R-:W-:Y:S01]  /*26f0*/  HADD2.F32 R25, -RZ, R25.H1_H1 ;  /* 0x30000019ff197230 */ /* 0x000fe20000004100 */
[----:B-1----:R-:W-:-:S04]  /*2700*/  HFMA2.MMA R8, R8, R9, -RZ ;  /* 0x0000000908087235 */ /* 0x002fc800001000ff */
[----:B------:R-:W-:Y:S01]  /*2710*/  FFMA.FTZ R9, R14, R27, R25 ;  /* 0x0000001b0e097223 */ /* 0x000fe20000010019 */
[----:B------:R-:W-:-:S05]  /*2720*/  IDP.4A.S8.S8 R18, R13, R18, R16 ;  /* 0x000000120d127226 */ /* 0x000fca0000000610 */
[--C-:B------:R-:W-:Y:S02]  /*2730*/  HADD2.F32 R16, -RZ, R8.reuse.H0_H0 ;  /* 0x20000008ff107230 */ /* 0x100fe40000004100 */
[----:B------:R-:W-:Y:S01]  /*2740*/  HADD2.F32 R25, -RZ, R8.H1_H1 ;  /* 0x30000008ff197230 */ /* 0x000fe20000004100 */
[----:B------:R-:W-:Y:S02]  /*2750*/  I2FP.F32.S32 R8, R12 ;  /* 0x0000000c00087245 */ /* 0x000fe40000201400 */
[----:B------:R-:W0:Y:S03]  /*2760*/  LDS.128 R12, [R3+0x60] ;  /* 0x00006000030c7984 */ /* 0x000e260000000c00 */
[----:B------:R-:W-:Y:S02]  /*2770*/  FFMA.FTZ R8, R16, R8, R25 ;  /* 0x0000000810087223 */ /* 0x000fe40000010019 */
[----:B------:R-:W-:Y:S01]  /*2780*/  LDS R16, [R2+0xe4] ;  /* 0x0000e40002107984 */ /* 0x000fe20000000800 */
[----:B---3--:R-:W-:-:S03]  /*2790*/  IDP.4A.S8.S8 R22, R17, R22, R18 ;  /* 0x0000001611167226 */ /* 0x008fc60000000612 */
[----:B------:R-:W1:Y:S04]  /*27a0*/  LDS.128 R24, [R3+0x70] ;  /* 0x0000700003187984 */ /* 0x000e680000000c00 */
[----:B------:R-:W2:Y:S04]  /*27b0*/  LDS R17, [R2+0xe8] ;  /* 0x0000e80002117984 */ /* 0x000ea80000000800 */
[----:B------:R-:W3:Y:S01]  /*27c0*/  LDS R18, [R2+0xec] ;  /* 0x0000ec0002127984 */ /* 0x000ee20000000800 */
[----:B0-----:R-:W-:-:S03]  /*27d0*/  IDP.4A.S8.S8 R21, R21, R12, RZ ;  /* 0x0000000c15157226 */ /* 0x001fc600000006ff */
[----:B------:R-:W0:Y:S01]  /*27e0*/  LDS R12, [R2+0xd8] ;  /* 0x0000d800020c7984 */ /* 0x000e220000000800 */
[----:B-1----:R-:W-:-:S03]  /*27f0*/  IDP.4A.S8.S8 R16, R16, R24, R21 ;  /* 0x0000001810107226 */ /* 0x002fc60000000615 */
[----:B------:R-:W-:Y:S01]  /*2800*/  LDS R21, [R2+0xf8] ;  /* 0x0000f80002157984 */ /* 0x000fe20000000800 */
[----:B--2---:R-:W-:-:S03]  /*2810*/  IDP.4A.S8.S8 R16, R17, R13, R16 ;  /* 0x0000000d11107226 */ /* 0x004fc60000000610 */
[----:B------:R-:W1:Y:S01]  /*2820*/  LDS R13, [R2+0xf4] ;  /* 0x0000f400020d7984 */ /* 0x000e620000000800 */
[----:B---3--:R-:W-:-:S03]  /*2830*/  IDP.4A.S8.S8 R25, R18, R25, R16 ;  /* 0x0000001912197226 */ /* 0x008fc60000000610 */
[----:B------:R-:W2:Y:S04]  /*2840*/  LDS R18, [R6+0x1c] ;  /* 0x00001c0006127984 */ /* 0x000ea80000000800 */
[----:B------:R-:W3:Y:S04]  /*2850*/  LDS R17, [R2+0xdc] ;  /* 0x0000dc0002117984 */ /* 0x000ee80000000800 */
[----:B------:R-:W4:Y:S01]  /*2860*/  LDS R16, [R2+0xfc] ;  /* 0x0000fc0002107984 */ /* 0x000f220000000800 */
[----:B0-----:R-:W-:-:S03]  /*2870*/  IDP.4A.S8.S8 R12, R12, R19, R22 ;  /* 0x000000130c0c7226 */ /* 0x001fc60000000616 */
[----:B------:R-:W0:Y:S01]  /*2880*/  LDS R19, [R6+0x18] ;  /* 0x0000180006137984 */ /* 0x000e220000000800 */
[----:B------:R-:W-:-:S04]  /*2890*/  IDP.4A.S8.S8 R14, R20, R14, R25 ;  /* 0x0000000e140e7226 */ /* 0x000fc80000000619 */
[----:B-1----:R-:W-:Y:S01]  /*28a0*/  IDP.4A.S8.S8 R14, R13, R26, R14 ;  /* 0x0000001a0d0e7226 */ /* 0x002fe2000000060e */
[----:B--2---:R-:W-:-:S03]  /*28b0*/  HFMA2.MMA R18, R18, R11, -RZ ;  /* 0x0000000b12127235 */ /* 0x004fc600001000ff */
[----:B------:R-:W-:Y:S02]  /*28c0*/  IDP.4A.S8.S8 R14, R21, R15, R14 ;  /* 0x0000000f150e7226 */ /* 0x000fe4000000060e */
[----:B---3--:R-:W-:Y:S02]  /*28d0*/  IDP.4A.S8.S8 R12, R17, R23, R12 ;  /* 0x00000017110c7226 */ /* 0x008fe4000000060c */
[----:B------:R-:W-:Y:S01]  /*28e0*/  FADD.FTZ R9, R50, R9 ;  /* 0x0000000932097221 */ /* 0x000fe20000010000 */
[----:B----4-:R-:W-:Y:S02]  /*28f0*/  IDP.4A.S8.S8 R14, R16, R27, R14 ;  /* 0x0000001b100e7226 */ /* 0x010fe4000000060e */
[----:B------:R-:W-:Y:S01]  /*2900*/  I2FP.F32.S32 R12, R12 ;  /* 0x0000000c000c7245 */ /* 0x000fe20000201400 */
[--C-:B------:R-:W-:Y:S02]  /*2910*/  HADD2.F32 R13, -RZ, R18.reuse.H0_H0 ;  /* 0x20000012ff0d7230 */ /* 0x100fe40000004100 */
[----:B------:R-:W-:Y:S01]  /*2920*/  FADD.FTZ R8, R9, R8 ;  /* 0x0000000809087221 */ /* 0x000fe20000010000 */
[----:B------:R-:W-:Y:S01]  /*2930*/  HADD2.F32 R18, -RZ, R18.H1_H1 ;  /* 0x30000012ff127230 */ /* 0x000fe20000004100 */
[----:B------:R-:W-:Y:S01]  /*2940*/  I2FP.F32.S32 R14, R14 ;  /* 0x0000000e000e7245 */ /* 0x000fe20000201400 */
[----:B0-----:R-:W-:-:S05]  /*2950*/  HMUL2 R10, R19, R10 ;  /* 0x0000000a130a7232 */ /* 0x001fca0000000000 */
[--C-:B------:R-:W-:Y:S02]  /*2960*/  HADD2.F32 R11, -RZ, R10.reuse.H0_H0 ;  /* 0x2000000aff0b7230 */ /* 0x100fe40000004100 */
[----:B------:R-:W-:Y:S02]  /*2970*/  HADD2.F32 R10, -RZ, R10.H1_H1 ;  /* 0x3000000aff0a7230 */ /* 0x000fe40000004100 */
[----:B------:R-:W-:-:S03]  /*2980*/  FFMA.FTZ R13, R13, R14, R18 ;  /* 0x0000000e0d0d7223 */ /* 0x000fc60000010012 */
[----:B------:R-:W-:-:S04]  /*2990*/  FFMA.FTZ R11, R11, R12, R10 ;  /* 0x0000000c0b0b7223 */ /* 0x000fc8000001000a */
[----:B------:R-:W-:-:S04]  /*29a0*/  FADD.FTZ R8, R8, R11 ;  /* 0x0000000b08087221 */ /* 0x000fc80000010000 */
[----:B------:R-:W-:Y:S01]  /*29b0*/  FADD.FTZ R50, R8, R13 ;  /* 0x0000000d08327221 */ /* 0x000fe20000010000 */
[----:B------:R-:W-:Y:S06]  /*29c0*/  BAR.SYNC.DEFER_BLOCKING 0x0 ;  /* 0x0000000000007b1d */ /* 0x000fec0000010000 */
.L_x_356:
[----:B------:R-:W-:-:S04]  /*29d0*/  UIADD3 UR4, UR4, 0x8, URZ ;  /* 0x0000000804047890 */ /* 0x000fc8000fffe03f */
[----:B------:R-:W-:-:S06]  /*29e0*/  UISETP.GE.AND UP0, UPT, UR4, UR10, UPT ;  /* 0x0000000a0400728c */ /* 0x000fcc000bf06270 */
[----:B------:R-:W-:-:S13]  /*29f0*/  PLOP3.LUT P0, PT, PT, PT, UP0, 0x80, 0x0 ;  /* 0x000000000000781c */ /* 0x000fda0003f0f008 */
[----:B------:R-:W-:Y:S05]  /*2a00*/  @!P0 BRA `(.L_x_357) ;  /* 0xffffffdc00748947 */ /* 0x000fea000383ffff */
.L_x_355:
        /* <DEDUP_REMOVED lines=17> */
.L_x_358:
        /* <DEDUP_REMOVED lines=14> */
.L_x_1271:


//--------------------- .text._Z8moe_q5_1IN3c108BFloat16ELb0EEvPKvS3_PT_PKiS7_S7_iiiiiii --------------------------
	.section	.text._Z8moe_q5_1IN3c108BFloat16ELb0EEvPKvS3_PT_PKiS7_S7_iiiiiii,"ax",@progbits
	.align	128
.text._Z8moe_q5_1IN3c108BFloat16ELb0EEvPKvS3_PT_PKiS7_S7_iiiiiii:
        .type           _Z8moe_q5_1IN3c108BFloat16ELb0EEvPKvS3_PT_PKiS7_S7_iiiiiii,@function
        .size           _Z8moe_q5_1IN3c108BFloat16ELb0EEvPKvS3_PT_PKiS7_S7_iiiiiii,(.L_x_1272 - _Z8moe_q5_1IN3c108BFloat16ELb0EEvPKvS3_PT_PKiS7_S7_iiiiiii)
        .other          _Z8moe_q5_1IN3c108BFloat16ELb0EEvPKvS3_PT_PKiS7_S7_iiiiiii,@"STO_CUDA_ENTRY STV_DEFAULT"
_Z8moe_q5_1IN3c108BFloat16ELb0EEvPKvS3_PT_PKiS7_S7_iiiiiii:
        /* <DEDUP_REMOVED lines=25> */
[----:B------:R-:W-:Y:S01]  /*0190*/  MOV R5, 0x400 ;  /* 0x0000040000057802 */ /* 0x000fe20000000f00 */
[----:B------:R-:W1:Y:S01]  /*01a0*/  LDC.64 R34, c[0x0][0x210] ;  /* 0x00008400ff227b82 */ /* 0x000e620000000a00 */
[C---:B------:R-:W-:Y:S01]  /*01b0*/  SHF.L.U32 R9, R0.reuse, 0x2, RZ ;  /* 0x0000000200097819 */ /* 0x040fe200000006ff */
[----:B------:R-:W2:Y:S01]  /*01c0*/  S2R R12, SR_CgaCtaId ;  /* 0x00000000000c7919 */ /* 0x000ea20000008800 */
[----:B------:R-:W-:Y:S01]  /*01d0*/  IMAD.SHL.U32 R19, R0, 0x4, RZ ;  /* 0x0000000400137824 */ /* 0x000fe200078e00ff */
[----:B------:R-:W-:Y:S01]  /*01e0*/  ULDC UR5, c[0x0][0x240] ;  /* 0x0000900000057ab9 */ /* 0x000fe20000000800 */
[C---:B------:R-:W-:Y:S01]  /*01f0*/  VIADD R10, R5.reuse, 0x24a0 ;  /* 0x000024a0050a7836 */ /* 0x040fe20000000000 */
[----:B------:R-:W-:Y:S01]  /*0200*/  ULDC UR6, c[0x0][0x250] ;  /* 0x0000940000067ab9 */ /* 0x000fe20000000800 */
[C---:B------:R-:W-:Y:S01]  /*0210*/  VIADD R8, R5.reuse, 0x26a0 ;  /* 0x000026a005087836 */ /* 0x040fe20000000000 */
[----:B------:R-:W3:Y:S01]  /*0220*/  S2UR UR4, SR_CTAID.X ;  /* 0x00000000000479c3 */ /* 0x000ee20000002500 */
[----:B------:R-:W-:Y:S01]  /*0230*/  VIADD R25, R5, 0x2080 ;  /* 0x0000208005197836 */ /* 0x000fe20000000000 */
[----:B------:R-:W-:Y:S01]  /*0240*/  ULDC UR7, c[0x0][0x244] ;  /* 0x0000910000077ab9 */ /* 0x000fe20000000800 */
[----:B------:R-:W-:Y:S01]  /*0250*/  IMAD R3, R3, UR5, RZ ;  /* 0x0000000503037c24 */ /* 0x000fe2000f8e02ff */
[----:B------:R-:W-:Y:S01]  /*0260*/  USHF.R.S32.HI UR5, URZ, 0x1f, UR6 ;  /* 0x0000001f3f057899 */ /* 0x000fe20008011406 */
[----:B------:R-:W-:-:S03]  /*0270*/  IMAD.MOV.U32 R33, RZ, RZ, RZ ;  /* 0x000000ffff217224 */ /* 0x000fc600078e00ff */
[----:B------:R-:W-:-:S03]  /*0280*/  ULEA.HI UR5, UR5, UR6, URZ, 0x5 ;  /* 0x0000000605057291 */ /* 0x000fc6000f8f283f */
[----:B------:R-:W-:Y:S01]  /*0290*/  ULDC UR6, c[0x0][0x24c] ;  /* 0x0000930000067ab9 */ /* 0x000fe20000000800 */
[----:B------:R-:W-:Y:S01]  /*02a0*/  USHF.R.S32.HI UR5, URZ, 0x5, UR5 ;  /* 0x000000053f057899 */ /* 0x000fe20008011405 */
[----:B-1----:R-:W-:-:S04]  /*02b0*/  IADD3 R34, P0, R3, R34, RZ ;  /* 0x0000002203227210 */ /* 0x002fc80007f1e0ff */
[----:B------:R-:W-:Y:S02]  /*02c0*/  LEA.HI.X.SX32 R35, R3, R35, 0x1, P0 ;  /* 0x0000002303237211 */ /* 0x000fe400000f0eff */
[----:B0-----:R-:W-:Y:S02]  /*02d0*/  SHF.R.S32.HI R11, RZ, 0x1f, R2 ;  /* 0x0000001fff0b7819 */ /* 0x001fe40000011402 */
[----:B------:R-:W-:Y:S01]  /*02e0*/  SHF.R.S32.HI R3, RZ, 0x5, R4 ;  /* 0x00000005ff037819 */ /* 0x000fe20000011404 */
[----:B---3--:R-:W-:Y:S01]  /*02f0*/  USHF.L.U32 UR4, UR4, 0x5, URZ ;  /* 0x0000000504047899 */ /* 0x008fe2000800063f */
[----:B------:R-:W-:Y:S01]  /*0300*/  LEA.HI R6, R11, R2, RZ, 0x3 ;  /* 0x000000020b067211 */ /* 0x000fe200078f18ff */
[----:B------:R-:W-:Y:S01]  /*0310*/  HFMA2.MMA R4, -RZ, RZ, 0, 0 ;  /* 0x00000000ff047435 */ /* 0x000fe200000001ff */
[----:B--2---:R-:W-:Y:S01]  /*0320*/  LEA R7, R12, R5, 0x18 ;  /* 0x000000050c077211 */ /* 0x004fe200078ec0ff */
[----:B------:R-:W-:Y:S01]  /*0330*/  IMAD R29, R0, R3, RZ ;  /* 0x00000003001d7224 */ /* 0x000fe200078e02ff */
[----:B------:R-:W-:Y:S01]  /*0340*/  LEA.HI.SX32 R28, R6, R9, 0x1d ;  /* 0x00000009061c7211 */ /* 0x000fe200078feaff */
[----:B------:R-:W-:Y:S01]  /*0350*/  IMAD R31, R3, UR4, RZ ;  /* 0x00000004031f7c24 */ /* 0x000fe2000f8e02ff */
[----:B------:R-:W-:-:S02]  /*0360*/  LEA R9, R12, R10, 0x18 ;  /* 0x0000000a0c097211 */ /* 0x000fc400078ec0ff */
[----:B------:R-:W-:Y:S02]  /*0370*/  IADD3 R10, R28, 0x10, RZ ;  /* 0x000000101c0a7810 */ /* 0x000fe40007ffe0ff */
[----:B------:R-:W-:Y:S01]  /*0380*/  LOP3.LUT R13, R6, 0xfffffff8, RZ, 0xc0, !PT ;  /* 0xfffffff8060d7812 */ /* 0x000fe200078ec0ff */
[----:B------:R-:W-:Y:S01]  /*0390*/  IMAD R24, R0, 0x80, R9 ;  /* 0x0000008000187824 */ /* 0x000fe200078e0209 */
[----:B------:R-:W-:Y:S02]  /*03a0*/  SHF.R.S32.HI R15, RZ, 0x1f, R28 ;  /* 0x0000001fff0f7819 */ /* 0x000fe4000001141c */
[----:B------:R-:W-:Y:S01]  /*03b0*/  SHF.R.S32.HI R17, RZ, 0x1f, R10 ;  /* 0x0000001fff117819 */ /* 0x000fe2000001140a */
[----:B------:R-:W-:Y:S01]  /*03c0*/  IMAD.IADD R13, R2, 0x1, -R13 ;  /* 0x00000001020d7824 */ /* 0x000fe200078e0a0d */
[C---:B------:R-:W-:Y:S02]  /*03d0*/  LEA R5, R12.reuse, R8, 0x18 ;  /* 0x000000080c057211 */ /* 0x040fe400078ec0ff */
[----:B------:R-:W-:-:S02]  /*03e0*/  LEA R25, R12, R25, 0x18 ;  /* 0x000000190c197211 */ /* 0x000fc400078ec0ff */
[----:B------:R-:W-:Y:S02]  /*03f0*/  LEA.HI R8, R15, R28, RZ, 0x2 ;  /* 0x0000001c0f087211 */ /* 0x000fe400078f10ff */
[----:B------:R-:W-:Y:S02]  /*0400*/  LEA.HI R11, R11, R2, RZ, 0x2 ;  /* 0x000000020b0b7211 */ /* 0x000fe400078f10ff */
[----:B------:R-:W-:Y:S02]  /*0410*/  LEA.HI R12, R17, R10, RZ, 0x2 ;  /* 0x0000000a110c7211 */ /* 0x000fe400078f10ff */
[----:B------:R-:W-:Y:S02]  /*0420*/  LEA.HI R15, R8, R13, RZ, 0x1e ;  /* 0x0000000d080f7211 */ /* 0x000fe400078ff0ff */
[----:B------:R-:W-:Y:S02]  /*0430*/  LOP3.LUT R6, R2, 0x3, RZ, 0xc0, !PT ;  /* 0x0000000302067812 */ /* 0x000fe400078ec0ff */
[----:B------:R-:W-:-:S02]  /*0440*/  SHF.R.S32.HI R11, RZ, 0x2, R11 ;  /* 0x00000002ff0b7819 */ /* 0x000fc4000001140b */
[----:B------:R-:W-:Y:S02]  /*0450*/  LEA.HI R13, R12, R13, RZ, 0x1e ;  /* 0x0000000d0c0d7211 */ /* 0x000fe400078ff0ff */
[----:B------:R-:W-:Y:S01]  /*0460*/  LOP3.LUT R30, R19, 0xfffffffc, R6, 0xe2, !PT ;  /* 0xfffffffc131e7812 */ /* 0x000fe200078ee206 */
[----:B------:R-:W-:Y:S01]  /*0470*/  IMAD R6, R2, 0x8, R11 ;  /* 0x0000000802067824 */ /* 0x000fe200078e020b */
[----:B------:R-:W-:Y:S01]  /*0480*/  LEA R26, R28, R15, 0x3 ;  /* 0x0000000f1c1a7211 */ /* 0x000fe200078e18ff */
[----:B------:R-:W-:Y:S02]  /*0490*/  IMAD R10, R10, 0x8, R13 ;  /* 0x000000080a0a7824 */ /* 0x000fe400078e020d */
[--C-:B------:R-:W-:Y:S02]  /*04a0*/  IMAD R6, R6, 0x4, R25.reuse ;  /* 0x0000000406067824 */ /* 0x100fe400078e0219 */
[----:B------:R-:W-:Y:S01]  /*04b0*/  IMAD R26, R26, 0x4, R25 ;  /* 0x000000041a1a7824 */ /* 0x000fe200078e0219 */
[----:B------:R-:W-:Y:S01]  /*04c0*/  LEA R25, R10, R25, 0x2 ;  /* 0x000000190a197211 */ /* 0x000fe200078e10ff */
[----:B------:R-:W-:-:S02]  /*04d0*/  VIADD R10, R2, 0x20 ;  /* 0x00000020020a7836 */ /* 0x000fc40000000000 */
[----:B------:R-:W-:Y:S02]  /*04e0*/  IMAD.SHL.U32 R11, R2, 0x2, RZ ;  /* 0x00000002020b7824 */ /* 0x000fe400078e00ff */
[----:B------:R-:W-:Y:S02]  /*04f0*/  IMAD.SHL.U32 R10, R10, 0x4, RZ ;  /* 0x000000040a0a7824 */ /* 0x000fe400078e00ff */
[----:B------:R-:W-:Y:S02]  /*0500*/  IMAD R8, R0, 0x41, R11 ;  /* 0x0000004100087824 */ /* 0x000fe400078e020b */
[----:B------:R-:W-:Y:S01]  /*0510*/  IMAD R30, R30, 0x4, R5 ;  /* 0x000000041e1e7824 */ /* 0x000fe200078e0205 */
[----:B------:R-:W-:Y:S01]  /*0520*/  LOP3.LUT R9, R10, 0x7c, RZ, 0xc0, !PT ;  /* 0x0000007c0a097812 */ /* 0x000fe200078ec0ff */
[--C-:B------:R-:W-:Y:S01]  /*0530*/  IMAD R27, R8, 0x4, R7.reuse ;  /* 0x00000004081b7824 */ /* 0x100fe200078e0207 */
[----:B------:R-:W-:Y:S01]  /*0540*/  LEA R5, R0, R5, 0x4 ;  /* 0x0000000500057211 */ /* 0x000fe200078e20ff */
[----:B------:R-:W-:-:S02]  /*0550*/  IMAD R7, R2, 0x104, R7 ;  /* 0x0000010402077824 */ /* 0x000fc400078e0207 */
[----:B------:R-:W-:Y:S02]  /*0560*/  IMAD R28, R28, R3, RZ ;  /* 0x000000031c1c7224 */ /* 0x000fe400078e02ff */
[----:B------:R-:W-:-:S07]  /*0570*/  IMAD.IADD R0, R24, 0x1, R9 ;  /* 0x0000000118007824 */ /* 0x000fce00078e0209 */
.L_x_361:
[----:B------:R-:W-:Y:S02]  /*0580*/  SHF.R.S32.HI R23, RZ, 0x1f, R2 ;  /* 0x0000001fff177819 */ /* 0x000fe40000011402 */
[----:B------:R-:W-:Y:S02]  /*0590*/  IADD3 R22, P0, R31, R4, RZ ;  /* 0x000000041f167210 */ /* 0x000fe40007f1e0ff */
[----:B0-----:R-:W-:Y:S02]  /*05a0*/  LEA.HI R10, R23, R2, RZ, 0x2 ;  /* 0x00000002170a7211 */ /* 0x001fe400078f10ff */
[----:B------:R-:W-:Y:S02]  /*05b0*/  SHF.R.S32.HI R8, RZ, 0x1f, R4 ;  /* 0x0000001fff087819 */ /* 0x000fe40000011404 */
[----:B------:R-:W-:Y:S02]  /*05c0*/  SHF.R.S32.HI R19, RZ, 0x2, R10 ;  /* 0x00000002ff137819 */ /* 0x000fe4000001140a */
[----:B------:R-:W-:-:S02]  /*05d0*/  LEA.HI.X.SX32 R21, R31, R8, 0x1, P0 ;  /* 0x000000081f157211 */ /* 0x000fc400000f0eff */
[----:B------:R-:W-:Y:S02]  /*05e0*/  SHF.R.S32.HI R8, RZ, 0x1f, R19 ;  /* 0x0000001fff087819 */ /* 0x000fe40000011413 */
[----:B------:R-:W-:Y:S02]  /*05f0*/  SHF.R.S32.HI R9, RZ, 0x1f, R29 ;  /* 0x0000001fff097819 */ /* 0x000fe4000001141d */
[----:B------:R-:W-:-:S04]  /*0600*/  IADD3 R19, P0, P1, R29, R22, R19 ;  /* 0x000000161d137210 */ /* 0x000fc8000791e013 */
[----:B------:R-:W-:Y:S01]  /*0610*/  IADD3.X R8, R9, R21, R8, P0, P1 ;  /* 0x0000001509087210 */ /* 0x000fe200007e2408 */
[----:B------:R-:W-:-:S04]  /*0620*/  IMAD.WIDE.U32 R18, R19, 0x18, R34 ;  /* 0x0000001813127825 */ /* 0x000fc800078e0022 */
[----:B------:R-:W-:-:S04]  /*0630*/  IMAD R9, R8, 0x18, RZ ;  /* 0x0000001808097824 */ /* 0x000fc800078e02ff */
[----:B------:R-:W-:Y:S01]  /*0640*/  IMAD.IADD R19, R19, 0x1, R9 ;  /* 0x0000000113137824 */ /* 0x000fe200078e0209 */
[----:B------:R-:W-:-:S04]  /*0650*/  LOP3.LUT R9, R10, 0xfffffffc, RZ, 0xc0, !PT ;  /* 0xfffffffc0a097812 */ /* 0x000fc800078ec0ff */
[----:B------:R-:W2:Y:S01]  /*0660*/  LDG.E.CONSTANT R20, desc[UR8][R18.64+0x4] ;  /* 0x0000040812147981 */ /* 0x000ea2000c1e9900 */
[----:B------:R-:W-:-:S05]  /*0670*/  IADD3 R16, -R9, R2, RZ ;  /* 0x0000000209107210 */ /* 0x000fca0007ffe1ff */
[----:B------:R-:W-:-:S05]  /*0680*/  IMAD.WIDE R8, R16, 0x4, R18 ;  /* 0x0000000410087825 */ /* 0x000fca00078e0212 */
[----:B------:R-:W3:Y:S01]  /*0690*/  LDG.E.CONSTANT R14, desc[UR8][R8.64+0x8] ;  /* 0x00000808080e7981 */ /* 0x000ee2000c1e9900 */
[----:B------:R-:W-:-:S04]  /*06a0*/  IMAD.SHL.U32 R15, R3, 0x4, RZ ;  /* 0x00000004030f7824 */ /* 0x000fc800078e00ff */
[----:B------:R-:W-:-:S05]  /*06b0*/  IMAD.WIDE R12, R15, 0x18, R18 ;  /* 0x000000180f0c7825 */ /* 0x000fca00078e0212 */
[----:B------:R0:W4:Y:S01]  /*06c0*/  LDG.E.CONSTANT R37, desc[UR8][R12.64+0x4] ;  /* 0x000004080c257981 */ /* 0x000122000c1e9900 */
[----:B------:R-:W-:-:S05]  /*06d0*/  IMAD.WIDE R10, R15, 0x18, R8 ;  /* 0x000000180f0a7825 */ /* 0x000fca00078e0208 */
[----:B------:R1:W4:Y:S01]  /*06e0*/  LDG.E.CONSTANT R17, desc[UR8][R10.64+0x8] ;  /* 0x000008080a117981 */ /* 0x000322000c1e9900 */
[----:B------:R-:W-:Y:S02]  /*06f0*/  IMAD.SHL.U32 R16, R16, 0x4, RZ ;  /* 0x0000000410107824 */ /* 0x000fe400078e00ff */
[----:B0-----:R-:W-:-:S04]  /*0700*/  IMAD.WIDE R12, R15, 0x18, R12 ;  /* 0x000000180f0c7825 */ /* 0x001fc800078e020c */
[----:B-1----:R-:W-:Y:S01]  /*0710*/  IMAD.WIDE R10, R15, 0x18, R10 ;  /* 0x000000180f0a7825 */ /* 0x002fe200078e020a */
[----:B--2---:R-:W-:-:S05]  /*0720*/  SHF.R.S32.HI R20, RZ, R16, R20 ;  /* 0x00000010ff147219 */ /* 0x004fca0000011414 */
[----:B------:R-:W-:-:S05]  /*0730*/  IMAD.SHL.U32 R18, R20, 0x10, RZ ;  /* 0x0000001014127824 */ /* 0x000fca00078e00ff */
[----:B------:R-:W-:Y:S02]  /*0740*/  LOP3.LUT R19, R18, 0x10, RZ, 0xc0, !PT ;  /* 0x0000001012137812 */ /* 0x000fe400078ec0ff */
[----:B------:R-:W-:Y:S02]  /*0750*/  SHF.R.U32.HI R18, RZ, 0xc, R20 ;  /* 0x0000000cff127819 */ /* 0x000fe40000011614 */
[--C-:B---3--:R-:W-:Y:S02]  /*0760*/  LOP3.LUT R8, R19, 0xf0f0f0f, R14.reuse, 0xf8, !PT ;  /* 0x0f0f0f0f13087812 */ /* 0x108fe400078ef80e */
[----:B------:R-:W-:Y:S02]  /*0770*/  SHF.R.U32.HI R14, RZ, 0x4, R14 ;  /* 0x00000004ff0e7819 */ /* 0x000fe4000001160e */
[----:B------:R-:W-:Y:S02]  /*0780*/  LOP3.LUT R9, R18, 0x10, RZ, 0xc0, !PT ;  /* 0x0000001012097812 */ /* 0x000fe400078ec0ff */
[----:B----4-:R-:W-:-:S02]  /*0790*/  SHF.R.S32.HI R37, RZ, R16, R37 ;  /* 0x00000010ff257219 */ /* 0x010fc40000011425 */
[----:B------:R-:W-:Y:S02]  /*07a0*/  LOP3.LUT R14, R9, 0xf0f0f0f, R14, 0xf8, !PT ;  /* 0x0f0f0f0f090e7812 */ /* 0x000fe400078ef80e */
[----:B------:R-:W-:-:S04]  /*07b0*/  SHF.L.U32 R9, R20, 0xb, RZ ;  /* 0x0000000b14097819 */ /* 0x000fc800000006ff */
[----:B------:R-:W-:Y:S02]  /*07c0*/  LOP3.LUT R8, R8, 0x1000, R9, 0xf8, !PT ;  /* 0x0000100008087812 */ /* 0x000fe400078ef809 */
[----:B------:R-:W-:-:S04]  /*07d0*/  SHF.R.U32.HI R9, RZ, 0x5, R20 ;  /* 0x00000005ff097819 */ /* 0x000fc80000011614 */
[----:B------:R-:W-:Y:S01]  /*07e0*/  LOP3.LUT R14, R14, 0x1000, R9, 0xf8, !PT ;  /* 0x000010000e0e7812 */ /* 0x000fe200078ef809 */
[----:B------:R-:W-:-:S05]  /*07f0*/  IMAD.SHL.U32 R9, R20, 0x40000, RZ ;  /* 0x0004000014097824 */ /* 0x000fca00078e00ff */
[----:B------:R-:W-:Y:S01]  /*0800*/  LOP3.LUT R8, R8, 0x100000, R9, 0xf8, !PT ;  /* 0x0010000008087812 */ /* 0x000fe200078ef809 */
[----:B------:R-:W-:-:S05]  /*0810*/  IMAD.SHL.U32 R9, R20, 0x4, RZ ;  /* 0x0000000414097824 */ /* 0x000fca00078e00ff */
[----:B------:R-:W-:Y:S01]  /*0820*/  LOP3.LUT R14, R14, 0x100000, R9, 0xf8, !PT ;  /* 0x001000000e0e7812 */ /* 0x000fe200078ef809 */
[----:B------:R-:W-:-:S05]  /*0830*/  IMAD.SHL.U32 R9, R20, 0x2000000, RZ ;  /* 0x0200000014097824 */ /* 0x000fca00078e00ff */
[----:B------:R-:W-:Y:S02]  /*0840*/  LOP3.LUT R8, R8, 0x10000000, R9, 0xf8, !PT ;  /* 0x1000000008087812 */ /* 0x000fe400078ef809 */
[----:B------:R-:W-:Y:S02]  /*0850*/  SHF.L.U32 R9, R20, 0x9, RZ ;  /* 0x0000000914097819 */ /* 0x000fe400000006ff */
[----:B------:R-:W2:Y:S02]  /*0860*/  LDG.E.CONSTANT R20, desc[UR8][R10.64+0x8] ;  /* 0x000008080a147981 */ /* 0x000ea4000c1e9900 */
[----:B------:R-:W-:Y:S01]  /*0870*/  LOP3.LUT R18, R14, 0x10000000, R9, 0xf8, !PT ;  /* 0x100000000e127812 */ /* 0x000fe200078ef809 */
[----:B------:R-:W-:Y:S01]  /*0880*/  IMAD.SHL.U32 R9, R37, 0x10, RZ ;  /* 0x0000001025097824 */ /* 0x000fe200078e00ff */
[----:B------:R0:W-:Y:S04]  /*0890*/  STS [R27], R8 ;  /* 0x000000081b007388 */ /* 0x0001e80000000800 */
[----:B------:R-:W-:Y:S01]  /*08a0*/  LOP3.LUT R14, R9, 0x10, RZ, 0xc0, !PT ;  /* 0x00000010090e7812 */ /* 0x000fe200078ec0ff */
[----:B------:R-:W-:Y:S01]  /*08b0*/  IMAD.SHL.U32 R9, R37, 0x800, RZ ;  /* 0x0000080025097824 */ /* 0x000fe200078e00ff */
[----:B------:R1:W-:Y:S02]  /*08c0*/  STS [R27+0x4], R18 ;  /* 0x000004121b007388 */ /* 0x0003e40000000800 */
[----:B------:R-:W-:-:S02]  /*08d0*/  LOP3.LUT R14, R14, 0xf0f0f0f, R17, 0xf8, !PT ;  /* 0x0f0f0f0f0e0e7812 */ /* 0x000fc400078ef811 */
[----:B0-----:R-:W-:Y:S02]  /*08e0*/  SHF.R.U32.HI R8, RZ, 0xc, R37 ;  /* 0x0000000cff087819 */ /* 0x001fe40000011625 */
[----:B------:R-:W-:Y:S02]  /*08f0*/  SHF.R.U32.HI R17, RZ, 0x4, R17 ;  /* 0x00000004ff117819 */ /* 0x000fe40000011611 */
[----:B------:R-:W-:Y:S02]  /*0900*/  LOP3.LUT R8, R8, 0x10, RZ, 0xc0, !PT ;  /* 0x0000001008087812 */ /* 0x000fe400078ec0ff */
[----:B------:R-:W-:Y:S01]  /*0910*/  LOP3.LUT R9, R14, 0x1000, R9, 0xf8, !PT ;  /* 0x000010000e097812 */ /* 0x000fe200078ef809 */
[----:B------:R-:W-:Y:S01]  /*0920*/  IMAD.SHL.U32 R14, R37, 0x40000, RZ ;  /* 0x00040000250e7824 */ /* 0x000fe200078e00ff */
[----:B------:R-:W-:Y:S02]  /*0930*/  LOP3.LUT R8, R8, 0xf0f0f0f, R17, 0xf8, !PT ;  /* 0x0f0f0f0f08087812 */ /* 0x000fe400078ef811 */
[----:B------:R-:W3:Y:S02]  /*0940*/  LDG.E.CONSTANT R17, desc[UR8][R12.64+0x4] ;  /* 0x000004080c117981 */ /* 0x000ee4000c1e9900 */
[----:B------:R-:W-:-:S02]  /*0950*/  LOP3.LUT R14, R9, 0x100000, R14, 0xf8, !PT ;  /* 0x00100000090e7812 */ /* 0x000fc400078ef80e */
[----:B------:R-:W-:-:S04]  /*0960*/  SHF.L.U32 R9, R37, 0x19, RZ ;  /* 0x0000001925097819 */ /* 0x000fc800000006ff */
[----:B------:R-:W-:Y:S02]  /*0970*/  LOP3.LUT R14, R14, 0x10000000, R9, 0xf8, !PT ;  /* 0x100000000e0e7812 */ /* 0x000fe400078ef809 */
[----:B------:R-:W-:-:S04]  /*0980*/  SHF.R.U32.HI R9, RZ, 0x5, R37 ;  /* 0x00000005ff097819 */ /* 0x000fc80000011625 */
[----:B------:R-:W-:Y:S01]  /*0990*/  LOP3.LUT R8, R8, 0x1000, R9, 0xf8, !PT ;  /* 0x0000100008087812 */ /* 0x000fe200078ef809 */
[C---:B------:R-:W-:Y:S02]  /*09a0*/  IMAD.SHL.U32 R9, R37.reuse, 0x4, RZ ;  /* 0x0000000425097824 */ /* 0x040fe400078e00ff */
[----:B------:R-:W-:Y:S02]  /*09b0*/  IMAD.SHL.U32 R37, R37, 0x200, RZ ;  /* 0x0000020025257824 */ /* 0x000fe400078e00ff */
[----:B-1----:R-:W-:Y:S01]  /*09c0*/  IMAD.WIDE R18, R15, 0x18, R12 ;  /* 0x000000180f127825 */ /* 0x002fe200078e020c */
[----:B------:R-:W-:-:S04]  /*09d0*/  LOP3.LUT R8, R8, 0x100000, R9, 0xf8, !PT ;  /* 0x0010000008087812 */ /* 0x000fc800078ef809 */
[----:B------:R-:W-:Y:S02]  /*09e0*/  LOP3.LUT R36, R8, 0x10000000, R37, 0xf8, !PT ;  /* 0x1000000008247812 */ /* 0x000fe400078ef825 */
[----:B------:R0:W4:Y:S01]  /*09f0*/  LDG.E.CONSTANT R37, desc[UR8][R18.64+0x4] ;  /* 0x0000040812257981 */ /* 0x000122000c1e9900 */
[----:B------:R-:W-:-:S03]  /*0a00*/  IMAD.WIDE R8, R15, 0x18, R10 ;  /* 0x000000180f087825 */ /* 0x000fc600078e020a */
[----:B------:R1:W-:Y:S04]  /*0a10*/  STS [R27+0x414], R36 ;  /* 0x000414241b007388 */ /* 0x0003e80000000800 */
[----:B-1----:R1:W4:Y:S01]  /*0a20*/  LDG.E.CONSTANT R36, desc[UR8][R8.64+0x8] ;  /* 0x0000080808247981 */ /* 0x002322000c1e9900 */
[----:B0-----:R-:W-:-:S04]  /*0a30*/  IMAD.WIDE R18, R15, 0x18, R18 ;  /* 0x000000180f127825 */ /* 0x001fc800078e0212 */
[----:B-1----:R-:W-:Y:S01]  /*0a40*/  IMAD.WIDE R8, R15, 0x18, R8 ;  /* 0x000000180f087825 */ /* 0x002fe200078e0208 */
[----:B------:R-:W-:Y:S01]  /*0a50*/  STS [R27+0x410], R14 ;  /* 0x0004100e1b007388 */ /* 0x000fe20000000800 */
[----:B---3--:R-:W-:-:S05]  /*0a60*/  SHF.R.S32.HI R17, RZ, R16, R17 ;  /* 0x00000010ff117219 */ /* 0x008fca0000011411 */
[----:B------:R-:W-:-:S05]  /*0a70*/  IMAD.SHL.U32 R12, R17, 0x10, RZ ;  /* 0x00000010110c7824 */ /* 0x000fca00078e00ff */
[----:B------:R-:W-:Y:S02]  /*0a80*/  LOP3.LUT R13, R12, 0x10, RZ, 0xc0, !PT ;  /* 0x000000100c0d7812 */ /* 0x000fe400078ec0ff */
[----:B------:R-:W-:Y:S02]  /*0a90*/  SHF.R.U32.HI R12, RZ, 0xc, R17 ;  /* 0x0000000cff0c7819 */ /* 0x000fe40000011611 */
[--C-:B--2---:R-:W-:Y:S02]  /*0aa0*/  LOP3.LUT R10, R13, 0xf0f0f0f, R20.reuse, 0xf8, !PT ;  /* 0x0f0f0f0f0d0a7812 */ /* 0x104fe400078ef814 */
[----:B------:R-:W-:Y:S02]  /*0ab0*/  SHF.R.U32.HI R20, RZ, 0x4, R20 ;  /* 0x00000004ff147819 */ /* 0x000fe40000011614 */
[----:B------:R-:W-:-:S04]  /*0ac0*/  LOP3.LUT R11, R12, 0x10, RZ, 0xc0, !PT ;  /* 0x000000100c0b7812 */ /* 0x000fc800078ec0ff */
[----:B------:R-:W-:Y:S02]  /*0ad0*/  LOP3.LUT R20, R11, 0xf0f0f0f, R20, 0xf8, !PT ;  /* 0x0f0f0f0f0b147812 */ /* 0x000fe400078ef814 */
[----:B------:R-:W-:-:S04]  /*0ae0*/  SHF.L.U32 R11, R17, 0xb, RZ ;  /* 0x0000000b110b7819 */ /* 0x000fc800000006ff */
[----:B------:R-:W-:Y:S02]  /*0af0*/  LOP3.LUT R10, R10, 0x1000, R11, 0xf8, !PT ;  /* 0x000010000a0a7812 */ /* 0x000fe400078ef80b */
[----:B------:R-:W-:-:S04]  /*0b00*/  SHF.R.U32.HI R11, RZ, 0x5, R17 ;  /* 0x00000005ff0b7819 */ /* 0x000fc80000011611 */
[----:B------:R-:W-:Y:S01]  /*0b10*/  LOP3.LUT R20, R20, 0x1000, R11, 0xf8, !PT ;  /* 0x0000100014147812 */ /* 0x000fe200078ef80b */
[----:B------:R-:W-:-:S05]  /*0b20*/  IMAD.SHL.U32 R11, R17, 0x40000, RZ ;  /* 0x00040000110b7824 */ /* 0x000fca00078e00ff */
[----:B------:R-:W-:Y:S01]  /*0b30*/  LOP3.LUT R10, R10, 0x100000, R11, 0xf8, !PT ;  /* 0x001000000a0a7812 */ /* 0x000fe200078ef80b */
[----:B------:R-:W-:Y:S01]  /*0b40*/  IMAD.SHL.U32 R11, R17, 0x4, RZ ;  /* 0x00000004110b7824 */ /* 0x000fe200078e00ff */
[----:B----4-:R-:W-:-:S04]  /*0b50*/  SHF.R.S32.HI R37, RZ, R16, R37 ;  /* 0x00000010ff257219 */ /* 0x010fc80000011425 */
[----:B------:R-:W-:Y:S01]  /*0b60*/  LOP3.LUT R20, R20, 0x100000, R11, 0xf8, !PT ;  /* 0x0010000014147812 */ /* 0x000fe200078ef80b */
[C---:B------:R-:W-:Y:S01]  /*0b70*/  IMAD.SHL.U32 R11, R17.reuse, 0x2000000, RZ ;  /* 0x02000000110b7824 */ /* 0x040fe200078e00ff */
[----:B------:R-:W-:-:S04]  /*0b80*/  SHF.L.U32 R17, R17, 0x9, RZ ;  /* 0x0000000911117819 */ /* 0x000fc800000006ff */
[----:B------:R-:W-:Y:S01]  /*0b90*/  LOP3.LUT R10, R10, 0x10000000, R11, 0xf8, !PT ;  /* 0x100000000a0a7812 */ /* 0x000fe200078ef80b */
[----:B------:R-:W-:Y:S01]  /*0ba0*/  IMAD.SHL.U32 R11, R37, 0x10, RZ ;  /* 0x00000010250b7824 */ /* 0x000fe200078e00ff */
[----:B------:R-:W-:Y:S02]  /*0bb0*/  LOP3.LUT R20, R20, 0x10000000, R17, 0xf8, !PT ;  /* 0x1000000014147812 */ /* 0x000fe400078ef811 */
[----:B------:R-:W2:Y:S02]  /*0bc0*/  LDG.E.CONSTANT R17, desc[UR8][R18.64+0x4] ;  /* 0x0000040812117981 */ /* 0x000ea4000c1e9900 */
[----:B------:R-:W-:Y:S01]  /*0bd0*/  LOP3.LUT R11, R11, 0x10, RZ, 0xc0, !PT ;  /* 0x000000100b0b7812 */ /* 0x000fe200078ec0ff */
[----:B------:R-:W-:-:S03]  /*0be0*/  IMAD.SHL.U32 R12, R37, 0x800, RZ ;  /* 0x00000800250c7824 */ /* 0x000fc600078e00ff */
[----:B------:R-:W-:Y:S01]  /*0bf0*/  LOP3.LUT R11, R11, 0xf0f0f0f, R36, 0xf8, !PT ;  /* 0x0f0f0f0f0b0b7812 */ /* 0x000fe200078ef824 */
[----:B------:R0:W-:Y:S03]  /*0c00*/  STS [R27+0x824], R20 ;  /* 0x000824141b007388 */ /* 0x0001e60000000800 */
[----:B------:R-:W-:Y:S01]  /*0c10*/  LOP3.LUT R11, R11, 0x1000, R12, 0xf8, !PT ;  /* 0x000010000b0b7812 */ /* 0x000fe200078ef80c */
[----:B------:R-:W-:Y:S01]  /*0c20*/  IMAD.SHL.U32 R12, R37, 0x40000, RZ ;  /* 0x00040000250c7824 */ /* 0x000fe200078e00ff */
[----:B------:R1:W-:Y:S04]  /*0c30*/  STS [R27+0x820], R10 ;  /* 0x0008200a1b007388 */ /* 0x0003e80000000800 */
[----:B0-----:R-:W3:Y:S01]  /*0c40*/  LDG.E.CONSTANT R20, desc[UR8][R8.64+0x8] ;  /* 0x0000080808147981 */ /* 0x001ee2000c1e9900 */
[----:B------:R-:W-:-:S02]  /*0c50*/  LOP3.LUT R11, R11, 0x100000, R12, 0xf8, !PT ;  /* 0x001000000b0b7812 */ /* 0x000fc400078ef80c */
[----:B------:R-:W-:Y:S02]  /*0c60*/  SHF.L.U32 R14, R37, 0x19, RZ ;  /* 0x00000019250e7819 */ /* 0x000fe400000006ff */
[--C-:B-1----:R-:W-:Y:S02]  /*0c70*/  SHF.R.U32.HI R10, RZ, 0xc, R37.reuse ;  /* 0x0000000cff0a7819 */ /* 0x102fe40000011625 */
[----:B------:R-:W-:Y:S02]  /*0c80*/  LOP3.LUT R14, R11, 0x10000000, R14, 0xf8, !PT ;  /* 0x100000000b0e7812 */ /* 0x000fe400078ef80e */
[----:B------:R-:W-:Y:S02]  /*0c90*/  SHF.R.U32.HI R36, RZ, 0x4, R36 ;  /* 0x00000004ff247819 */ /* 0x000fe40000011624 */
[----:B------:R-:W-:Y:S02]  /*0ca0*/  LOP3.LUT R11, R10, 0x10, RZ, 0xc0, !PT ;  /* 0x000000100a0b7812 */ /* 0x000fe400078ec0ff */
[----:B------:R-:W-:-:S02]  /*0cb0*/  SHF.R.U32.HI R10, RZ, 0x5, R37 ;  /* 0x00000005ff0a7819 */ /* 0x000fc40000011625 */
[----:B------:R-:W-:-:S04]  /*0cc0*/  LOP3.LUT R11, R11, 0xf0f0f0f, R36, 0xf8, !PT ;  /* 0x0f0f0f0f0b0b7812 */ /* 0x000fc800078ef824 */
[----:B------:R-:W-:Y:S01]  /*0cd0*/  LOP3.LUT R10, R11, 0x1000, R10, 0xf8, !PT ;  /* 0x000010000b0a7812 */ /* 0x000fe200078ef80a */
[C---:B------:R-:W-:Y:S02]  /*0ce0*/  IMAD.SHL.U32 R11, R37.reuse, 0x4, RZ ;  /* 0x00000004250b7824 */ /* 0x040fe400078e00ff */
[----:B------:R-:W-:-:S03]  /*0cf0*/  IMAD.SHL.U32 R37, R37, 0x200, RZ ;  /* 0x0000020025257824 */ /* 0x000fc600078e00ff */
[----:B------:R-:W-:-:S04]  /*0d00*/  LOP3.LUT R10, R10, 0x100000, R11, 0xf8, !PT ;  /* 0x001000000a0a7812 */ /* 0x000fc800078ef80b */
[----:B------:R-:W-:Y:S01]  /*0d10*/  LOP3.LUT R36, R10, 0x10000000, R37, 0xf8, !PT ;  /* 0x100000000a247812 */ /* 0x000fe200078ef825 */
[----:B------:R-:W-:-:S05]  /*0d20*/  IMAD.WIDE R10, R15, 0x18, R18 ;  /* 0x000000180f0a7825 */ /* 0x000fca00078e0212 */
[----:B------:R0:W4:Y:S01]  /*0d30*/  LDG.E.CONSTANT R37, desc[UR8][R10.64+0x4] ;  /* 0x000004080a257981 */ /* 0x000122000c1e9900 */
[----:B------:R-:W-:-:S03]  /*0d40*/  IMAD.WIDE R12, R15, 0x18, R8 ;  /* 0x000000180f0c7825 */ /* 0x000fc600078e0208 */
[----:B------:R1:W-:Y:S04]  /*0d50*/  STS [R27+0xc34], R36 ;  /* 0x000c34241b007388 */ /* 0x0003e80000000800 */
[----:B-1----:R1:W4:Y:S04]  /*0d60*/  LDG.E.CONSTANT R36, desc[UR8][R12.64+0x8] ;  /* 0x000008080c247981 */ /* 0x002328000c1e9900 */
[----:B------:R4:W-:Y:S01]  /*0d70*/  STS [R27+0xc30], R14 ;  /* 0x000c300e1b007388 */ /* 0x0009e20000000800 */
[----:B0-----:R-:W-:-:S04]  /*0d80*/  IMAD.WIDE R10, R15, 0x18, R10 ;  /* 0x000000180f0a7825 */ /* 0x001fc800078e020a */
[----:B-1----:R-:W-:Y:S01]  /*0d90*/  IMAD.WIDE R12, R15, 0x18, R12 ;  /* 0x000000180f0c7825 */ /* 0x002fe200078e020c */
[----:B------:R-:W-:-:S04]  /*0da0*/  LEA.HI R23, R23, R2, RZ, 0x3 ;  /* 0x0000000217177211 */ /* 0x000fc800078f18ff */
[----:B------:R-:W-:Y:S02]  /*0db0*/  LOP3.LUT R23, R23, 0xfffffff8, RZ, 0xc0, !PT ;  /* 0xfffffff817177812 */ /* 0x000fe400078ec0ff */
[----:B--2---:R-:W-:-:S05]  /*0dc0*/  SHF.R.S32.HI R17, RZ, R16, R17 ;  /* 0x00000010ff117219 */ /* 0x004fca0000011411 */
[----:B------:R-:W-:-:S05]  /*0dd0*/  IMAD.SHL.U32 R18, R17, 0x10, RZ ;  /* 0x0000001011127824 */ /* 0x000fca00078e00ff */
[----:B------:R-:W-:Y:S02]  /*0de0*/  LOP3.LUT R19, R18, 0x10, RZ, 0xc0, !PT ;  /* 0x0000001012137812 */ /* 0x000fe400078ec0ff */
[----:B------:R-:W-:-:S04]  /*0df0*/  SHF.R.U32.HI R18, RZ, 0xc, R17 ;  /* 0x0000000cff127819 */ /* 0x000fc80000011611 */
[----:B------:R-:W-:Y:S02]  /*0e00*/  LOP3.LUT R9, R18, 0x10, RZ, 0xc0, !PT ;  /* 0x0000001012097812 */ /* 0x000fe400078ec0ff */
[--C-:B---3--:R-:W-:Y:S02]  /*0e10*/  LOP3.LUT R8, R19, 0xf0f0f0f, R20.reuse, 0xf8, !PT ;  /* 0x0f0f0f0f13087812 */ /* 0x108fe400078ef814 */
[----:B------:R-:W-:-:S04]  /*0e20*/  SHF.R.U32.HI R20, RZ, 0x4, R20 ;  /* 0x00000004ff147819 */ /* 0x000fc80000011614 */
        /* <DEDUP_REMOVED lines=9> */
[C---:B------:R-:W-:Y:S01]  /*0ec0*/  IMAD.SHL.U32 R9, R17.reuse, 0x2000000, RZ ;  /* 0x0200000011097824 */ /* 0x040fe200078e00ff */
[----:B------:R-:W-:-:S04]  /*0ed0*/  SHF.L.U32 R17, R17, 0x9, RZ ;  /* 0x0000000911117819 */ /* 0x000fc800000006ff */
[----:B------:R-:W-:Y:S02]  /*0ee0*/  LOP3.LUT R20, R20, 0x10000000, R17, 0xf8, !PT ;  /* 0x1000000014147812 */ /* 0x000fe400078ef811 */
[----:B----4-:R-:W-:Y:S02]  /*0ef0*/  SHF.R.S32.HI R17, RZ, R16, R37 ;  /* 0x00000010ff117219 */ /* 0x010fe40000011425 */
[----:B------:R-:W-:Y:S01]  /*0f00*/  LOP3.LUT R8, R8, 0x10000000, R9, 0xf8, !PT ;  /* 0x1000000008087812 */ /* 0x000fe200078ef809 */
[----:B------:R-:W2:Y:S02]  /*0f10*/  LDG.E.CONSTANT R37, desc[UR8][R10.64+0x4] ;  /* 0x000004080a257981 */ /* 0x000ea4000c1e9900 */
[C---:B------:R-:W-:Y:S02]  /*0f20*/  IMAD.SHL.U32 R9, R17.reuse, 0x10, RZ ;  /* 0x0000001011097824 */ /* 0x040fe400078e00ff */
[----:B------:R-:W-:-:S03]  /*0f30*/  IMAD.SHL.U32 R14, R17, 0x800, RZ ;  /* 0x00000800110e7824 */ /* 0x000fc600078e00ff */
[----:B------:R-:W-:-:S04]  /*0f40*/  LOP3.LUT R9, R9, 0x10, RZ, 0xc0, !PT ;  /* 0x0000001009097812 */ /* 0x000fc800078ec0ff */
[----:B------:R-:W-:-:S04]  /*0f50*/  LOP3.LUT R9, R9, 0xf0f0f0f, R36, 0xf8, !PT ;  /* 0x0f0f0f0f09097812 */ /* 0x000fc800078ef824 */
[----:B------:R-:W-:Y:S01]  /*0f60*/  LOP3.LUT R9, R9, 0x1000, R14, 0xf8, !PT ;  /* 0x0000100009097812 */ /* 0x000fe200078ef80e */
[C---:B------:R-:W-:Y:S01]  /*0f70*/  IMAD.SHL.U32 R14, R17.reuse, 0x40000, RZ ;  /* 0x00040000110e7824 */ /* 0x040fe200078e00ff */
[----:B------:R0:W-:Y:S01]  /*0f80*/  STS [R27+0x1040], R8 ;  /* 0x001040081b007388 */ /* 0x0001e20000000800 */
[----:B------:R-:W-:-:S03]  /*0f90*/  SHF.L.U32 R18, R17, 0x19, RZ ;  /* 0x0000001911127819 */ /* 0x000fc600000006ff */
[----:B------:R-:W-:Y:S02]  /*0fa0*/  LOP3.LUT R9, R9, 0x100000, R14, 0xf8, !PT ;  /* 0x0010000009097812 */ /* 0x000fe400078ef80e */
[----:B------:R-:W-:Y:S02]  /*0fb0*/  SHF.R.U32.HI R36, RZ, 0x4, R36 ;  /* 0x00000004ff247819 */ /* 0x000fe40000011624 */
[--C-:B0-----:R-:W-:Y:S02]  /*0fc0*/  SHF.R.U32.HI R8, RZ, 0xc, R17.reuse ;  /* 0x0000000cff087819 */ /* 0x101fe40000011611 */
[----:B------:R-:W-:Y:S02]  /*0fd0*/  LOP3.LUT R18, R9, 0x10000000, R18, 0xf8, !PT ;  /* 0x1000000009127812 */ /* 0x000fe400078ef812 */
[----:B------:R-:W-:Y:S02]  /*0fe0*/  LOP3.LUT R9, R8, 0x10, RZ, 0xc0, !PT ;  /* 0x0000001008097812 */ /* 0x000fe400078ec0ff */
[----:B------:R-:W-:-:S02]  /*0ff0*/  SHF.R.U32.HI R8, RZ, 0x5, R17 ;  /* 0x00000005ff087819 */ /* 0x000fc40000011611 */
[----:B------:R-:W-:Y:S01]  /*1000*/  LOP3.LUT R9, R9, 0xf0f0f0f, R36, 0xf8, !PT ;  /* 0x0f0f0f0f09097812 */ /* 0x000fe200078ef824 */
[----:B------:R-:W-:Y:S01]  /*1010*/  IMAD.SHL.U32 R19, R17, 0x4, RZ ;  /* 0x0000000411137824 */ /* 0x000fe200078e00ff */
[----:B------:R0:W-:Y:S02]  /*1020*/  STS [R27+0x1044], R20 ;  /* 0x001044141b007388 */ /* 0x0001e40000000800 */
[----:B------:R-:W-:-:S04]  /*1030*/  LOP3.LUT R8, R9, 0x1000, R8, 0xf8, !PT ;  /* 0x0000100009087812 */ /* 0x000fc800078ef808 */
[----:B------:R-:W-:Y:S01]  /*1040*/  LOP3.LUT R19, R8, 0x100000, R19, 0xf8, !PT ;  /* 0x0010000008137812 */ /* 0x000fe200078ef813 */
[C---:B------:R-:W-:Y:S01]  /*1050*/  IMAD.WIDE R8, R15.reuse, 0x18, R12 ;  /* 0x000000180f087825 */ /* 0x040fe200078e020c */
[----:B0-----:R-:W3:Y:S03]  /*1060*/  LDG.E.CONSTANT R20, desc[UR8][R12.64+0x8] ;  /* 0x000008080c147981 */ /* 0x001ee6000c1e9900 */
[----:B------:R-:W-:Y:S01]  /*1070*/  IMAD.WIDE R14, R15, 0x18, R10 ;  /* 0x000000180f0e7825 */ /* 0x000fe200078e020a */
[----:B------:R0:W4:Y:S05]  /*1080*/  LDG.E.CONSTANT R36, desc[UR8][R8.64+0x8] ;  /* 0x0000080808247981 */ /* 0x00012a000c1e9900 */
[----:B------:R1:W4:Y:S01]  /*1090*/  LDG.E.CONSTANT R15, desc[UR8][R14.64+0x4] ;  /* 0x000004080e0f7981 */ /* 0x000322000c1e9900 */
[----:B0-----:R-:W-:-:S05]  /*10a0*/  IMAD.IADD R8, R2, 0x1, -R23 ;  /* 0x0000000102087824 */ /* 0x001fca00078e0a17 */
[----:B------:R-:W-:-:S04]  /*10b0*/  IADD3 R23, P0, R8, R22, RZ ;  /* 0x0000001608177210 */ /* 0x000fc80007f1e0ff */
[----:B------:R-:W-:Y:S02]  /*10c0*/  LEA.HI.X.SX32 R21, R8, R21, 0x1, P0 ;  /* 0x0000001508157211 */ /* 0x000fe400000f0eff */
[----:B------:R-:W-:-:S04]  /*10d0*/  IADD3 R13, P0, R28, R23, RZ ;  /* 0x000000171c0d7210 */ /* 0x000fc80007f1e0ff */
[----:B------:R-:W-:Y:S01]  /*10e0*/  LEA.HI.X.SX32 R12, R28, R21, 0x1, P0 ;  /* 0x000000151c0c7211 */ /* 0x000fe200000f0eff */
[----:B------:R-:W-:Y:S01]  /*10f0*/  IMAD.WIDE.U32 R10, R13, 0x18, R34 ;  /* 0x000000180d0a7825 */ /* 0x000fe200078e0022 */
[----:B------:R-:W-:-:S03]  /*1100*/  LEA R8, R3, R28, 0x4 ;  /* 0x0000001c03087211 */ /* 0x000fc600078e20ff */
[----:B------:R-:W-:-:S04]  /*1110*/  IMAD R9, R12, 0x18, RZ ;  /* 0x000000180c097824 */ /* 0x000fc800078e02ff */
[----:B------:R-:W-:Y:S01]  /*1120*/  IMAD.IADD R11, R11, 0x1, R9 ;  /* 0x000000010b0b7824 */ /* 0x000fe200078e0209 */
[----:B------:R-:W-:-:S04]  /*1130*/  IADD3 R9, P0, R8, R23, RZ ;  /* 0x0000001708097210 */ /* 0x000fc80007f1e0ff */
[----:B------:R-:W-:Y:S01]  /*1140*/  LEA.HI.X.SX32 R21, R8, R21, 0x1, P0 ;  /* 0x0000001508157211 */ /* 0x000fe200000f0eff */
[----:B------:R-:W-:Y:S01]  /*1150*/  IMAD.WIDE.U32 R8, R9, 0x18, R34 ;  /* 0x0000001809087825 */ /* 0x000fe200078e0022 */
[----:B------:R0:W4:Y:S03]  /*1160*/  LDG.E.CONSTANT R11, desc[UR8][R10.64] ;  /* 0x000000080a0b7981 */ /* 0x000126000c1e9900 */
[----:B------:R-:W-:-:S04]  /*1170*/  IMAD R21, R21, 0x18, RZ ;  /* 0x0000001815157824 */ /* 0x000fc800078e02ff */
[----:B------:R-:W-:-:S05]  /*1180*/  IMAD.IADD R9, R9, 0x1, R21 ;  /* 0x0000000109097824 */ /* 0x000fca00078e0215 */
[----:B------:R0:W4:Y:S01]  /*1190*/  LDG.E.CONSTANT R8, desc[UR8][R8.64] ;  /* 0x0000000808087981 */ /* 0x000122000c1e9900 */
[----:B------:R-:W-:-:S03]  /*11a0*/  IMAD.SHL.U32 R12, R17, 0x200, RZ ;  /* 0x00000200110c7824 */ /* 0x000fc600078e00ff */
[----:B------:R4:W-:Y:S02]  /*11b0*/  STS [R27+0x1450], R18 ;  /* 0x001450121b007388 */ /* 0x0009e40000000800 */
[----:B------:R-:W-:Y:S02]  /*11c0*/  LOP3.LUT R12, R19, 0x10000000, R12, 0xf8, !PT ;  /* 0x10000000130c7812 */ /* 0x000fe400078ef80c */
[----:B------:R-:W-:-:S03]  /*11d0*/  SHF.L.U32 R19, R4, 0x5, RZ ;  /* 0x0000000504137819 */ /* 0x000fc600000006ff */
[----:B------:R0:W-:Y:S01]  /*11e0*/  STS [R27+0x1454], R12 ;  /* 0x0014540c1b007388 */ /* 0x0001e20000000800 */
[----:B------:R-:W-:Y:S02]  /*11f0*/  ISETP.GE.AND P0, PT, R19, UR7, PT ;  /* 0x0000000713007c0c */ /* 0x000fe4000bf06270 */
[----:B--2---:R-:W-:-:S05]  /*1200*/  SHF.R.S32.HI R37, RZ, R16, R37 ;  /* 0x00000010ff257219 */ /* 0x004fca0000011425 */
[----:B------:R-:W-:Y:S01]  /*1210*/  IMAD.SHL.U32 R13, R37, 0x10, RZ ;  /* 0x00000010250d7824 */ /* 0x000fe200078e00ff */
[----:B-1----:R-:W-:-:S04]  /*1220*/  SHF.R.U32.HI R14, RZ, 0xc, R37 ;  /* 0x0000000cff0e7819 */ /* 0x002fc80000011625 */
[----:B------:R-:W-:Y:S02]  /*1230*/  LOP3.LUT R13, R13, 0x10, RZ, 0xc0, !PT ;  /* 0x000000100d0d7812 */ /* 0x000fe400078ec0ff */
[----:B------:R-:W-:Y:S02]  /*1240*/  LOP3.LUT R17, R14, 0x10, RZ, 0xc0, !PT ;  /* 0x000000100e117812 */ /* 0x000fe400078ec0ff */
[C---:B0-----:R-:W-:Y:S02]  /*1250*/  SHF.L.U32 R10, R37.reuse, 0xb, RZ ;  /* 0x0000000b250a7819 */ /* 0x041fe400000006ff */
[----:B------:R-:W-:Y:S01]  /*1260*/  SHF.R.U32.HI R14, RZ, 0x5, R37 ;  /* 0x00000005ff0e7819 */ /* 0x000fe20000011625 */
[----:B------:R-:W-:Y:S01]  /*1270*/  IMAD.SHL.U32 R9, R37, 0x40000, RZ ;  /* 0x0004000025097824 */ /* 0x000fe200078e00ff */
[--C-:B---3--:R-:W-:Y:S02]  /*1280*/  LOP3.LUT R13, R13, 0xf0f0f0f, R20.reuse, 0xf8, !PT ;  /* 0x0f0f0f0f0d0d7812 */ /* 0x108fe400078ef814 */
[----:B------:R-:W-:-:S02]  /*1290*/  SHF.R.U32.HI R20, RZ, 0x4, R20 ;  /* 0x00000004ff147819 */ /* 0x000fc40000011614 */
[----:B------:R-:W-:Y:S02]  /*12a0*/  LOP3.LUT R10, R13, 0x1000, R10, 0xf8, !PT ;  /* 0x000010000d0a7812 */ /* 0x000fe400078ef80a */
[----:B------:R-:W-:Y:S01]  /*12b0*/  LOP3.LUT R17, R17, 0xf0f0f0f, R20, 0xf8, !PT ;  /* 0x0f0f0f0f11117812 */ /* 0x000fe200078ef814 */
[----:B------:R-:W-:Y:S01]  /*12c0*/  IMAD.SHL.U32 R13, R37, 0x4, RZ ;  /* 0x00000004250d7824 */ /* 0x000fe200078e00ff */
[----:B----4-:R-:W-:Y:S02]  /*12d0*/  SHF.R.S32.HI R15, RZ, R16, R15 ;  /* 0x00000010ff0f7219 */ /* 0x010fe4000001140f */
[----:B------:R-:W-:Y:S02]  /*12e0*/  LOP3.LUT R14, R17, 0x1000, R14, 0xf8, !PT ;  /* 0x00001000110e7812 */ /* 0x000fe400078ef80e */
[----:B------:R-:W-:Y:S02]  /*12f0*/  LOP3.LUT R10, R10, 0x100000, R9, 0xf8, !PT ;  /* 0x001000000a0a7812 */ /* 0x000fe400078ef809 */
[----:B------:R-:W-:Y:S01]  /*1300*/  LOP3.LUT R9, R14, 0x100000, R13, 0xf8, !PT ;  /* 0x001000000e097812 */ /* 0x000fe200078ef80d */
[----:B------:R-:W-:Y:S01]  /*1310*/  IMAD.SHL.U32 R14, R15, 0x10, RZ ;  /* 0x000000100f0e7824 */ /* 0x000fe200078e00ff */
[----:B------:R-:W-:-:S04]  /*1320*/  SHF.L.U32 R13, R37, 0x19, RZ ;  /* 0x00000019250d7819 */ /* 0x000fc800000006ff */
[----:B------:R-:W-:Y:S02]  /*1330*/  LOP3.LUT R17, R14, 0x10, RZ, 0xc0, !PT ;  /* 0x000000100e117812 */ /* 0x000fe400078ec0ff */
[----:B------:R-:W-:Y:S02]  /*1340*/  LOP3.LUT R10, R10, 0x10000000, R13, 0xf8, !PT ;  /* 0x100000000a0a7812 */ /* 0x000fe400078ef80d */
[--C-:B------:R-:W-:Y:S02]  /*1350*/  SHF.R.U32.HI R13, RZ, 0xc, R15.reuse ;  /* 0x0000000cff0d7819 */ /* 0x100fe4000001160f */
[--C-:B------:R-:W-:Y:S02]  /*1360*/  LOP3.LUT R17, R17, 0xf0f0f0f, R36.reuse, 0xf8, !PT ;  /* 0x0f0f0f0f11117812 */ /* 0x100fe400078ef824 */
[----:B------:R-:W-:Y:S02]  /*1370*/  SHF.R.U32.HI R36, RZ, 0x4, R36 ;  /* 0x00000004ff247819 */ /* 0x000fe40000011624 */
[----:B------:R-:W-:Y:S01]  /*1380*/  LOP3.LUT R13, R13, 0x10, RZ, 0xc0, !PT ;  /* 0x000000100d0d7812 */ /* 0x000fe200078ec0ff */
[----:B------:R-:W-:Y:S01]  /*1390*/  IMAD.SHL.U32 R14, R15, 0x800, RZ ;  /* 0x000008000f0e7824 */ /* 0x000fe200078e00ff */
[----:B------:R-:W-:-:S02]  /*13a0*/  SHF.R.U32.HI R16, RZ, 0x5, R15 ;  /* 0x00000005ff107819 */ /* 0x000fc4000001160f */
[----:B------:R-:W-:Y:S02]  /*13b0*/  LOP3.LUT R13, R13, 0xf0f0f0f, R36, 0xf8, !PT ;  /* 0x0f0f0f0f0d0d7812 */ /* 0x000fe400078ef824 */
[----:B------:R-:W-:Y:S01]  /*13c0*/  LOP3.LUT R14, R17, 0x1000, R14, 0xf8, !PT ;  /* 0x00001000110e7812 */ /* 0x000fe200078ef80e */
[----:B------:R-:W-:Y:S01]  /*13d0*/  IMAD.SHL.U32 R17, R15, 0x4, RZ ;  /* 0x000000040f117824 */ /* 0x000fe200078e00ff */
[----:B------:R-:W-:Y:S01]  /*13e0*/  LOP3.LUT R16, R13, 0x1000, R16, 0xf8, !PT ;  /* 0x000010000d107812 */ /* 0x000fe200078ef810 */
[C---:B------:R-:W-:Y:S02]  /*13f0*/  IMAD.SHL.U32 R13, R15.reuse, 0x40000, RZ ;  /* 0x000400000f0d7824 */ /* 0x040fe400078e00ff */
[C---:B------:R-:W-:Y:S01]  /*1400*/  IMAD.SHL.U32 R18, R15.reuse, 0x200, RZ ;  /* 0x000002000f127824 */ /* 0x040fe200078e00ff */
[----:B------:R-:W-:Y:S01]  /*1410*/  LOP3.LUT R17, R16, 0x100000, R17, 0xf8, !PT ;  /* 0x0010000010117812 */ /* 0x000fe200078ef811 */
[----:B------:R-:W-:Y:S01]  /*1420*/  IMAD.SHL.U32 R16, R15, 0x2000000, RZ ;  /* 0x020000000f107824 */ /* 0x000fe200078e00ff */
[----:B------:R-:W-:Y:S01]  /*1430*/  LOP3.LUT R13, R14, 0x100000, R13, 0xf8, !PT ;  /* 0x001000000e0d7812 */ /* 0x000fe200078ef80d */
[----:B------:R-:W-:Y:S01]  /*1440*/  IMAD.SHL.U32 R14, R37, 0x200, RZ ;  /* 0x00000200250e7824 */ /* 0x000fe200078e00ff */
[----:B------:R-:W-:-:S02]  /*1450*/  LOP3.LUT R18, R17, 0x10000000, R18, 0xf8, !PT ;  /* 0x1000000011127812 */ /* 0x000fc400078ef812 */
[----:B------:R-:W-:Y:S02]  /*1460*/  LOP3.LUT R16, R13, 0x10000000, R16, 0xf8, !PT ;  /* 0x100000000d107812 */ /* 0x000fe400078ef810 */
[----:B------:R-:W-:Y:S01]  /*1470*/  LOP3.LUT R14, R9, 0x10000000, R14, 0xf8, !PT ;  /* 0x10000000090e7812 */ /* 0x000fe200078ef80e */
[----:B------:R0:W-:Y:S04]  /*1480*/  STS [R27+0x1860], R10 ;  /* 0x0018600a1b007388 */ /* 0x0001e80000000800 */
[----:B------:R0:W-:Y:S04]  /*1490*/  STS [R27+0x1864], R14 ;  /* 0x0018640e1b007388 */ /* 0x0001e80000000800 */
[----:B------:R0:W-:Y:S04]  /*14a0*/  STS [R27+0x1c70], R16 ;  /* 0x001c70101b007388 */ /* 0x0001e80000000800 */
[----:B------:R0:W-:Y:S04]  /*14b0*/  STS [R27+0x1c74], R18 ;  /* 0x001c74121b007388 */ /* 0x0001e80000000800 */
[----:B------:R0:W-:Y:S04]  /*14c0*/  STS [R26], R11 ;  /* 0x0000000b1a007388 */ /* 0x0001e80000000800 */
[----:B------:R0:W-:Y:S01]  /*14d0*/  STS [R25], R8 ;  /* 0x0000000819007388 */ /* 0x0001e20000000800 */
[----:B------:R-:W-:Y:S05]  /*14e0*/  @P0 BRA `(.L_x_360) ;  /* 0x0000001000380947 */ /* 0x000fea0003800000 */
[----:B0-----:R-:W0:Y:S08]  /*14f0*/  LDC R11, c[0x0][0x258] ;  /* 0x00009600ff0b7b82 */ /* 0x001e300000000800 */
[----:B------:R-:W1:Y:S01]  /*1500*/  LDC.64 R22, c[0x0][0x218] ;  /* 0x00008600ff167b82 */ /* 0x000e620000000a00 */
[----:B0-----:R-:W-:-:S04]  /*1510*/  IABS R13, R11 ;  /* 0x0000000b000d7213 */ /* 0x001fc80000000000 */
[----:B------:R-:W0:Y:S08]  /*1520*/  I2F.RP R10, R13 ;  /* 0x0000000d000a7306 */ /* 0x000e300000209400 */
[----:B0-----:R-:W0:Y:S02]  /*1530*/  MUFU.RCP R10, R10 ;  /* 0x0000000a000a7308 */ /* 0x001e240000001000 */
[----:B0-----:R-:W-:-:S06]  /*1540*/  IADD3 R8, R10, 0xffffffe, RZ ;  /* 0x0ffffffe0a087810 */ /* 0x001fcc0007ffe0ff */
[----:B------:R0:W2:Y:S02]  /*1550*/  F2I.FTZ.U32.TRUNC.NTZ R9, R8 ;  /* 0x0000000800097305 */ /* 0x0000a4000021f000 */
[----:B0-----:R-:W-:Y:S02]  /*1560*/  IMAD.MOV.U32 R8, RZ, RZ, RZ ;  /* 0x000000ffff087224 */ /* 0x001fe400078e00ff */
[----:B--2---:R-:W-:-:S04]  /*1570*/  IMAD.MOV R12, RZ, RZ, -R9 ;  /* 0x000000ffff0c7224 */ /* 0x004fc800078e0a09 */
[----:B------:R-:W-:Y:S01]  /*1580*/  IMAD R15, R12, R13, RZ ;  /* 0x0000000d0c0f7224 */ /* 0x000fe200078e02ff */
[----:B-----5:R-:W-:-:S03]  /*1590*/  IABS R12, R32 ;  /* 0x00000020000c7213 */ /* 0x020fc60000000000 */
[----:B------:R-:W-:Y:S01]  /*15a0*/  IMAD.HI.U32 R9, R9, R15, R8 ;  /* 0x0000000f09097227 */ /* 0x000fe200078e0008 */
[----:B------:R-:W-:-:S04]  /*15b0*/  LOP3.LUT R8, R32, R11, RZ, 0x3c, !PT ;  /* 0x0000000b20087212 */ /* 0x000fc800078e3cff */
[----:B------:R-:W-:Y:S01]  /*15c0*/  ISETP.GE.AND P2, PT, R8, RZ, PT ;  /* 0x000000ff0800720c */ /* 0x000fe20003f46270 */
[----:B------:R-:W-:Y:S01]  /*15d0*/  IMAD.HI.U32 R9, R9, R12, RZ ;  /* 0x0000000c09097227 */ /* 0x000fe200078e00ff */
[----:B------:R-:W-:-:S03]  /*15e0*/  LEA.HI R8, R2, R4, RZ, 0x1d ;  /* 0x0000000402087211 */ /* 0x000fc600078fe8ff */
[----:B------:R-:W-:-:S04]  /*15f0*/  IMAD.MOV R10, RZ, RZ, -R9 ;  /* 0x000000ffff0a7224 */ /* 0x000fc800078e0a09 */
[----:B------:R-:W-:-:S05]  /*1600*/  IMAD R10, R13, R10, R12 ;  /* 0x0000000a0d0a7224 */ /* 0x000fca00078e020c */
[----:B------:R-:W-:-:S13]  /*1610*/  ISETP.GT.U32.AND P1, PT, R13, R10, PT ;  /* 0x0000000a0d00720c */ /* 0x000fda0003f24070 */
[-C--:B------:R-:W-:Y:S01]  /*1620*/  @!P1 IADD3 R10, R10, -R13.reuse, RZ ;  /* 0x8000000d0a0a9210 */ /* 0x080fe20007ffe0ff */
[----:B------:R-:W-:Y:S01]  /*1630*/  @!P1 VIADD R9, R9, 0x1 ;  /* 0x0000000109099836 */ /* 0x000fe20000000000 */
[----:B------:R-:W-:Y:S02]  /*1640*/  ISETP.NE.AND P1, PT, R11, RZ, PT ;  /* 0x000000ff0b00720c */ /* 0x000fe40003f25270 */
[----:B------:R-:W-:Y:S01]  /*1650*/  ISETP.GE.U32.AND P0, PT, R10, R13, PT ;  /* 0x0000000d0a00720c */ /* 0x000fe20003f06070 */
[----:B------:R-:W-:-:S05]  /*1660*/  IMAD.SHL.U32 R10, R2, 0x4, RZ ;  /* 0x00000004020a7824 */ /* 0x000fca00078e00ff */
[----:B------:R-:W-:-:S07]  /*1670*/  LOP3.LUT R17, R10, 0x1c, RZ, 0xc0, !PT ;  /* 0x0000001c0a117812 */ /* 0x000fce00078ec0ff */
[----:B------:R-:W-:-:S04]  /*1680*/  @P0 VIADD R9, R9, 0x1 ;  /* 0x0000000109090836 */ /* 0x000fc80000000000 */
[----:B------:R-:W-:Y:S01]  /*1690*/  @!P2 IMAD.MOV R9, RZ, RZ, -R9 ;  /* 0x000000ffff09a224 */ /* 0x000fe200078e0a09 */
[----:B------:R-:W-:Y:S02]  /*16a0*/  @!P1 LOP3.LUT R9, RZ, R11, RZ, 0x33, !PT ;  /* 0x0000000bff099212 */ /* 0x000fe400078e33ff */
[----:B------:R-:W-:Y:S02]  /*16b0*/  LOP3.LUT R11, R2, 0x3, RZ, 0xc0, !PT ;  /* 0x00000003020b7812 */ /* 0x000fe400078ec0ff */
[C---:B------:R-:W-:Y:S01]  /*16c0*/  ISETP.GE.AND P0, PT, R9.reuse, UR6, PT ;  /* 0x0000000609007c0c */ /* 0x040fe2000bf06270 */
[----:B------:R-:W-:Y:S01]  /*16d0*/  IMAD R21, R9, UR5, RZ ;  /* 0x0000000509157c24 */ /* 0x000fe2000f8e02ff */
[----:B------:R-:W-:Y:S02]  /*16e0*/  IADD3 R20, R11, R4, RZ ;  /* 0x000000040b147210 */ /* 0x000fe40007ffe0ff */
[----:B------:R-:W-:Y:S02]  /*16f0*/  ISETP.GE.OR P2, PT, R8, UR5, P0 ;  /* 0x0000000508007c0c */ /* 0x000fe40008746670 */
[----:B------:R-:W-:Y:S01]  /*1700*/  ISETP.GE.OR P1, PT, R20, UR5, P0 ;  /* 0x0000000514007c0c */ /* 0x000fe20008726670 */
[----:B------:R-:W-:-:S03]  /*1710*/  IMAD.IADD R37, R21, 0x1, R20 ;  /* 0x0000000115257824 */ /* 0x000fc600078e0214 */
[----:B------:R-:W-:Y:S01]  /*1720*/  ISETP.GT.U32.OR P1, PT, R2, 0x3, P1 ;  /* 0x000000030200780c */ /* 0x000fe20000f24470 */
[----:B-1----:R-:W-:-:S06]  /*1730*/  IMAD.WIDE R36, R37, 0x24, R22 ;  /* 0x0000002425247825 */ /* 0x002fcc00078e0216 */
[----:B------:R-:W-:-:S04]  /*1740*/  @!P2 IMAD.IADD R9, R21, 0x1, R8 ;  /* 0x000000011509a824 */ /* 0x000fc800078e0208 */
[----:B------:R-:W-:Y:S02]  /*1750*/  @!P2 IMAD.WIDE R8, R9, 0x24, R22 ;  /* 0x000000240908a825 */ /* 0x000fe400078e0216 */
[----:B------:R-:W2:Y:S01]  /*1760*/  @!P1 LDG.E.CONSTANT R19, desc[UR8][R36.64] ;  /* 0x0000000824139981 */ /* 0x000ea2000c1e9900 */
[----:B------:R-:W-:-:S04]  /*1770*/  @!P2 IADD3 R16, P3, R17, R8, RZ ;  /* 0x000000081110a210 */ /* 0x000fc80007f7e0ff */
[----:B------:R-:W-:-:S06]  /*1780*/  @!P2 IADD3.X R17, RZ, R9, RZ, P3, !PT ;  /* 0x00000009ff11a210 */ /* 0x000fcc0001ffe4ff */
[----:B------:R-:W3:Y:S04]  /*1790*/  @!P2 LDG.E.CONSTANT R17, desc[UR8][R16.64+0x4] ;  /* 0x000004081011a981 */ /* 0x000ee8000c1e9900 */
[----:B---3--:R-:W-:Y:S04]  /*17a0*/  @!P2 STS [R0], R17 ;  /* 0x000000110000a388 */ /* 0x008fe80000000800 */
[----:B--2---:R-:W-:Y:S01]  /*17b0*/  @!P1 STS [R30], R19 ;  /* 0x000000131e009388 */ /* 0x004fe20000000800 */
[----:B------:R-:W-:Y:S06]  /*17c0*/  BAR.SYNC.DEFER_BLOCKING 0x0 ;  /* 0x0000000000007b1d */ /* 0x000fec0000010000 */
[----:B------:R-:W-:Y:S04]  /*17d0*/  LDS R9, [R7] ;  /* 0x0000000007097984 */ /* 0x000fe80000000800 */
[----:B------:R-:W0:Y:S04]  /*17e0*/  LDS.128 R12, [R24] ;  /* 0x00000000180c7984 */ /* 0x000e280000000c00 */
[----:B------:R-:W-:Y:S04]  /*17f0*/  LDS R18, [R7+0x4] ;  /* 0x0000040007127984 */ /* 0x000fe80000000800 */
[----:B------:R-:W-:Y:S01]  /*1800*/  LDS R16, [R7+0xc] ;  /* 0x00000c0007107984 */ /* 0x000fe20000000800 */
[----:B0-----:R-:W-:-:S03]  /*1810*/  IDP.4A.S8.S8 R12, R9, R12, RZ ;  /* 0x0000000c090c7226 */ /* 0x001fc600000006ff */
[----:B------:R-:W0:Y:S02]  /*1820*/  LDS.128 R8, [R24+0x10] ;  /* 0x0000100018087984 */ /* 0x000e240000000c00 */
[----:B0-----:R-:W-:Y:S02]  /*1830*/  IDP.4A.S8.S8 R8, R18, R8, R12 ;  /* 0x0000000812087226 */ /* 0x001fe4000000060c */
[----:B------:R-:W0:Y:S02]  /*1840*/  LDS R12, [R7+0x8] ;  /* 0x00000800070c7984 */ /* 0x000e240000000800 */
[----:B0-----:R-:W-:Y:S02]  /*1850*/  IDP.4A.S8.S8 R8, R12, R13, R8 ;  /* 0x0000000d0c087226 */ /* 0x001fe40000000608 */
[----:B------:R-:W-:Y:S02]  /*1860*/  LDS R12, [R7+0x14] ;  /* 0x00001400070c7984 */ /* 0x000fe40000000800 */
[----:B------:R-:W-:-:S02]  /*1870*/  IDP.4A.S8.S8 R9, R16, R9, R8 ;  /* 0x0000000910097226 */ /* 0x000fc40000000608 */
[----:B------:R-:W0:Y:S04]  /*1880*/  LDS R8, [R7+0x10] ;  /* 0x0000100007087984 */ /* 0x000e280000000800 */
[----:B------:R-:W1:Y:S04]  /*1890*/  LDS R13, [R7+0x18] ;  /* 0x00001800070d7984 */ /* 0x000e680000000800 */
[----:B------:R-:W2:Y:S01]  /*18a0*/  LDS R16, [R7+0x1c] ;  /* 0x00001c0007107984 */ /* 0x000ea20000000800 */
[----:B0-----:R-:W-:-:S04]  /*18b0*/  IDP.4A.S8.S8 R9, R8, R14, R9 ;  /* 0x0000000e08097226 */ /* 0x001fc80000000609 */
[----:B------:R-:W-:Y:S02]  /*18c0*/  IDP.4A.S8.S8 R10, R12, R10, R9 ;  /* 0x0000000a0c0a7226 */ /* 0x000fe40000000609 */
[----:B------:R-:W-:Y:S02]  /*18d0*/  LDS R9, [R7+0x20] ;  /* 0x0000200007097984 */ /* 0x000fe40000000800 */
[----:B-1----:R-:W-:Y:S02]  /*18e0*/  IDP.4A.S8.S8 R10, R13, R15, R10 ;  /* 0x0000000f0d0a7226 */ /* 0x002fe4000000060a */
[----:B------:R-:W0:Y:S02]  /*18f0*/  LDS.128 R12, [R24+0x20] ;  /* 0x00002000180c7984 */ /* 0x000e240000000c00 */
[----:B--2---:R-:W-:Y:S02]  /*1900*/  IDP.4A.S8.S8 R16, R16, R11, R10 ;  /* 0x0000000b10107226 */ /* 0x004fe4000000060a */
[----:B0-----:R-:W-:-:S02]  /*1910*/  IDP.4A.S8.S8 R17, R9, R12, RZ ;  /* 0x0000000c09117226 */ /* 0x001fc400000006ff */
[----:B------:R-:W-:Y:S04]  /*1920*/  LDS R12, [R7+0x24] ;  /* 0x00002400070c7984 */ /* 0x000fe80000000800 */
[----:B------:R-:W0:Y:S02]  /*1930*/  LDS.128 R8, [R24+0x30] ;  /* 0x0000300018087984 */ /* 0x000e240000000c00 */
[----:B0-----:R-:W-:Y:S02]  /*1940*/  IDP.4A.S8.S8 R8, R12, R8, R17 ;  /* 0x000000080c087226 */ /* 0x001fe40000000611 */
[----:B------:R-:W0:Y:S01]  /*1950*/  LDS R12, [R7+0x28] ;  /* 0x00002800070c7984 */ /* 0x000e220000000800 */
[----:B------:R-:W-:-:S03]  /*1960*/  I2FP.F32.S32 R16, R16 ;  /* 0x0000001000107245 */ /* 0x000fc60000201400 */
[----:B------:R-:W-:Y:S01]  /*1970*/  LDS R17, [R7+0x40] ;  /* 0x0000400007117984 */ /* 0x000fe20000000800 */
[----:B0-----:R-:W-:-:S03]  /*1980*/  IDP.4A.S8.S8 R8, R12, R13, R8 ;  /* 0x0000000d0c087226 */ /* 0x001fc60000000608 */
[----:B------:R-:W0:Y:S04]  /*1990*/  LDS R12, [R7+0x2c] ;  /* 0x00002c00070c7984 */ /* 0x000e280000000800 */
[----:B------:R-:W1:Y:S01]  /*19a0*/  LDS R13, [R7+0x30] ;  /* 0x00003000070d7984 */ /* 0x000e620000000800 */
[----:B0-----:R-:W-:-:S03]  /*19b0*/  IDP.4A.S8.S8 R9, R12, R9, R8 ;  /* 0x000000090c097226 */ /* 0x001fc60000000608 */
[----:B------:R-:W0:Y:S04]  /*19c0*/  LDS R8, [R7+0x34] ;  /* 0x0000340007087984 */ /* 0x000e280000000800 */
[----:B------:R-:W2:Y:S01]  /*19d0*/  LDS R12, [R7+0x38] ;  /* 0x00003800070c7984 */ /* 0x000ea20000000800 */
[----:B-1----:R-:W-:-:S03]  /*19e0*/  IDP.4A.S8.S8 R9, R13, R14, R9 ;  /* 0x0000000e0d097226 */ /* 0x002fc60000000609 */
[----:B------:R-:W1:Y:S04]  /*19f0*/  LDS R14, [R7+0x3c] ;  /* 0x00003c00070e7984 */ /* 0x000e680000000800 */
[----:B------:R-:W-:Y:S01]  /*1a00*/  LDS R13, [R6] ;  /* 0x00000000060d7984 */ /* 0x000fe20000000800 */
[----:B0-----:R-:W-:-:S04]  /*1a10*/  IDP.4A.S8.S8 R8, R8, R10, R9 ;  /* 0x0000000a08087226 */ /* 0x001fc80000000609 */
[----:B--2---:R-:W-:-:S04]  /*1a20*/  IDP.4A.S8.S8 R12, R12, R15, R8 ;  /* 0x0000000f0c0c7226 */ /* 0x004fc80000000608 */
[----:B-1----:R-:W-:Y:S02]  /*1a30*/  IDP.4A.S8.S8 R12, R14, R11, R12 ;  /* 0x0000000b0e0c7226 */ /* 0x002fe4000000060c */
[----:B------:R-:W0:Y:S04]  /*1a40*/  LDS.128 R8, [R5] ;  /* 0x0000000005087984 */ /* 0x000e280000000c00 */
[----:B------:R-:W1:Y:S01]  /*1a50*/  LDS R14, [R6+0x4] ;  /* 0x00000400060e7984 */ /* 0x000e620000000800 */
[----:B------:R-:W-:Y:S01]  /*1a60*/  I2FP.F32.S32 R12, R12 ;  /* 0x0000000c000c7245 */ /* 0x000fe20000201400 */
[----:B0-----:R-:W-:Y:S01]  /*1a70*/  HMUL2 R8, R13, R8 ;  /* 0x000000080d087232 */ /* 0x001fe20000000000 */
[----:B-1----:R-:W-:-:S04]  /*1a80*/  HFMA2.MMA R14, R14, R9, -RZ ;  /* 0x000000090e0e7235 */ /* 0x002fc800001000ff */
[--C-:B------:R-:W-:Y:S02]  /*1a90*/  HADD2.F32 R9, -RZ, R8.reuse.H0_H0 ;  /* 0x20000008ff097230 */ /* 0x100fe40000004100 */
[----:B------:R-:W-:-:S04]  /*1aa0*/  HADD2.F32 R8, -RZ, R8.H1_H1 ;  /* 0x30000008ff087230 */ /* 0x000fc80000004100 */
[--C-:B------:R-:W-:Y:S02]  /*1ab0*/  HADD2.F32 R13, -RZ, R14.reuse.H0_H0 ;  /* 0x2000000eff0d7230 */ /* 0x100fe40000004100 */
[----:B------:R-:W-:Y:S02]  /*1ac0*/  HADD2.F32 R14, -RZ, R14.H1_H1 ;  /* 0x3000000eff0e7230 */ /* 0x000fe40000004100 */
[----:B------:R-:W-:-:S03]  /*1ad0*/  FFMA.FTZ R8, R9, R16, R8 ;  /* 0x0000001009087223 */ /* 0x000fc60000010008 */
[----:B------:R-:W-:Y:S02]  /*1ae0*/  FFMA.FTZ R9, R13, R12, R14 ;  /* 0x0000000c0d097223 */ /* 0x000fe4000001000e */
[----:B------:R-:W0:Y:S01]  /*1af0*/  LDS.128 R12, [R24+0x40] ;  /* 0x00004000180c7984 */ /* 0x000e220000000c00 */
[----:B------:R-:W-:-:S04]  /*1b00*/  FADD.FTZ R8, R33, R8 ;  /* 0x0000000821087221 */ /* 0x000fc80000010000 */
[----:B------:R-:W-:Y:S01]  /*1b10*/  FADD.FTZ R8, R8, R9 ;  /* 0x0000000908087221 */ /* 0x000fe20000010000 */
[----:B0-----:R-:W-:Y:S02]  /*1b20*/  IDP.4A.S8.S8 R9, R17, R12, RZ ;  /* 0x0000000c11097226 */ /* 0x001fe400000006ff */
[----:B------:R-:W-:Y:S04]  /*1b30*/  LDS R12, [R7+0x44] ;  /* 0x00004400070c7984 */ /* 0x000fe80000000800 */
[----:B------:R-:W0:Y:S02]  /*1b40*/  LDS.128 R16, [R24+0x50] ;  /* 0x0000500018107984 */ /* 0x000e240000000c00 */
[----:B0-----:R-:W-:Y:S02]  /*1b50*/  IDP.4A.S8.S8 R12, R12, R16, R9 ;  /* 0x000000100c0c7226 */ /* 0x001fe40000000609 */
[----:B------:R-:W0:Y:S02]  /*1b60*/  LDS R9, [R7+0x48] ;  /* 0x0000480007097984 */ /* 0x000e240000000800 */
[----:B0-----:R-:W-:-:S02]  /*1b70*/  IDP.4A.S8.S8 R12, R9, R13, R12 ;  /* 0x0000000d090c7226 */ /* 0x001fc4000000060c */
[----:B------:R-:W0:Y:S04]  /*1b80*/  LDS R9, [R7+0x4c] ;  /* 0x00004c0007097984 */ /* 0x000e280000000800 */
[----:B------:R-:W-:Y:S01]  /*1b90*/  LDS R13, [R7+0x54] ;  /* 0x00005400070d7984 */ /* 0x000fe20000000800 */
[----:B0-----:R-:W-:-:S03]  /*1ba0*/  IDP.4A.S8.S8 R9, R9, R17, R12 ;  /* 0x0000001109097226 */ /* 0x001fc6000000060c */
[----:B------:R-:W0:Y:S04]  /*1bb0*/  LDS R12, [R7+0x50] ;  /* 0x00005000070c7984 */ /* 0x000e280000000800 */
[----:B------:R-:W-:Y:S01]  /*1bc0*/  LDS R17, [R7+0x60] ;  /* 0x0000600007117984 */ /* 0x000fe20000000800 */
[----:B0-----:R-:W-:-:S03]  /*1bd0*/  IDP.4A.S8.S8 R9, R12, R14, R9 ;  /* 0x0000000e0c097226 */ /* 0x001fc60000000609 */
[----:B------:R-:W0:Y:S04]  /*1be0*/  LDS R12, [R7+0x58] ;  /* 0x00005800070c7984 */ /* 0x000e280000000800 */
[----:B------:R-:W1:Y:S01]  /*1bf0*/  LDS R14, [R7+0x5c] ;  /* 0x00005c00070e7984 */ /* 0x000e620000000800 */
[----:B------:R-:W-:-:S03]  /*1c00*/  IDP.4A.S8.S8 R18, R13, R18, R9 ;  /* 0x000000120d127226 */ /* 0x000fc60000000609 */
[----:B------:R-:W2:Y:S01]  /*1c10*/  LDS R9, [R6+0x8] ;  /* 0x0000080006097984 */ /* 0x000ea20000000800 */
[----:B0-----:R-:W-:-:S04]  /*1c20*/  IDP.4A.S8.S8 R12, R12, R15, R18 ;  /* 0x0000000f0c0c7226 */ /* 0x001fc80000000612 */
[----:B-1----:R-:W-:Y:S02]  /*1c30*/  IDP.4A.S8.S8 R19, R14, R19, R12 ;  /* 0x000000130e137226 */ /* 0x002fe4000000060c */
[----:B------:R-:W0:Y:S01]  /*1c40*/  LDS.128 R12, [R24+0x60] ;  /* 0x00006000180c7984 */ /* 0x000e220000000c00 */
[----:B--2---:R-:W-:Y:S02]  /*1c50*/  HMUL2 R9, R9, R10 ;  /* 0x0000000a09097232 */ /* 0x004fe40000000000 */
[----:B------:R-:W-:-:S03]  /*1c60*/  I2FP.F32.S32 R19, R19 ;  /* 0x0000001300137245 */ /* 0x000fc60000201400 */
[--C-:B------:R-:W-:Y:S02]  /*1c70*/  HADD2.F32 R10, -RZ, R9.reuse.H0_H0 ;  /* 0x20000009ff0a7230 */ /* 0x100fe40000004100 */
[----:B------:R-:W-:-:S05]  /*1c80*/  HADD2.F32 R9, -RZ, R9.H1_H1 ;  /* 0x30000009ff097230 */ /* 0x000fca0000004100 */
[----:B------:R-:W-:Y:S02]  /*1c90*/  FFMA.FTZ R9, R10, R19, R9 ;  /* 0x000000130a097223 */ /* 0x000fe40000010009 */
[----:B------:R-:W-:Y:S02]  /*1ca0*/  LDS R10, [R7+0x70] ;  /* 0x00007000070a7984 */ /* 0x000fe40000000800 */
[----:B------:R-:W-:Y:S02]  /*1cb0*/  FADD.FTZ R8, R8, R9 ;  /* 0x0000000908087221 */ /* 0x000fe40000010000 */
[----:B------:R-:W-:Y:S01]  /*1cc0*/  LDS R9, [R7+0x64] ;  /* 0x0000640007097984 */ /* 0x000fe20000000800 */
[----:B0-----:R-:W-:-:S03]  /*1cd0*/  IDP.4A.S8.S8 R33, R17, R12, RZ ;  /* 0x0000000c11217226 */ /* 0x001fc600000006ff */
[----:B------:R-:W0:Y:S04]  /*1ce0*/  LDS.128 R16, [R24+0x70] ;  /* 0x0000700018107984 */ /* 0x000e280000000c00 */
[----:B------:R-:W-:Y:S01]  /*1cf0*/  LDS R12, [R7+0x78] ;  /* 0x00007800070c7984 */ /* 0x000fe20000000800 */
[----:B0-----:R-:W-:-:S03]  /*1d00*/  IDP.4A.S8.S8 R16, R9, R16, R33 ;  /* 0x0000001009107226 */ /* 0x001fc60000000621 */
[----:B------:R-:W0:Y:S02]  /*1d10*/  LDS R9, [R7+0x68] ;  /* 0x0000680007097984 */ /* 0x000e240000000800 */
[----:B0-----:R-:W-:Y:S02]  /*1d20*/  IDP.4A.S8.S8 R16, R9, R13, R16 ;  /* 0x0000000d09107226 */ /* 0x001fe40000000610 */
[----:B------:R-:W0:Y:S04]  /*1d30*/  LDS R9, [R7+0x6c] ;  /* 0x00006c0007097984 */ /* 0x000e280000000800 */
[----:B------:R-:W-:Y:S01]  /*1d40*/  LDS R13, [R7+0x7c] ;  /* 0x00007c00070d7984 */ /* 0x000fe20000000800 */
[----:B0-----:R-:W-:-:S04]  /*1d50*/  IDP.4A.S8.S8 R9, R9, R17, R16 ;  /* 0x0000001109097226 */ /* 0x001fc80000000610 */
[----:B------:R-:W-:Y:S02]  /*1d60*/  IDP.4A.S8.S8 R9, R10, R14, R9 ;  /* 0x0000000e0a097226 */ /* 0x000fe40000000609 */
[----:B------:R-:W0:Y:S04]  /*1d70*/  LDS R14, [R6+0xc] ;  /* 0x00000c00060e7984 */ /* 0x000e280000000800 */
[----:B------:R-:W1:Y:S01]  /*1d80*/  LDS R10, [R7+0x74] ;  /* 0x00007400070a7984 */ /* 0x000e620000000800 */
[----:B0-----:R-:W-:Y:S01]  /*1d90*/  HFMA2.MMA R11, R14, R11, -RZ ;  /* 0x0000000b0e0b7235 */ /* 0x001fe200001000ff */
[----:B-1----:R-:W-:-:S04]  /*1da0*/  IDP.4A.S8.S8 R10, R10, R18, R9 ;  /* 0x000000120a0a7226 */ /* 0x002fc80000000609 */
[----:B------:R-:W-:-:S05]  /*1db0*/  IDP.4A.S8.S8 R10, R12, R15, R10 ;  /* 0x0000000f0c0a7226 */ /* 0x000fca000000060a */
[--C-:B------:R-:W-:Y:S02]  /*1dc0*/  HADD2.F32 R9, -RZ, R11.reuse.H0_H0 ;  /* 0x2000000bff097230 */ /* 0x100fe40000004100 */
[----:B------:R-:W-:Y:S01]  /*1dd0*/  HADD2.F32 R12, -RZ, R11.H1_H1 ;  /* 0x3000000bff0c7230 */ /* 0x000fe20000004100 */
[----:B------:R-:W-:Y:S01]  /*1de0*/  LEA R11, R4, 0x80, 0x5 ;  /* 0x00000080040b7811 */ /* 0x000fe200078e28ff */
[----:B------:R-:W-:Y:S01]  /*1df0*/  IDP.4A.S8.S8 R10, R13, R19, R10 ;  /* 0x000000130d0a7226 */ /* 0x000fe2000000060a */
[----:B------:R-:W-:Y:S02]  /*1e00*/  BAR.SYNC.DEFER_BLOCKING 0x0 ;  /* 0x0000000000007b1d */ /* 0x000fe40000010000 */
[----:B------:R-:W-:Y:S02]  /*1e10*/  ISETP.GE.AND P1, PT, R11, UR7, PT ;  /* 0x000000070b007c0c */ /* 0x000fe4000bf26270 */
[----:B------:R-:W-:-:S05]  /*1e20*/  I2FP.F32.S32 R10, R10 ;  /* 0x0000000a000a7245 */ /* 0x000fca0000201400 */
[----:B------:R-:W-:-:S04]  /*1e30*/  FFMA.FTZ R9, R9, R10, R12 ;  /* 0x0000000a09097223 */ /* 0x000fc8000001000c */
[----:B------:R-:W-:Y:S02]  /*1e40*/  FADD.FTZ R33, R8, R9 ;  /* 0x0000000908217221 */ /* 0x000fe40000010000 */
[----:B------:R-:W-:Y:S05]  /*1e50*/  @P1 BRA `(.L_x_360) ;  /* 0x0000000400dc1947 */ /* 0x000fea0003800000 */
[----:B------:R-:W-:Y:S02]  /*1e60*/  VIADD R9, R2, 0x20 ;  /* 0x0000002002097836 */ /* 0x000fe40000000000 */
[----:B------:R-:W-:-:S03]  /*1e70*/  VIADD R20, R20, 0x4 ;  /* 0x0000000414147836 */ /* 0x000fc60000000000 */
[----:B------:R-:W-:-:S04]  /*1e80*/  LEA.HI R8, R9, R4, RZ, 0x1d ;  /* 0x0000000409087211 */ /* 0x000fc800078fe8ff */
[----:B------:R-:W-:Y:S02]  /*1e90*/  ISETP.GE.OR P1, PT, R8, UR5, P0 ;  /* 0x0000000508007c0c */ /* 0x000fe40008726670 */
[----:B------:R-:W-:-:S04]  /*1ea0*/  ISETP.GE.OR P0, PT, R20, UR5, P0 ;  /* 0x0000000514007c0c */ /* 0x000fc80008706670 */
[----:B------:R-:W-:-:S07]  /*1eb0*/  ISETP.GT.U32.OR P0, PT, R2, 0x3, P0 ;  /* 0x000000030200780c */ /* 0x000fce0000704470 */
[----:B------:R-:W-:Y:S01]  /*1ec0*/  @!P1 IADD3 R21, R21, R8, RZ ;  /* 0x0000000815159210 */ /* 0x000fe20007ffe0ff */
[----:B------:R-:W-:-:S04]  /*1ed0*/  IMAD.SHL.U32 R8, R2, 0x4, RZ ;  /* 0x0000000402087824 */ /* 0x000fc800078e00ff */
[----:B------:R-:W-:Y:S01]  /*1ee0*/  @!P1 IMAD.WIDE R22, R21, 0x24, R22 ;  /* 0x0000002415169825 */ /* 0x000fe200078e0216 */
[----:B------:R-:W-:Y:S01]  /*1ef0*/  LOP3.LUT R13, R8, 0x1c, RZ, 0xc0, !PT ;  /* 0x0000001c080d7812 */ /* 0x000fe200078ec0ff */
[----:B------:R-:W2:Y:S03]  /*1f00*/  @!P0 LDG.E.CONSTANT R37, desc[UR8][R36.64+0x90] ;  /* 0x0000900824258981 */ /* 0x000ea6000c1e9900 */
[----:B------:R-:W-:-:S05]  /*1f10*/  @!P1 IADD3 R12, P2, R13, R22, RZ ;  /* 0x000000160d0c9210 */ /* 0x000fca0007f5e0ff */
[----:B------:R-:W-:-:S06]  /*1f20*/  @!P1 IMAD.X R13, RZ, RZ, R23, P2 ;  /* 0x000000ffff0d9224 */ /* 0x000fcc00010e0617 */
        /* <DEDUP_REMOVED lines=10> */
[----:B------:R-:W4:Y:S04]  /*1fd0*/  LDS R17, [R7+0x90] ;  /* 0x0000900007117984 */ /* 0x000f280000000800 */
[----:B------:R-:W-:Y:S01]  /*1fe0*/  LDS R36, [R7+0xbc] ;  /* 0x0000bc0007247984 */ /* 0x000fe20000000800 */
[----:B0-----:R-:W-:-:S03]  /*1ff0*/  IDP.4A.S8.S8 R15, R15, R8, RZ ;  /* 0x000000080f0f7226 */ /* 0x001fc600000006ff */
[----:B------:R-:W-:Y:S01]  /*2000*/  LDS R8, [R7+0xa8] ;  /* 0x0000a80007087984 */ /* 0x000fe20000000800 */
[----:B-1----:R-:W-:-:S03]  /*2010*/  IDP.4A.S8.S8 R14, R14, R20, R15 ;  /* 0x000000140e0e7226 */ /* 0x002fc6000000060f */
[----:B------:R-:W-:Y:S01]  /*2020*/  LDS R20, [R7+0xac] ;  /* 0x0000ac0007147984 */ /* 0x000fe20000000800 */
[----:B--2---:R-:W-:-:S04]  /*2030*/  IDP.4A.S8.S8 R14, R16, R9, R14 ;  /* 0x00000009100e7226 */ /* 0x004fc8000000060e */
[----:B---3--:R-:W-:Y:S02]  /*2040*/  IDP.4A.S8.S8 R9, R18, R21, R14 ;  /* 0x0000001512097226 */ /* 0x008fe4000000060e */
[----:B------:R-:W-:Y:S04]  /*2050*/  LDS R21, [R7+0xa0] ;  /* 0x0000a00007157984 */ /* 0x000fe80000000800 */
[----:B------:R-:W0:Y:S01]  /*2060*/  LDS.128 R12, [R24+0x20] ;  /* 0x00002000180c7984 */ /* 0x000e220000000c00 */
[----:B----4-:R-:W-:-:S03]  /*2070*/  IDP.4A.S8.S8 R9, R17, R10, R9 ;  /* 0x0000000a11097226 */ /* 0x010fc60000000609 */
[----:B------:R-:W-:Y:S04]  /*2080*/  LDS R10, [R7+0xa4] ;  /* 0x0000a400070a7984 */ /* 0x000fe80000000800 */
[----:B------:R-:W1:Y:S01]  /*2090*/  LDS.128 R16, [R24+0x30] ;  /* 0x0000300018107984 */ /* 0x000e620000000c00 */
[----:B0-----:R-:W-:-:S03]  /*20a0*/  IDP.4A.S8.S8 R21, R21, R12, RZ ;  /* 0x0000000c15157226 */ /* 0x001fc600000006ff */
[----:B------:R-:W0:Y:S01]  /*20b0*/  LDS R12, [R7+0x94] ;  /* 0x00009400070c7984 */ /* 0x000e220000000800 */
[----:B-1----:R-:W-:-:S03]  /*20c0*/  IDP.4A.S8.S8 R16, R10, R16, R21 ;  /* 0x000000100a107226 */ /* 0x002fc60000000615 */
[----:B------:R-:W1:Y:S01]  /*20d0*/  LDS R10, [R7+0x98] ;  /* 0x00009800070a7984 */ /* 0x000e620000000800 */
[----:B------:R-:W-:-:S03]  /*20e0*/  IDP.4A.S8.S8 R8, R8, R13, R16 ;  /* 0x0000000d08087226 */ /* 0x000fc60000000610 */
[----:B------:R-:W2:Y:S04]  /*20f0*/  LDS R13, [R7+0xb0] ;  /* 0x0000b000070d7984 */ /* 0x000ea80000000800 */
[----:B------:R-:W3:Y:S01]  /*2100*/  LDS R21, [R7+0xb4] ;  /* 0x0000b40007157984 */ /* 0x000ee20000000800 */
[----:B0-----:R-:W-:Y:S02]  /*2110*/  IDP.4A.S8.S8 R9, R12, R22, R9 ;  /* 0x000000160c097226 */ /* 0x001fe40000000609 */
[----:B------:R-:W-:Y:S02]  /*2120*/  IDP.4A.S8.S8 R12, R20, R17, R8 ;  /* 0x00000011140c7226 */ /* 0x000fe40000000608 */
[----:B------:R-:W-:Y:S01]  /*2130*/  LDS R17, [R6+0x10] ;  /* 0x0000100006117984 */ /* 0x000fe20000000800 */
[----:B-1----:R-:W-:-:S03]  /*2140*/  IDP.4A.S8.S8 R16, R10, R11, R9 ;  /* 0x0000000b0a107226 */ /* 0x002fc60000000609 */
[----:B------:R-:W0:Y:S04]  /*2150*/  LDS R20, [R7+0x9c] ;  /* 0x00009c0007147984 */ /* 0x000e280000000800 */
[----:B------:R-:W1:Y:S01]  /*2160*/  LDS.128 R8, [R5] ;  /* 0x0000000005087984 */ /* 0x000e620000000c00 */
[----:B--2---:R-:W-:-:S03]  /*2170*/  IDP.4A.S8.S8 R14, R13, R14, R12 ;  /* 0x0000000e0d0e7226 */ /* 0x004fc6000000060c */
[----:B------:R-:W2:Y:S01]  /*2180*/  LDS R12, [R7+0xb8] ;  /* 0x0000b800070c7984 */ /* 0x000ea20000000800 */
[----:B---3--:R-:W-:-:S03]  /*2190*/  IDP.4A.S8.S8 R14, R21, R18, R14 ;  /* 0x00000012150e7226 */ /* 0x008fc6000000060e */
[----:B------:R-:W-:Y:S01]  /*21a0*/  LDS R18, [R7+0xc8] ;  /* 0x0000c80007127984 */ /* 0x000fe20000000800 */
[----:B0-----:R-:W-:-:S03]  /*21b0*/  IDP.4A.S8.S8 R13, R20, R23, R16 ;  /* 0x00000017140d7226 */ /* 0x001fc60000000610 */
[----:B------:R-:W-:Y:S01]  /*21c0*/  LDS.128 R20, [R24+0x40] ;  /* 0x0000400018147984 */ /* 0x000fe20000000c00 */
[----:B-1----:R-:W-:-:S03]  /*21d0*/  HMUL2 R8, R17, R8 ;  /* 0x0000000811087232 */ /* 0x002fc60000000000 */
[----:B------:R-:W0:Y:S01]  /*21e0*/  LDS R17, [R7+0xc0] ;  /* 0x0000c00007117984 */ /* 0x000e220000000800 */
[----:B--2---:R-:W-:Y:S02]  /*21f0*/  IDP.4A.S8.S8 R14, R12, R15, R14 ;  /* 0x0000000f0c0e7226 */ /* 0x004fe4000000060e */
[--C-:B------:R-:W-:Y:S01]  /*2200*/  HADD2.F32 R12, -RZ, R8.reuse.H0_H0 ;  /* 0x20000008ff0c7230 */ /* 0x100fe20000004100 */
[----:B------:R-:W-:Y:S01]  /*2210*/  LDS R16, [R7+0xc4] ;  /* 0x0000c40007107984 */ /* 0x000fe20000000800 */
[----:B------:R-:W-:Y:S01]  /*2220*/  HADD2.F32 R15, -RZ, R8.H1_H1 ;  /* 0x30000008ff0f7230 */ /* 0x000fe20000004100 */
[----:B------:R-:W-:Y:S01]  /*2230*/  I2FP.F32.S32 R8, R13 ;  /* 0x0000000d00087245 */ /* 0x000fe20000201400 */
[----:B------:R-:W-:-:S04]  /*2240*/  IDP.4A.S8.S8 R36, R36, R19, R14 ;  /* 0x0000001324247226 */ /* 0x000fc8000000060e */
[----:B------:R-:W-:Y:S02]  /*2250*/  FFMA.FTZ R8, R12, R8, R15 ;  /* 0x000000080c087223 */ /* 0x000fe4000001000f */
[----:B------:R-:W1:Y:S01]  /*2260*/  LDS.128 R12, [R24+0x50] ;  /* 0x00005000180c7984 */ /* 0x000e620000000c00 */
[----:B0-----:R-:W-:-:S03]  /*2270*/  IDP.4A.S8.S8 R17, R17, R20, RZ ;  /* 0x0000001411117226 */ /* 0x001fc600000006ff */
[----:B------:R-:W-:Y:S01]  /*2280*/  LDS R20, [R6+0x14] ;  /* 0x0000140006147984 */ /* 0x000fe20000000800 */
[----:B-1----:R-:W-:-:S03]  /*2290*/  IDP.4A.S8.S8 R12, R16, R12, R17 ;  /* 0x0000000c100c7226 */ /* 0x002fc60000000611 */
[----:B------:R-:W0:Y:S04]  /*22a0*/  LDS R16, [R7+0xcc] ;  /* 0x0000cc0007107984 */ /* 0x000e280000000800 */
[----:B------:R-:W1:Y:S01]  /*22b0*/  LDS R17, [R7+0xd0] ;  /* 0x0000d00007117984 */ /* 0x000e620000000800 */
[----:B------:R-:W-:-:S03]  /*22c0*/  IDP.4A.S8.S8 R12, R18, R21, R12 ;  /* 0x00000015120c7226 */ /* 0x000fc6000000060c */
[----:B------:R-:W2:Y:S01]  /*22d0*/  LDS R18, [R7+0xd4] ;  /* 0x0000d40007127984 */ /* 0x000ea20000000800 */
[----:B0-----:R-:W-:-:S03]  /*22e0*/  IDP.4A.S8.S8 R13, R16, R13, R12 ;  /* 0x0000000d100d7226 */ /* 0x001fc6000000060c */
[----:B------:R-:W0:Y:S01]  /*22f0*/  LDS R12, [R7+0xd8] ;  /* 0x0000d800070c7984 */ /* 0x000e220000000800 */
[----:B------:R-:W-:Y:S01]  /*2300*/  HFMA2.MMA R9, R20, R9, -RZ ;  /* 0x0000000914097235 */ /* 0x000fe200001000ff */
[----:B-1----:R-:W-:Y:S01]  /*2310*/  IDP.4A.S8.S8 R13, R17, R22, R13 ;  /* 0x00000016110d7226 */ /* 0x002fe2000000060d */
[----:B------:R-:W-:-:S03]  /*2320*/  I2FP.F32.S32 R36, R36 ;  /* 0x0000002400247245 */ /* 0x000fc60000201400 */
[----:B--2---:R-:W-:Y:S02]  /*2330*/  IDP.4A.S8.S8 R14, R18, R14, R13 ;  /* 0x0000000e120e7226 */ /* 0x004fe4000000060d */
[----:B------:R-:W-:Y:S03]  /*2340*/  LDS R13, [R7+0xe0] ;  /* 0x0000e000070d7984 */ /* 0x000fe60000000800 */
[--C-:B------:R-:W-:Y:S01]  /*2350*/  HADD2.F32 R20, -RZ, R9.reuse.H0_H0 ;  /* 0x20000009ff147230 */ /* 0x100fe20000004100 */
[----:B------:R-:W1:Y:S01]  /*2360*/  LDS.128 R16, [R24+0x60] ;  /* 0x0000600018107984 */ /* 0x000e620000000c00 */
[----:B------:R-:W-:-:S05]  /*2370*/  HADD2.F32 R9, -RZ, R9.H1_H1 ;  /* 0x30000009ff097230 */ /* 0x000fca0000004100 */
[----:B------:R-:W-:Y:S01]  /*2380*/  FFMA.FTZ R9, R20, R36, R9 ;  /* 0x0000002414097223 */ /* 0x000fe20000010009 */
[----:B0-----:R-:W-:Y:S02]  /*2390*/  IDP.4A.S8.S8 R12, R12, R23, R14 ;  /* 0x000000170c0c7226 */ /* 0x001fe4000000060e */
[----:B------:R-:W-:Y:S04]  /*23a0*/  LDS R14, [R7+0xe4] ;  /* 0x0000e400070e7984 */ /* 0x000fe80000000800 */
[----:B------:R-:W0:Y:S01]  /*23b0*/  LDS.128 R20, [R24+0x70] ;  /* 0x0000700018147984 */ /* 0x000e220000000c00 */
[----:B-1----:R-:W-:-:S03]  /*23c0*/  IDP.4A.S8.S8 R13, R13, R16, RZ ;  /* 0x000000100d0d7226 */ /* 0x002fc600000006ff */
[----:B------:R-:W-:Y:S01]  /*23d0*/  LDS R16, [R7+0xf0] ;  /* 0x0000f00007107984 */ /* 0x000fe20000000800 */
[----:B0-----:R-:W-:-:S03]  /*23e0*/  IDP.4A.S8.S8 R14, R14, R20, R13 ;  /* 0x000000140e0e7226 */ /* 0x001fc6000000060d */
[----:B------:R-:W0:Y:S04]  /*23f0*/  LDS R13, [R7+0xe8] ;  /* 0x0000e800070d7984 */ /* 0x000e280000000800 */
[----:B------:R-:W-:Y:S01]  /*2400*/  LDS R20, [R6+0x1c] ;  /* 0x00001c0006147984 */ /* 0x000fe20000000800 */
[----:B0-----:R-:W-:-:S03]  /*2410*/  IDP.4A.S8.S8 R14, R13, R17, R14 ;  /* 0x000000110d0e7226 */ /* 0x001fc6000000060e */
[----:B------:R-:W0:Y:S04]  /*2420*/  LDS R13, [R7+0xec] ;  /* 0x0000ec00070d7984 */ /* 0x000e280000000800 */
[----:B------:R-:W1:Y:S01]  /*2430*/  LDS R17, [R6+0x18] ;  /* 0x0000180006117984 */ /* 0x000e620000000800 */
[----:B0-----:R-:W-:-:S03]  /*2440*/  IDP.4A.S8.S8 R21, R13, R21, R14 ;  /* 0x000000150d157226 */ /* 0x001fc6000000060e */
[----:B------:R-:W0:Y:S01]  /*2450*/  LDS R13, [R7+0xf4] ;  /* 0x0000f400070d7984 */ /* 0x000e220000000800 */
[----:B-1----:R-:W-:-:S03]  /*2460*/  HMUL2 R10, R17, R10 ;  /* 0x0000000a110a7232 */ /* 0x002fc60000000000 */
[----:B------:R-:W1:Y:S01]  /*2470*/  LDS R17, [R7+0xf8] ;  /* 0x0000f80007117984 */ /* 0x000e620000000800 */
[----:B------:R-:W-:-:S03]  /*2480*/  IDP.4A.S8.S8 R16, R16, R18, R21 ;  /* 0x0000001210107226 */ /* 0x000fc60000000615 */
[----:B------:R-:W2:Y:S04]  /*2490*/  LDS R14, [R7+0xdc] ;  /* 0x0000dc00070e7984 */ /* 0x000ea80000000800 */
[----:B------:R-:W3:Y:S01]  /*24a0*/  LDS R18, [R7+0xfc] ;  /* 0x0000fc0007127984 */ /* 0x000ee20000000800 */
[----:B------:R-:W-:Y:S01]  /*24b0*/  HFMA2.MMA R20, R20, R11, -RZ ;  /* 0x0000000b14147235 */ /* 0x000fe200001000ff */
[--C-:B------:R-:W-:Y:S02]  /*24c0*/  HADD2.F32 R11, -RZ, R10.reuse.H0_H0 ;  /* 0x2000000aff0b7230 */ /* 0x100fe40000004100 */
[----:B------:R-:W-:Y:S01]  /*24d0*/  FADD.FTZ R8, R33, R8 ;  /* 0x0000000821087221 */ /* 0x000fe20000010000 */
[----:B------:R-:W-:-:S03]  /*24e0*/  HADD2.F32 R10, -RZ, R10.H1_H1 ;  /* 0x3000000aff0a7230 */ /* 0x000fc60000004100 */
[----:B------:R-:W-:Y:S01]  /*24f0*/  FADD.FTZ R8, R8, R9 ;  /* 0x0000000908087221 */ /* 0x000fe20000010000 */
[----:B0-----:R-:W-:-:S04]  /*2500*/  IDP.4A.S8.S8 R16, R13, R22, R16 ;  /* 0x000000160d107226 */ /* 0x001fc80000000610 */
[----:B-1----:R-:W-:Y:S02]  /*2510*/  IDP.4A.S8.S8 R16, R17, R19, R16 ;  /* 0x0000001311107226 */ /* 0x002fe40000000610 */
[----:B--2---:R-:W-:Y:S02]  /*2520*/  IDP.4A.S8.S8 R12, R14, R15, R12 ;  /* 0x0000000f0e0c7226 */ /* 0x004fe4000000060c */
[----:B---3--:R-:W-:-:S03]  /*2530*/  IDP.4A.S8.S8 R16, R18, R23, R16 ;  /* 0x0000001712107226 */ /* 0x008fc60000000610 */
[----:B------:R-:W-:Y:S01]  /*2540*/  I2FP.F32.S32 R12, R12 ;  /* 0x0000000c000c7245 */ /* 0x000fe20000201400 */
[--C-:B------:R-:W-:Y:S02]  /*2550*/  HADD2.F32 R13, -RZ, R20.reuse.H0_H0 ;  /* 0x20000014ff0d7230 */ /* 0x100fe40000004100 */
[----:B------:R-:W-:Y:S01]  /*2560*/  HADD2.F32 R20, -RZ, R20.H1_H1 ;  /* 0x30000014ff147230 */ /* 0x000fe20000004100 */
[----:B------:R-:W-:Y:S01]  /*2570*/  I2FP.F32.S32 R16, R16 ;  /* 0x0000001000107245 */ /* 0x000fe20000201400 */
[----:B------:R-:W-:-:S04]  /*2580*/  FFMA.FTZ R11, R11, R12, R10 ;  /* 0x0000000c0b0b7223 */ /* 0x000fc8000001000a */
[----:B------:R-:W-:Y:S01]  /*2590*/  FFMA.FTZ R13, R13, R16, R20 ;  /* 0x000000100d0d7223 */ /* 0x000fe20000010014 */
[----:B------:R-:W-:-:S04]  /*25a0*/  FADD.FTZ R8, R8, R11 ;  /* 0x0000000b08087221 */ /* 0x000fc80000010000 */
[----:B------:R-:W-:Y:S01]  /*25b0*/  FADD.FTZ R33, R8, R13 ;  /* 0x0000000d08217221 */ /* 0x000fe20000010000 */
[----:B------:R-:W-:Y:S06]  /*25c0*/  BAR.SYNC.DEFER_BLOCKING 0x0 ;  /* 0x0000000000007b1d */ /* 0x000fec0000010000 */
.L_x_360:
[----:B------:R-:W-:-:S04]  /*25d0*/  IADD3 R4, R4, 0x8, RZ ;  /* 0x0000000804047810 */ /* 0x000fc80007ffe0ff */
[----:B------:R-:W-:-:S13]  /*25e0*/  ISETP.GE.AND P0, PT, R4, R3, PT ;  /* 0x000000030400720c */ /* 0x000fda0003f06270 */
[----:B------:R-:W-:Y:S05]  /*25f0*/  @!P0 BRA `(.L_x_361) ;  /* 0xffffffdc00e08947 */ /* 0x000fea000383ffff */
.L_x_359:
        /* <DEDUP_REMOVED lines=17> */
.L_x_362:
        /* <DEDUP_REMOVED lines=15> */
.L_x_1272:


//--------------------- .text._Z8moe_q5_0IN3c108BFloat16ELb1EEvPKvS3_PT_PKiS7_S7_iiiiiii --------------------------
	.section	.text._Z8moe_q5_0IN3c108BFloat16ELb1EEvPKvS3_PT_PKiS7_S7_iiiiiii,"ax",@progbits
	.align	128
.text._Z8moe_q5_0IN3c108BFloat16ELb1EEvPKvS3_PT_PKiS7_S7_iiiiiii:
        .type           _Z8moe_q5_0IN3c108BFloat16ELb1EEvPKvS3_PT_PKiS7_S7_iiiiiii,@function
        .size           _Z8moe_q5_0IN3c108BFloat16ELb1EEvPKvS3_PT_PKiS7_S7_iiiiiii,(.L_x_1273 - _Z8moe_q5_0IN3c108BFloat16ELb1EEvPKvS3_PT_PKiS7_S7_iiiiiii)
        .other          _Z8moe_q5_0IN3c108BFloat16ELb1EEvPKvS3_PT_PKiS7_S7_iiiiiii,@"STO_CUDA_ENTRY STV_DEFAULT"
_Z8moe_q5_0IN3c108BFloat16ELb1EEvPKvS3_PT_PKiS7_S7_iiiiiii:
        /* <DEDUP_REMOVED lines=31> */
[----:B------:R-:W-:Y:S01]  /*01f0*/  IMAD R11, R8, UR11, RZ ;  /* 0x0000000b080b7c24 */ /* 0x000fe2000f8e02ff */
[----:B------:R-:W-:Y:S01]  /*0200*/  UIADD3 UR8, UR6, 0x2080, URZ ;  /* 0x0000208006087890 */ /* 0x000fe2000fffe03f */
[----:B------:R-:W-:Y:S01]  /*0210*/  IMAD.MOV.U32 R50, RZ, RZ, RZ ;  /* 0x000000ffff327224 */ /* 0x000fe200078e00ff */
[----:B------:R-:W2:Y:S01]  /*0220*/  LDC R9, c[0x0][0x248] ;  /* 0x00009200ff097b82 */ /* 0x000ea20000000800 */
[----:B------:R-:W-:Y:S01]  /*0230*/  ULDC UR12, c[0x0][0x250] ;  /* 0x00009400000c7ab9 */ /* 0x000fe20000000800 */
[----:B------:R-:W-:-:S02]  /*0240*/  USHF.R.S32.HI UR10, URZ, 0x5, UR4 ;  /* 0x000000053f0a7899 */ /* 0x000fc40008011404 */
[----:B------:R-:W-:Y:S01]  /*0250*/  USHF.R.S32.HI UR11, URZ, 0x1f, UR12 ;  /* 0x0000001f3f0b7899 */ /* 0x000fe2000801140c */
[----:B------:R-:W-:-:S03]  /*0260*/  UMOV UR4, URZ ;  /* 0x0000003f00047c82 */ /* 0x000fc60008000000 */
[----:B------:R-:W3:Y:S01]  /*0270*/  S2UR UR9, SR_CgaCtaId ;  /* 0x00000000000979c3 */ /* 0x000ee20000008800 */
[----:B------:R-:W-:-:S04]  /*0280*/  ULEA.HI UR11, UR11, UR12, URZ, 0x5 ;  /* 0x0000000c0b0b7291 */ /* 0x000fc8000f8f283f */
[----:B------:R-:W-:Y:S02]  /*0290*/  USHF.R.S32.HI UR11, URZ, 0x5, UR11 ;  /* 0x000000053f0b7899 */ /* 0x000fe4000801140b */
[----:B-1----:R-:W-:Y:S01]  /*02a0*/  USHF.L.U32 UR5, UR5, 0x5, URZ ;  /* 0x0000000505057899 */ /* 0x002fe2000800063f */
[----:B------:R-:W1:Y:S03]  /*02b0*/  LDC.64 R52, c[0x0][0x210] ;  /* 0x00008400ff347b82 */ /* 0x000e660000000a00 */
[----:B------:R-:W-:Y:S02]  /*02c0*/  ULOP3.LUT UR7, URZ, UR5, URZ, 0x33, !UPT ;  /* 0x000000053f077292 */ /* 0x000fe4000f8e333f */
[----:B------:R-:W-:Y:S01]  /*02d0*/  UIMAD UR5, UR5, UR10, URZ ;  /* 0x0000000a050572a4 */ /* 0x000fe2000f8e023f */
[----:B0-----:R-:W-:Y:S01]  /*02e0*/  SHF.R.S32.HI R3, RZ, 0x1f, R0 ;  /* 0x0000001fff037819 */ /* 0x001fe20000011400 */
[C---:B------:R-:W-:Y:S01]  /*02f0*/  IMAD.SHL.U32 R13, R0.reuse, 0x2, RZ ;  /* 0x00000002000d7824 */ /* 0x040fe200078e00ff */
[----:B------:R-:W-:-:S02]  /*0300*/  LOP3.LUT R7, R0, 0x3, RZ, 0xc0, !PT ;  /* 0x0000000300077812 */ /* 0x000fc400078ec0ff */
[-C--:B------:R-:W-:Y:S02]  /*0310*/  LEA.HI R2, R3, R0.reuse, RZ, 0x3 ;  /* 0x0000000003027211 */ /* 0x080fe400078f18ff */
[----:B------:R-:W-:Y:S02]  /*0320*/  LOP3.LUT R47, R10, 0xfffffffc, R7, 0xe2, !PT ;  /* 0xfffffffc0a2f7812 */ /* 0x000fe400078ee207 */
[C---:B------:R-:W-:Y:S01]  /*0330*/  LEA.HI.SX32 R6, R2.reuse, R5, 0x1d ;  /* 0x0000000502067211 */ /* 0x040fe200078feaff */
[----:B--2---:R-:W-:Y:S01]  /*0340*/  VIADD R5, R9, UR7 ;  /* 0x0000000709057c36 */ /* 0x004fe20008000000 */
[----:B------:R-:W-:Y:S01]  /*0350*/  LOP3.LUT R7, R2, 0xfffffff8, RZ, 0xc0, !PT ;  /* 0xfffffff802077812 */ /* 0x000fe200078ec0ff */
[----:B---3--:R-:W-:Y:S01]  /*0360*/  ULEA UR13, UR9, UR6, 0x18 ;  /* 0x00000006090d7291 */ /* 0x008fe2000f8ec03f */
[----:B------:R-:W-:Y:S01]  /*0370*/  LEA.HI R3, R3, R0, RZ, 0x2 ;  /* 0x0000000003037211 */ /* 0x000fe200078f10ff */
[----:B------:R-:W-:Y:S01]  /*0380*/  UIADD3 UR7, UR6, 0x26a0, URZ ;  /* 0x000026a006077890 */ /* 0x000fe2000fffe03f */
[----:B------:R-:W-:Y:S01]  /*0390*/  VIMNMX R29, R5, R6, PT ;  /* 0x00000006051d7248 */ /* 0x000fe20003fe0100 */
[----:B------:R-:W-:Y:S01]  /*03a0*/  IMAD.IADD R7, R0, 0x1, -R7 ;  /* 0x0000000100077824 */ /* 0x000fe200078e0a07 */
[----:B------:R-:W-:Y:S01]  /*03b0*/  VIADDMNMX R6, R6, 0x10, R5, PT ;  /* 0x0000001006067846 */ /* 0x000fe20003800105 */
[----:B------:R-:W-:Y:S01]  /*03c0*/  UIADD3 UR6, UR6, 0x24a0, URZ ;  /* 0x000024a006067890 */ /* 0x000fe2000fffe03f */
[----:B------:R-:W-:Y:S01]  /*03d0*/  SHF.R.S32.HI R2, RZ, 0x1f, R29 ;  /* 0x0000001fff027819 */ /* 0x000fe2000001141d */
[----:B------:R-:W-:Y:S01]  /*03e0*/  ULEA UR7, UR9, UR7, 0x18 ;  /* 0x0000000709077291 */ /* 0x000fe2000f8ec03f */
[----:B------:R-:W-:Y:S01]  /*03f0*/  SHF.R.S32.HI R9, RZ, 0x1f, R6 ;  /* 0x0000001fff097819 */ /* 0x000fe20000011406 */
[----:B------:R-:W-:Y:S01]  /*0400*/  ULEA UR6, UR9, UR6, 0x18 ;  /* 0x0000000609067291 */ /* 0x000fe2000f8ec03f */
[----:B------:R-:W-:Y:S01]  /*0410*/  LEA.HI R2, R2, R29, RZ, 0x2 ;  /* 0x0000001d02027211 */ /* 0x000fe200078f10ff */
[----:B------:R-:W-:Y:S01]  /*0420*/  ULEA UR8, UR9, UR8, 0x18 ;  /* 0x0000000809087291 */ /* 0x000fe2000f8ec03f */
[----:B------:R-:W-:Y:S01]  /*0430*/  LEA.HI R10, R9, R6, RZ, 0x2 ;  /* 0x00000006090a7211 */ /* 0x000fe200078f10ff */
[----:B------:R-:W-:Y:S01]  /*0440*/  IMAD.MOV.U32 R9, RZ, RZ, 0x104 ;  /* 0x00000104ff097424 */ /* 0x000fe200078e00ff */
[----:B-1----:R-:W-:Y:S01]  /*0450*/  IADD3 R52, P0, R11, R52, RZ ;  /* 0x000000340b347210 */ /* 0x002fe20007f1e0ff */
[----:B------:R-:W-:Y:S01]  /*0460*/  ULDC UR9, c[0x0][0x244] ;  /* 0x0000910000097ab9 */ /* 0x000fe20000000800 */
[----:B------:R-:W-:Y:S01]  /*0470*/  LEA.HI R8, R2, R7, RZ, 0x1e ;  /* 0x0000000702087211 */ /* 0x000fe200078ff0ff */
[----:B------:R-:W-:Y:S01]  /*0480*/  IMAD R2, R0, R9, UR13 ;  /* 0x0000000d00027e24 */ /* 0x000fe2000f8e0209 */
[----:B------:R-:W-:-:S02]  /*0490*/  LEA.HI R7, R10, R7, RZ, 0x1e ;  /* 0x000000070a077211 */ /* 0x000fc400078ff0ff */
[----:B------:R-:W-:Y:S01]  /*04a0*/  LEA.HI.X.SX32 R53, R11, R53, 0x1, P0 ;  /* 0x000000350b357211 */ /* 0x000fe200000f0eff */
[----:B------:R-:W-:Y:S01]  /*04b0*/  IMAD R8, R29, 0x8, R8 ;  /* 0x000000081d087824 */ /* 0x000fe200078e0208 */
[----:B------:R-:W-:Y:S01]  /*04c0*/  VIMNMX R10, R5, R4, PT ;  /* 0x00000004050a7248 */ /* 0x000fe20003fe0100 */
[----:B------:R-:W-:Y:S01]  /*04d0*/  IMAD R28, R6, 0x8, R7 ;  /* 0x00000008061c7824 */ /* 0x000fe200078e0207 */
[C-C-:B------:R-:W-:Y:S01]  /*04e0*/  VIADDMNMX R12, R4.reuse, 0x4, R5.reuse, PT ;  /* 0x00000004040c7846 */ /* 0x140fe20003800105 */
[----:B------:R-:W-:Y:S01]  /*04f0*/  IMAD R29, R29, UR10, RZ ;  /* 0x0000000a1d1d7c24 */ /* 0x000fe2000f8e02ff */
[----:B------:R-:W-:Y:S01]  /*0500*/  VIADDMNMX R14, R4, 0x8, R5, PT ;  /* 0x00000008040e7846 */ /* 0x000fe20003800105 */
[----:B------:R-:W-:Y:S01]  /*0510*/  IMAD R44, R10, 0x41, R13 ;  /* 0x000000410a2c7824 */ /* 0x000fe200078e020d */
        /* <DEDUP_REMOVED lines=9> */
[--C-:B------:R-:W-:Y:S01]  /*05b0*/  IMAD R34, R20, 0x41, R13.reuse ;  /* 0x0000004114227824 */ /* 0x100fe200078e020d */
[----:B------:R-:W-:Y:S01]  /*05c0*/  LOP3.LUT R11, R3, 0xfffffffc, RZ, 0xc0, !PT ;  /* 0xfffffffc030b7812 */ /* 0x000fe200078ec0ff */
[----:B------:R-:W-:Y:S01]  /*05d0*/  IMAD R32, R22, 0x41, R13 ;  /* 0x0000004116207824 */ /* 0x000fe200078e020d */
[----:B------:R-:W-:Y:S01]  /*05e0*/  SHF.R.S32.HI R9, RZ, 0x2, R3 ;  /* 0x00000002ff097819 */ /* 0x000fe20000011403 */
[----:B------:R-:W-:Y:S01]  /*05f0*/  IMAD R30, R24, 0x41, R13 ;  /* 0x00000041181e7824 */ /* 0x000fe200078e020d */
[----:B------:R-:W-:Y:S01]  /*0600*/  LEA R3, R4, UR6, 0x7 ;  /* 0x0000000604037c11 */ /* 0x000fe2000f8e38ff */
[C---:B------:R-:W-:Y:S01]  /*0610*/  IMAD.IADD R48, R0.reuse, 0x1, -R11 ;  /* 0x0000000100307824 */ /* 0x040fe200078e0a0b */
[----:B------:R-:W-:Y:S01]  /*0620*/  LEA R47, R47, UR7, 0x2 ;  /* 0x000000072f2f7c11 */ /* 0x000fe2000f8e10ff */
[----:B------:R-:W-:Y:S01]  /*0630*/  IMAD R9, R0, 0x8, R9 ;  /* 0x0000000800097824 */ /* 0x000fe200078e0209 */
[----:B------:R-:W-:Y:S01]  /*0640*/  LEA R4, R4, UR7, 0x4 ;  /* 0x0000000704047c11 */ /* 0x000fe2000f8e20ff */
[----:B------:R-:W-:Y:S01]  /*0650*/  IMAD.SHL.U32 R45, R48, 0x4, RZ ;  /* 0x00000004302d7824 */ /* 0x000fe200078e00ff */
        /* <DEDUP_REMOVED lines=19> */
[----:B------:R-:W-:Y:S01]  /*0790*/  LEA R28, R28, UR8, 0x2 ;  /* 0x000000081c1c7c11 */ /* 0x000fe2000f8e10ff */
[----:B------:R-:W-:-:S06]  /*07a0*/  ULDC UR8, c[0x0][0x24c] ;  /* 0x0000930000087ab9 */ /* 0x000fcc0000000800 */
.L_x_365:
[----:B0-----:R-:W-:Y:S01]  /*07b0*/  SHF.R.S32.HI R11, RZ, 0x1f, R0 ;  /* 0x0000001fff0b7819 */ /* 0x001fe20000011400 */
[----:B------:R-:W-:Y:S02]  /*07c0*/  USHF.R.S32.HI UR6, URZ, 0x1f, UR4 ;  /* 0x0000001f3f067899 */ /* 0x000fe40008011404 */
[----:B------:R-:W-:Y:S01]  /*07d0*/  UIADD3 UR7, UP0, UR5, UR4, URZ ;  /* 0x0000000405077290 */ /* 0x000fe2000ff1e03f */
[----:B------:R-:W-:-:S03]  /*07e0*/  LEA.HI R8, R11, R0, RZ, 0x2 ;  /* 0x000000000b087211 */ /* 0x000fc600078f10ff */
[----:B------:R-:W-:Y:S01]  /*07f0*/  ULEA.HI.X.SX32 UR6, UR5, UR6, 0x1, UP0 ;  /* 0x0000000605067291 */ /* 0x000fe200080f0e3f */
[----:B------:R-:W-:-:S04]  /*0800*/  SHF.R.S32.HI R8, RZ, 0x2, R8 ;  /* 0x00000002ff087819 */ /* 0x000fc80000011408 */
[----:B------:R-:W-:-:S04]  /*0810*/  IADD3 R10, P0, R8, UR7, RZ ;  /* 0x00000007080a7c10 */ /* 0x000fc8000ff1e0ff */
[----:B------:R-:W-:Y:S02]  /*0820*/  LEA.HI.X.SX32 R20, R8, UR6, 0x1, P0 ;  /* 0x0000000608147c11 */ /* 0x000fe400080f0eff */
[----:B------:R-:W-:-:S04]  /*0830*/  IADD3 R9, P0, R46, R10, RZ ;  /* 0x0000000a2e097210 */ /* 0x000fc80007f1e0ff */
[----:B------:R-:W-:Y:S01]  /*0840*/  LEA.HI.X.SX32 R12, R46, R20, 0x1, P0 ;  /* 0x000000142e0c7211 */ /* 0x000fe200000f0eff */
[----:B------:R-:W-:-:S04]  /*0850*/  IMAD.WIDE.U32 R8, R9, 0x16, R52 ;  /* 0x0000001609087825 */ /* 0x000fc800078e0034 */
[----:B------:R-:W-:Y:S02]  /*0860*/  IMAD R17, R12, 0x16, RZ ;  /* 0x000000160c117824 */ /* 0x000fe400078e02ff */
[----:B------:R-:W-:Y:S02]  /*0870*/  IMAD.MOV.U32 R16, RZ, RZ, R8 ;  /* 0x000000ffff107224 */ /* 0x000fe400078e0008 */
[----:B------:R-:W-:-:S05]  /*0880*/  IMAD.IADD R17, R9, 0x1, R17 ;  /* 0x0000000109117824 */ /* 0x000fca00078e0211 */
[----:B------:R-:W2:Y:S04]  /*0890*/  LDG.E.U16.CONSTANT R23, desc[UR14][R16.64+0x2] ;  /* 0x0000020e10177981 */ /* 0x000ea8000c1e9500 */
[----:B------:R-:W2:Y:S01]  /*08a0*/  LDG.E.U16.CONSTANT R26, desc[UR14][R16.64+0x4] ;  /* 0x0000040e101a7981 */ /* 0x000ea2000c1e9500 */
[----:B------:R-:W-:-:S05]  /*08b0*/  IMAD.WIDE R14, R48, 0x4, R16 ;  /* 0x00000004300e7825 */ /* 0x000fca00078e0210 */
[----:B------:R-:W3:Y:S04]  /*08c0*/  LDG.E.U16.CONSTANT R19, desc[UR14][R14.64+0x6] ;  /* 0x0000060e0e137981 */ /* 0x000ee8000c1e9500 */
[----:B------:R2:W3:Y:S01]  /*08d0*/  LDG.E.U16.CONSTANT R24, desc[UR14][R14.64+0x8] ;  /* 0x0000080e0e187981 */ /* 0x0004e2000c1e9500 */
[----:B------:R-:W-:-:S04]  /*08e0*/  IADD3 R9, P0, R43, R10, RZ ;  /* 0x0000000a2b097210 */ /* 0x000fc80007f1e0ff */
[----:B------:R-:W-:Y:S01]  /*08f0*/  LEA.HI.X.SX32 R12, R43, R20, 0x1, P0 ;  /* 0x000000142b0c7211 */ /* 0x000fe200000f0eff */
[----:B------:R-:W-:-:S04]  /*0900*/  IMAD.WIDE.U32 R8, R9, 0x16, R52 ;  /* 0x0000001609087825 */ /* 0x000fc800078e0034 */
[----:B------:R-:W-:Y:S02]  /*0910*/  IMAD R13, R12, 0x16, RZ ;  /* 0x000000160c0d7824 */ /* 0x000fe400078e02ff */
[----:B------:R-:W-:Y:S02]  /*0920*/  IMAD.MOV.U32 R12, RZ, RZ, R8 ;  /* 0x000000ffff0c7224 */ /* 0x000fe400078e0008 */
[----:B------:R-:W-:-:S05]  /*0930*/  IMAD.IADD R13, R9, 0x1, R13 ;  /* 0x00000001090d7824 */ /* 0x000fca00078e020d */
[----:B------:R-:W4:Y:S04]  /*0940*/  LDG.E.U16.CONSTANT R18, desc[UR14][R12.64+0x2] ;  /* 0x0000020e0c127981 */ /* 0x000f28000c1e9500 */
[----:B------:R-:W4:Y:S01]  /*0950*/  LDG.E.U16.CONSTANT R21, desc[UR14][R12.64+0x4] ;  /* 0x0000040e0c157981 */ /* 0x000f22000c1e9500 */
[----:B------:R-:W-:-:S05]  /*0960*/  IMAD.WIDE R8, R48, 0x4, R12 ;  /* 0x0000000430087825 */ /* 0x000fca00078e020c */
[----:B------:R-:W4:Y:S04]  /*0970*/  LDG.E.U16.CONSTANT R22, desc[UR14][R8.64+0x6] ;  /* 0x0000060e08167981 */ /* 0x000f28000c1e9500 */
[----:B------:R0:W4:Y:S01]  /*0980*/  LDG.E.U16.CONSTANT R15, desc[UR14][R8.64+0x8] ;  /* 0x0000080e080f7981 */ /* 0x000122000c1e9500 */
[----:B--2---:R-:W-:-:S04]  /*0990*/  PRMT R14, R23, 0x5410, R26 ;  /* 0x00005410170e7816 */ /* 0x004fc8000000001a */
[----:B------:R-:W-:-:S04]  /*09a0*/  SHF.R.S32.HI R14, RZ, R45, R14 ;  /* 0x0000002dff0e7219 */ /* 0x000fc8000001140e */
[----:B0-----:R-:W-:Y:S01]  /*09b0*/  SHF.R.U32.HI R9, RZ, 0xc, R14 ;  /* 0x0000000cff097819 */ /* 0x001fe2000001160e */
[C---:B------:R-:W-:Y:S01]  /*09c0*/  IMAD.SHL.U32 R16, R14.reuse, 0x10, RZ ;  /* 0x000000100e107824 */ /* 0x040fe200078e00ff */
[----:B---3--:R-:W-:Y:S01]  /*09d0*/  PRMT R19, R19, 0x5410, R24 ;  /* 0x0000541013137816 */ /* 0x008fe20000000018 */
[C---:B------:R-:W-:Y:S01]  /*09e0*/  IMAD.SHL.U32 R17, R14.reuse, 0x800, RZ ;  /* 0x000008000e117824 */ /* 0x040fe200078e00ff */
[----:B------:R-:W-:Y:S01]  /*09f0*/  LOP3.LUT R12, R9, 0x10, RZ, 0xc0, !PT ;  /* 0x00000010090c7812 */ /* 0x000fe200078ec0ff */
[----:B------:R-:W-:Y:S01]  /*0a00*/  IMAD.SHL.U32 R13, R14, 0x40000, RZ ;  /* 0x000400000e0d7824 */ /* 0x000fe200078e00ff */
[----:B------:R-:W-:Y:S01]  /*0a10*/  LOP3.LUT R16, R16, 0x10, RZ, 0xc0, !PT ;  /* 0x0000001010107812 */ /* 0x000fe200078ec0ff */
[----:B------:R-:W-:-:S03]  /*0a20*/  IMAD.SHL.U32 R8, R14, 0x2000000, RZ ;  /* 0x020000000e087824 */ /* 0x000fc600078e00ff */
[--C-:B------:R-:W-:Y:S02]  /*0a30*/  LOP3.LUT R16, R16, 0xf0f0f0f, R19.reuse, 0xf8, !PT ;  /* 0x0f0f0f0f10107812 */ /* 0x100fe400078ef813 */
[----:B------:R-:W-:Y:S02]  /*0a40*/  SHF.R.U32.HI R19, RZ, 0x4, R19 ;  /* 0x00000004ff137819 */ /* 0x000fe40000011613 */
[----:B------:R-:W-:Y:S01]  /*0a50*/  LOP3.LUT R16, R16, 0x1000, R17, 0xf8, !PT ;  /* 0x0000100010107812 */ /* 0x000fe200078ef811 */
[----:B------:R-:W-:Y:S01]  /*0a60*/  IMAD.SHL.U32 R17, R14, 0x200, RZ ;  /* 0x000002000e117824 */ /* 0x000fe200078e00ff */
[----:B------:R-:W-:Y:S02]  /*0a70*/  LOP3.LUT R12, R12, 0xf0f0f0f, R19, 0xf8, !PT ;  /* 0x0f0f0f0f0c0c7812 */ /* 0x000fe400078ef813 */
[----:B------:R-:W-:Y:S01]  /*0a80*/  LOP3.LUT R13, R16, 0x100000, R13, 0xf8, !PT ;  /* 0x00100000100d7812 */ /* 0x000fe200078ef80d */
[----:B------:R-:W-:-:S03]  /*0a90*/  IMAD.SHL.U32 R16, R14, 0x4, RZ ;  /* 0x000000040e107824 */ /* 0x000fc600078e00ff */
[----:B------:R-:W-:Y:S02]  /*0aa0*/  LOP3.LUT R8, R13, 0x10000000, R8, 0xf8, !PT ;  /* 0x100000000d087812 */ /* 0x000fe400078ef808 */
[----:B------:R-:W-:Y:S02]  /*0ab0*/  SHF.R.U32.HI R13, RZ, 0x5, R14 ;  /* 0x00000005ff0d7819 */ /* 0x000fe4000001160e */
[----:B------:R-:W-:Y:S02]  /*0ac0*/  LOP3.LUT R9, R8, 0x80808080, RZ, 0xfc, !PT ;  /* 0x8080808008097812 */ /* 0x000fe400078efcff */
[----:B------:R-:W-:-:S03]  /*0ad0*/  LOP3.LUT R13, R12, 0x1000, R13, 0xf8, !PT ;  /* 0x000010000c0d7812 */ /* 0x000fc600078ef80d */
[----:B------:R-:W-:Y:S01]  /*0ae0*/  VIADD R9, R9, 0xefefeff0 ;  /* 0xefefeff009097836 */ /* 0x000fe20000000000 */
[----:B------:R-:W-:Y:S02]  /*0af0*/  LOP3.LUT R16, R13, 0x100000, R16, 0xf8, !PT ;  /* 0x001000000d107812 */ /* 0x000fe400078ef810 */
[----:B------:R-:W-:Y:S02]  /*0b00*/  PRMT R13, R8, 0xba98, RZ ;  /* 0x0000ba98080d7816 */ /* 0x000fe400000000ff */
[----:B------:R-:W-:Y:S02]  /*0b10*/  LOP3.LUT R9, R9, 0x80808080, RZ, 0x3c, !PT ;  /* 0x8080808009097812 */ /* 0x000fe400078e3cff */
[----:B------:R-:W-:Y:S02]  /*0b20*/  LOP3.LUT R16, R16, 0x10000000, R17, 0xf8, !PT ;  /* 0x1000000010107812 */ /* 0x000fe400078ef811 */
[----:B------:R-:W-:Y:S02]  /*0b30*/  LOP3.LUT R12, R8, 0x10101010, R9, 0x18, !PT ;  /* 0x10101010080c7812 */ /* 0x000fe400078e1809 */
[----:B------:R-:W-:-:S02]  /*0b40*/  LOP3.LUT R8, R16, 0x80808080, RZ, 0xfc, !PT ;  /* 0x8080808010087812 */ /* 0x000fc400078efcff */
[----:B------:R-:W-:Y:S02]  /*0b50*/  PRMT R12, R12, 0xba98, RZ ;  /* 0x0000ba980c0c7816 */ /* 0x000fe400000000ff */
[----:B------:R-:W-:Y:S01]  /*0b60*/  PRMT R19, R16, 0xba98, RZ ;  /* 0x0000ba9810137816 */ /* 0x000fe200000000ff */
[----:B------:R-:W-:Y:S01]  /*0b70*/  VIADD R8, R8, 0xefefeff0 ;  /* 0xefefeff008087836 */ /* 0x000fe20000000000 */
[----:B------:R-:W-:-:S04]  /*0b80*/  LOP3.LUT R13, R12, 0x7f7f7f7f, R13, 0x60, !PT ;  /* 0x7f7f7f7f0c0d7812 */ /* 0x000fc800078e600d */
[----:B------:R-:W-:Y:S02]  /*0b90*/  LOP3.LUT R17, R13, R9, R12, 0xf4, !PT ;  /* 0x000000090d117212 */ /* 0x000fe400078ef40c */
[C---:B------:R-:W-:Y:S02]  /*0ba0*/  IADD3 R9, P0, R41.reuse, R10, RZ ;  /* 0x0000000a29097210 */ /* 0x040fe40007f1e0ff */
[----:B------:R-:W-:Y:S02]  /*0bb0*/  LOP3.LUT R55, R8, 0x80808080, RZ, 0x3c, !PT ;  /* 0x8080808008377812 */ /* 0x000fe400078e3cff */
[----:B------:R-:W-:Y:S01]  /*0bc0*/  LEA.HI.X.SX32 R12, R41, R20, 0x1, P0 ;  /* 0x00000014290c7211 */ /* 0x000fe200000f0eff */
[----:B------:R-:W-:-:S04]  /*0bd0*/  IMAD.WIDE.U32 R8, R9, 0x16, R52 ;  /* 0x0000001609087825 */ /* 0x000fc800078e0034 */
[----:B------:R-:W-:Y:S01]  /*0be0*/  IMAD R13, R12, 0x16, RZ ;  /* 0x000000160c0d7824 */ /* 0x000fe200078e02ff */
[----:B------:R-:W-:Y:S02]  /*0bf0*/  LOP3.LUT R12, R16, 0x10101010, R55, 0x18, !PT ;  /* 0x10101010100c7812 */ /* 0x000fe400078e1837 */
[----:B----4-:R-:W-:Y:S01]  /*0c00*/  PRMT R18, R18, 0x5410, R21 ;  /* 0x0000541012127816 */ /* 0x010fe20000000015 */
[----:B------:R-:W-:Y:S01]  /*0c10*/  IMAD.IADD R13, R9, 0x1, R13 ;  /* 0x00000001090d7824 */ /* 0x000fe200078e020d */
[----:B------:R-:W-:Y:S02]  /*0c20*/  PRMT R12, R12, 0xba98, RZ ;  /* 0x0000ba980c0c7816 */ /* 0x000fe400000000ff */
[----:B------:R-:W-:Y:S02]  /*0c30*/  SHF.R.S32.HI R18, RZ, R45, R18 ;  /* 0x0000002dff127219 */ /* 0x000fe40000011412 */
[----:B------:R-:W-:-:S03]  /*0c40*/  LOP3.LUT R19, R12, 0x7f7f7f7f, R19, 0x60, !PT ;  /* 0x7f7f7f7f0c137812 */ /* 0x000fc600078e6013 */
[----:B------:R-:W-:Y:S01]  /*0c50*/  IMAD.SHL.U32 R23, R18, 0x10, RZ ;  /* 0x0000001012177824 */ /* 0x000fe200078e00ff */
[----:B------:R-:W-:Y:S01]  /*0c60*/  LOP3.LUT R55, R19, R55, R12, 0xf4, !PT ;  /* 0x0000003713377212 */ /* 0x000fe200078ef40c */
[----:B------:R-:W-:Y:S01]  /*0c70*/  IMAD.MOV.U32 R12, RZ, RZ, R8 ;  /* 0x000000ffff0c7224 */ /* 0x000fe200078e0008 */
[----:B------:R-:W-:Y:S02]  /*0c80*/  PRMT R15, R22, 0x5410, R15 ;  /* 0x00005410160f7816 */ /* 0x000fe4000000000f */
[----:B------:R-:W-:Y:S02]  /*0c90*/  LOP3.LUT R24, R23, 0x10, RZ, 0xc0, !PT ;  /* 0x0000001017187812 */ /* 0x000fe400078ec0ff */
[----:B------:R-:W2:Y:S01]  /*0ca0*/  LDG.E.U16.CONSTANT R14, desc[UR14][R12.64+0x2] ;  /* 0x0000020e0c0e7981 */ /* 0x000ea2000c1e9500 */
[----:B------:R-:W-:-:S03]  /*0cb0*/  IMAD.SHL.U32 R23, R18, 0x800, RZ ;  /* 0x0000080012177824 */ /* 0x000fc600078e00ff */
[----:B------:R0:W2:Y:S01]  /*0cc0*/  LDG.E.U16.CONSTANT R19, desc[UR14][R12.64+0x4] ;  /* 0x0000040e0c137981 */ /* 0x0000a2000c1e9500 */
[----:B------:R-:W-:Y:S01]  /*0cd0*/  LOP3.LUT R24, R24, 0xf0f0f0f, R15, 0xf8, !PT ;  /* 0x0f0f0f0f18187812 */ /* 0x000fe200078ef80f */
[----:B------:R-:W-:-:S03]  /*0ce0*/  IMAD.WIDE R8, R48, 0x4, R12 ;  /* 0x0000000430087825 */ /* 0x000fc600078e020c */
[----:B------:R-:W-:Y:S02]  /*0cf0*/  LOP3.LUT R23, R24, 0x1000, R23, 0xf8, !PT ;  /* 0x0000100018177812 */ /* 0x000fe400078ef817 */
[----:B------:R-:W3:Y:S01]  /*0d00*/  LDG.E.U16.CONSTANT R16, desc[UR14][R8.64+0x6] ;  /* 0x0000060e08107981 */ /* 0x000ee2000c1e9500 */
[----:B0-----:R-:W-:-:S03]  /*0d10*/  IMAD.SHL.U32 R12, R18, 0x40000, RZ ;  /* 0x00040000120c7824 */ /* 0x001fc600078e00ff */
[----:B------:R0:W3:Y:S01]  /*0d20*/  LDG.E.U16.CONSTANT R21, desc[UR14][R8.64+0x8] ;  /* 0x0000080e08157981 */ /* 0x0000e2000c1e9500 */
[----:B------:R-:W-:Y:S01]  /*0d30*/  IMAD.SHL.U32 R13, R18, 0x2000000, RZ ;  /* 0x02000000120d7824 */ /* 0x000fe200078e00ff */
[----:B------:R-:W-:Y:S02]  /*0d40*/  SHF.R.U32.HI R15, RZ, 0x4, R15 ;  /* 0x00000004ff0f7819 */ /* 0x000fe4000001160f */
[----:B------:R-:W-:Y:S02]  /*0d50*/  LOP3.LUT R12, R23, 0x100000, R12, 0xf8, !PT ;  /* 0x00100000170c7812 */ /* 0x000fe400078ef80c */
[--C-:B------:R-:W-:Y:S02]  /*0d60*/  SHF.R.U32.HI R22, RZ, 0x5, R18.reuse ;  /* 0x00000005ff167819 */ /* 0x100fe40000011612 */
[----:B------:R-:W-:Y:S01]  /*0d70*/  LOP3.LUT R12, R12, 0x10000000, R13, 0xf8, !PT ;  /* 0x100000000c0c7812 */ /* 0x000fe200078ef80d */
[C---:B------:R-:W-:Y:S01]  /*0d80*/  IMAD.SHL.U32 R13, R18.reuse, 0x200, RZ ;  /* 0x00000200120d7824 */ /* 0x040fe200078e00ff */
[----:B0-----:R-:W-:Y:S01]  /*0d90*/  SHF.R.U32.HI R8, RZ, 0xc, R18 ;  /* 0x0000000cff087819 */ /* 0x001fe20000011612 */
[----:B------:R-:W-:-:S03]  /*0da0*/  IMAD.SHL.U32 R9, R18, 0x4, RZ ;  /* 0x0000000412097824 */ /* 0x000fc600078e00ff */
[----:B------:R-:W-:-:S04]  /*0db0*/  LOP3.LUT R8, R8, 0x10, RZ, 0xc0, !PT ;  /* 0x0000001008087812 */ /* 0x000fc800078ec0ff */
[----:B------:R-:W-:Y:S02]  /*0dc0*/  LOP3.LUT R15, R8, 0xf0f0f0f, R15, 0xf8, !PT ;  /* 0x0f0f0f0f080f7812 */ /* 0x000fe400078ef80f */
        /* <DEDUP_REMOVED lines=8> */
[----:B------:R-:W-:-:S02]  /*0e50*/  PRMT R12, R13, 0xba98, RZ ;  /* 0x0000ba980d0c7816 */ /* 0x000fc400000000ff */
[----:B------:R-:W-:-:S04]  /*0e60*/  PRMT R8, R8, 0xba98, RZ ;  /* 0x0000ba9808087816 */ /* 0x000fc800000000ff */
[----:B------:R-:W-:-:S04]  /*0e70*/  LOP3.LUT R9, R8, 0x7f7f7f7f, R9, 0x60, !PT ;  /* 0x7f7f7f7f08097812 */ /* 0x000fc800078e6009 */
[----:B------:R-:W-:Y:S02]  /*0e80*/  LOP3.LUT R15, R9, R15, R8, 0xf4, !PT ;  /* 0x0000000f090f7212 */ /* 0x000fe400078ef408 */
[----:B------:R-:W-:-:S05]  /*0e90*/  LOP3.LUT R8, R13, 0x80808080, RZ, 0xfc, !PT ;  /* 0x808080800d087812 */ /* 0x000fca00078efcff */
[----:B------:R-:W-:-:S05]  /*0ea0*/  VIADD R8, R8, 0xefefeff0 ;  /* 0xefefeff008087836 */ /* 0x000fca0000000000 */
[----:B------:R-:W-:-:S04]  /*0eb0*/  LOP3.LUT R8, R8, 0x80808080, RZ, 0x3c, !PT ;  /* 0x8080808008087812 */ /* 0x000fc800078e3cff */
[----:B------:R-:W-:Y:S02]  /*0ec0*/  LOP3.LUT R9, R13, 0x10101010, R8, 0x18, !PT ;  /* 0x101010100d097812 */ /* 0x000fe400078e1808 */
[----:B------:R-:W-:Y:S02]  /*0ed0*/  IADD3 R13, P0, R39, R10, RZ ;  /* 0x0000000a270d7210 */ /* 0x000fe40007f1e0ff */
[----:B------:R-:W-:-:S04]  /*0ee0*/  PRMT R9, R9, 0xba98, RZ ;  /* 0x0000ba9809097816 */ /* 0x000fc800000000ff */
[----:B------:R-:W-:-:S04]  /*0ef0*/  LOP3.LUT R12, R9, 0x7f7f7f7f, R12, 0x60, !PT ;  /* 0x7f7f7f7f090c7812 */ /* 0x000fc800078e600c */
[----:B------:R-:W-:Y:S01]  /*0f00*/  LOP3.LUT R51, R12, R8, R9, 0xf4, !PT ;  /* 0x000000080c337212 */ /* 0x000fe200078ef409 */
[----:B------:R-:W-:Y:S01]  /*0f10*/  IMAD.WIDE.U32 R12, R13, 0x16, R52 ;  /* 0x000000160d0c7825 */ /* 0x000fe200078e0034 */
[----:B------:R-:W-:-:S05]  /*0f20*/  LEA.HI.X.SX32 R8, R39, R20, 0x1, P0 ;  /* 0x0000001427087211 */ /* 0x000fca00000f0eff */
[----:B------:R-:W-:-:S04]  /*0f30*/  IMAD R9, R8, 0x16, RZ ;  /* 0x0000001608097824 */ /* 0x000fc800078e02ff */
[----:B------:R-:W-:Y:S02]  /*0f40*/  IMAD.IADD R13, R13, 0x1, R9 ;  /* 0x000000010d0d7824 */ /* 0x000fe400078e0209 */
[----:B------:R-:W-:-:S03]  /*0f50*/  IMAD.WIDE R8, R48, 0x4, R12 ;  /* 0x0000000430087825 */ /* 0x000fc600078e020c */
[----:B------:R-:W4:Y:S04]  /*0f60*/  LDG.E.U16.CONSTANT R22, desc[UR14][R12.64+0x2] ;  /* 0x0000020e0c167981 */ /* 0x000f28000c1e9500 */
[----:B------:R-:W4:Y:S04]  /*0f70*/  LDG.E.U16.CONSTANT R27, desc[UR14][R12.64+0x4] ;  /* 0x0000040e0c1b7981 */ /* 0x000f28000c1e9500 */
[----:B------:R-:W4:Y:S04]  /*0f80*/  LDG.E.U16.CONSTANT R18, desc[UR14][R8.64+0x6] ;  /* 0x0000060e08127981 */ /* 0x000f28000c1e9500 */
[----:B------:R0:W4:Y:S01]  /*0f90*/  LDG.E.U16.CONSTANT R25, desc[UR14][R8.64+0x8] ;  /* 0x0000080e08197981 */ /* 0x000122000c1e9500 */
[----:B--2---:R-:W-:-:S04]  /*0fa0*/  PRMT R14, R14, 0x5410, R19 ;  /* 0x000054100e0e7816 */ /* 0x004fc80000000013 */
[----:B------:R-:W-:-:S05]  /*0fb0*/  SHF.R.S32.HI R14, RZ, R45, R14 ;  /* 0x0000002dff0e7219 */ /* 0x000fca000001140e */
[----:B------:R-:W-:Y:S01]  /*0fc0*/  IMAD.SHL.U32 R19, R14, 0x10, RZ ;  /* 0x000000100e137824 */ /* 0x000fe200078e00ff */
[----:B---3--:R-:W-:Y:S02]  /*0fd0*/  PRMT R16, R16, 0x5410, R21 ;  /* 0x0000541010107816 */ /* 0x008fe40000000015 */
[----:B------:R-:W-:Y:S02]  /*0fe0*/  SHF.R.U32.HI R21, RZ, 0xc, R14 ;  /* 0x0000000cff157819 */ /* 0x000fe4000001160e */
[----:B------:R-:W-:Y:S02]  /*0ff0*/  LOP3.LUT R19, R19, 0x10, RZ, 0xc0, !PT ;  /* 0x0000001013137812 */ /* 0x000fe400078ec0ff */
[----:B------:R-:W-:Y:S02]  /*1000*/  LOP3.LUT R21, R21, 0x10, RZ, 0xc0, !PT ;  /* 0x0000001015157812 */ /* 0x000fe400078ec0ff */
[--C-:B------:R-:W-:Y:S02]  /*1010*/  LOP3.LUT R19, R19, 0xf0f0f0f, R16.reuse, 0xf8, !PT ;  /* 0x0f0f0f0f13137812 */ /* 0x100fe400078ef810 */
[----:B------:R-:W-:Y:S01]  /*1020*/  SHF.R.U32.HI R16, RZ, 0x4, R16 ;  /* 0x00000004ff107819 */ /* 0x000fe20000011610 */
[----:B0-----:R-:W-:Y:S01]  /*1030*/  IMAD.SHL.U32 R8, R14, 0x800, RZ ;  /* 0x000008000e087824 */ /* 0x001fe200078e00ff */
[----:B------:R-:W-:-:S02]  /*1040*/  SHF.R.U32.HI R9, RZ, 0x5, R14 ;  /* 0x00000005ff097819 */ /* 0x000fc4000001160e */
[----:B------:R-:W-:Y:S02]  /*1050*/  LOP3.LUT R16, R21, 0xf0f0f0f, R16, 0xf8, !PT ;  /* 0x0f0f0f0f15107812 */ /* 0x000fe400078ef810 */
[----:B------:R-:W-:Y:S02]  /*1060*/  LOP3.LUT R8, R19, 0x1000, R8, 0xf8, !PT ;  /* 0x0000100013087812 */ /* 0x000fe400078ef808 */
[----:B------:R-:W-:Y:S01]  /*1070*/  LOP3.LUT R16, R16, 0x1000, R9, 0xf8, !PT ;  /* 0x0000100010107812 */ /* 0x000fe200078ef809 */
[----:B------:R-:W-:-:S05]  /*1080*/  IMAD.SHL.U32 R9, R14, 0x40000, RZ ;  /* 0x000400000e097824 */ /* 0x000fca00078e00ff */
[----:B------:R-:W-:Y:S01]  /*1090*/  LOP3.LUT R8, R8, 0x100000, R9, 0xf8, !PT ;  /* 0x0010000008087812 */ /* 0x000fe200078ef809 */
[----:B------:R-:W-:-:S05]  /*10a0*/  IMAD.SHL.U32 R9, R14, 0x2000000, RZ ;  /* 0x020000000e097824 */ /* 0x000fca00078e00ff */
[----:B------:R-:W-:Y:S01]  /*10b0*/  LOP3.LUT R8, R8, 0x10000000, R9, 0xf8, !PT ;  /* 0x1000000008087812 */ /* 0x000fe200078ef809 */
[----:B------:R-:W-:-:S05]  /*10c0*/  IMAD.SHL.U32 R9, R14, 0x4, RZ ;  /* 0x000000040e097824 */ /* 0x000fca00078e00ff */
[----:B------:R-:W-:Y:S02]  /*10d0*/  LOP3.LUT R16, R16, 0x100000, R9, 0xf8, !PT ;  /* 0x0010000010107812 */ /* 0x000fe400078ef809 */
[----:B------:R-:W-:Y:S01]  /*10e0*/  LOP3.LUT R9, R8, 0x80808080, RZ, 0xfc, !PT ;  /* 0x8080808008097812 */ /* 0x000fe200078efcff */
[----:B------:R-:W-:-:S04]  /*10f0*/  IMAD.SHL.U32 R13, R14, 0x200, RZ ;  /* 0x000002000e0d7824 */ /* 0x000fc800078e00ff */
[----:B------:R-:W-:-:S05]  /*1100*/  VIADD R9, R9, 0xefefeff0 ;  /* 0xefefeff009097836 */ /* 0x000fca0000000000 */
[----:B------:R-:W-:Y:S02]  /*1110*/  LOP3.LUT R21, R9, 0x80808080, RZ, 0x3c, !PT ;  /* 0x8080808009157812 */ /* 0x000fe400078e3cff */
[----:B------:R-:W-:Y:S02]  /*1120*/  LOP3.LUT R9, R16, 0x10000000, R13, 0xf8, !PT ;  /* 0x1000000010097812 */ /* 0x000fe400078ef80d */
[C---:B------:R-:W-:Y:S02]  /*1130*/  LOP3.LUT R12, R8.reuse, 0x10101010, R21, 0x18, !PT ;  /* 0x10101010080c7812 */ /* 0x040fe400078e1815 */
[----:B------:R-:W-:Y:S02]  /*1140*/  PRMT R13, R8, 0xba98, RZ ;  /* 0x0000ba98080d7816 */ /* 0x000fe400000000ff */
[----:B------:R-:W-:Y:S02]  /*1150*/  LOP3.LUT R8, R9, 0x80808080, RZ, 0xfc, !PT ;  /* 0x8080808009087812 */ /* 0x000fe400078efcff */
[----:B------:R-:W-:-:S03]  /*1160*/  PRMT R12, R12, 0xba98, RZ ;  /* 0x0000ba980c0c7816 */ /* 0x000fc600000000ff */
[----:B------:R-:W-:Y:S01]  /*1170*/  VIADD R8, R8, 0xefefeff0 ;  /* 0xefefeff008087836 */ /* 0x000fe20000000000 */
[----:B------:R-:W-:-:S04]  /*1180*/  LOP3.LUT R13, R12, 0x7f7f7f7f, R13, 0x60, !PT ;  /* 0x7f7f7f7f0c0d7812 */ /* 0x000fc800078e600d */
[----:B------:R-:W-:Y:S02]  /*1190*/  LOP3.LUT R8, R8, 0x80808080, RZ, 0x3c, !PT ;  /* 0x8080808008087812 */ /* 0x000fe400078e3cff */
[----:B------:R-:W-:Y:S02]  /*11a0*/  LOP3.LUT R21, R13, R21, R12, 0xf4, !PT ;  /* 0x000000150d157212 */ /* 0x000fe400078ef40c */
[C---:B------:R-:W-:Y:S02]  /*11b0*/  LOP3.LUT R12, R9.reuse, 0x10101010, R8, 0x18, !PT ;  /* 0x10101010090c7812 */ /* 0x040fe400078e1808 */
[----:B------:R-:W-:Y:S02]  /*11c0*/  PRMT R14, R9, 0xba98, RZ ;  /* 0x0000ba98090e7816 */ /* 0x000fe400000000ff */
[----:B------:R-:W-:-:S04]  /*11d0*/  PRMT R23, R12, 0xba98, RZ ;  /* 0x0000ba980c177816 */ /* 0x000fc800000000ff */
[----:B------:R-:W-:-:S04]  /*11e0*/  LOP3.LUT R14, R23, 0x7f7f7f7f, R14, 0x60, !PT ;  /* 0x7f7f7f7f170e7812 */ /* 0x000fc800078e600e */
[----:B------:R-:W-:Y:S02]  /*11f0*/  LOP3.LUT R23, R14, R8, R23, 0xf4, !PT ;  /* 0x000000080e177212 */ /* 0x000fe400078ef417 */
[----:B----4-:R-:W-:-:S04]  /*1200*/  PRMT R8, R22, 0x5410, R27 ;  /* 0x0000541016087816 */ /* 0x010fc8000000001b */
[----:B------:R-:W-:-:S05]  /*1210*/  SHF.R.S32.HI R8, RZ, R45, R8 ;  /* 0x0000002dff087219 */ /* 0x000fca0000011408 */
[----:B------:R-:W-:Y:S01]  /*1220*/  IMAD.SHL.U32 R9, R8, 0x10, RZ ;  /* 0x0000001008097824 */ /* 0x000fe200078e00ff */
[----:B------:R-:W-:Y:S01]  /*1230*/  PRMT R18, R18, 0x5410, R25 ;  /* 0x0000541012127816 */ /* 0x000fe20000000019 */
[----:B------:R-:W-:-:S03]  /*1240*/  IMAD.SHL.U32 R12, R8, 0x800, RZ ;  /* 0x00000800080c7824 */ /* 0x000fc600078e00ff */
[----:B------:R-:W-:-:S04]  /*1250*/  LOP3.LUT R9, R9, 0x10, RZ, 0xc0, !PT ;  /* 0x0000001009097812 */ /* 0x000fc800078ec0ff */
[----:B------:R-:W-:-:S04]  /*1260*/  LOP3.LUT R9, R9, 0xf0f0f0f, R18, 0xf8, !PT ;  /* 0x0f0f0f0f09097812 */ /* 0x000fc800078ef812 */
[----:B------:R-:W-:Y:S01]  /*1270*/  LOP3.LUT R9, R9, 0x1000, R12, 0xf8, !PT ;  /* 0x0000100009097812 */ /* 0x000fe200078ef80c */
[----:B------:R-:W-:-:S05]  /*1280*/  IMAD.SHL.U32 R12, R8, 0x40000, RZ ;  /* 0x00040000080c7824 */ /* 0x000fca00078e00ff */
[----:B------:R-:W-:Y:S01]  /*1290*/  LOP3.LUT R9, R9, 0x100000, R12, 0xf8, !PT ;  /* 0x0010000009097812 */ /* 0x000fe200078ef80c */
[----:B------:R-:W-:-:S05]  /*12a0*/  IMAD.SHL.U32 R12, R8, 0x2000000, RZ ;  /* 0x02000000080c7824 */ /* 0x000fca00078e00ff */
[----:B------:R-:W-:Y:S02]  /*12b0*/  LOP3.LUT R9, R9, 0x10000000, R12, 0xf8, !PT ;  /* 0x1000000009097812 */ /* 0x000fe400078ef80c */
[----:B------:R-:W-:Y:S02]  /*12c0*/  SHF.R.U32.HI R12, RZ, 0xc, R8 ;  /* 0x0000000cff0c7819 */ /* 0x000fe40000011608 */
[----:B------:R-:W-:Y:S02]  /*12d0*/  SHF.R.U32.HI R18, RZ, 0x4, R18 ;  /* 0x00000004ff127819 */ /* 0x000fe40000011612 */
[----:B------:R-:W-:Y:S02]  /*12e0*/  LOP3.LUT R13, R12, 0x10, RZ, 0xc0, !PT ;  /* 0x000000100c0d7812 */ /* 0x000fe400078ec0ff */
[----:B------:R-:W-:Y:S02]  /*12f0*/  LOP3.LUT R12, R9, 0x80808080, RZ, 0xfc, !PT ;  /* 0x80808080090c7812 */ /* 0x000fe400078efcff */
[----:B------:R-:W-:-:S02]  /*1300*/  LOP3.LUT R13, R13, 0xf0f0f0f, R18, 0xf8, !PT ;  /* 0x0f0f0f0f0d0d7812 */ /* 0x000fc400078ef812 */
[----:B------:R-:W-:Y:S01]  /*1310*/  SHF.R.U32.HI R14, RZ, 0x5, R8 ;  /* 0x00000005ff0e7819 */ /* 0x000fe20000011608 */
[----:B------:R-:W-:-:S03]  /*1320*/  VIADD R12, R12, 0xefefeff0 ;  /* 0xefefeff00c0c7836 */ /* 0x000fc60000000000 */
[----:B------:R-:W-:Y:S01]  /*1330*/  LOP3.LUT R13, R13, 0x1000, R14, 0xf8, !PT ;  /* 0x000010000d0d7812 */ /* 0x000fe200078ef80e */
[----:B------:R-:W-:Y:S01]  /*1340*/  IMAD.SHL.U32 R14, R8, 0x4, RZ ;  /* 0x00000004080e7824 */ /* 0x000fe200078e00ff */
[----:B------:R-:W-:-:S04]  /*1350*/  LOP3.LUT R12, R12, 0x80808080, RZ, 0x3c, !PT ;  /* 0x808080800c0c7812 */ /* 0x000fc800078e3cff */
[----:B------:R-:W-:Y:S02]  /*1360*/  LOP3.LUT R14, R13, 0x100000, R14, 0xf8, !PT ;  /* 0x001000000d0e7812 */ /* 0x000fe400078ef80e */
[C---:B------:R-:W-:Y:S01]  /*1370*/  LOP3.LUT R13, R9.reuse, 0x10101010, R12, 0x18, !PT ;  /* 0x10101010090d7812 */ /* 0x040fe200078e180c */
[----:B------:R-:W-:Y:S01]  /*1380*/  IMAD.SHL.U32 R19, R8, 0x200, RZ ;  /* 0x0000020008137824 */ /* 0x000fe200078e00ff */
[----:B------:R-:W-:Y:S02]  /*1390*/  PRMT R8, R9, 0xba98, RZ ;  /* 0x0000ba9809087816 */ /* 0x000fe400000000ff */
[----:B------:R-:W-:Y:S02]  /*13a0*/  PRMT R13, R13, 0xba98, RZ ;  /* 0x0000ba980d0d7816 */ /* 0x000fe400000000ff */
[----:B------:R-:W-:Y:S02]  /*13b0*/  LOP3.LUT R14, R14, 0x10000000, R19, 0xf8, !PT ;  /* 0x100000000e0e7812 */ /* 0x000fe400078ef813 */
[----:B------:R-:W-:-:S04]  /*13c0*/  LOP3.LUT R8, R13, 0x7f7f7f7f, R8, 0x60, !PT ;  /* 0x7f7f7f7f0d087812 */ /* 0x000fc800078e6008 */
[----:B------:R-:W-:Y:S02]  /*13d0*/  LOP3.LUT R19, R8, R12, R13, 0xf4, !PT ;  /* 0x0000000c08137212 */ /* 0x000fe400078ef40d */
[----:B------:R-:W-:-:S05]  /*13e0*/  LOP3.LUT R8, R14, 0x80808080, RZ, 0xfc, !PT ;  /* 0x808080800e087812 */ /* 0x000fca00078efcff */
[----:B------:R-:W-:-:S05]  /*13f0*/  VIADD R8, R8, 0xefefeff0 ;  /* 0xefefeff008087836 */ /* 0x000fca0000000000 */
[----:B------:R-:W-:-:S04]  /*1400*/  LOP3.LUT R27, R8, 0x80808080, RZ, 0x3c, !PT ;  /* 0x80808080081b7812 */ /* 0x000fc800078e3cff */
[C---:B------:R-:W-:Y:S02]  /*1410*/  LOP3.LUT R8, R14.reuse, 0x10101010, R27, 0x18, !PT ;  /* 0x101010100e087812 */ /* 0x040fe400078e181b */
[----:B------:R-:W-:Y:S02]  /*1420*/  PRMT R9, R14, 0xba98, RZ ;  /* 0x0000ba980e097816 */ /* 0x000fe400000000ff */
[----:B------:R-:W-:Y:S02]  /*1430*/  PRMT R8, R8, 0xba98, RZ ;  /* 0x0000ba9808087816 */ /* 0x000fe400000000ff */
[----:B------:R-:W-:Y:S02]  /*1440*/  IADD3 R13, P0, R37, R10, RZ ;  /* 0x0000000a250d7210 */ /* 0x000fe40007f1e0ff */
[----:B------:R-:W-:-:S04]  /*1450*/  LOP3.LUT R9, R8, 0x7f7f7f7f, R9, 0x60, !PT ;  /* 0x7f7f7f7f08097812 */ /* 0x000fc800078e6009 */
[----:B------:R-:W-:Y:S02]  /*1460*/  LOP3.LUT R27, R9, R27, R8, 0xf4, !PT ;  /* 0x0000001b091b7212 */ /* 0x000fe400078ef408 */
[----:B------:R-:W-:Y:S01]  /*1470*/  LEA.HI.X.SX32 R8, R37, R20, 0x1, P0 ;  /* 0x0000001425087211 */ /* 0x000fe200000f0eff */
[----:B------:R-:W-:-:S04]  /*1480*/  IMAD.WIDE.U32 R12, R13, 0x16, R52 ;  /* 0x000000160d0c7825 */ /* 0x000fc800078e0034 */
[----:B------:R-:W-:-:S04]  /*1490*/  IMAD R9, R8, 0x16, RZ ;  /* 0x0000001608097824 */ /* 0x000fc800078e02ff */
[----:B------:R-:W-:-:S05]  /*14a0*/  IMAD.IADD R13, R13, 0x1, R9 ;  /* 0x000000010d0d7824 */ /* 0x000fca00078e0209 */
[----:B------:R-:W2:Y:S01]  /*14b0*/  LDG.E.U16.CONSTANT R16, desc[UR14][R12.64+0x2] ;  /* 0x0000020e0c107981 */ /* 0x000ea2000c1e9500 */
[----:B------:R-:W-:-:S03]  /*14c0*/  IMAD.WIDE R8, R48, 0x4, R12 ;  /* 0x0000000430087825 */ /* 0x000fc600078e020c */
[----:B------:R-:W2:Y:S04]  /*14d0*/  LDG.E.U16.CONSTANT R57, desc[UR14][R12.64+0x4] ;  /* 0x0000040e0c397981 */ /* 0x000ea8000c1e9500 */
[----:B------:R-:W3:Y:S04]  /*14e0*/  LDG.E.U16.CONSTANT R14, desc[UR14][R8.64+0x6] ;  /* 0x0000060e080e7981 */ /* 0x000ee8000c1e9500 */
[----:B------:R-:W3:Y:S01]  /*14f0*/  LDG.E.U16.CONSTANT R25, desc[UR14][R8.64+0x8] ;  /* 0x0000080e08197981 */ /* 0x000ee2000c1e9500 */
[----:B------:R-:W-:-:S04]  /*1500*/  LEA.HI R11, R11, R0, RZ, 0x3 ;  /* 0x000000000b0b7211 */ /* 0x000fc800078f18ff */
[----:B------:R-:W-:Y:S01]  /*1510*/  LOP3.LUT R11, R11, 0xfffffff8, RZ, 0xc0, !PT ;  /* 0xfffffff80b0b7812 */ /* 0x000fe200078ec0ff */
[----:B------:R0:W-:Y:S04]  /*1520*/  STS [R44], R17 ;  /* 0x000000112c007388 */ /* 0x0001e80000000800 */
[----:B------:R-:W-:Y:S04]  /*1530*/  STS [R44+0x4], R55 ;  /* 0x000004372c007388 */ /* 0x000fe80000000800 */
[----:B------:R1:W-:Y:S04]  /*1540*/  STS [R42], R15 ;  /* 0x0000000f2a007388 */ /* 0x0003e80000000800 */
[----:B------:R4:W-:Y:S01]  /*1550*/  STS [R42+0x4], R51 ;  /* 0x000004332a007388 */ /* 0x0009e20000000800 */
[----:B--2---:R-:W-:-:S04]  /*1560*/  PRMT R16, R16, 0x5410, R57 ;  /* 0x0000541010107816 */ /* 0x004fc80000000039 */
[----:B------:R-:W-:Y:S02]  /*1570*/  SHF.R.S32.HI R22, RZ, R45, R16 ;  /* 0x0000002dff167219 */ /* 0x000fe40000011410 */
[----:B---3--:R-:W-:Y:S02]  /*1580*/  PRMT R12, R14, 0x5410, R25 ;  /* 0x000054100e0c7816 */ /* 0x008fe40000000019 */
[----:B------:R-:W-:-:S04]  /*1590*/  SHF.R.U32.HI R14, RZ, 0xc, R22 ;  /* 0x0000000cff0e7819 */ /* 0x000fc80000011616 */
[----:B------:R-:W-:Y:S02]  /*15a0*/  LOP3.LUT R25, R14, 0x10, RZ, 0xc0, !PT ;  /* 0x000000100e197812 */ /* 0x000fe400078ec0ff */
[----:B------:R-:W-:-:S04]  /*15b0*/  SHF.R.U32.HI R14, RZ, 0x4, R12 ;  /* 0x00000004ff0e7819 */ /* 0x000fc8000001160c */
[----:B------:R-:W-:Y:S02]  /*15c0*/  LOP3.LUT R14, R25, 0xf0f0f0f, R14, 0xf8, !PT ;  /* 0x0f0f0f0f190e7812 */ /* 0x000fe400078ef80e */
[----:B------:R-:W-:Y:S01]  /*15d0*/  SHF.R.U32.HI R25, RZ, 0x5, R22 ;  /* 0x00000005ff197819 */ /* 0x000fe20000011616 */
[----:B------:R-:W-:-:S03]  /*15e0*/  IMAD.SHL.U32 R9, R22, 0x4, RZ ;  /* 0x0000000416097824 */ /* 0x000fc600078e00ff */
[----:B------:R-:W-:Y:S01]  /*15f0*/  LOP3.LUT R14, R14, 0x1000, R25, 0xf8, !PT ;  /* 0x000010000e0e7812 */ /* 0x000fe200078ef819 */
[----:B------:R-:W-:-:S03]  /*1600*/  IMAD.SHL.U32 R8, R22, 0x200, RZ ;  /* 0x0000020016087824 */ /* 0x000fc600078e00ff */
[----:B------:R-:W-:-:S04]  /*1610*/  LOP3.LUT R9, R14, 0x100000, R9, 0xf8, !PT ;  /* 0x001000000e097812 */ /* 0x000fc800078ef809 */
[----:B------:R-:W-:-:S04]  /*1620*/  LOP3.LUT R8, R9, 0x10000000, R8, 0xf8, !PT ;  /* 0x1000000009087812 */ /* 0x000fc800078ef808 */
[----:B------:R-:W-:-:S05]  /*1630*/  LOP3.LUT R9, R8, 0x80808080, RZ, 0xfc, !PT ;  /* 0x8080808008097812 */ /* 0x000fca00078efcff */
[----:B------:R-:W-:-:S05]  /*1640*/  VIADD R9, R9, 0xefefeff0 ;  /* 0xefefeff009097836 */ /* 0x000fca0000000000 */
[----:B------:R-:W-:Y:S01]  /*1650*/  LOP3.LUT R9, R9, 0x80808080, RZ, 0x3c, !PT ;  /* 0x8080808009097812 */ /* 0x000fe200078e3cff */
[----:B------:R-:W-:-:S03]  /*1660*/  IMAD.IADD R14, R0, 0x1, -R11 ;  /* 0x00000001000e7824 */ /* 0x000fc600078e0a0b */
[C---:B------:R-:W-:Y:S02]  /*1670*/  LOP3.LUT R13, R8.reuse, 0x10101010, R9, 0x18, !PT ;  /* 0x10101010080d7812 */ /* 0x040fe400078e1809 */
[----:B------:R-:W-:Y:S02]  /*1680*/  PRMT R25, R8, 0xba98, RZ ;  /* 0x0000ba9808197816 */ /* 0x000fe400000000ff */
[----:B------:R-:W-:Y:S02]  /*1690*/  PRMT R8, R13, 0xba98, RZ ;  /* 0x0000ba980d087816 */ /* 0x000fe400000000ff */
[----:B------:R-:W-:Y:S02]  /*16a0*/  IADD3 R11, P0, R14, UR7, RZ ;  /* 0x000000070e0b7c10 */ /* 0x000fe4000ff1e0ff */
[----:B------:R-:W-:Y:S02]  /*16b0*/  LOP3.LUT R25, R8, 0x7f7f7f7f, R25, 0x60, !PT ;  /* 0x7f7f7f7f08197812 */ /* 0x000fe400078e6019 */
[----:B------:R-:W-:-:S02]  /*16c0*/  LEA.HI.X.SX32 R14, R14, UR6, 0x1, P0 ;  /* 0x000000060e0e7c11 */ /* 0x000fc400080f0eff */
[----:B------:R-:W-:Y:S02]  /*16d0*/  LOP3.LUT R25, R25, R9, R8, 0xf4, !PT ;  /* 0x0000000919197212 */ /* 0x000fe400078ef408 */
[----:B------:R-:W-:-:S04]  /*16e0*/  IADD3 R9, P0, R29, R11, RZ ;  /* 0x0000000b1d097210 */ /* 0x000fc80007f1e0ff */
[----:B------:R-:W-:-:S05]  /*16f0*/  LEA.HI.X.SX32 R8, R29, R14, 0x1, P0 ;  /* 0x0000000e1d087211 */ /* 0x000fca00000f0eff */
[----:B------:R-:W-:Y:S02]  /*1700*/  IMAD R13, R8, 0x16, RZ ;  /* 0x00000016080d7824 */ /* 0x000fe400078e02ff */
[----:B------:R-:W-:-:S04]  /*1710*/  IMAD.WIDE.U32 R8, R9, 0x16, R52 ;  /* 0x0000001609087825 */ /* 0x000fc800078e0034 */
[----:B------:R-:W-:Y:S02]  /*1720*/  IMAD.IADD R9, R9, 0x1, R13 ;  /* 0x0000000109097824 */ /* 0x000fe400078e020d */
[----:B------:R-:W-:Y:S01]  /*1730*/  IMAD.SHL.U32 R13, R22, 0x10, RZ ;  /* 0x00000010160d7824 */ /* 0x000fe200078e00ff */
[----:B0-----:R-:W-:Y:S02]  /*1740*/  IADD3 R17, P0, R35, R10, RZ ;  /* 0x0000000a23117210 */ /* 0x001fe40007f1e0ff */
[----:B------:R0:W2:Y:S02]  /*1750*/  LDG.E.U16.CONSTANT R18, desc[UR14][R8.64] ;  /* 0x0000000e08127981 */ /* 0x0000a4000c1e9500 */
[----:B------:R-:W-:-:S04]  /*1760*/  LOP3.LUT R13, R13, 0x10, RZ, 0xc0, !PT ;  /* 0x000000100d0d7812 */ /* 0x000fc800078ec0ff */
[----:B------:R-:W-:Y:S01]  /*1770*/  LOP3.LUT R13, R13, 0xf0f0f0f, R12, 0xf8, !PT ;  /* 0x0f0f0f0f0d0d7812 */ /* 0x000fe200078ef80c */
[----:B------:R-:W-:Y:S01]  /*1780*/  IMAD.SHL.U32 R12, R22, 0x800, RZ ;  /* 0x00000800160c7824 */ /* 0x000fe200078e00ff */
[----:B------:R-:W-:-:S04]  /*1790*/  LEA.HI.X.SX32 R16, R35, R20, 0x1, P0 ;  /* 0x0000001423107211 */ /* 0x000fc800000f0eff */
[----:B------:R-:W-:Y:S01]  /*17a0*/  LOP3.LUT R12, R13, 0x1000, R12, 0xf8, !PT ;  /* 0x000010000d0c7812 */ /* 0x000fe200078ef80c */
[----:B------:R-:W-:-:S05]  /*17b0*/  IMAD.SHL.U32 R13, R22, 0x40000, RZ ;  /* 0x00040000160d7824 */ /* 0x000fca00078e00ff */
[----:B------:R-:W-:Y:S01]  /*17c0*/  LOP3.LUT R12, R12, 0x100000, R13, 0xf8, !PT ;  /* 0x001000000c0c7812 */ /* 0x000fe200078ef80d */
[----:B------:R-:W-:Y:S02]  /*17d0*/  IMAD R13, R16, 0x16, RZ ;  /* 0x00000016100d7824 */ /* 0x000fe400078e02ff */
[----:B------:R-:W-:-:S04]  /*17e0*/  IMAD.WIDE.U32 R16, R17, 0x16, R52 ;  /* 0x0000001611107825 */ /* 0x000fc800078e0034 */
[----:B------:R-:W-:Y:S01]  /*17f0*/  IMAD.IADD R17, R17, 0x1, R13 ;  /* 0x0000000111117824 */ /* 0x000fe200078e020d */
[----:B------:R-:W-:Y:S01]  /*1800*/  IADD3 R13, P0, R33, R10, RZ ;  /* 0x0000000a210d7210 */ /* 0x000fe20007f1e0ff */
[----:B-1----:R-:W-:-:S03]  /*1810*/  IMAD.SHL.U32 R15, R22, 0x2000000, RZ ;  /* 0x02000000160f7824 */ /* 0x002fc600078e00ff */
[----:B0-----:R-:W-:Y:S01]  /*1820*/  LEA.HI.X.SX32 R8, R33, R20, 0x1, P0 ;  /* 0x0000001421087211 */ /* 0x001fe200000f0eff */
[----:B------:R-:W3:Y:S01]  /*1830*/  LDG.E.U16.CONSTANT R57, desc[UR14][R16.64+0x4] ;  /* 0x0000040e10397981 */ /* 0x000ee2000c1e9500 */
[C---:B------:R-:W-:Y:S02]  /*1840*/  IADD3 R55, P0, R31.reuse, R10, RZ ;  /* 0x0000000a1f377210 */ /* 0x040fe40007f1e0ff */
[----:B------:R-:W-:Y:S02]  /*1850*/  LOP3.LUT R15, R12, 0x10000000, R15, 0xf8, !PT ;  /* 0x100000000c0f7812 */ /* 0x000fe400078ef80f */
[----:B------:R-:W-:-:S05]  /*1860*/  LEA.HI.X.SX32 R20, R31, R20, 0x1, P0 ;  /* 0x000000141f147211 */ /* 0x000fca00000f0eff */
[----:B----4-:R-:W-:Y:S01]  /*1870*/  IMAD R51, R20, 0x16, RZ ;  /* 0x0000001614337824 */ /* 0x010fe200078e02ff */
[----:B------:R-:W-:Y:S01]  /*1880*/  LOP3.LUT R20, R15, 0x80808080, RZ, 0xfc, !PT ;  /* 0x808080800f147812 */ /* 0x000fe200078efcff */
[----:B------:R-:W-:-:S04]  /*1890*/  IMAD R9, R8, 0x16, RZ ;  /* 0x0000001608097824 */ /* 0x000fc800078e02ff */
[----:B------:R-:W-:Y:S02]  /*18a0*/  VIADD R20, R20, 0xefefeff0 ;  /* 0xefefeff014147836 */ /* 0x000fe40000000000 */
[----:B------:R-:W-:-:S03]  /*18b0*/  IMAD.WIDE.U32 R12, R13, 0x16, R52 ;  /* 0x000000160d0c7825 */ /* 0x000fc600078e0034 */
[----:B------:R-:W-:Y:S01]  /*18c0*/  LOP3.LUT R20, R20, 0x80808080, RZ, 0x3c, !PT ;  /* 0x8080808014147812 */ /* 0x000fe200078e3cff */
[----:B------:R-:W-:Y:S01]  /*18d0*/  IMAD.IADD R13, R13, 0x1, R9 ;  /* 0x000000010d0d7824 */ /* 0x000fe200078e0209 */
[C---:B------:R-:W-:Y:S01]  /*18e0*/  IADD3 R9, P1, R6.reuse, R11, RZ ;  /* 0x0000000b06097210 */ /* 0x040fe20007f3e0ff */
[----:B------:R-:W-:Y:S01]  /*18f0*/  IMAD.WIDE.U32 R10, R55, 0x16, R52 ;  /* 0x00000016370a7825 */ /* 0x000fe200078e0034 */
[----:B------:R-:W-:Y:S02]  /*1900*/  LOP3.LUT R22, R15, 0x10101010, R20, 0x18, !PT ;  /* 0x101010100f167812 */ /* 0x000fe400078e1814 */
[----:B------:R-:W-:Y:S01]  /*1910*/  LEA.HI.X.SX32 R14, R6, R14, 0x1, P1 ;  /* 0x0000000e060e7211 */ /* 0x000fe200008f0eff */
[----:B------:R-:W-:Y:S01]  /*1920*/  IMAD.IADD R11, R11, 0x1, R51 ;  /* 0x000000010b0b7824 */ /* 0x000fe200078e0233 */
[----:B------:R-:W-:Y:S02]  /*1930*/  PRMT R51, R22, 0xba98, RZ ;  /* 0x0000ba9816337816 */ /* 0x000fe400000000ff */
[----:B------:R-:W3:Y:S01]  /*1940*/  LDG.E.U16.CONSTANT R22, desc[UR14][R16.64+0x2] ;  /* 0x0000020e10167981 */ /* 0x000ee2000c1e9500 */
[----:B------:R-:W-:Y:S01]  /*1950*/  PRMT R24, R15, 0xba98, RZ ;  /* 0x0000ba980f187816 */ /* 0x000fe200000000ff */
[----:B------:R-:W-:-:S02]  /*1960*/  IMAD.WIDE.U32 R8, R9, 0x16, R52 ;  /* 0x0000001609087825 */ /* 0x000fc400078e0034 */
[----:B------:R-:W4:Y:S02]  /*1970*/  LDG.E.U16.CONSTANT R54, desc[UR14][R10.64+0x2] ;  /* 0x0000020e0a367981 */ /* 0x000f24000c1e9500 */
[----:B------:R-:W-:Y:S01]  /*1980*/  IMAD R15, R14, 0x16, RZ ;  /* 0x000000160e0f7824 */ /* 0x000fe200078e02ff */
[----:B------:R-:W-:Y:S01]  /*1990*/  LOP3.LUT R24, R51, 0x7f7f7f7f, R24, 0x60, !PT ;  /* 0x7f7f7f7f33187812 */ /* 0x000fe200078e6018 */
[----:B------:R-:W4:Y:S02]  /*19a0*/  LDG.E.U16.CONSTANT R61, desc[UR14][R10.64+0x4] ;  /* 0x0000040e0a3d7981 */ /* 0x000f24000c1e9500 */
[----:B------:R-:W-:Y:S02]  /*19b0*/  IMAD.IADD R9, R9, 0x1, R15 ;  /* 0x0000000109097824 */ /* 0x000fe400078e020f */
[----:B------:R-:W-:Y:S01]  /*19c0*/  IMAD.WIDE R14, R48, 0x4, R16 ;  /* 0x00000004300e7825 */ /* 0x000fe200078e0210 */
[----:B------:R-:W-:-:S04]  /*19d0*/  LOP3.LUT R51, R24, R20, R51, 0xf4, !PT ;  /* 0x0000001418337212 */ /* 0x000fc800078ef433 */
[----:B------:R-:W2:Y:S04]  /*19e0*/  LDG.E.U16.CONSTANT R20, desc[UR14][R14.64+0x6] ;  /* 0x0000060e0e147981 */ /* 0x000ea8000c1e9500 */
[----:B------:R-:W2:Y:S01]  /*19f0*/  LDG.E.U16.CONSTANT R55, desc[UR14][R14.64+0x8] ;  /* 0x0000080e0e377981 */ /* 0x000ea2000c1e9500 */
[----:B---3--:R-:W-:-:S04]  /*1a00*/  PRMT R22, R22, 0x5410, R57 ;  /* 0x0000541016167816 */ /* 0x008fc80000000039 */
[----:B------:R-:W-:-:S05]  /*1a10*/  SHF.R.S32.HI R22, RZ, R45, R22 ;  /* 0x0000002dff167219 */ /* 0x000fca0000011416 */
[----:B------:R-:W-:-:S05]  /*1a20*/  IMAD.SHL.U32 R24, R22, 0x10, RZ ;  /* 0x0000001016187824 */ /* 0x000fca00078e00ff */
[----:B------:R-:W-:Y:S01]  /*1a30*/  LOP3.LUT R57, R24, 0x10, RZ, 0xc0, !PT ;  /* 0x0000001018397812 */ /* 0x000fe200078ec0ff */
[----:B------:R-:W-:Y:S01]  /*1a40*/  IMAD.SHL.U32 R24, R22, 0x800, RZ ;  /* 0x0000080016187824 */ /* 0x000fe200078e00ff */
[----:B--2---:R-:W-:Y:S01]  /*1a50*/  PRMT R20, R20, 0x5410, R55 ;  /* 0x0000541014147816 */ /* 0x004fe20000000037 */
[----:B------:R-:W-:-:S03]  /*1a60*/  IMAD.SHL.U32 R15, R22, 0x40000, RZ ;  /* 0x00040000160f7824 */ /* 0x000fc600078e00ff */
[----:B------:R-:W-:Y:S01]  /*1a70*/  LOP3.LUT R57, R57, 0xf0f0f0f, R20, 0xf8, !PT ;  /* 0x0f0f0f0f39397812 */ /* 0x000fe200078ef814 */
[----:B------:R-:W-:-:S03]  /*1a80*/  IMAD.SHL.U32 R14, R22, 0x2000000, RZ ;  /* 0x02000000160e7824 */ /* 0x000fc600078e00ff */
[----:B------:R-:W-:Y:S02]  /*1a90*/  LOP3.LUT R24, R57, 0x1000, R24, 0xf8, !PT ;  /* 0x0000100039187812 */ /* 0x000fe400078ef818 */
[----:B------:R-:W-:Y:S01]  /*1aa0*/  SHF.R.U32.HI R20, RZ, 0x4, R20 ;  /* 0x00000004ff147819 */ /* 0x000fe20000011614 */
[----:B------:R-:W2:Y:S01]  /*1ab0*/  LDG.E.U16.CONSTANT R57, desc[UR14][R12.64+0x4] ;  /* 0x0000040e0c397981 */ /* 0x000ea2000c1e9500 */
[----:B------:R-:W-:-:S03]  /*1ac0*/  LOP3.LUT R15, R24, 0x100000, R15, 0xf8, !PT ;  /* 0x00100000180f7812 */ /* 0x000fc600078ef80f */
[----:B------:R-:W2:Y:S01]  /*1ad0*/  LDG.E.U16.CONSTANT R24, desc[UR14][R12.64+0x2] ;  /* 0x0000020e0c187981 */ /* 0x000ea2000c1e9500 */
[----:B------:R-:W-:-:S04]  /*1ae0*/  LOP3.LUT R14, R15, 0x10000000, R14, 0xf8, !PT ;  /* 0x100000000f0e7812 */ /* 0x000fc800078ef80e */
[----:B------:R-:W-:-:S05]  /*1af0*/  LOP3.LUT R15, R14, 0x80808080, RZ, 0xfc, !PT ;  /* 0x808080800e0f7812 */ /* 0x000fca00078efcff */
[----:B------:R-:W-:-:S05]  /*1b00*/  VIADD R15, R15, 0xefefeff0 ;  /* 0xefefeff00f0f7836 */ /* 0x000fca0000000000 */
[----:B------:R-:W-:-:S04]  /*1b10*/  LOP3.LUT R15, R15, 0x80808080, RZ, 0x3c, !PT ;  /* 0x808080800f0f7812 */ /* 0x000fc800078e3cff */
[C---:B------:R-:W-:Y:S02]  /*1b20*/  LOP3.LUT R16, R14.reuse, 0x10101010, R15, 0x18, !PT ;  /* 0x101010100e107812 */ /* 0x040fe400078e180f */
[----:B------:R-:W-:Y:S02]  /*1b30*/  PRMT R17, R14, 0xba98, RZ ;  /* 0x0000ba980e117816 */ /* 0x000fe400000000ff */
[----:B------:R-:W-:Y:S02]  /*1b40*/  PRMT R16, R16, 0xba98, RZ ;  /* 0x0000ba9810107816 */ /* 0x000fe400000000ff */
[----:B------:R-:W-:Y:S02]  /*1b50*/  SHF.R.U32.HI R14, RZ, 0xc, R22 ;  /* 0x0000000cff0e7819 */ /* 0x000fe40000011616 */
[----:B------:R-:W-:-:S04]  /*1b60*/  LOP3.LUT R17, R16, 0x7f7f7f7f, R17, 0x60, !PT ;  /* 0x7f7f7f7f10117812 */ /* 0x000fc800078e6011 */
[----:B------:R-:W-:Y:S02]  /*1b70*/  LOP3.LUT R17, R17, R15, R16, 0xf4, !PT ;  /* 0x0000000f11117212 */ /* 0x000fe400078ef410 */
[----:B------:R-:W-:Y:S01]  /*1b80*/  LOP3.LUT R15, R14, 0x10, RZ, 0xc0, !PT ;  /* 0x000000100e0f7812 */ /* 0x000fe200078ec0ff */
[----:B------:R0:W3:Y:S01]  /*1b90*/  LDG.E.U16.CONSTANT R16, desc[UR14][R8.64] ;  /* 0x0000000e08107981 */ /* 0x0000e2000c1e9500 */
[----:B------:R-:W-:Y:S02]  /*1ba0*/  SHF.R.U32.HI R14, RZ, 0x5, R22 ;  /* 0x00000005ff0e7819 */ /* 0x000fe40000011616 */
[----:B------:R-:W-:-:S04]  /*1bb0*/  LOP3.LUT R15, R15, 0xf0f0f0f, R20, 0xf8, !PT ;  /* 0x0f0f0f0f0f0f7812 */ /* 0x000fc800078ef814 */
[----:B------:R-:W-:Y:S01]  /*1bc0*/  LOP3.LUT R14, R15, 0x1000, R14, 0xf8, !PT ;  /* 0x000010000f0e7812 */ /* 0x000fe200078ef80e */
[----:B------:R-:W-:-:S05]  /*1bd0*/  IMAD.SHL.U32 R15, R22, 0x4, RZ ;  /* 0x00000004160f7824 */ /* 0x000fca00078e00ff */
[----:B------:R-:W-:Y:S01]  /*1be0*/  LOP3.LUT R26, R14, 0x100000, R15, 0xf8, !PT ;  /* 0x001000000e1a7812 */ /* 0x000fe200078ef80f */
[----:B------:R-:W-:-:S05]  /*1bf0*/  IMAD.WIDE R14, R48, 0x4, R12 ;  /* 0x00000004300e7825 */ /* 0x000fca00078e020c */
[----:B------:R-:W3:Y:S04]  /*1c00*/  LDG.E.U16.CONSTANT R20, desc[UR14][R14.64+0x6] ;  /* 0x0000060e0e147981 */ /* 0x000ee8000c1e9500 */
[----:B------:R-:W3:Y:S01]  /*1c10*/  LDG.E.U16.CONSTANT R55, desc[UR14][R14.64+0x8] ;  /* 0x0000080e0e377981 */ /* 0x000ee2000c1e9500 */
[----:B0-----:R-:W-:-:S05]  /*1c20*/  IMAD.SHL.U32 R9, R22, 0x200, RZ ;  /* 0x0000020016097824 */ /* 0x001fca00078e00ff */
[----:B------:R-:W-:Y:S01]  /*1c30*/  LOP3.LUT R26, R26, 0x10000000, R9, 0xf8, !PT ;  /* 0x100000001a1a7812 */ /* 0x000fe200078ef809 */
[----:B------:R-:W-:-:S05]  /*1c40*/  IMAD.WIDE R8, R48, 0x4, R10 ;  /* 0x0000000430087825 */ /* 0x000fca00078e020a */
[----:B------:R-:W3:Y:S04]  /*1c50*/  LDG.E.U16.CONSTANT R22, desc[UR14][R8.64+0x6] ;  /* 0x0000060e08167981 */ /* 0x000ee8000c1e9500 */
[----:B------:R0:W3:Y:S01]  /*1c60*/  LDG.E.U16.CONSTANT R59, desc[UR14][R8.64+0x8] ;  /* 0x0000080e083b7981 */ /* 0x0000e2000c1e9500 */
[----:B------:R-:W-:-:S05]  /*1c70*/  LOP3.LUT R12, R26, 0x80808080, RZ, 0xfc, !PT ;  /* 0x808080801a0c7812 */ /* 0x000fca00078efcff */
[----:B------:R-:W-:-:S05]  /*1c80*/  VIADD R12, R12, 0xefefeff0 ;  /* 0xefefeff00c0c7836 */ /* 0x000fca0000000000 */
[----:B------:R-:W-:-:S04]  /*1c90*/  LOP3.LUT R13, R12, 0x80808080, RZ, 0x3c, !PT ;  /* 0x808080800c0d7812 */ /* 0x000fc800078e3cff */
[C---:B------:R-:W-:Y:S02]  /*1ca0*/  LOP3.LUT R12, R26.reuse, 0x10101010, R13, 0x18, !PT ;  /* 0x101010101a0c7812 */ /* 0x040fe400078e180d */
[----:B0-----:R-:W-:Y:S02]  /*1cb0*/  PRMT R9, R26, 0xba98, RZ ;  /* 0x0000ba981a097816 */ /* 0x001fe400000000ff */
[----:B------:R-:W-:-:S04]  /*1cc0*/  PRMT R12, R12, 0xba98, RZ ;  /* 0x0000ba980c0c7816 */ /* 0x000fc800000000ff */
[----:B------:R-:W-:-:S04]  /*1cd0*/  LOP3.LUT R9, R12, 0x7f7f7f7f, R9, 0x60, !PT ;  /* 0x7f7f7f7f0c097812 */ /* 0x000fc800078e6009 */
[----:B------:R-:W-:Y:S02]  /*1ce0*/  LOP3.LUT R13, R9, R13, R12, 0xf4, !PT ;  /* 0x0000000d090d7212 */ /* 0x000fe400078ef40c */
[----:B----4-:R-:W-:Y:S01]  /*1cf0*/  PRMT R54, R54, 0x5410, R61 ;  /* 0x0000541036367816 */ /* 0x010fe2000000003d */
[----:B------:R-:W-:Y:S04]  /*1d00*/  STS [R40], R21 ;  /* 0x0000001528007388 */ /* 0x000fe80000000800 */
[----:B------:R-:W-:Y:S04]  /*1d10*/  STS [R40+0x4], R23 ;  /* 0x0000041728007388 */ /* 0x000fe80000000800 */
[----:B------:R-:W-:Y:S04]  /*1d20*/  STS [R38], R19 ;  /* 0x0000001326007388 */ /* 0x000fe80000000800 */
[----:B------:R-:W-:Y:S04]  /*1d30*/  STS [R38+0x4], R27 ;  /* 0x0000041b26007388 */ /* 0x000fe80000000800 */
[----:B------:R-:W-:Y:S04]  /*1d40*/  STS [R36+0x4], R25 ;  /* 0x0000041924007388 */ /* 0x000fe80000000800 */
[----:B------:R-:W-:Y:S04]  /*1d50*/  STS [R36], R51 ;  /* 0x0000003324007388 */ /* 0x000fe80000000800 */
[----:B------:R-:W-:Y:S04]  /*1d60*/  STS [R34], R17 ;  /* 0x0000001122007388 */ /* 0x000fe80000000800 */
[----:B------:R0:W-:Y:S01]  /*1d70*/  STS [R34+0x4], R13 ;  /* 0x0000040d22007388 */ /* 0x0001e20000000800 */
[----:B------:R-:W-:Y:S01]  /*1d80*/  HADD2.F32 R18, -RZ, R18.H0_H0 ;  /* 0x20000012ff127230 */ /* 0x000fe20000004100 */
[----:B------:R-:W-:-:S04]  /*1d90*/  USHF.L.U32 UR6, UR4, 0x5, URZ ;  /* 0x0000000504067899 */ /* 0x000fc8000800063f */
[----:B------:R-:W-:-:S06]  /*1da0*/  UISETP.GE.AND UP0, UPT, UR6, UR9, UPT ;  /* 0x000000090600728c */ /* 0x000fcc000bf06270 */
[----:B------:R-:W-:Y:S02]  /*1db0*/  PLOP3.LUT P0, PT, PT, PT, UP0, 0x80, 0x0 ;  /* 0x000000000000781c */ /* 0x000fe40003f0f008 */
[----:B--2---:R-:W-:-:S04]  /*1dc0*/  PRMT R8, R24, 0x5410, R57 ;  /* 0x0000541018087816 */ /* 0x004fc80000000039 */
[----:B------:R-:W-:-:S05]  /*1dd0*/  SHF.R.S32.HI R8, RZ, R45, R8 ;  /* 0x0000002dff087219 */ /* 0x000fca0000011408 */
[----:B------:R-:W-:Y:S01]  /*1de0*/  IMAD.SHL.U32 R10, R8, 0x10, RZ ;  /* 0x00000010080a7824 */ /* 0x000fe200078e00ff */
[----:B------:R-:W-:-:S04]  /*1df0*/  SHF.R.U32.HI R11, RZ, 0xc, R8 ;  /* 0x0000000cff0b7819 */ /* 0x000fc80000011608 */
[----:B------:R-:W-:Y:S01]  /*1e00*/  LOP3.LUT R9, R10, 0x10, RZ, 0xc0, !PT ;  /* 0x000000100a097812 */ /* 0x000fe200078ec0ff */
[C---:B------:R-:W-:Y:S01]  /*1e10*/  IMAD.SHL.U32 R10, R8.reuse, 0x800, RZ ;  /* 0x00000800080a7824 */ /* 0x040fe200078e00ff */
[----:B------:R-:W-:Y:S01]  /*1e20*/  LOP3.LUT R15, R11, 0x10, RZ, 0xc0, !PT ;  /* 0x000000100b0f7812 */ /* 0x000fe200078ec0ff */
[----:B------:R-:W-:Y:S01]  /*1e30*/  IMAD.SHL.U32 R11, R8, 0x40000, RZ ;  /* 0x00040000080b7824 */ /* 0x000fe200078e00ff */
[----:B------:R-:W-:Y:S02]  /*1e40*/  SHF.R.U32.HI R12, RZ, 0x5, R8 ;  /* 0x00000005ff0c7819 */ /* 0x000fe40000011608 */
[----:B---3--:R-:W-:-:S04]  /*1e50*/  PRMT R20, R20, 0x5410, R55 ;  /* 0x0000541014147816 */ /* 0x008fc80000000037 */
[----:B------:R-:W-:-:S04]  /*1e60*/  LOP3.LUT R9, R9, 0xf0f0f0f, R20, 0xf8, !PT ;  /* 0x0f0f0f0f09097812 */ /* 0x000fc800078ef814 */
[----:B------:R-:W-:Y:S02]  /*1e70*/  LOP3.LUT R10, R9, 0x1000, R10, 0xf8, !PT ;  /* 0x00001000090a7812 */ /* 0x000fe400078ef80a */
[----:B------:R-:W-:Y:S02]  /*1e80*/  SHF.R.S32.HI R9, RZ, R45, R54 ;  /* 0x0000002dff097219 */ /* 0x000fe40000011436 */
[----:B------:R-:W-:Y:S01]  /*1e90*/  LOP3.LUT R10, R10, 0x100000, R11, 0xf8, !PT ;  /* 0x001000000a0a7812 */ /* 0x000fe200078ef80b */
[----:B------:R-:W-:Y:S02]  /*1ea0*/  IMAD.SHL.U32 R11, R8, 0x2000000, RZ ;  /* 0x02000000080b7824 */ /* 0x000fe400078e00ff */
[----:B------:R-:W-:Y:S01]  /*1eb0*/  IMAD.SHL.U32 R14, R9, 0x10, RZ ;  /* 0x00000010090e7824 */ /* 0x000fe200078e00ff */
[----:B------:R-:W-:Y:S02]  /*1ec0*/  SHF.R.U32.HI R20, RZ, 0x4, R20 ;  /* 0x00000004ff147819 */ /* 0x000fe40000011614 */
[----:B------:R-:W-:-:S02]  /*1ed0*/  LOP3.LUT R10, R10, 0x10000000, R11, 0xf8, !PT ;  /* 0x100000000a0a7812 */ /* 0x000fc400078ef80b */
[----:B------:R-:W-:Y:S02]  /*1ee0*/  LOP3.LUT R11, R14, 0x10, RZ, 0xc0, !PT ;  /* 0x000000100e0b7812 */ /* 0x000fe400078ec0ff */
[----:B------:R-:W-:Y:S02]  /*1ef0*/  PRMT R22, R22, 0x5410, R59 ;  /* 0x0000541016167816 */ /* 0x000fe4000000003b */
[----:B------:R-:W-:Y:S02]  /*1f00*/  LOP3.LUT R15, R15, 0xf0f0f0f, R20, 0xf8, !PT ;  /* 0x0f0f0f0f0f0f7812 */ /* 0x000fe400078ef814 */
[----:B------:R-:W-:Y:S02]  /*1f10*/  LOP3.LUT R14, R11, 0xf0f0f0f, R22, 0xf8, !PT ;  /* 0x0f0f0f0f0b0e7812 */ /* 0x000fe400078ef816 */
[----:B------:R-:W-:Y:S01]  /*1f20*/  LOP3.LUT R11, R10, 0x80808080, RZ, 0xfc, !PT ;  /* 0x808080800a0b7812 */ /* 0x000fe200078efcff */
[----:B0-----:R-:W-:Y:S01]  /*1f30*/  IMAD.SHL.U32 R13, R9, 0x800, RZ ;  /* 0x00000800090d7824 */ /* 0x001fe200078e00ff */
[----:B------:R-:W-:-:S02]  /*1f40*/  SHF.R.U32.HI R17, RZ, 0xc, R9 ;  /* 0x0000000cff117819 */ /* 0x000fc40000011609 */
[----:B------:R-:W-:Y:S01]  /*1f50*/  LOP3.LUT R12, R15, 0x1000, R12, 0xf8, !PT ;  /* 0x000010000f0c7812 */ /* 0x000fe200078ef80c */
[----:B------:R-:W-:Y:S01]  /*1f60*/  IMAD.SHL.U32 R15, R8, 0x4, RZ ;  /* 0x00000004080f7824 */ /* 0x000fe200078e00ff */
[----:B------:R-:W-:Y:S01]  /*1f70*/  SHF.R.U32.HI R22, RZ, 0x4, R22 ;  /* 0x00000004ff167819 */ /* 0x000fe20000011616 */
[----:B------:R-:W-:Y:S01]  /*1f80*/  VIADD R11, R11, 0xefefeff0 ;  /* 0xefefeff00b0b7836 */ /* 0x000fe20000000000 */
[----:B------:R-:W-:Y:S02]  /*1f90*/  LOP3.LUT R17, R17, 0x10, RZ, 0xc0, !PT ;  /* 0x0000001011117812 */ /* 0x000fe400078ec0ff */
[----:B------:R-:W-:Y:S01]  /*1fa0*/  LOP3.LUT R14, R14, 0x1000, R13, 0xf8, !PT ;  /* 0x000010000e0e7812 */ /* 0x000fe200078ef80d */
[----:B------:R-:W-:Y:S01]  /*1fb0*/  IMAD.SHL.U32 R13, R8, 0x200, RZ ;  /* 0x00000200080d7824 */ /* 0x000fe200078e00ff */
[----:B------:R-:W-:Y:S02]  /*1fc0*/  LOP3.LUT R12, R12, 0x100000, R15, 0xf8, !PT ;  /* 0x001000000c0c7812 */ /* 0x000fe400078ef80f */
[----:B------:R-:W-:-:S02]  /*1fd0*/  LOP3.LUT R17, R17, 0xf0f0f0f, R22, 0xf8, !PT ;  /* 0x0f0f0f0f11117812 */ /* 0x000fc400078ef816 */
[----:B------:R-:W-:Y:S02]  /*1fe0*/  SHF.R.U32.HI R20, RZ, 0x5, R9 ;  /* 0x00000005ff147819 */ /* 0x000fe40000011609 */
[----:B------:R-:W-:Y:S01]  /*1ff0*/  LOP3.LUT R11, R11, 0x80808080, RZ, 0x3c, !PT ;  /* 0x808080800b0b7812 */ /* 0x000fe200078e3cff */
[----:B------:R-:W-:Y:S01]  /*2000*/  IMAD.SHL.U32 R15, R9, 0x40000, RZ ;  /* 0x00040000090f7824 */ /* 0x000fe200078e00ff */
[----:B------:R-:W-:Y:S02]  /*2010*/  LOP3.LUT R8, R12, 0x10000000, R13, 0xf8, !PT ;  /* 0x100000000c087812 */ /* 0x000fe400078ef80d */
[----:B------:R-:W-:Y:S01]  /*2020*/  LOP3.LUT R17, R17, 0x1000, R20, 0xf8, !PT ;  /* 0x0000100011117812 */ /* 0x000fe200078ef814 */
[----:B------:R-:W-:Y:S01]  /*2030*/  IMAD.SHL.U32 R20, R9, 0x4, RZ ;  /* 0x0000000409147824 */ /* 0x000fe200078e00ff */
[----:B------:R-:W-:Y:S02]  /*2040*/  LOP3.LUT R12, R10, 0x10101010, R11, 0x18, !PT ;  /* 0x101010100a0c7812 */ /* 0x000fe400078e180b */
[----:B------:R-:W-:-:S02]  /*2050*/  LOP3.LUT R15, R14, 0x100000, R15, 0xf8, !PT ;  /* 0x001000000e0f7812 */ /* 0x000fc400078ef80f */
[----:B------:R-:W-:Y:S02]  /*2060*/  PRMT R14, R12, 0xba98, RZ ;  /* 0x0000ba980c0e7816 */ /* 0x000fe400000000ff */
[----:B------:R-:W-:Y:S01]  /*2070*/  PRMT R13, R10, 0xba98, RZ ;  /* 0x0000ba980a0d7816 */ /* 0x000fe200000000ff */
[----:B------:R-:W-:Y:S01]  /*2080*/  IMAD.SHL.U32 R10, R9, 0x2000000, RZ ;  /* 0x02000000090a7824 */ /* 0x000fe200078e00ff */
[----:B------:R-:W-:Y:S01]  /*2090*/  LOP3.LUT R12, R17, 0x100000, R20, 0xf8, !PT ;  /* 0x00100000110c7812 */ /* 0x000fe200078ef814 */
[----:B------:R-:W-:Y:S01]  /*20a0*/  IMAD.SHL.U32 R17, R9, 0x200, RZ ;  /* 0x0000020009117824 */ /* 0x000fe200078e00ff */
[----:B------:R-:W-:Y:S02]  /*20b0*/  LOP3.LUT R9, R14, 0x7f7f7f7f, R13, 0x60, !PT ;  /* 0x7f7f7f7f0e097812 */ /* 0x000fe400078e600d */
[----:B------:R-:W-:Y:S02]  /*20c0*/  LOP3.LUT R10, R15, 0x10000000, R10, 0xf8, !PT ;  /* 0x100000000f0a7812 */ /* 0x000fe400078ef80a */
[----:B------:R-:W-:-:S02]  /*20d0*/  LOP3.LUT R12, R12, 0x10000000, R17, 0xf8, !PT ;  /* 0x100000000c0c7812 */ /* 0x000fc400078ef811 */
[----:B------:R-:W-:Y:S02]  /*20e0*/  LOP3.LUT R13, R8, 0x80808080, RZ, 0xfc, !PT ;  /* 0x80808080080d7812 */ /* 0x000fe400078efcff */
[----:B------:R-:W-:Y:S02]  /*20f0*/  LOP3.LUT R9, R9, R11, R14, 0xf4, !PT ;  /* 0x0000000b09097212 */ /* 0x000fe400078ef40e */
[----:B------:R-:W-:Y:S02]  /*2100*/  LOP3.LUT R14, R10, 0x80808080, RZ, 0xfc, !PT ;  /* 0x808080800a0e7812 */ /* 0x000fe400078efcff */
[----:B------:R-:W-:Y:S01]  /*2110*/  LOP3.LUT R15, R12, 0x80808080, RZ, 0xfc, !PT ;  /* 0x808080800c0f7812 */ /* 0x000fe200078efcff */
[----:B------:R-:W-:Y:S02]  /*2120*/  VIADD R11, R13, 0xefefeff0 ;  /* 0xefefeff00d0b7836 */ /* 0x000fe40000000000 */
[----:B------:R-:W-:Y:S02]  /*2130*/  VIADD R13, R14, 0xefefeff0 ;  /* 0xefefeff00e0d7836 */ /* 0x000fe40000000000 */
[----:B------:R-:W-:Y:S01]  /*2140*/  VIADD R15, R15, 0xefefeff0 ;  /* 0xefefeff00f0f7836 */ /* 0x000fe20000000000 */
[----:B------:R-:W-:-:S02]  /*2150*/  LOP3.LUT R11, R11, 0x80808080, RZ, 0x3c, !PT ;  /* 0x808080800b0b7812 */ /* 0x000fc400078e3cff */
[----:B------:R-:W-:Y:S02]  /*2160*/  LOP3.LUT R13, R13, 0x80808080, RZ, 0x3c, !PT ;  /* 0x808080800d0d7812 */ /* 0x000fe400078e3cff */
[----:B------:R-:W-:Y:S02]  /*2170*/  LOP3.LUT R15, R15, 0x80808080, RZ, 0x3c, !PT ;  /* 0x808080800f0f7812 */ /* 0x000fe400078e3cff */
[C---:B------:R-:W-:Y:S02]  /*2180*/  PRMT R17, R8.reuse, 0xba98, RZ ;  /* 0x0000ba9808117816 */ /* 0x040fe400000000ff */
[----:B------:R-:W-:Y:S02]  /*2190*/  LOP3.LUT R8, R8, 0x10101010, R11, 0x18, !PT ;  /* 0x1010101008087812 */ /* 0x000fe400078e180b */
[C---:B------:R-:W-:Y:S02]  /*21a0*/  PRMT R19, R10.reuse, 0xba98, RZ ;  /* 0x0000ba980a137816 */ /* 0x040fe400000000ff */
[----:B------:R-:W-:-:S02]  /*21b0*/  LOP3.LUT R10, R10, 0x10101010, R13, 0x18, !PT ;  /* 0x101010100a0a7812 */ /* 0x000fc400078e180d */
[----:B------:R-:W-:Y:S02]  /*21c0*/  LOP3.LUT R14, R12, 0x10101010, R15, 0x18, !PT ;  /* 0x101010100c0e7812 */ /* 0x000fe400078e180f */
[----:B------:R-:W-:Y:S02]  /*21d0*/  PRMT R8, R8, 0xba98, RZ ;  /* 0x0000ba9808087816 */ /* 0x000fe400000000ff */
[----:B------:R-:W-:Y:S02]  /*21e0*/  PRMT R21, R12, 0xba98, RZ ;  /* 0x0000ba980c157816 */ /* 0x000fe400000000ff */
[----:B------:R-:W-:Y:S02]  /*21f0*/  PRMT R10, R10, 0xba98, RZ ;  /* 0x0000ba980a0a7816 */ /* 0x000fe400000000ff */
[----:B------:R-:W-:Y:S02]  /*2200*/  PRMT R14, R14, 0xba98, RZ ;  /* 0x0000ba980e0e7816 */ /* 0x000fe400000000ff */
[----:B------:R-:W-:-:S02]  /*2210*/  LOP3.LUT R17, R8, 0x7f7f7f7f, R17, 0x60, !PT ;  /* 0x7f7f7f7f08117812 */ /* 0x000fc400078e6011 */
[----:B------:R-:W-:Y:S02]  /*2220*/  LOP3.LUT R19, R10, 0x7f7f7f7f, R19, 0x60, !PT ;  /* 0x7f7f7f7f0a137812 */ /* 0x000fe400078e6013 */
[----:B------:R-:W-:Y:S02]  /*2230*/  LOP3.LUT R21, R14, 0x7f7f7f7f, R21, 0x60, !PT ;  /* 0x7f7f7f7f0e157812 */ /* 0x000fe400078e6015 */
[----:B------:R-:W-:Y:S02]  /*2240*/  LOP3.LUT R17, R17, R11, R8, 0xf4, !PT ;  /* 0x0000000b11117212 */ /* 0x000fe400078ef408 */
[----:B------:R-:W-:Y:S02]  /*2250*/  LOP3.LUT R19, R19, R13, R10, 0xf4, !PT ;  /* 0x0000000d13137212 */ /* 0x000fe400078ef40a */
[----:B------:R-:W-:Y:S01]  /*2260*/  LOP3.LUT R21, R21, R15, R14, 0xf4, !PT ;  /* 0x0000000f15157212 */ /* 0x000fe200078ef40e */
[----:B------:R-:W-:Y:S01]  /*2270*/  HADD2.F32 R11, -RZ, R16.H0_H0 ;  /* 0x20000010ff0b7230 */ /* 0x000fe20000004100 */
[----:B------:R0:W-:Y:S04]  /*2280*/  STS [R32], R9 ;  /* 0x0000000920007388 */ /* 0x0001e80000000800 */
[----:B------:R0:W-:Y:S04]  /*2290*/  STS [R32+0x4], R17 ;  /* 0x0000041120007388 */ /* 0x0001e80000000800 */
[----:B------:R0:W-:Y:S04]  /*22a0*/  STS [R30], R19 ;  /* 0x000000131e007388 */ /* 0x0001e80000000800 */
[----:B------:R0:W-:Y:S04]  /*22b0*/  STS [R30+0x4], R21 ;  /* 0x000004151e007388 */ /* 0x0001e80000000800 */
[----:B------:R0:W-:Y:S04]  /*22c0*/  STS [R7], R18 ;  /* 0x0000001207007388 */ /* 0x0001e80000000800 */
[----:B------:R0:W-:Y:S01]  /*22d0*/  STS [R28], R11 ;  /* 0x0000000b1c007388 */ /* 0x0001e20000000800 */
[----:B------:R-:W-:Y:S05]  /*22e0*/  @P0 BRA `(.L_x_364) ;  /* 0x0000001000080947 */ /* 0x000fea0003800000 */
[----:B------:R-:W0:Y:S08]  /*22f0*/  LDC R12, c[0x0][0x258] ;  /* 0x00009600ff0c7b82 */ /* 0x000e300000000800 */
[----:B------:R-:W1:Y:S01]  /*2300*/  LDC.64 R54, c[0x0][0x218] ;  /* 0x00008600ff367b82 */ /* 0x000e620000000a00 */
[----:B0-----:R-:W-:-:S04]  /*2310*/  IABS R11, R12 ;  /* 0x0000000c000b7213 */ /* 0x001fc80000000000 */
[----:B------:R-:W0:Y:S08]  /*2320*/  I2F.RP R10, R11 ;  /* 0x0000000b000a7306 */ /* 0x000e300000209400 */
[----:B0-----:R-:W0:Y:S02]  /*2330*/  MUFU.RCP R10, R10 ;  /* 0x0000000a000a7308 */ /* 0x001e240000001000 */
[----:B0-----:R-:W-:-:S06]  /*2340*/  VIADD R8, R10, 0xffffffe ;  /* 0x0ffffffe0a087836 */ /* 0x001fcc0000000000 */
[----:B------:R0:W2:Y:S02]  /*2350*/  F2I.FTZ.U32.TRUNC.NTZ R9, R8 ;  /* 0x0000000800097305 */ /* 0x0000a4000021f000 */
[----:B0-----:R-:W-:Y:S02]  /*2360*/  IMAD.MOV.U32 R8, RZ, RZ, RZ ;  /* 0x000000ffff087224 */ /* 0x001fe400078e00ff */
[----:B--2---:R-:W-:-:S04]  /*2370*/  IMAD.MOV R14, RZ, RZ, -R9 ;  /* 0x000000ffff0e7224 */ /* 0x004fc800078e0a09 */
[----:B------:R-:W-:Y:S01]  /*2380*/  IMAD R13, R14, R11, RZ ;  /* 0x0000000b0e0d7224 */ /* 0x000fe200078e02ff */
[----:B-----5:R-:W-:-:S03]  /*2390*/  IABS R14, R49 ;  /* 0x00000031000e7213 */ /* 0x020fc60000000000 */
[----:B------:R-:W-:Y:S01]  /*23a0*/  IMAD.HI.U32 R9, R9, R13, R8 ;  /* 0x0000000d09097227 */ /* 0x000fe200078e0008 */
[----:B------:R-:W-:Y:S02]  /*23b0*/  LOP3.LUT R8, R49, R12, RZ, 0x3c, !PT ;  /* 0x0000000c31087212 */ /* 0x000fe400078e3cff */
[----:B------:R-:W-:Y:S02]  /*23c0*/  LEA.HI R13, R0, UR4, RZ, 0x1d ;  /* 0x00000004000d7c11 */ /* 0x000fe4000f8fe8ff */
[----:B------:R-:W-:Y:S01]  /*23d0*/  ISETP.GE.AND P2, PT, R8, RZ, PT ;  /* 0x000000ff0800720c */ /* 0x000fe20003f46270 */
[----:B------:R-:W-:-:S04]  /*23e0*/  IMAD.HI.U32 R9, R9, R14, RZ ;  /* 0x0000000e09097227 */ /* 0x000fc800078e00ff */
[----:B------:R-:W-:Y:S02]  /*23f0*/  IMAD.MOV R10, RZ, RZ, -R9 ;  /* 0x000000ffff0a7224 */ /* 0x000fe400078e0a09 */
[----:B------:R-:W-:Y:S02]  /*2400*/  IMAD.SHL.U32 R8, R0, 0x4, RZ ;  /* 0x0000000400087824 */ /* 0x000fe400078e00ff */
        /* <DEDUP_REMOVED lines=8> */
[----:B------:R-:W-:-:S04]  /*2490*/  @P0 VIADD R9, R9, 0x1 ;  /* 0x0000000109090836 */ /* 0x000fc80000000000 */
[----:B------:R-:W-:Y:S01]  /*24a0*/  @!P2 IMAD.MOV R9, RZ, RZ, -R9 ;  /* 0x000000ffff09a224 */ /* 0x000fe200078e0a09 */
[----:B------:R-:W-:-:S04]  /*24b0*/  @!P1 LOP3.LUT R9, RZ, R12, RZ, 0x33, !PT ;  /* 0x0000000cff099212 */ /* 0x000fc800078e33ff */
[C---:B------:R-:W-:Y:S01]  /*24c0*/  ISETP.GE.AND P0, PT, R9.reuse, UR8, PT ;  /* 0x0000000809007c0c */ /* 0x040fe2000bf06270 */
[----:B------:R-:W-:-:S03]  /*24d0*/  IMAD R24, R9, UR11, RZ ;  /* 0x0000000b09187c24 */ /* 0x000fc6000f8e02ff */
[----:B------:R-:W-:Y:S01]  /*24e0*/  ISETP.GE.OR P2, PT, R13, UR11, P0 ;  /* 0x0000000b0d007c0c */ /* 0x000fe20008746670 */
[----:B------:R-:W-:Y:S01]  /*24f0*/  IMAD.IADD R27, R24, 0x1, R11 ;  /* 0x00000001181b7824 */ /* 0x000fe200078e020b */
[----:B------:R-:W-:-:S03]  /*2500*/  ISETP.GE.OR P1, PT, R11, UR11, P0 ;  /* 0x0000000b0b007c0c */ /* 0x000fc60008726670 */
[----:B-1----:R-:W-:Y:S01]  /*2510*/  IMAD.WIDE R26, R27, 0x24, R54 ;  /* 0x000000241b1a7825 */ /* 0x002fe200078e0236 */
[----:B------:R-:W-:-:S07]  /*2520*/  ISETP.GT.U32.OR P1, PT, R0, 0x3, P1 ;  /* 0x000000030000780c */ /* 0x000fce0000f24470 */
[----:B------:R-:W-:Y:S01]  /*2530*/  @!P2 IMAD.IADD R9, R24, 0x1, R13 ;  /* 0x000000011809a824 */ /* 0x000fe200078e020d */
[----:B------:R-:W-:-:S03]  /*2540*/  LOP3.LUT R13, R8, 0x1c, RZ, 0xc0, !PT ;  /* 0x0000001c080d7812 */ /* 0x000fc600078ec0ff */
[----:B------:R-:W-:-:S03]  /*2550*/  @!P2 IMAD.WIDE R8, R9, 0x24, R54 ;  /* 0x000000240908a825 */ /* 0x000fc600078e0236 */
[----:B------:R-:W-:-:S03]  /*2560*/  @!P2 IADD3 R12, P3, R13, R8, RZ ;  /* 0x000000080d0ca210 */ /* 0x000fc60007f7e0ff */
[----:B------:R-:W2:Y:S02]  /*2570*/  @!P1 LDG.E.U16.CONSTANT R8, desc[UR14][R26.64] ;  /* 0x0000000e1a089981 */ /* 0x000ea4000c1e9500 */
[----:B------:R-:W-:-:S05]  /*2580*/  @!P2 IMAD.X R13, RZ, RZ, R9, P3 ;  /* 0x000000ffff0da224 */ /* 0x000fca00018e0609 */
[----:B------:R-:W3:Y:S01]  /*2590*/  @!P2 LDG.E.CONSTANT R16, desc[UR14][R12.64+0x4] ;  /* 0x0000040e0c10a981 */ /* 0x000ee2000c1e9900 */
[----:B------:R-:W-:-:S04]  /*25a0*/  VIADD R9, R0, 0x20 ;  /* 0x0000002000097836 */ /* 0x000fc80000000000 */
[----:B------:R-:W-:-:S05]  /*25b0*/  IMAD.SHL.U32 R9, R9, 0x4, RZ ;  /* 0x0000000409097824 */ /* 0x000fca00078e00ff */
[----:B------:R-:W-:-:S05]  /*25c0*/  LOP3.LUT R10, R9, 0x7c, RZ, 0xc0, !PT ;  /* 0x0000007c090a7812 */ /* 0x000fca00078ec0ff */
[----:B------:R-:W-:Y:S02]  /*25d0*/  IMAD.IADD R21, R3, 0x1, R10 ;  /* 0x0000000103157824 */ /* 0x000fe400078e020a */
[----:B--2---:R-:W-:-:S03]  /*25e0*/  @!P1 HADD2.F32 R18, -RZ, R8.H0_H0 ;  /* 0x20000008ff129230 */ /* 0x004fc60000004100 */
[----:B---3--:R-:W-:Y:S04]  /*25f0*/  @!P2 STS [R21], R16 ;  /* 0x000000101500a388 */ /* 0x008fe80000000800 */
[----:B------:R-:W-:Y:S01]  /*2600*/  @!P1 STS [R47], R18 ;  /* 0x000000122f009388 */ /* 0x000fe20000000800 */
        /* <DEDUP_REMOVED lines=10> */
[----:B-1----:R-:W-:-:S03]  /*26b0*/  IDP.4A.S8.S8 R12, R19, R12, R17 ;  /* 0x0000000c130c7226 */ /* 0x002fc60000000611 */
[----:B------:R-:W-:Y:S01]  /*26c0*/  LDS.128 R16, [R3+0x20] ;  /* 0x0000200003107984 */ /* 0x000fe20000000c00 */
[----:B--2---:R-:W-:-:S03]  /*26d0*/  IDP.4A.S8.S8 R12, R20, R9, R12 ;  /* 0x00000009140c7226 */ /* 0x004fc6000000060c */
[----:B------:R-:W1:Y:S01]  /*26e0*/  LDS R9, [R2+0x20] ;  /* 0x0000200002097984 */ /* 0x000e620000000800 */
[----:B0-----:R-:W-:-:S03]  /*26f0*/  IDP.4A.S8.S8 R13, R8, R13, R12 ;  /* 0x0000000d080d7226 */ /* 0x001fc6000000060c */
[----:B------:R-:W-:Y:S01]  /*2700*/  LDS R8, [R2+0x24] ;  /* 0x0000240002087984 */ /* 0x000fe20000000800 */
[----:B------:R-:W-:-:S03]  /*2710*/  IDP.4A.S8.S8 R10, R22, R10, R13 ;  /* 0x0000000a160a7226 */ /* 0x000fc6000000060d */
[----:B------:R-:W-:Y:S01]  /*2720*/  LDS R12, [R2+0x3c] ;  /* 0x00003c00020c7984 */ /* 0x000fe20000000800 */
[----:B------:R-:W-:-:S03]  /*2730*/  IDP.4A.S8.S8 R14, R21, R14, R10 ;  /* 0x0000000e150e7226 */ /* 0x000fc6000000060a */
[----:B------:R-:W0:Y:S01]  /*2740*/  LDS.128 R20, [R3+0x30] ;  /* 0x0000300003147984 */ /* 0x000e220000000c00 */
[----:B-1----:R-:W-:-:S03]  /*2750*/  IDP.4A.S8.S8 R9, R9, R16, RZ ;  /* 0x0000001009097226 */ /* 0x002fc600000006ff */
[----:B------:R-:W-:Y:S04]  /*2760*/  LDS R10, [R2+0x2c] ;  /* 0x00002c00020a7984 */ /* 0x000fe80000000800 */
[----:B------:R-:W-:Y:S04]  /*2770*/  LDS R16, [R2+0x1c] ;  /* 0x00001c0002107984 */ /* 0x000fe80000000800 */
[----:B------:R-:W-:Y:S01]  /*2780*/  LDS R13, [R5] ;  /* 0x00000000050d7984 */ /* 0x000fe20000000800 */
[----:B0-----:R-:W-:-:S03]  /*2790*/  IDP.4A.S8.S8 R20, R8, R20, R9 ;  /* 0x0000001408147226 */ /* 0x001fc60000000609 */
[----:B------:R-:W0:Y:S04]  /*27a0*/  LDS R9, [R2+0x28] ;  /* 0x0000280002097984 */ /* 0x000e280000000800 */
[----:B------:R-:W1:Y:S01]  /*27b0*/  LDS R8, [R2+0x18] ;  /* 0x0000180002087984 */ /* 0x000e620000000800 */
[----:B0-----:R-:W-:-:S03]  /*27c0*/  IDP.4A.S8.S8 R20, R9, R17, R20 ;  /* 0x0000001109147226 */ /* 0x001fc60000000614 */
[----:B------:R-:W0:Y:S01]  /*27d0*/  LDS R9, [R2+0x30] ;  /* 0x0000300002097984 */ /* 0x000e220000000800 */
[----:B-1----:R-:W-:-:S03]  /*27e0*/  IDP.4A.S8.S8 R14, R8, R11, R14 ;  /* 0x0000000b080e7226 */ /* 0x002fc6000000060e */
[----:B------:R-:W1:Y:S01]  /*27f0*/  LDS R8, [R2+0x34] ;  /* 0x0000340002087984 */ /* 0x000e620000000800 */
[----:B------:R-:W-:-:S03]  /*2800*/  IDP.4A.S8.S8 R21, R10, R21, R20 ;  /* 0x000000150a157226 */ /* 0x000fc60000000614 */
[----:B------:R-:W2:Y:S01]  /*2810*/  LDS R10, [R2+0x38] ;  /* 0x00003800020a7984 */ /* 0x000ea20000000800 */
[----:B------:R-:W-:-:S03]  /*2820*/  IDP.4A.S8.S8 R14, R16, R15, R14 ;  /* 0x0000000f100e7226 */ /* 0x000fc6000000060e */
[----:B------:R-:W-:Y:S04]  /*2830*/  LDS R15, [R2+0x40] ;  /* 0x00004000020f7984 */ /* 0x000fe80000000800 */
[----:B------:R-:W-:Y:S01]  /*2840*/  LDS R20, [R2+0x64] ;  /* 0x0000640002147984 */ /* 0x000fe20000000800 */
[----:B0-----:R-:W-:-:S04]  /*2850*/  IDP.4A.S8.S8 R9, R9, R18, R21 ;  /* 0x0000001209097226 */ /* 0x001fc80000000615 */
[----:B-1----:R-:W-:-:S04]  /*2860*/  IDP.4A.S8.S8 R8, R8, R22, R9 ;  /* 0x0000001608087226 */ /* 0x002fc80000000609 */
[----:B--2---:R-:W-:Y:S02]  /*2870*/  IDP.4A.S8.S8 R19, R10, R19, R8 ;  /* 0x000000130a137226 */ /* 0x004fe40000000608 */
[----:B------:R-:W0:Y:S02]  /*2880*/  LDS.128 R8, [R4] ;  /* 0x0000000004087984 */ /* 0x000e240000000c00 */
[----:B------:R-:W-:Y:S02]  /*2890*/  IDP.4A.S8.S8 R23, R12, R23, R19 ;  /* 0x000000170c177226 */ /* 0x000fe40000000613 */
[----:B------:R-:W1:Y:S04]  /*28a0*/  LDS R12, [R5+0x4] ;  /* 0x00000400050c7984 */ /* 0x000e680000000800 */
[----:B------:R-:W2:Y:S01]  /*28b0*/  LDS.128 R16, [R3+0x40] ;  /* 0x0000400003107984 */ /* 0x000ea20000000c00 */
[----:B------:R-:W-:Y:S01]  /*28c0*/  I2FP.F32.S32 R14, R14 ;  /* 0x0000000e000e7245 */ /* 0x000fe20000201400 */
[----:B0-----:R-:W-:-:S02]  /*28d0*/  FMUL.FTZ R13, R8, R13 ;  /* 0x0000000d080d7220 */ /* 0x001fc40000410000 */
[----:B------:R-:W-:Y:S02]  /*28e0*/  LDS R8, [R2+0x44] ;  /* 0x0000440002087984 */ /* 0x000fe40000000800 */
[----:B------:R-:W-:Y:S01]  /*28f0*/  FFMA.FTZ R50, R13, R14, R50 ;  /* 0x0000000e0d327223 */ /* 0x000fe20000010032 */
[----:B-1----:R-:W-:Y:S01]  /*2900*/  FMUL.FTZ R9, R12, R9 ;  /* 0x000000090c097220 */ /* 0x002fe20000410000 */
[----:B--2---:R-:W-:Y:S02]  /*2910*/  IDP.4A.S8.S8 R21, R15, R16, RZ ;  /* 0x000000100f157226 */ /* 0x004fe400000006ff */
[----:B------:R-:W0:Y:S04]  /*2920*/  LDS.128 R12, [R3+0x50] ;  /* 0x00005000030c7984 */ /* 0x000e280000000c00 */
[----:B------:R-:W-:Y:S01]  /*2930*/  LDS R16, [R2+0x4c] ;  /* 0x00004c0002107984 */ /* 0x000fe20000000800 */
[----:B0-----:R-:W-:-:S03]  /*2940*/  IDP.4A.S8.S8 R8, R8, R12, R21 ;  /* 0x0000000c08087226 */ /* 0x001fc60000000615 */
[----:B------:R-:W0:Y:S04]  /*2950*/  LDS R12, [R2+0x48] ;  /* 0x00004800020c7984 */ /* 0x000e280000000800 */
[----:B------:R-:W-:Y:S01]  /*2960*/  LDS R21, [R2+0x60] ;  /* 0x0000600002157984 */ /* 0x000fe20000000800 */
[----:B0-----:R-:W-:-:S03]  /*2970*/  IDP.4A.S8.S8 R8, R12, R17, R8 ;  /* 0x000000110c087226 */ /* 0x001fc60000000608 */
[----:B------:R-:W0:Y:S01]  /*2980*/  LDS R12, [R2+0x50] ;  /* 0x00005000020c7984 */ /* 0x000e220000000800 */
[----:B------:R-:W-:-:S03]  /*2990*/  IDP.4A.S8.S8 R13, R16, R13, R8 ;  /* 0x0000000d100d7226 */ /* 0x000fc60000000608 */
[----:B------:R-:W1:Y:S04]  /*29a0*/  LDS R16, [R2+0x54] ;  /* 0x0000540002107984 */ /* 0x000e680000000800 */
[----:B------:R-:W2:Y:S04]  /*29b0*/  LDS R17, [R2+0x58] ;  /* 0x0000580002117984 */ /* 0x000ea80000000800 */
[----:B------:R-:W3:Y:S01]  /*29c0*/  LDS R8, [R2+0x5c] ;  /* 0x00005c0002087984 */ /* 0x000ee20000000800 */
[----:B0-----:R-:W-:-:S04]  /*29d0*/  IDP.4A.S8.S8 R13, R12, R18, R13 ;  /* 0x000000120c0d7226 */ /* 0x001fc8000000060d */
[----:B-1----:R-:W-:-:S04]  /*29e0*/  IDP.4A.S8.S8 R14, R16, R14, R13 ;  /* 0x0000000e100e7226 */ /* 0x002fc8000000060d */
[----:B--2---:R-:W-:Y:S02]  /*29f0*/  IDP.4A.S8.S8 R14, R17, R19, R14 ;  /* 0x00000013110e7226 */ /* 0x004fe4000000060e */
[----:B------:R-:W0:Y:S02]  /*2a00*/  LDS.128 R16, [R3+0x60] ;  /* 0x0000600003107984 */ /* 0x000e240000000c00 */
[----:B---3--:R-:W-:Y:S02]  /*2a10*/  IDP.4A.S8.S8 R8, R8, R15, R14 ;  /* 0x0000000f08087226 */ /* 0x008fe4000000060e */
[----:B------:R-:W1:Y:S01]  /*2a20*/  LDS.128 R12, [R3+0x70] ;  /* 0x00007000030c7984 */ /* 0x000e620000000c00 */
[----:B0-----:R-:W-:-:S03]  /*2a30*/  IDP.4A.S8.S8 R21, R21, R16, RZ ;  /* 0x0000001015157226 */ /* 0x001fc600000006ff */
[----:B------:R-:W0:Y:S01]  /*2a40*/  LDS R16, [R2+0x68] ;  /* 0x0000680002107984 */ /* 0x000e220000000800 */
        /* <DEDUP_REMOVED lines=11> */
[----:B------:R-:W-:-:S04]  /*2b00*/  ULEA UR6, UR4, 0x80, 0x5 ;  /* 0x0000008004067891 */ /* 0x000fc8000f8e283f */
[----:B------:R-:W-:Y:S01]  /*2b10*/  UISETP.GE.AND UP0, UPT, UR6, UR9, UPT ;  /* 0x000000090600728c */ /* 0x000fe2000bf06270 */
[----:B------:R-:W-:Y:S01]  /*2b20*/  I2FP.F32.S32 R23, R23 ;  /* 0x0000001700177245 */ /* 0x000fe20000201400 */
[----:B------:R-:W-:Y:S04]  /*2b30*/  BAR.SYNC.DEFER_BLOCKING 0x0 ;  /* 0x0000000000007b1d */ /* 0x000fe80000010000 */
[----:B------:R-:W-:Y:S01]  /*2b40*/  PLOP3.LUT P1, PT, PT, PT, UP0, 0x80, 0x0 ;  /* 0x000000000000781c */ /* 0x000fe20003f2f008 */
[----:B------:R-:W-:Y:S01]  /*2b50*/  FFMA.FTZ R9, R9, R23, R50 ;  /* 0x0000001709097223 */ /* 0x000fe20000010032 */
[----:B------:R-:W-:Y:S01]  /*2b60*/  I2FP.F32.S32 R8, R8 ;  /* 0x0000000800087245 */ /* 0x000fe20000201400 */
[----:B0-----:R-:W-:-:S04]  /*2b70*/  IDP.4A.S8.S8 R14, R16, R14, R21 ;  /* 0x0000000e100e7226 */ /* 0x001fc80000000615 */
[----:B-1----:R-:W-:-:S04]  /*2b80*/  IDP.4A.S8.S8 R14, R17, R19, R14 ;  /* 0x00000013110e7226 */ /* 0x002fc8000000060e */
[----:B--2---:R-:W-:Y:S02]  /*2b90*/  IDP.4A.S8.S8 R14, R18, R15, R14 ;  /* 0x0000000f120e7226 */ /* 0x004fe4000000060e */
[----:B---3--:R-:W-:-:S03]  /*2ba0*/  FMUL.FTZ R10, R13, R10 ;  /* 0x0000000a0d0a7220 */ /* 0x008fc60000410000 */
[----:B------:R-:W-:Y:S01]  /*2bb0*/  I2FP.F32.S32 R14, R14 ;  /* 0x0000000e000e7245 */ /* 0x000fe20000201400 */
[----:B------:R-:W-:Y:S01]  /*2bc0*/  FFMA.FTZ R8, R10, R8, R9 ;  /* 0x000000080a087223 */ /* 0x000fe20000010009 */
[----:B----4-:R-:W-:-:S04]  /*2bd0*/  FMUL.FTZ R11, R12, R11 ;  /* 0x0000000b0c0b7220 */ /* 0x010fc80000410000 */
[----:B------:R-:W-:Y:S01]  /*2be0*/  FFMA.FTZ R50, R11, R14, R8 ;  /* 0x0000000e0b327223 */ /* 0x000fe20000010008 */
[----:B------:R-:W-:Y:S06]  /*2bf0*/  @P1 BRA `(.L_x_364) ;  /* 0x0000000400c41947 */ /* 0x000fec0003800000 */
[C---:B------:R-:W-:Y:S01]  /*2c00*/  VIADD R11, R0.reuse, 0x20 ;  /* 0x00000020000b7836 */ /* 0x040fe20000000000 */
[----:B------:R-:W-:Y:S01]  /*2c10*/  LOP3.LUT R8, R0, 0x3, RZ, 0xc0, !PT ;  /* 0x0000000300087812 */ /* 0x000fe200078ec0ff */
[----:B------:R-:W-:-:S03]  /*2c20*/  IMAD.U32 R13, RZ, RZ, UR4 ;  /* 0x00000004ff0d7e24 */ /* 0x000fc6000f8e00ff */
[----:B------:R-:W-:Y:S02]  /*2c30*/  LEA.HI R9, R11, UR4, RZ, 0x1d ;  /* 0x000000040b097c11 */ /* 0x000fe4000f8fe8ff */
[----:B------:R-:W-:Y:S02]  /*2c40*/  IADD3 R8, R13, 0x4, R8 ;  /* 0x000000040d087810 */ /* 0x000fe40007ffe008 */
[----:B------:R-:W-:Y:S02]  /*2c50*/  ISETP.GE.OR P1, PT, R9, UR11, P0 ;  /* 0x0000000b09007c0c */ /* 0x000fe40008726670 */
[----:B------:R-:W-:Y:S01]  /*2c60*/  ISETP.GE.OR P0, PT, R8, UR11, P0 ;  /* 0x0000000b08007c0c */ /* 0x000fe20008706670 */
[----:B------:R-:W-:-:S03]  /*2c70*/  IMAD.SHL.U32 R8, R0, 0x4, RZ ;  /* 0x0000000400087824 */ /* 0x000fc600078e00ff */
[----:B------:R-:W-:-:S07]  /*2c80*/  ISETP.GT.U32.OR P0, PT, R0, 0x3, P0 ;  /* 0x000000030000780c */ /* 0x000fce0000704470 */
[----:B------:R-:W-:-:S04]  /*2c90*/  @!P1 IMAD.IADD R9, R24, 0x1, R9 ;  /* 0x0000000118099824 */ /* 0x000fc800078e0209 */
[----:B------:R-:W-:Y:S01]  /*2ca0*/  @!P1 IMAD.WIDE R54, R9, 0x24, R54 ;  /* 0x0000002409369825 */ /* 0x000fe200078e0236 */
[----:B------:R-:W-:Y:S01]  /*2cb0*/  LOP3.LUT R9, R8, 0x1c, RZ, 0xc0, !PT ;  /* 0x0000001c08097812 */ /* 0x000fe200078ec0ff */
[----:B------:R-:W2:Y:S03]  /*2cc0*/  @!P0 LDG.E.U16.CONSTANT R26, desc[UR14][R26.64+0x90] ;  /* 0x0000900e1a1a8981 */ /* 0x000ea6000c1e9500 */
[----:B------:R-:W-:-:S05]  /*2cd0*/  @!P1 IADD3 R8, P2, R9, R54, RZ ;  /* 0x0000003609089210 */ /* 0x000fca0007f5e0ff */
[----:B------:R-:W-:-:S05]  /*2ce0*/  @!P1 IMAD.X R9, RZ, RZ, R55, P2 ;  /* 0x000000ffff099224 */ /* 0x000fca00010e0637 */
[----:B------:R-:W3:Y:S01]  /*2cf0*/  @!P1 LDG.E.CONSTANT R10, desc[UR14][R8.64+0x4] ;  /* 0x0000040e080a9981 */ /* 0x000ee2000c1e9900 */
[----:B------:R-:W-:-:S05]  /*2d00*/  IMAD.SHL.U32 R11, R11, 0x4, RZ ;  /* 0x000000040b0b7824 */ /* 0x000fca00078e00ff */
[----:B------:R-:W-:-:S05]  /*2d10*/  LOP3.LUT R12, R11, 0x7c, RZ, 0xc0, !PT ;  /* 0x0000007c0b0c7812 */ /* 0x000fca00078ec0ff */
[----:B------:R-:W-:Y:S02]  /*2d20*/  IMAD.IADD R15, R3, 0x1, R12 ;  /* 0x00000001030f7824 */ /* 0x000fe400078e020c */
[----:B--2---:R-:W-:-:S03]  /*2d30*/  @!P0 HADD2.F32 R12, -RZ, R26.H0_H0 ;  /* 0x2000001aff0c8230 */ /* 0x004fc60000004100 */
[----:B---3--:R-:W-:Y:S04]  /*2d40*/  @!P1 STS [R15], R10 ;  /* 0x0000000a0f009388 */ /* 0x008fe80000000800 */
[----:B------:R-:W-:Y:S01]  /*2d50*/  @!P0 STS [R47], R12 ;  /* 0x0000000c2f008388 */ /* 0x000fe20000000800 */
[----:B------:R-:W-:Y:S06]  /*2d60*/  BAR.SYNC.DEFER_BLOCKING 0x0 ;  /* 0x0000000000007b1d */ /* 0x000fec0000010000 */
[----:B------:R-:W-:Y:S04]  /*2d70*/  LDS R11, [R2+0x80] ;  /* 0x00008000020b7984 */ /* 0x000fe80000000800 */
[----:B------:R-:W0:Y:S04]  /*2d80*/  LDS.128 R24, [R3] ;  /* 0x0000000003187984 */ /* 0x000e280000000c00 */
[----:B------:R-:W-:Y:S04]  /*2d90*/  LDS R13, [R2+0x84] ;  /* 0x00008400020d7984 */ /* 0x000fe80000000800 */
[----:B------:R-:W1:Y:S04]  /*2da0*/  LDS.128 R20, [R3+0x10] ;  /* 0x0000100003147984 */ /* 0x000e680000000c00 */
[----:B------:R-:W2:Y:S04]  /*2db0*/  LDS R14, [R2+0x88] ;  /* 0x00008800020e7984 */ /* 0x000ea80000000800 */
[----:B------:R-:W-:Y:S04]  /*2dc0*/  LDS R9, [R2+0xa0] ;  /* 0x0000a00002097984 */ /* 0x000fe80000000800 */
[----:B------:R-:W3:Y:S04]  /*2dd0*/  LDS.128 R16, [R3+0x20] ;  /* 0x0000200003107984 */ /* 0x000ee80000000c00 */
[----:B------:R-:W4:Y:S04]  /*2de0*/  LDS R8, [R2+0x8c] ;  /* 0x00008c0002087984 */ /* 0x000f280000000800 */
[----:B------:R-:W-:Y:S01]  /*2df0*/  LDS R10, [R2+0xa8] ;  /* 0x0000a800020a7984 */ /* 0x000fe20000000800 */
[----:B0-----:R-:W-:-:S04]  /*2e00*/  IDP.4A.S8.S8 R11, R11, R24, RZ ;  /* 0x000000180b0b7226 */ /* 0x001fc800000006ff */
[----:B-1----:R-:W-:Y:S02]  /*2e10*/  IDP.4A.S8.S8 R20, R13, R20, R11 ;  /* 0x000000140d147226 */ /* 0x002fe4000000060b */
[----:B------:R-:W-:Y:S02]  /*2e20*/  LDS R11, [R2+0xa4] ;  /* 0x0000a400020b7984 */ /* 0x000fe40000000800 */
[----:B--2---:R-:W-:Y:S02]  /*2e30*/  IDP.4A.S8.S8 R25, R14, R25, R20 ;  /* 0x000000190e197226 */ /* 0x004fe40000000614 */
[----:B------:R-:W0:Y:S01]  /*2e40*/  LDS.128 R12, [R3+0x30] ;  /* 0x00003000030c7984 */ /* 0x000e220000000c00 */
[----:B---3--:R-:W-:-:S03]  /*2e50*/  IDP.4A.S8.S8 R20, R9, R16, RZ ;  /* 0x0000001009147226 */ /* 0x008fc600000006ff */
[----:B------:R-:W1:Y:S01]  /*2e60*/  LDS R16, [R2+0x90] ;  /* 0x0000900002107984 */ /* 0x000e620000000800 */
[----:B----4-:R-:W-:-:S03]  /*2e70*/  IDP.4A.S8.S8 R25, R8, R21, R25 ;  /* 0x0000001508197226 */ /* 0x010fc60000000619 */
[----:B------:R-:W2:Y:S04]  /*2e80*/  LDS R9, [R2+0x94] ;  /* 0x0000940002097984 */ /* 0x000ea80000000800 */
[----:B------:R-:W3:Y:S04]  /*2e90*/  LDS R8, [R2+0xac] ;  /* 0x0000ac0002087984 */ /* 0x000ee80000000800 */
[----:B------:R-:W-:Y:S01]  /*2ea0*/  LDS R21, [R2+0xb0] ;  /* 0x0000b00002157984 */ /* 0x000fe20000000800 */
[----:B0-----:R-:W-:-:S03]  /*2eb0*/  IDP.4A.S8.S8 R11, R11, R12, R20 ;  /* 0x0000000c0b0b7226 */ /* 0x001fc60000000614 */
[----:B------:R-:W0:Y:S01]  /*2ec0*/  LDS R12, [R2+0x98] ;  /* 0x00009800020c7984 */ /* 0x000e220000000800 */
[----:B------:R-:W-:-:S03]  /*2ed0*/  IDP.4A.S8.S8 R10, R10, R17, R11 ;  /* 0x000000110a0a7226 */ /* 0x000fc6000000060b */
[----:B------:R-:W4:Y:S01]  /*2ee0*/  LDS R17, [R2+0xb4] ;  /* 0x0000b40002117984 */ /* 0x000f220000000800 */
[----:B-1----:R-:W-:-:S04]  /*2ef0*/  IDP.4A.S8.S8 R16, R16, R26, R25 ;  /* 0x0000001a10107226 */ /* 0x002fc80000000619 */
[----:B--2---:R-:W-:Y:S02]  /*2f00*/  IDP.4A.S8.S8 R16, R9, R22, R16 ;  /* 0x0000001609107226 */ /* 0x004fe40000000610 */
[----:B---3--:R-:W-:Y:S02]  /*2f10*/  IDP.4A.S8.S8 R20, R8, R13, R10 ;  /* 0x0000000d08147226 */ /* 0x008fe4000000060a */
[----:B------:R-:W-:Y:S04]  /*2f20*/  LDS R13, [R2+0xc0] ;  /* 0x0000c000020d7984 */ /* 0x000fe80000000800 */
[----:B------:R-:W1:Y:S01]  /*2f30*/  LDS.128 R8, [R3+0x40] ;  /* 0x0000400003087984 */ /* 0x000e620000000c00 */
[----:B0-----:R-:W-:Y:S02]  /*2f40*/  IDP.4A.S8.S8 R12, R12, R27, R16 ;  /* 0x0000001b0c0c7226 */ /* 0x001fe40000000610 */
[----:B------:R-:W-:Y:S01]  /*2f50*/  IDP.4A.S8.S8 R16, R21, R18, R20 ;  /* 0x0000001215107226 */ /* 0x000fe20000000614 */
[----:B------:R-:W-:Y:S04]  /*2f60*/  LDS.128 R24, [R3+0x50] ;  /* 0x0000500003187984 */ /* 0x000fe80000000c00 */
[----:B------:R-:W0:Y:S01]  /*2f70*/  LDS R21, [R2+0xc4] ;  /* 0x0000c40002157984 */ /* 0x000e220000000800 */
[----:B----4-:R-:W-:-:S03]  /*2f80*/  IDP.4A.S8.S8 R16, R17, R14, R16 ;  /* 0x0000000e11107226 */ /* 0x010fc60000000610 */
[----:B------:R-:W-:Y:S04]  /*2f90*/  LDS R17, [R2+0xb8] ;  /* 0x0000b80002117984 */ /* 0x000fe80000000800 */
[----:B------:R-:W2:Y:S04]  /*2fa0*/  LDS R18, [R2+0xc8] ;  /* 0x0000c80002127984 */ /* 0x000ea80000000800 */
[----:B------:R-:W-:Y:S01]  /*2fb0*/  LDS R14, [R2+0xcc] ;  /* 0x0000cc00020e7984 */ /* 0x000fe20000000800 */
[----:B-1----:R-:W-:-:S03]  /*2fc0*/  IDP.4A.S8.S8 R8, R13, R8, RZ ;  /* 0x000000080d087226 */ /* 0x002fc600000006ff */
[----:B------:R-:W1:Y:S04]  /*2fd0*/  LDS R13, [R2+0x9c] ;  /* 0x00009c00020d7984 */ /* 0x000e680000000800 */
[----:B------:R-:W-:Y:S01]  /*2fe0*/  LDS R20, [R2+0xd0] ;  /* 0x0000d00002147984 */ /* 0x000fe20000000800 */
[----:B0-----:R-:W-:-:S03]  /*2ff0*/  IDP.4A.S8.S8 R21, R21, R24, R8 ;  /* 0x0000001815157226 */ /* 0x001fc60000000608 */
[----:B------:R-:W0:Y:S01]  /*3000*/  LDS R8, [R2+0xbc] ;  /* 0x0000bc0002087984 */ /* 0x000e220000000800 */
[----:B--2---:R-:W-:-:S03]  /*3010*/  IDP.4A.S8.S8 R21, R18, R9, R21 ;  /* 0x0000000912157226 */ /* 0x004fc60000000615 */
[----:B------:R-:W-:Y:S01]  /*3020*/  LDS R9, [R5+0x10] ;  /* 0x0000100005097984 */ /* 0x000fe20000000800 */
[----:B-1----:R-:W-:Y:S02]  /*3030*/  IDP.4A.S8.S8 R23, R13, R23, R12 ;  /* 0x000000170d177226 */ /* 0x002fe4000000060c */
[----:B------:R-:W-:Y:S02]  /*3040*/  IDP.4A.S8.S8 R12, R17, R19, R16 ;  /* 0x00000013110c7226 */ /* 0x000fe40000000610 */
[----:B------:R-:W1:Y:S01]  /*3050*/  LDS.128 R16, [R4] ;  /* 0x0000000004107984 */ /* 0x000e620000000c00 */
[----:B------:R-:W-:-:S03]  /*3060*/  IDP.4A.S8.S8 R25, R14, R25, R21 ;  /* 0x000000190e197226 */ /* 0x000fc60000000615 */
[----:B------:R-:W-:Y:S01]  /*3070*/  LDS R21, [R2+0xe0] ;  /* 0x0000e00002157984 */ /* 0x000fe20000000800 */
[----:B0-----:R-:W-:-:S03]  /*3080*/  IDP.4A.S8.S8 R8, R8, R15, R12 ;  /* 0x0000000f08087226 */ /* 0x001fc6000000060c */
[----:B------:R-:W0:Y:S01]  /*3090*/  LDS.128 R12, [R3+0x60] ;  /* 0x00006000030c7984 */ /* 0x000e220000000c00 */
[----:B------:R-:W-:Y:S01]  /*30a0*/  I2FP.F32.S32 R23, R23 ;  /* 0x0000001700177245 */ /* 0x000fe20000201400 */
[----:B------:R-:W-:Y:S02]  /*30b0*/  IDP.4A.S8.S8 R25, R20, R10, R25 ;  /* 0x0000000a14197226 */ /* 0x000fe40000000619 */
[----:B------:R-:W-:Y:S01]  /*30c0*/  LDS R10, [R2+0xe4] ;  /* 0x0000e400020a7984 */ /* 0x000fe20000000800 */
[----:B-1----:R-:W-:-:S03]  /*30d0*/  FMUL.FTZ R9, R16, R9 ;  /* 0x0000000910097220 */ /* 0x002fc60000410000 */
[----:B------:R-:W-:Y:S01]  /*30e0*/  LDS R16, [R2+0xec] ;  /* 0x0000ec0002107984 */ /* 0x000fe20000000800 */
[----:B------:R-:W-:-:S03]  /*30f0*/  FFMA.FTZ R50, R9, R23, R50 ;  /* 0x0000001709327223 */ /* 0x000fc60000010032 */
[----:B------:R-:W1:Y:S01]  /*3100*/  LDS R9, [R2+0xd4] ;  /* 0x0000d40002097984 */ /* 0x000e620000000800 */
[----:B0-----:R-:W-:-:S03]  /*3110*/  IDP.4A.S8.S8 R51, R21, R12, RZ ;  /* 0x0000000c15337226 */ /* 0x001fc600000006ff */
[----:B------:R-:W0:Y:S04]  /*3120*/  LDS.128 R20, [R3+0x70] ;  /* 0x0000700003147984 */ /* 0x000e280000000c00 */
[----:B------:R-:W2:Y:S01]  /*3130*/  LDS R12, [R2+0xe8] ;  /* 0x0000e800020c7984 */ /* 0x000ea20000000800 */
[----:B-1----:R-:W-:-:S03]  /*3140*/  IDP.4A.S8.S8 R26, R9, R26, R25 ;  /* 0x0000001a091a7226 */ /* 0x002fc60000000619 */
[----:B------:R-:W1:Y:S01]  /*3150*/  LDS R9, [R2+0xf0] ;  /* 0x0000f00002097984 */ /* 0x000e620000000800 */
[----:B0-----:R-:W-:-:S03]  /*3160*/  IDP.4A.S8.S8 R20, R10, R20, R51 ;  /* 0x000000140a147226 */ /* 0x001fc60000000633 */
[----:B------:R-:W0:Y:S01]  /*3170*/  LDS R10, [R2+0xd8] ;  /* 0x0000d800020a7984 */ /* 0x000e220000000800 */
[----:B--2---:R-:W-:-:S03]  /*3180*/  IDP.4A.S8.S8 R12, R12, R13, R20 ;  /* 0x0000000d0c0c7226 */ /* 0x004fc60000000614 */
[----:B------:R-:W2:Y:S01]  /*3190*/  LDS R20, [R2+0xf4] ;  /* 0x0000f40002147984 */ /* 0x000ea20000000800 */
[----:B------:R-:W-:-:S03]  /*31a0*/  IDP.4A.S8.S8 R12, R16, R21, R12 ;  /* 0x00000015100c7226 */ /* 0x000fc6000000060c */
[----:B------:R-:W3:Y:S01]  /*31b0*/  LDS R16, [R5+0x14] ;  /* 0x0000140005107984 */ /* 0x000ee20000000800 */
[----:B-1----:R-:W-:-:S03]  /*31c0*/  IDP.4A.S8.S8 R13, R9, R14, R12 ;  /* 0x0000000e090d7226 */ /* 0x002fc6000000060c */
[----:B------:R-:W1:Y:S04]  /*31d0*/  LDS R14, [R2+0xf8] ;  /* 0x0000f800020e7984 */ /* 0x000e680000000800 */
[----:B------:R-:W4:Y:S04]  /*31e0*/  LDS R12, [R2+0xfc] ;  /* 0x0000fc00020c7984 */ /* 0x000f280000000800 */
[----:B------:R-:W5:Y:S01]  /*31f0*/  LDS R9, [R5+0x18] ;  /* 0x0000180005097984 */ /* 0x000f620000000800 */
[----:B0-----:R-:W-:-:S03]  /*3200*/  IDP.4A.S8.S8 R26, R10, R11, R26 ;  /* 0x0000000b0a1a7226 */ /* 0x001fc6000000061a */
[----:B------:R-:W0:Y:S04]  /*3210*/  LDS R11, [R2+0xdc] ;  /* 0x0000dc00020b7984 */ /* 0x000e280000000800 */
[----:B------:R-:W0:Y:S01]  /*3220*/  LDS R10, [R5+0x1c] ;  /* 0x00001c00050a7984 */ /* 0x000e220000000800 */
[----:B--2---:R-:W-:Y:S01]  /*3230*/  IDP.4A.S8.S8 R20, R20, R22, R13 ;  /* 0x0000001614147226 */ /* 0x004fe2000000060d */
[----:B------:R-:W-:Y:S01]  /*3240*/  I2FP.F32.S32 R8, R8 ;  /* 0x0000000800087245 */ /* 0x000fe20000201400 */
[----:B---3--:R-:W-:-:S04]  /*3250*/  FMUL.FTZ R17, R16, R17 ;  /* 0x0000001110117220 */ /* 0x008fc80000410000 */
[----:B------:R-:W-:Y:S01]  /*3260*/  FFMA.FTZ R8, R17, R8, R50 ;  /* 0x0000000811087223 */ /* 0x000fe20000010032 */
[----:B-1----:R-:W-:-:S04]  /*3270*/  IDP.4A.S8.S8 R14, R14, R15, R20 ;  /* 0x0000000f0e0e7226 */ /* 0x002fc80000000614 */
[----:B----4-:R-:W-:Y:S02]  /*3280*/  IDP.4A.S8.S8 R12, R12, R23, R14 ;  /* 0x000000170c0c7226 */ /* 0x010fe4000000060e */
[----:B-----5:R-:W-:-:S03]  /*3290*/  FMUL.FTZ R9, R9, R18 ;  /* 0x0000001209097220 */ /* 0x020fc60000410000 */
[----:B------:R-:W-:Y:S01]  /*32a0*/  I2FP.F32.S32 R12, R12 ;  /* 0x0000000c000c7245 */ /* 0x000fe20000201400 */
[----:B0-----:R-:W-:-:S05]  /*32b0*/  IDP.4A.S8.S8 R11, R11, R27, R26 ;  /* 0x0000001b0b0b7226 */ /* 0x001fca000000061a */
[----:B------:R-:W-:Y:S01]  /*32c0*/  I2FP.F32.S32 R11, R11 ;  /* 0x0000000b000b7245 */ /* 0x000fe20000201400 */
[----:B------:R-:W-:-:S04]  /*32d0*/  FMUL.FTZ R19, R10, R19 ;  /* 0x000000130a137220 */ /* 0x000fc80000410000 */
[----:B------:R-:W-:-:S04]  /*32e0*/  FFMA.FTZ R8, R9, R11, R8 ;  /* 0x0000000b09087223 */ /* 0x000fc80000010008 */
[----:B------:R-:W-:Y:S01]  /*32f0*/  FFMA.FTZ R50, R19, R12, R8 ;  /* 0x0000000c13327223 */ /* 0x000fe20000010008 */
[----:B------:R-:W-:Y:S06]  /*3300*/  BAR.SYNC.DEFER_BLOCKING 0x0 ;  /* 0x0000000000007b1d */ /* 0x000fec0000010000 */
.L_x_364:
[----:B------:R-:W-:-:S04]  /*3310*/  UIADD3 UR4, UR4, 0x8, URZ ;  /* 0x0000000804047890 */ /* 0x000fc8000fffe03f */
[----:B------:R-:W-:-:S06]  /*3320*/  UISETP.GE.AND UP0, UPT, UR4, UR10, UPT ;  /* 0x0000000a0400728c */ /* 0x000fcc000bf06270 */
[----:B------:R-:W-:-:S13]  /*3330*/  PLOP3.LUT P0, PT, PT, PT, UP0, 0x80, 0x0 ;  /* 0x000000000000781c */ /* 0x000fda0003f0f008 */
[----:B------:R-:W-:Y:S05]  /*3340*/  @!P0 BRA `(.L_x_365) ;  /* 0xffffffd400188947 */ /* 0x000fea000383ffff */
.L_x_363:
        /* <DEDUP_REMOVED lines=17> */
.L_x_366:
        /* <DEDUP_REMOVED lines=10> */
.L_x_1273:


//--------------------- .text._Z8moe_q5_0IN3c108BFloat16ELb0EEvPKvS3_PT_PKiS7_S7_iiiiiii --------------------------
	.section	.text._Z8moe_q5_0IN3c108BFloat16ELb0EEvPKvS3_PT_PKiS7_S7_iiiiiii,"ax",@progbits
	.align	128
.text._Z8moe_q5_0IN3c108BFloat16ELb0EEvPKvS3_PT_PKiS7_S7_iiiiiii:
        .type           _Z8moe_q5_0IN3c108BFloat16ELb0EEvPKvS3_PT_PKiS7_S7_iiiiiii,@function
        .size           _Z8moe_q5_0IN3c108BFloat16ELb0EEvPKvS3_PT_PKiS7_S7_iiiiiii,(.L_x_1274 - _Z8moe_q5_0IN3c108BFloat16ELb0EEvPKvS3_PT_PKiS7_S7_iiiiiii)
        .other          _Z8moe_q5_0IN3c108BFloat16ELb0EEvPKvS3_PT_PKiS7_S7_iiiiiii,@"STO_CUDA_ENTRY STV_DEFAULT"
_Z8moe_q5_0IN3c108BFloat16ELb0EEvPKvS3_PT_PKiS7_S7_iiiiiii:
        /* <DEDUP_REMOVED lines=25> */
[----:B------:R-:W1:Y:S01]  /*0190*/  LDC.64 R38, c[0x0][0x210] ;  /* 0x00008400ff267b82 */ /* 0x000e620000000a00 */
[----:B------:R-:W-:Y:S01]  /*01a0*/  MOV R4, 0x400 ;  /* 0x0000040000047802 */ /* 0x000fe20000000f00 */
[C---:B------:R-:W-:Y:S01]  /*01b0*/  IMAD.SHL.U32 R31, R5.reuse, 0x4, RZ ;  /* 0x00000004051f7824 */ /* 0x040fe200078e00ff */
[----:B------:R-:W2:Y:S01]  /*01c0*/  S2R R11, SR_CgaCtaId ;  /* 0x00000000000b7919 */ /* 0x000ea20000008800 */
[----:B------:R-:W-:Y:S01]  /*01d0*/  ULDC UR5, c[0x0][0x240] ;  /* 0x0000900000057ab9 */ /* 0x000fe20000000800 */
[----:B------:R-:W-:Y:S01]  /*01e0*/  IMAD.SHL.U32 R33, R5, 0x4, RZ ;  /* 0x0000000405217824 */ /* 0x000fe200078e00ff */
        /* <DEDUP_REMOVED lines=13> */
[----:B------:R-:W-:Y:S01]  /*02c0*/  SHF.R.S32.HI R2, RZ, 0x5, R3 ;  /* 0x00000005ff027819 */ /* 0x000fe20000011403 */
[----:B------:R-:W-:Y:S01]  /*02d0*/  IMAD.MOV.U32 R3, RZ, RZ, RZ ;  /* 0x000000ffff037224 */ /* 0x000fe200078e00ff */
[----:B0-----:R-:W-:Y:S01]  /*02e0*/  SHF.R.S32.HI R9, RZ, 0x1f, R0 ;  /* 0x0000001fff097819 */ /* 0x001fe20000011400 */
[----:B---3--:R-:W-:Y:S01]  /*02f0*/  USHF.L.U32 UR4, UR4, 0x5, URZ ;  /* 0x0000000504047899 */ /* 0x008fe2000800063f */
[----:B--2---:R-:W-:Y:S01]  /*0300*/  LEA R7, R11, R4, 0x18 ;  /* 0x000000040b077211 */ /* 0x004fe200078ec0ff */
[----:B------:R-:W-:Y:S01]  /*0310*/  VIADD R4, R4, 0x24a0 ;  /* 0x000024a004047836 */ /* 0x000fe20000000000 */
[----:B------:R-:W-:Y:S01]  /*0320*/  LEA.HI R6, R9, R0, RZ, 0x3 ;  /* 0x0000000009067211 */ /* 0x000fe200078f18ff */
[----:B------:R-:W-:Y:S01]  /*0330*/  IMAD R32, R5, R2, RZ ;  /* 0x0000000205207224 */ /* 0x000fe200078e02ff */
[C---:B------:R-:W-:Y:S01]  /*0340*/  LEA R28, R11.reuse, R28, 0x18 ;  /* 0x0000001c0b1c7211 */ /* 0x040fe200078ec0ff */
[----:B------:R-:W-:Y:S01]  /*0350*/  IMAD R24, R0, 0x104, R7 ;  /* 0x0000010400187824 */ /* 0x000fe200078e0207 */
[----:B------:R-:W-:Y:S01]  /*0360*/  LEA.HI.SX32 R31, R6, R31, 0x1d ;  /* 0x0000001f061f7211 */ /* 0x000fe200078feaff */
[----:B------:R-:W-:Y:S01]  /*0370*/  IMAD R34, R2, UR4, RZ ;  /* 0x0000000402227c24 */ /* 0x000fe2000f8e02ff */
[----:B------:R-:W-:-:S02]  /*0380*/  LEA R26, R11, R26, 0x18 ;  /* 0x0000001a0b1a7211 */ /* 0x000fc400078ec0ff */
[----:B------:R-:W-:Y:S01]  /*0390*/  LEA R4, R11, R4, 0x18 ;  /* 0x000000040b047211 */ /* 0x000fe200078ec0ff */
[----:B------:R-:W-:Y:S01]  /*03a0*/  VIADD R10, R31, 0x10 ;  /* 0x000000101f0a7836 */ /* 0x000fe20000000000 */
[----:B------:R-:W-:Y:S02]  /*03b0*/  LOP3.LUT R11, R6, 0xfffffff8, RZ, 0xc0, !PT ;  /* 0xfffffff8060b7812 */ /* 0x000fe400078ec0ff */
[----:B------:R-:W-:Y:S01]  /*03c0*/  SHF.R.S32.HI R6, RZ, 0x1f, R31 ;  /* 0x0000001fff067819 */ /* 0x000fe2000001141f */
[----:B------:R-:W-:Y:S01]  /*03d0*/  IMAD R27, R5, 0x80, R4 ;  /* 0x00000080051b7824 */ /* 0x000fe200078e0204 */
[----:B------:R-:W-:Y:S01]  /*03e0*/  SHF.R.S32.HI R13, RZ, 0x1f, R10 ;  /* 0x0000001fff0d7819 */ /* 0x000fe2000001140a */
[----:B------:R-:W-:Y:S01]  /*03f0*/  IMAD.IADD R11, R0, 0x1, -R11 ;  /* 0x00000001000b7824 */ /* 0x000fe200078e0a0b */
[----:B------:R-:W-:Y:S02]  /*0400*/  LEA.HI R9, R9, R0, RZ, 0x2 ;  /* 0x0000000009097211 */ /* 0x000fe400078f10ff */
[----:B------:R-:W-:-:S02]  /*0410*/  LEA.HI R8, R6, R31, RZ, 0x2 ;  /* 0x0000001f06087211 */ /* 0x000fc400078f10ff */
[----:B------:R-:W-:Y:S02]  /*0420*/  LEA.HI R12, R13, R10, RZ, 0x2 ;  /* 0x0000000a0d0c7211 */ /* 0x000fe400078f10ff */
[----:B------:R-:W-:Y:S02]  /*0430*/  LOP3.LUT R6, R0, 0x3, RZ, 0xc0, !PT ;  /* 0x0000000300067812 */ /* 0x000fe400078ec0ff */
[----:B------:R-:W-:Y:S02]  /*0440*/  SHF.R.S32.HI R9, RZ, 0x2, R9 ;  /* 0x00000002ff097819 */ /* 0x000fe40000011409 */
[-C--:B------:R-:W-:Y:S02]  /*0450*/  LEA.HI R8, R8, R11.reuse, RZ, 0x1e ;  /* 0x0000000b08087211 */ /* 0x080fe400078ff0ff */
[----:B------:R-:W-:Y:S01]  /*0460*/  LEA.HI R11, R12, R11, RZ, 0x1e ;  /* 0x0000000b0c0b7211 */ /* 0x000fe200078ff0ff */
[C---:B------:R-:W-:Y:S01]  /*0470*/  IMAD R9, R0.reuse, 0x8, R9 ;  /* 0x0000000800097824 */ /* 0x040fe200078e0209 */
[----:B------:R-:W-:Y:S01]  /*0480*/  LOP3.LUT R33, R33, 0xfffffffc, R6, 0xe2, !PT ;  /* 0xfffffffc21217812 */ /* 0x000fe200078ee206 */
[----:B------:R-:W-:-:S02]  /*0490*/  IMAD.SHL.U32 R6, R0, 0x2, RZ ;  /* 0x0000000200067824 */ /* 0x000fc400078e00ff */
[----:B------:R-:W-:Y:S02]  /*04a0*/  IMAD R29, R31, 0x8, R8 ;  /* 0x000000081f1d7824 */ /* 0x000fe400078e0208 */
[----:B------:R-:W-:Y:S02]  /*04b0*/  IMAD R11, R10, 0x8, R11 ;  /* 0x000000080a0b7824 */ /* 0x000fe400078e020b */
[----:B------:R-:W-:Y:S02]  /*04c0*/  IMAD R6, R5, 0x41, R6 ;  /* 0x0000004105067824 */ /* 0x000fe400078e0206 */
[--C-:B------:R-:W-:Y:S02]  /*04d0*/  IMAD R25, R9, 0x4, R28.reuse ;  /* 0x0000000409197824 */ /* 0x100fe400078e021c */
[----:B------:R-:W-:Y:S02]  /*04e0*/  IMAD R29, R29, 0x4, R28 ;  /* 0x000000041d1d7824 */ /* 0x000fe400078e021c */
[----:B------:R-:W-:-:S02]  /*04f0*/  IMAD R33, R33, 0x4, R26 ;  /* 0x0000000421217824 */ /* 0x000fc400078e021a */
[----:B------:R-:W-:Y:S02]  /*0500*/  IMAD R28, R11, 0x4, R28 ;  /* 0x000000040b1c7824 */ /* 0x000fe400078e021c */
[----:B------:R-:W-:Y:S02]  /*0510*/  IMAD R26, R5, 0x10, R26 ;  /* 0x00000010051a7824 */ /* 0x000fe400078e021a */
[----:B------:R-:W-:Y:S02]  /*0520*/  IMAD R30, R6, 0x4, R7 ;  /* 0x00000004061e7824 */ /* 0x000fe400078e0207 */
[----:B------:R-:W-:-:S07]  /*0530*/  IMAD R31, R31, R2, RZ ;  /* 0x000000021f1f7224 */ /* 0x000fce00078e02ff */
.L_x_369:
[----:B------:R-:W-:Y:S02]  /*0540*/  SHF.R.S32.HI R15, RZ, 0x1f, R0 ;  /* 0x0000001fff0f7819 */ /* 0x000fe40000011400 */
[C---:B-1----:R-:W-:Y:S02]  /*0550*/  IADD3 R9, P0, R34.reuse, R3, RZ ;  /* 0x0000000322097210 */ /* 0x042fe40007f1e0ff */
[----:B------:R-:W-:Y:S02]  /*0560*/  LEA.HI R6, R15, R0, RZ, 0x2 ;  /* 0x000000000f067211 */ /* 0x000fe400078f10ff */
[----:B------:R-:W-:Y:S02]  /*0570*/  SHF.R.S32.HI R13, RZ, 0x1f, R3 ;  /* 0x0000001fff0d7819 */ /* 0x000fe40000011403 */
[----:B------:R-:W-:Y:S02]  /*0580*/  SHF.R.S32.HI R4, RZ, 0x2, R6 ;  /* 0x00000002ff047819 */ /* 0x000fe40000011406 */
[----:B------:R-:W-:-:S02]  /*0590*/  LEA.HI.X.SX32 R13, R34, R13, 0x1, P0 ;  /* 0x0000000d220d7211 */ /* 0x000fc400000f0eff */
[----:B------:R-:W-:Y:S02]  /*05a0*/  IADD3 R9, P0, P1, R32, R9, R4 ;  /* 0x0000000920097210 */ /* 0x000fe4000791e004 */
[----:B------:R-:W-:Y:S02]  /*05b0*/  SHF.R.S32.HI R8, RZ, 0x1f, R32 ;  /* 0x0000001fff087819 */ /* 0x000fe40000011420 */
[----:B------:R-:W-:Y:S02]  /*05c0*/  SHF.R.S32.HI R4, RZ, 0x1f, R4 ;  /* 0x0000001fff047819 */ /* 0x000fe40000011404 */
[----:B------:R-:W-:Y:S02]  /*05d0*/  LOP3.LUT R7, R6, 0xfffffffc, RZ, 0xc0, !PT ;  /* 0xfffffffc06077812 */ /* 0x000fe400078ec0ff */
[----:B------:R-:W-:Y:S01]  /*05e0*/  IADD3.X R4, R8, R13, R4, P0, P1 ;  /* 0x0000000d08047210 */ /* 0x000fe200007e2404 */
[----:B------:R-:W-:-:S04]  /*05f0*/  IMAD.WIDE.U32 R8, R9, 0x16, R38 ;  /* 0x0000001609087825 */ /* 0x000fc800078e0026 */
[----:B------:R-:W-:Y:S02]  /*0600*/  IMAD R5, R4, 0x16, RZ ;  /* 0x0000001604057824 */ /* 0x000fe400078e02ff */
[----:B------:R-:W-:Y:S02]  /*0610*/  IMAD.IADD R17, R0, 0x1, -R7 ;  /* 0x0000000100117824 */ /* 0x000fe400078e0a07 */
[----:B------:R-:W-:-:S05]  /*0620*/  IMAD.IADD R9, R9, 0x1, R5 ;  /* 0x0000000109097824 */ /* 0x000fca00078e0205 */
[----:B------:R-:W2:Y:S04]  /*0630*/  LDG.E.U16.CONSTANT R4, desc[UR8][R8.64+0x2] ;  /* 0x0000020808047981 */ /* 0x000ea8000c1e9500 */
[----:B------:R0:W2:Y:S01]  /*0640*/  LDG.E.U16.CONSTANT R7, desc[UR8][R8.64+0x4] ;  /* 0x0000040808077981 */ /* 0x0000a2000c1e9500 */
[----:B------:R-:W-:-:S05]  /*0650*/  IMAD.WIDE R10, R17, 0x4, R8 ;  /* 0x00000004110a7825 */ /* 0x000fca00078e0208 */
[----:B------:R-:W3:Y:S04]  /*0660*/  LDG.E.U16.CONSTANT R5, desc[UR8][R10.64+0x6] ;  /* 0x000006080a057981 */ /* 0x000ee8000c1e9500 */
[----:B------:R1:W3:Y:S01]  /*0670*/  LDG.E.U16.CONSTANT R6, desc[UR8][R10.64+0x8] ;  /* 0x000008080a067981 */ /* 0x0002e2000c1e9500 */
[----:B------:R-:W-:Y:S02]  /*0680*/  IMAD.SHL.U32 R12, R17, 0x4, RZ ;  /* 0x00000004110c7824 */ /* 0x000fe400078e00ff */
[----:B------:R-:W-:-:S04]  /*0690*/  IMAD.SHL.U32 R19, R2, 0x4, RZ ;  /* 0x0000000402137824 */ /* 0x000fc800078e00ff */
[----:B0-----:R-:W-:-:S05]  /*06a0*/  IMAD.WIDE R8, R19, 0x16, R8 ;  /* 0x0000001613087825 */ /* 0x001fca00078e0208 */
[----:B------:R-:W4:Y:S01]  /*06b0*/  LDG.E.U16.CONSTANT R21, desc[UR8][R8.64+0x4] ;  /* 0x0000040808157981 */ /* 0x000f22000c1e9500 */
[----:B-1----:R-:W-:Y:S01]  /*06c0*/  IMAD.WIDE R10, R19, 0x16, R10 ;  /* 0x00000016130a7825 */ /* 0x002fe200078e020a */
[----:B--2---:R-:W-:-:S04]  /*06d0*/  PRMT R7, R4, 0x5410, R7 ;  /* 0x0000541004077816 */ /* 0x004fc80000000007 */
[----:B------:R-:W-:-:S05]  /*06e0*/  SHF.R.S32.HI R4, RZ, R12, R7 ;  /* 0x0000000cff047219 */ /* 0x000fca0000011407 */
[C---:B------:R-:W-:Y:S01]  /*06f0*/  IMAD.SHL.U32 R7, R4.reuse, 0x10, RZ ;  /* 0x0000001004077824 */ /* 0x040fe200078e00ff */
[----:B---3--:R-:W-:Y:S02]  /*0700*/  PRMT R5, R5, 0x5410, R6 ;  /* 0x0000541005057816 */ /* 0x008fe40000000006 */
[----:B------:R-:W-:Y:S02]  /*0710*/  SHF.R.U32.HI R6, RZ, 0xc, R4 ;  /* 0x0000000cff067819 */ /* 0x000fe40000011604 */
[----:B------:R-:W-:Y:S01]  /*0720*/  LOP3.LUT R14, R7, 0x10, RZ, 0xc0, !PT ;  /* 0x00000010070e7812 */ /* 0x000fe200078ec0ff */
[----:B------:R-:W-:-:S03]  /*0730*/  IMAD.SHL.U32 R7, R4, 0x800, RZ ;  /* 0x0000080004077824 */ /* 0x000fc600078e00ff */
[--C-:B------:R-:W-:Y:S02]  /*0740*/  LOP3.LUT R14, R14, 0xf0f0f0f, R5.reuse, 0xf8, !PT ;  /* 0x0f0f0f0f0e0e7812 */ /* 0x100fe400078ef805 */
[----:B------:R-:W-:Y:S02]  /*0750*/  SHF.R.U32.HI R5, RZ, 0x4, R5 ;  /* 0x00000004ff057819 */ /* 0x000fe40000011605 */
[----:B------:R-:W-:Y:S02]  /*0760*/  LOP3.LUT R7, R14, 0x1000, R7, 0xf8, !PT ;  /* 0x000010000e077812 */ /* 0x000fe400078ef807 */
[----:B------:R-:W-:Y:S01]  /*0770*/  LOP3.LUT R14, R6, 0x10, RZ, 0xc0, !PT ;  /* 0x00000010060e7812 */ /* 0x000fe200078ec0ff */
[----:B------:R-:W-:-:S03]  /*0780*/  IMAD.SHL.U32 R6, R4, 0x40000, RZ ;  /* 0x0004000004067824 */ /* 0x000fc600078e00ff */
[----:B------:R-:W-:Y:S02]  /*0790*/  LOP3.LUT R14, R14, 0xf0f0f0f, R5, 0xf8, !PT ;  /* 0x0f0f0f0f0e0e7812 */ /* 0x000fe400078ef805 */
[----:B------:R-:W-:Y:S01]  /*07a0*/  LOP3.LUT R5, R7, 0x100000, R6, 0xf8, !PT ;  /* 0x0010000007057812 */ /* 0x000fe200078ef806 */
[----:B------:R-:W-:Y:S01]  /*07b0*/  IMAD.SHL.U32 R6, R4, 0x2000000, RZ ;  /* 0x0200000004067824 */ /* 0x000fe200078e00ff */
[----:B------:R-:W-:-:S04]  /*07c0*/  SHF.R.U32.HI R7, RZ, 0x5, R4 ;  /* 0x00000005ff077819 */ /* 0x000fc80000011604 */
[----:B------:R-:W-:Y:S02]  /*07d0*/  LOP3.LUT R5, R5, 0x10000000, R6, 0xf8, !PT ;  /* 0x1000000005057812 */ /* 0x000fe400078ef806 */
[----:B------:R-:W-:Y:S01]  /*07e0*/  LOP3.LUT R7, R14, 0x1000, R7, 0xf8, !PT ;  /* 0x000010000e077812 */ /* 0x000fe200078ef807 */
[C---:B------:R-:W-:Y:S01]  /*07f0*/  IMAD.SHL.U32 R14, R4.reuse, 0x4, RZ ;  /* 0x00000004040e7824 */ /* 0x040fe200078e00ff */
[----:B------:R-:W-:Y:S01]  /*0800*/  LOP3.LUT R6, R5, 0x80808080, RZ, 0xfc, !PT ;  /* 0x8080808005067812 */ /* 0x000fe200078efcff */
[----:B------:R-:W-:-:S03]  /*0810*/  IMAD.SHL.U32 R4, R4, 0x200, RZ ;  /* 0x0000020004047824 */ /* 0x000fc600078e00ff */
[----:B------:R-:W-:Y:S01]  /*0820*/  LOP3.LUT R7, R7, 0x100000, R14, 0xf8, !PT ;  /* 0x0010000007077812 */ /* 0x000fe200078ef80e */
[----:B------:R-:W-:Y:S01]  /*0830*/  VIADD R6, R6, 0xefefeff0 ;  /* 0xefefeff006067836 */ /* 0x000fe20000000000 */
[----:B------:R-:W-:Y:S02]  /*0840*/  PRMT R14, R5, 0xba98, RZ ;  /* 0x0000ba98050e7816 */ /* 0x000fe400000000ff */
[----:B------:R-:W-:Y:S02]  /*0850*/  LOP3.LUT R4, R7, 0x10000000, R4, 0xf8, !PT ;  /* 0x1000000007047812 */ /* 0x000fe400078ef804 */
[----:B------:R-:W-:Y:S02]  /*0860*/  LOP3.LUT R6, R6, 0x80808080, RZ, 0x3c, !PT ;  /* 0x8080808006067812 */ /* 0x000fe400078e3cff */
[----:B------:R-:W-:Y:S02]  /*0870*/  LOP3.LUT R16, R4, 0x80808080, RZ, 0xfc, !PT ;  /* 0x8080808004107812 */ /* 0x000fe400078efcff */
[----:B------:R-:W-:-:S02]  /*0880*/  LOP3.LUT R7, R5, 0x10101010, R6, 0x18, !PT ;  /* 0x1010101005077812 */ /* 0x000fc400078e1806 */
[----:B------:R-:W-:Y:S01]  /*0890*/  PRMT R17, R4, 0xba98, RZ ;  /* 0x0000ba9804117816 */ /* 0x000fe200000000ff */
[----:B------:R-:W-:Y:S01]  /*08a0*/  VIADD R5, R16, 0xefefeff0 ;  /* 0xefefeff010057836 */ /* 0x000fe20000000000 */
[----:B------:R-:W-:-:S04]  /*08b0*/  PRMT R7, R7, 0xba98, RZ ;  /* 0x0000ba9807077816 */ /* 0x000fc800000000ff */
[----:B------:R-:W-:Y:S02]  /*08c0*/  LOP3.LUT R14, R7, 0x7f7f7f7f, R14, 0x60, !PT ;  /* 0x7f7f7f7f070e7812 */ /* 0x000fe400078e600e */
[----:B------:R-:W-:Y:S02]  /*08d0*/  LOP3.LUT R5, R5, 0x80808080, RZ, 0x3c, !PT ;  /* 0x8080808005057812 */ /* 0x000fe400078e3cff */
[----:B------:R-:W-:Y:S02]  /*08e0*/  LOP3.LUT R7, R14, R6, R7, 0xf4, !PT ;  /* 0x000000060e077212 */ /* 0x000fe400078ef407 */
[----:B------:R-:W-:Y:S02]  /*08f0*/  LOP3.LUT R6, R4, 0x10101010, R5, 0x18, !PT ;  /* 0x1010101004067812 */ /* 0x000fe400078e1805 */
[----:B------:R0:W4:Y:S02]  /*0900*/  LDG.E.U16.CONSTANT R4, desc[UR8][R8.64+0x2] ;  /* 0x0000020808047981 */ /* 0x000124000c1e9500 */
[----:B------:R-:W-:-:S04]  /*0910*/  PRMT R6, R6, 0xba98, RZ ;  /* 0x0000ba9806067816 */ /* 0x000fc800000000ff */
[----:B------:R-:W-:-:S04]  /*0920*/  LOP3.LUT R17, R6, 0x7f7f7f7f, R17, 0x60, !PT ;  /* 0x7f7f7f7f06117812 */ /* 0x000fc800078e6011 */
[----:B------:R-:W-:Y:S02]  /*0930*/  LOP3.LUT R5, R17, R5, R6, 0xf4, !PT ;  /* 0x0000000511057212 */ /* 0x000fe400078ef406 */
[----:B------:R-:W2:Y:S04]  /*0940*/  LDG.E.U16.CONSTANT R6, desc[UR8][R10.64+0x6] ;  /* 0x000006080a067981 */ /* 0x000ea8000c1e9500 */
[----:B------:R1:W2:Y:S04]  /*0950*/  LDG.E.U16.CONSTANT R17, desc[UR8][R10.64+0x8] ;  /* 0x000008080a117981 */ /* 0x0002a8000c1e9500 */
[----:B------:R3:W-:Y:S01]  /*0960*/  STS [R30], R7 ;  /* 0x000000071e007388 */ /* 0x0007e20000000800 */
[----:B0-----:R-:W-:-:S05]  /*0970*/  IMAD.WIDE R8, R19, 0x16, R8 ;  /* 0x0000001613087825 */ /* 0x001fca00078e0208 */
[----:B------:R-:W3:Y:S01]  /*0980*/  LDG.E.U16.CONSTANT R23, desc[UR8][R8.64+0x4] ;  /* 0x0000040808177981 */ /* 0x000ee2000c1e9500 */
[----:B-1----:R-:W-:Y:S01]  /*0990*/  IMAD.WIDE R10, R19, 0x16, R10 ;  /* 0x00000016130a7825 */ /* 0x002fe200078e020a */
[----:B----4-:R-:W-:-:S04]  /*09a0*/  PRMT R21, R4, 0x5410, R21 ;  /* 0x0000541004157816 */ /* 0x010fc80000000015 */
[----:B------:R-:W-:-:S05]  /*09b0*/  SHF.R.S32.HI R4, RZ, R12, R21 ;  /* 0x0000000cff047219 */ /* 0x000fca0000011415 */
[----:B------:R-:W-:-:S05]  /*09c0*/  IMAD.SHL.U32 R14, R4, 0x10, RZ ;  /* 0x00000010040e7824 */ /* 0x000fca00078e00ff */
[----:B------:R-:W-:Y:S02]  /*09d0*/  LOP3.LUT R21, R14, 0x10, RZ, 0xc0, !PT ;  /* 0x000000100e157812 */ /* 0x000fe400078ec0ff */
[----:B--2---:R-:W-:Y:S01]  /*09e0*/  PRMT R6, R6, 0x5410, R17 ;  /* 0x0000541006067816 */ /* 0x004fe20000000011 */
[----:B------:R-:W-:-:S03]  /*09f0*/  IMAD.SHL.U32 R14, R4, 0x800, RZ ;  /* 0x00000800040e7824 */ /* 0x000fc600078e00ff */
[----:B------:R-:W-:Y:S01]  /*0a00*/  LOP3.LUT R21, R21, 0xf0f0f0f, R6, 0xf8, !PT ;  /* 0x0f0f0f0f15157812 */ /* 0x000fe200078ef806 */
[----:B------:R-:W-:-:S03]  /*0a10*/  IMAD.SHL.U32 R17, R4, 0x40000, RZ ;  /* 0x0004000004117824 */ /* 0x000fc600078e00ff */
[----:B------:R-:W-:-:S04]  /*0a20*/  LOP3.LUT R14, R21, 0x1000, R14, 0xf8, !PT ;  /* 0x00001000150e7812 */ /* 0x000fc800078ef80e */
[----:B------:R-:W-:Y:S01]  /*0a30*/  LOP3.LUT R14, R14, 0x100000, R17, 0xf8, !PT ;  /* 0x001000000e0e7812 */ /* 0x000fe200078ef811 */
[----:B------:R-:W-:-:S05]  /*0a40*/  IMAD.SHL.U32 R17, R4, 0x2000000, RZ ;  /* 0x0200000004117824 */ /* 0x000fca00078e00ff */
        /* <DEDUP_REMOVED lines=8> */
[----:B------:R-:W-:Y:S02]  /*0ad0*/  LOP3.LUT R21, R16, 0x7f7f7f7f, R21, 0x60, !PT ;  /* 0x7f7f7f7f10157812 */ /* 0x000fe400078e6015 */
[----:B------:R-:W-:-:S02]  /*0ae0*/  SHF.R.U32.HI R6, RZ, 0x4, R6 ;  /* 0x00000004ff067819 */ /* 0x000fc40000011606 */
[----:B------:R-:W-:Y:S02]  /*0af0*/  LOP3.LUT R17, R21, R17, R16, 0xf4, !PT ;  /* 0x0000001115117212 */ /* 0x000fe400078ef410 */
[----:B------:R-:W-:-:S04]  /*0b00*/  LOP3.LUT R21, R14, 0x10, RZ, 0xc0, !PT ;  /* 0x000000100e157812 */ /* 0x000fc800078ec0ff */
[----:B------:R-:W-:Y:S02]  /*0b10*/  LOP3.LUT R6, R21, 0xf0f0f0f, R6, 0xf8, !PT ;  /* 0x0f0f0f0f15067812 */ /* 0x000fe400078ef806 */
[----:B------:R-:W-:Y:S01]  /*0b20*/  SHF.R.U32.HI R21, RZ, 0x5, R4 ;  /* 0x00000005ff157819 */ /* 0x000fe20000011604 */
[----:B---3--:R-:W-:-:S03]  /*0b30*/  IMAD.SHL.U32 R7, R4, 0x4, RZ ;  /* 0x0000000404077824 */ /* 0x008fc600078e00ff */
        /* <DEDUP_REMOVED lines=9> */
[----:B------:R-:W-:Y:S01]  /*0bd0*/  PRMT R4, R4, 0xba98, RZ ;  /* 0x0000ba9804047816 */ /* 0x000fe200000000ff */
[----:B------:R-:W2:Y:S03]  /*0be0*/  LDG.E.U16.CONSTANT R6, desc[UR8][R10.64+0x6] ;  /* 0x000006080a067981 */ /* 0x000ea6000c1e9500 */
[----:B------:R-:W-:-:S04]  /*0bf0*/  LOP3.LUT R21, R4, 0x7f7f7f7f, R21, 0x60, !PT ;  /* 0x7f7f7f7f04157812 */ /* 0x000fc800078e6015 */
[----:B------:R-:W-:Y:S02]  /*0c00*/  LOP3.LUT R7, R21, R7, R4, 0xf4, !PT ;  /* 0x0000000715077212 */ /* 0x000fe400078ef404 */
[----:B------:R0:W3:Y:S04]  /*0c10*/  LDG.E.U16.CONSTANT R4, desc[UR8][R8.64+0x2] ;  /* 0x0000020808047981 */ /* 0x0000e8000c1e9500 */
[----:B------:R1:W2:Y:S04]  /*0c20*/  LDG.E.U16.CONSTANT R21, desc[UR8][R10.64+0x8] ;  /* 0x000008080a157981 */ /* 0x0002a8000c1e9500 */
[----:B------:R2:W-:Y:S01]  /*0c30*/  STS [R30+0x4], R5 ;  /* 0x000004051e007388 */ /* 0x0005e20000000800 */
[----:B0-----:R-:W-:-:S03]  /*0c40*/  IMAD.WIDE R8, R19, 0x16, R8 ;  /* 0x0000001613087825 */ /* 0x001fc600078e0208 */
[----:B------:R0:W-:Y:S01]  /*0c50*/  STS [R30+0x410], R17 ;  /* 0x000410111e007388 */ /* 0x0001e20000000800 */
[----:B-1----:R-:W-:Y:S01]  /*0c60*/  IMAD.WIDE R10, R19, 0x16, R10 ;  /* 0x00000016130a7825 */ /* 0x002fe200078e020a */
[----:B---3--:R-:W-:-:S04]  /*0c70*/  PRMT R23, R4, 0x5410, R23 ;  /* 0x0000541004177816 */ /* 0x008fc80000000017 */
[----:B------:R-:W-:-:S05]  /*0c80*/  SHF.R.S32.HI R4, RZ, R12, R23 ;  /* 0x0000000cff047219 */ /* 0x000fca0000011417 */
[----:B------:R-:W-:Y:S01]  /*0c90*/  IMAD.SHL.U32 R14, R4, 0x10, RZ ;  /* 0x00000010040e7824 */ /* 0x000fe200078e00ff */
[----:B--2---:R-:W-:Y:S01]  /*0ca0*/  PRMT R5, R6, 0x5410, R21 ;  /* 0x0000541006057816 */ /* 0x004fe20000000015 */
[----:B------:R-:W-:-:S03]  /*0cb0*/  IMAD.SHL.U32 R21, R4, 0x800, RZ ;  /* 0x0000080004157824 */ /* 0x000fc600078e00ff */
[----:B------:R-:W-:-:S04]  /*0cc0*/  LOP3.LUT R14, R14, 0x10, RZ, 0xc0, !PT ;  /* 0x000000100e0e7812 */ /* 0x000fc800078ec0ff */
[----:B------:R-:W-:-:S04]  /*0cd0*/  LOP3.LUT R14, R14, 0xf0f0f0f, R5, 0xf8, !PT ;  /* 0x0f0f0f0f0e0e7812 */ /* 0x000fc800078ef805 */
[----:B------:R-:W-:Y:S01]  /*0ce0*/  LOP3.LUT R14, R14, 0x1000, R21, 0xf8, !PT ;  /* 0x000010000e0e7812 */ /* 0x000fe200078ef815 */
[----:B------:R-:W-:-:S05]  /*0cf0*/  IMAD.SHL.U32 R21, R4, 0x40000, RZ ;  /* 0x0004000004157824 */ /* 0x000fca00078e00ff */
        /* <DEDUP_REMOVED lines=8> */
[----:B------:R-:W-:-:S04]  /*0d80*/  PRMT R6, R6, 0xba98, RZ ;  /* 0x0000ba9806067816 */ /* 0x000fc800000000ff */
[----:B------:R-:W-:-:S04]  /*0d90*/  LOP3.LUT R23, R6, 0x7f7f7f7f, R23, 0x60, !PT ;  /* 0x7f7f7f7f06177812 */ /* 0x000fc800078e6017 */
[----:B------:R-:W-:Y:S02]  /*0da0*/  LOP3.LUT R21, R23, R21, R6, 0xf4, !PT ;  /* 0x0000001517157212 */ /* 0x000fe400078ef406 */
[----:B------:R-:W-:Y:S01]  /*0db0*/  SHF.R.U32.HI R6, RZ, 0xc, R4 ;  /* 0x0000000cff067819 */ /* 0x000fe20000011604 */
[----:B------:R-:W2:Y:S01]  /*0dc0*/  LDG.E.U16.CONSTANT R23, desc[UR8][R8.64+0x4] ;  /* 0x0000040808177981 */ /* 0x000ea2000c1e9500 */
[----:B------:R-:W-:Y:S02]  /*0dd0*/  SHF.R.U32.HI R5, RZ, 0x4, R5 ;  /* 0x00000004ff057819 */ /* 0x000fe40000011605 */
[----:B------:R-:W-:-:S04]  /*0de0*/  LOP3.LUT R6, R6, 0x10, RZ, 0xc0, !PT ;  /* 0x0000001006067812 */ /* 0x000fc800078ec0ff */
[----:B------:R-:W-:Y:S02]  /*0df0*/  LOP3.LUT R5, R6, 0xf0f0f0f, R5, 0xf8, !PT ;  /* 0x0f0f0f0f06057812 */ /* 0x000fe400078ef805 */
[----:B------:R-:W-:-:S04]  /*0e00*/  SHF.R.U32.HI R6, RZ, 0x5, R4 ;  /* 0x00000005ff067819 */ /* 0x000fc80000011604 */
[----:B------:R-:W-:Y:S01]  /*0e10*/  LOP3.LUT R5, R5, 0x1000, R6, 0xf8, !PT ;  /* 0x0000100005057812 */ /* 0x000fe200078ef806 */
[C---:B------:R-:W-:Y:S02]  /*0e20*/  IMAD.SHL.U32 R6, R4.reuse, 0x4, RZ ;  /* 0x0000000404067824 */ /* 0x040fe400078e00ff */
[----:B------:R-:W-:-:S03]  /*0e30*/  IMAD.SHL.U32 R4, R4, 0x200, RZ ;  /* 0x0000020004047824 */ /* 0x000fc600078e00ff */
[----:B------:R-:W-:-:S04]  /*0e40*/  LOP3.LUT R5, R5, 0x100000, R6, 0xf8, !PT ;  /* 0x0010000005057812 */ /* 0x000fc800078ef806 */
[----:B------:R-:W-:-:S04]  /*0e50*/  LOP3.LUT R4, R5, 0x10000000, R4, 0xf8, !PT ;  /* 0x1000000005047812 */ /* 0x000fc800078ef804 */
[----:B------:R-:W-:-:S05]  /*0e60*/  LOP3.LUT R5, R4, 0x80808080, RZ, 0xfc, !PT ;  /* 0x8080808004057812 */ /* 0x000fca00078efcff */
[----:B------:R-:W-:Y:S01]  /*0e70*/  VIADD R5, R5, 0xefefeff0 ;  /* 0xefefeff005057836 */ /* 0x000fe20000000000 */
[----:B0-----:R-:W-:-:S04]  /*0e80*/  PRMT R17, R4, 0xba98, RZ ;  /* 0x0000ba9804117816 */ /* 0x001fc800000000ff */
[----:B------:R-:W-:-:S04]  /*0e90*/  LOP3.LUT R5, R5, 0x80808080, RZ, 0x3c, !PT ;  /* 0x8080808005057812 */ /* 0x000fc800078e3cff */
[----:B------:R-:W-:Y:S02]  /*0ea0*/  LOP3.LUT R6, R4, 0x10101010, R5, 0x18, !PT ;  /* 0x1010101004067812 */ /* 0x000fe400078e1805 */
[----:B------:R0:W2:Y:S02]  /*0eb0*/  LDG.E.U16.CONSTANT R4, desc[UR8][R8.64+0x2] ;  /* 0x0000020808047981 */ /* 0x0000a4000c1e9500 */
[----:B------:R-:W-:-:S04]  /*0ec0*/  PRMT R6, R6, 0xba98, RZ ;  /* 0x0000ba9806067816 */ /* 0x000fc800000000ff */
[----:B------:R-:W-:-:S04]  /*0ed0*/  LOP3.LUT R17, R6, 0x7f7f7f7f, R17, 0x60, !PT ;  /* 0x7f7f7f7f06117812 */ /* 0x000fc800078e6011 */
[----:B------:R-:W-:Y:S02]  /*0ee0*/  LOP3.LUT R17, R17, R5, R6, 0xf4, !PT ;  /* 0x0000000511117212 */ /* 0x000fe400078ef406 */
[----:B------:R-:W3:Y:S04]  /*0ef0*/  LDG.E.U16.CONSTANT R5, desc[UR8][R10.64+0x6] ;  /* 0x000006080a057981 */ /* 0x000ee8000c1e9500 */
[----:B------:R1:W3:Y:S04]  /*0f00*/  LDG.E.U16.CONSTANT R6, desc[UR8][R10.64+0x8] ;  /* 0x000008080a067981 */ /* 0x0002e8000c1e9500 */
[----:B------:R4:W-:Y:S01]  /*0f10*/  STS [R30+0x414], R7 ;  /* 0x000414071e007388 */ /* 0x0009e20000000800 */
[----:B0-----:R-:W-:-:S04]  /*0f20*/  IMAD.WIDE R8, R19, 0x16, R8 ;  /* 0x0000001613087825 */ /* 0x001fc800078e0208 */
[----:B-1----:R-:W-:Y:S01]  /*0f30*/  IMAD.WIDE R10, R19, 0x16, R10 ;  /* 0x00000016130a7825 */ /* 0x002fe200078e020a */
[----:B------:R0:W-:Y:S04]  /*0f40*/  STS [R30+0x820], R21 ;  /* 0x000820151e007388 */ /* 0x0001e80000000800 */
[----:B------:R-:W4:Y:S01]  /*0f50*/  LDG.E.U16.CONSTANT R37, desc[UR8][R8.64+0x4] ;  /* 0x0000040808257981 */ /* 0x000f22000c1e9500 */
[----:B--2---:R-:W-:-:S04]  /*0f60*/  PRMT R23, R4, 0x5410, R23 ;  /* 0x0000541004177816 */ /* 0x004fc80000000017 */
[----:B------:R-:W-:-:S05]  /*0f70*/  SHF.R.S32.HI R4, RZ, R12, R23 ;  /* 0x0000000cff047219 */ /* 0x000fca0000011417 */
[C---:B------:R-:W-:Y:S02]  /*0f80*/  IMAD.SHL.U32 R14, R4.reuse, 0x10, RZ ;  /* 0x00000010040e7824 */ /* 0x040fe400078e00ff */
[----:B------:R-:W-:-:S03]  /*0f90*/  IMAD.SHL.U32 R23, R4, 0x800, RZ ;  /* 0x0000080004177824 */ /* 0x000fc600078e00ff */
[----:B------:R-:W-:Y:S02]  /*0fa0*/  LOP3.LUT R14, R14, 0x10, RZ, 0xc0, !PT ;  /* 0x000000100e0e7812 */ /* 0x000fe400078ec0ff */
[----:B---3--:R-:W-:Y:S01]  /*0fb0*/  PRMT R5, R5, 0x5410, R6 ;  /* 0x0000541005057816 */ /* 0x008fe20000000006 */
[----:B----4-:R-:W-:-:S03]  /*0fc0*/  IMAD.SHL.U32 R7, R4, 0x40000, RZ ;  /* 0x0004000004077824 */ /* 0x010fc600078e00ff */
[----:B------:R-:W-:Y:S01]  /*0fd0*/  LOP3.LUT R14, R14, 0xf0f0f0f, R5, 0xf8, !PT ;  /* 0x0f0f0f0f0e0e7812 */ /* 0x000fe200078ef805 */
[----:B------:R-:W-:-:S03]  /*0fe0*/  IMAD.SHL.U32 R6, R4, 0x2000000, RZ ;  /* 0x0200000004067824 */ /* 0x000fc600078e00ff */
[----:B------:R-:W-:-:S04]  /*0ff0*/  LOP3.LUT R14, R14, 0x1000, R23, 0xf8, !PT ;  /* 0x000010000e0e7812 */ /* 0x000fc800078ef817 */
[----:B------:R-:W-:-:S04]  /*1000*/  LOP3.LUT R7, R14, 0x100000, R7, 0xf8, !PT ;  /* 0x001000000e077812 */ /* 0x000fc800078ef807 */
[----:B------:R-:W-:-:S04]  /*1010*/  LOP3.LUT R6, R7, 0x10000000, R6, 0xf8, !PT ;  /* 0x1000000007067812 */ /* 0x000fc800078ef806 */
[----:B------:R-:W-:-:S05]  /*1020*/  LOP3.LUT R7, R6, 0x80808080, RZ, 0xfc, !PT ;  /* 0x8080808006077812 */ /* 0x000fca00078efcff */
[----:B------:R-:W-:Y:S01]  /*1030*/  VIADD R7, R7, 0xefefeff0 ;  /* 0xefefeff007077836 */ /* 0x000fe20000000000 */
[----:B------:R-:W-:-:S04]  /*1040*/  PRMT R23, R6, 0xba98, RZ ;  /* 0x0000ba9806177816 */ /* 0x000fc800000000ff */
[----:B------:R-:W-:-:S04]  /*1050*/  LOP3.LUT R7, R7, 0x80808080, RZ, 0x3c, !PT ;  /* 0x8080808007077812 */ /* 0x000fc800078e3cff */
[----:B------:R-:W-:Y:S02]  /*1060*/  LOP3.LUT R14, R6, 0x10101010, R7, 0x18, !PT ;  /* 0x10101010060e7812 */ /* 0x000fe400078e1807 */
[----:B------:R-:W-:Y:S02]  /*1070*/  SHF.R.U32.HI R6, RZ, 0xc, R4 ;  /* 0x0000000cff067819 */ /* 0x000fe40000011604 */
        /* <DEDUP_REMOVED lines=11> */
[----:B------:R-:W-:-:S04]  /*1130*/  PRMT R14, R14, 0xba98, RZ ;  /* 0x0000ba980e0e7816 */ /* 0x000fc800000000ff */
[----:B------:R-:W-:Y:S02]  /*1140*/  LOP3.LUT R5, R5, 0x80808080, RZ, 0x3c, !PT ;  /* 0x8080808005057812 */ /* 0x000fe400078e3cff */
[----:B------:R-:W-:Y:S02]  /*1150*/  LOP3.LUT R23, R14, 0x7f7f7f7f, R23, 0x60, !PT ;  /* 0x7f7f7f7f0e177812 */ /* 0x000fe400078e6017 */
[C---:B------:R-:W-:Y:S02]  /*1160*/  LOP3.LUT R6, R4.reuse, 0x10101010, R5, 0x18, !PT ;  /* 0x1010101004067812 */ /* 0x040fe400078e1805 */
[----:B------:R-:W-:Y:S02]  /*1170*/  LOP3.LUT R23, R23, R7, R14, 0xf4, !PT ;  /* 0x0000000717177212 */ /* 0x000fe400078ef40e */
[----:B------:R-:W-:Y:S01]  /*1180*/  PRMT R7, R4, 0xba98, RZ ;  /* 0x0000ba9804077816 */ /* 0x000fe200000000ff */
[----:B------:R-:W2:Y:S01]  /*1190*/  LDG.E.U16.CONSTANT R14, desc[UR8][R10.64+0x6] ;  /* 0x000006080a0e7981 */ /* 0x000ea2000c1e9500 */
[----:B------:R-:W-:-:S03]  /*11a0*/  PRMT R6, R6, 0xba98, RZ ;  /* 0x0000ba9806067816 */ /* 0x000fc600000000ff */
[----:B------:R-:W3:Y:S01]  /*11b0*/  LDG.E.U16.CONSTANT R4, desc[UR8][R8.64+0x2] ;  /* 0x0000020808047981 */ /* 0x000ee2000c1e9500 */
[----:B------:R-:W-:-:S04]  /*11c0*/  LOP3.LUT R7, R6, 0x7f7f7f7f, R7, 0x60, !PT ;  /* 0x7f7f7f7f06077812 */ /* 0x000fc800078e6007 */
[----:B0-----:R-:W-:Y:S02]  /*11d0*/  LOP3.LUT R21, R7, R5, R6, 0xf4, !PT ;  /* 0x0000000507157212 */ /* 0x001fe400078ef406 */
[----:B------:R-:W2:Y:S04]  /*11e0*/  LDG.E.U16.CONSTANT R5, desc[UR8][R10.64+0x8] ;  /* 0x000008080a057981 */ /* 0x000ea8000c1e9500 */
[----:B------:R3:W-:Y:S04]  /*11f0*/  STS [R30+0x824], R17 ;  /* 0x000824111e007388 */ /* 0x0007e80000000800 */
[----:B------:R0:W-:Y:S01]  /*1200*/  STS [R30+0xc30], R23 ;  /* 0x000c30171e007388 */ /* 0x0001e20000000800 */
[----:B------:R-:W-:-:S05]  /*1210*/  IMAD.WIDE R6, R19, 0x16, R10 ;  /* 0x0000001613067825 */ /* 0x000fca00078e020a */
[----:B------:R-:W4:Y:S01]  /*1220*/  LDG.E.U16.CONSTANT R16, desc[UR8][R6.64+0x6] ;  /* 0x0000060806107981 */ /* 0x000f22000c1e9500 */
[----:B---3--:R-:W-:-:S03]  /*1230*/  PRMT R17, R4, 0x5410, R37 ;  /* 0x0000541004117816 */ /* 0x008fc60000000025 */
[----:B------:R-:W4:Y:S01]  /*1240*/  LDG.E.U16.CONSTANT R37, desc[UR8][R6.64+0x8] ;  /* 0x0000080806257981 */ /* 0x000f22000c1e9500 */
[----:B--2---:R-:W-:Y:S01]  /*1250*/  PRMT R14, R14, 0x5410, R5 ;  /* 0x000054100e0e7816 */ /* 0x004fe20000000005 */
[----:B------:R-:W-:-:S05]  /*1260*/  IMAD.WIDE R4, R19, 0x16, R8 ;  /* 0x0000001613047825 */ /* 0x000fca00078e0208 */
[----:B------:R-:W2:Y:S01]  /*1270*/  LDG.E.U16.CONSTANT R18, desc[UR8][R4.64+0x2] ;  /* 0x0000020804127981 */ /* 0x000ea2000c1e9500 */
[----:B------:R-:W-:-:S03]  /*1280*/  IMAD.WIDE R8, R19, 0x16, R4 ;  /* 0x0000001613087825 */ /* 0x000fc600078e0204 */
[----:B------:R1:W2:Y:S04]  /*1290*/  LDG.E.U16.CONSTANT R41, desc[UR8][R4.64+0x4] ;  /* 0x0000040804297981 */ /* 0x0002a8000c1e9500 */
[----:B------:R-:W3:Y:S04]  /*12a0*/  LDG.E.U16.CONSTANT R20, desc[UR8][R8.64+0x2] ;  /* 0x0000020808147981 */ /* 0x000ee8000c1e9500 */
[----:B0-----:R0:W3:Y:S01]  /*12b0*/  LDG.E.U16.CONSTANT R23, desc[UR8][R8.64+0x4] ;  /* 0x0000040808177981 */ /* 0x0010e2000c1e9500 */
[----:B-1----:R-:W-:Y:S01]  /*12c0*/  IMAD.WIDE R4, R19, 0x16, R8 ;  /* 0x0000001613047825 */ /* 0x002fe200078e0208 */
[----:B------:R-:W-:-:S03]  /*12d0*/  SHF.R.S32.HI R17, RZ, R12, R17 ;  /* 0x0000000cff117219 */ /* 0x000fc60000011411 */
[----:B------:R-:W-:-:S04]  /*12e0*/  IMAD.WIDE R10, R19, 0x16, R6 ;  /* 0x00000016130a7825 */ /* 0x000fc800078e0206 */
[----:B------:R-:W-:-:S04]  /*12f0*/  IMAD.WIDE R6, R19, 0x16, R10 ;  /* 0x0000001613067825 */ /* 0x000fc800078e020a */
[C---:B------:R-:W-:Y:S01]  /*1300*/  IMAD.SHL.U32 R19, R17.reuse, 0x10, RZ ;  /* 0x0000001011137824 */ /* 0x040fe200078e00ff */
[----:B------:R2:W-:Y:S01]  /*1310*/  STS [R30+0xc34], R21 ;  /* 0x000c34151e007388 */ /* 0x0005e20000000800 */
[----:B0-----:R-:W-:-:S03]  /*1320*/  IMAD.SHL.U32 R8, R17, 0x800, RZ ;  /* 0x0000080011087824 */ /* 0x001fc600078e00ff */
[----:B------:R-:W-:-:S04]  /*1330*/  LOP3.LUT R19, R19, 0x10, RZ, 0xc0, !PT ;  /* 0x0000001013137812 */ /* 0x000fc800078ec0ff */
[----:B------:R-:W-:Y:S02]  /*1340*/  LOP3.LUT R19, R19, 0xf0f0f0f, R14, 0xf8, !PT ;  /* 0x0f0f0f0f13137812 */ /* 0x000fe400078ef80e */
[----:B---3--:R-:W-:Y:S02]  /*1350*/  PRMT R9, R20, 0x5410, R23 ;  /* 0x0000541014097816 */ /* 0x008fe40000000017 */
[----:B------:R-:W3:Y:S04]  /*1360*/  LDG.E.U16.CONSTANT R20, desc[UR8][R4.64+0x2] ;  /* 0x0000020804147981 */ /* 0x000ee8000c1e9500 */
[----:B------:R-:W3:Y:S01]  /*1370*/  LDG.E.U16.CONSTANT R23, desc[UR8][R4.64+0x4] ;  /* 0x0000040804177981 */ /* 0x000ee2000c1e9500 */
[----:B----4-:R-:W-:Y:S02]  /*1380*/  PRMT R16, R16, 0x5410, R37 ;  /* 0x0000541010107816 */ /* 0x010fe40000000025 */
[----:B--2---:R-:W-:Y:S01]  /*1390*/  PRMT R21, R18, 0x5410, R41 ;  /* 0x0000541012157816 */ /* 0x004fe20000000029 */
[----:B------:R-:W2:Y:S01]  /*13a0*/  LDG.E.U16.CONSTANT R37, desc[UR8][R10.64+0x8] ;  /* 0x000008080a257981 */ /* 0x000ea2000c1e9500 */
[----:B------:R-:W-:-:S03]  /*13b0*/  LOP3.LUT R8, R19, 0x1000, R8, 0xf8, !PT ;  /* 0x0000100013087812 */ /* 0x000fc600078ef808 */
[----:B------:R0:W2:Y:S02]  /*13c0*/  LDG.E.U16.CONSTANT R18, desc[UR8][R10.64+0x6] ;  /* 0x000006080a127981 */ /* 0x0000a4000c1e9500 */
[----:B0-----:R-:W-:-:S05]  /*13d0*/  IMAD.SHL.U32 R11, R17, 0x40000, RZ ;  /* 0x00040000110b7824 */ /* 0x001fca00078e00ff */
[----:B------:R-:W-:Y:S01]  /*13e0*/  LOP3.LUT R8, R8, 0x100000, R11, 0xf8, !PT ;  /* 0x0010000008087812 */ /* 0x000fe200078ef80b */
[----:B------:R-:W-:-:S05]  /*13f0*/  IMAD.SHL.U32 R11, R17, 0x2000000, RZ ;  /* 0x02000000110b7824 */ /* 0x000fca00078e00ff */
[----:B------:R-:W-:-:S04]  /*1400*/  LOP3.LUT R4, R8, 0x10000000, R11, 0xf8, !PT ;  /* 0x1000000008047812 */ /* 0x000fc800078ef80b */
[----:B------:R-:W-:-:S05]  /*1410*/  LOP3.LUT R8, R4, 0x80808080, RZ, 0xfc, !PT ;  /* 0x8080808004087812 */ /* 0x000fca00078efcff */
[----:B------:R-:W-:Y:S01]  /*1420*/  VIADD R8, R8, 0xefefeff0 ;  /* 0xefefeff008087836 */ /* 0x000fe20000000000 */
[-C--:B------:R-:W-:Y:S02]  /*1430*/  SHF.R.S32.HI R21, RZ, R12.reuse, R21 ;  /* 0x0000000cff157219 */ /* 0x080fe40000011415 */
[----:B------:R-:W-:Y:S02]  /*1440*/  SHF.R.S32.HI R10, RZ, R12, R9 ;  /* 0x0000000cff0a7219 */ /* 0x000fe40000011409 */
[----:B------:R-:W-:Y:S02]  /*1450*/  LOP3.LUT R11, R8, 0x80808080, RZ, 0x3c, !PT ;  /* 0x80808080080b7812 */ /* 0x000fe400078e3cff */
[----:B------:R-:W-:Y:S02]  /*1460*/  PRMT R9, R4, 0xba98, RZ ;  /* 0x0000ba9804097816 */ /* 0x000fe400000000ff */
[----:B------:R-:W-:Y:S02]  /*1470*/  SHF.R.U32.HI R14, RZ, 0x4, R14 ;  /* 0x00000004ff0e7819 */ /* 0x000fe4000001160e */
[----:B---3--:R-:W-:-:S04]  /*1480*/  PRMT R5, R20, 0x5410, R23 ;  /* 0x0000541014057816 */ /* 0x008fc80000000017 */
[----:B------:R-:W-:Y:S02]  /*1490*/  SHF.R.S32.HI R12, RZ, R12, R5 ;  /* 0x0000000cff0c7219 */ /* 0x000fe40000011405 */
[----:B------:R-:W-:-:S04]  /*14a0*/  LOP3.LUT R5, R4, 0x10101010, R11, 0x18, !PT ;  /* 0x1010101004057812 */ /* 0x000fc800078e180b */
[----:B------:R-:W-:-:S04]  /*14b0*/  PRMT R4, R5, 0xba98, RZ ;  /* 0x0000ba9805047816 */ /* 0x000fc800000000ff */
[----:B------:R-:W-:-:S04]  /*14c0*/  LOP3.LUT R9, R4, 0x7f7f7f7f, R9, 0x60, !PT ;  /* 0x7f7f7f7f04097812 */ /* 0x000fc800078e6009 */
[----:B------:R-:W-:Y:S02]  /*14d0*/  LOP3.LUT R11, R9, R11, R4, 0xf4, !PT ;  /* 0x0000000b090b7212 */ /* 0x000fe400078ef404 */
[----:B------:R-:W-:-:S04]  /*14e0*/  SHF.R.U32.HI R4, RZ, 0xc, R17 ;  /* 0x0000000cff047819 */ /* 0x000fc80000011611 */
[----:B------:R-:W-:Y:S02]  /*14f0*/  LOP3.LUT R5, R4, 0x10, RZ, 0xc0, !PT ;  /* 0x0000001004057812 */ /* 0x000fe400078ec0ff */
[----:B------:R-:W-:Y:S02]  /*1500*/  SHF.R.U32.HI R4, RZ, 0x5, R17 ;  /* 0x00000005ff047819 */ /* 0x000fe40000011611 */
[----:B------:R-:W-:Y:S02]  /*1510*/  LOP3.LUT R5, R5, 0xf0f0f0f, R14, 0xf8, !PT ;  /* 0x0f0f0f0f05057812 */ /* 0x000fe400078ef80e */
[----:B------:R-:W3:Y:S02]  /*1520*/  LDG.E.U16.CONSTANT R14, desc[UR8][R6.64+0x6] ;  /* 0x00000608060e7981 */ /* 0x000ee4000c1e9500 */
[----:B------:R-:W-:Y:S01]  /*1530*/  LOP3.LUT R4, R5, 0x1000, R4, 0xf8, !PT ;  /* 0x0000100005047812 */ /* 0x000fe200078ef804 */
[C---:B------:R-:W-:Y:S02]  /*1540*/  IMAD.SHL.U32 R5, R17.reuse, 0x4, RZ ;  /* 0x0000000411057824 */ /* 0x040fe400078e00ff */
[----:B------:R-:W-:-:S03]  /*1550*/  IMAD.SHL.U32 R17, R17, 0x200, RZ ;  /* 0x0000020011117824 */ /* 0x000fc600078e00ff */
[----:B------:R-:W-:-:S04]  /*1560*/  LOP3.LUT R4, R4, 0x100000, R5, 0xf8, !PT ;  /* 0x0010000004047812 */ /* 0x000fc800078ef805 */
[----:B------:R-:W-:-:S04]  /*1570*/  LOP3.LUT R4, R4, 0x10000000, R17, 0xf8, !PT ;  /* 0x1000000004047812 */ /* 0x000fc800078ef811 */
[----:B------:R-:W-:-:S05]  /*1580*/  LOP3.LUT R5, R4, 0x80808080, RZ, 0xfc, !PT ;  /* 0x8080808004057812 */ /* 0x000fca00078efcff */
[----:B------:R-:W-:-:S05]  /*1590*/  VIADD R5, R5, 0xefefeff0 ;  /* 0xefefeff005057836 */ /* 0x000fca0000000000 */
[----:B------:R-:W-:-:S04]  /*15a0*/  LOP3.LUT R5, R5, 0x80808080, RZ, 0x3c, !PT ;  /* 0x8080808005057812 */ /* 0x000fc800078e3cff */
[C---:B------:R-:W-:Y:S02]  /*15b0*/  LOP3.LUT R8, R4.reuse, 0x10101010, R5, 0x18, !PT ;  /* 0x1010101004087812 */ /* 0x040fe400078e1805 */
[----:B------:R-:W-:Y:S02]  /*15c0*/  PRMT R9, R4, 0xba98, RZ ;  /* 0x0000ba9804097816 */ /* 0x000fe400000000ff */
[----:B------:R-:W-:Y:S01]  /*15d0*/  PRMT R8, R8, 0xba98, RZ ;  /* 0x0000ba9808087816 */ /* 0x000fe200000000ff */
[----:B------:R-:W-:-:S03]  /*15e0*/  IMAD.SHL.U32 R4, R21, 0x10, RZ ;  /* 0x0000001015047824 */ /* 0x000fc600078e00ff */
[----:B------:R-:W-:-:S04]  /*15f0*/  LOP3.LUT R9, R8, 0x7f7f7f7f, R9, 0x60, !PT ;  /* 0x7f7f7f7f08097812 */ /* 0x000fc800078e6009 */
[----:B------:R-:W-:Y:S02]  /*1600*/  LOP3.LUT R19, R9, R5, R8, 0xf4, !PT ;  /* 0x0000000509137212 */ /* 0x000fe400078ef408 */
[----:B------:R-:W-:Y:S01]  /*1610*/  LOP3.LUT R5, R4, 0x10, RZ, 0xc0, !PT ;  /* 0x0000001004057812 */ /* 0x000fe200078ec0ff */
[----:B------:R-:W-:-:S03]  /*1620*/  IMAD.SHL.U32 R4, R21, 0x800, RZ ;  /* 0x0000080015047824 */ /* 0x000fc600078e00ff */
        /* <DEDUP_REMOVED lines=16> */
[----:B------:R-:W-:Y:S02]  /*1730*/  LOP3.LUT R5, R4, 0x10, RZ, 0xc0, !PT ;  /* 0x0000001004057812 */ /* 0x000fe400078ec0ff */
[----:B------:R-:W-:Y:S02]  /*1740*/  SHF.R.U32.HI R4, RZ, 0x5, R21 ;  /* 0x00000005ff047819 */ /* 0x000fe40000011615 */
[----:B------:R-:W-:-:S04]  /*1750*/  LOP3.LUT R5, R5, 0xf0f0f0f, R16, 0xf8, !PT ;  /* 0x0f0f0f0f05057812 */ /* 0x000fc800078ef810 */
        /* <DEDUP_REMOVED lines=8> */
[----:B------:R-:W-:-:S04]  /*17e0*/  LOP3.LUT R5, R5, 0x80808080, RZ, 0x3c, !PT ;  /* 0x8080808005057812 */ /* 0x000fc800078e3cff */
[----:B------:R-:W-:Y:S02]  /*17f0*/  LOP3.LUT R8, R4, 0x10101010, R5, 0x18, !PT ;  /* 0x1010101004087812 */ /* 0x000fe400078e1805 */
[----:B------:R-:W-:Y:S02]  /*1800*/  LEA.HI R4, R15, R0, RZ, 0x3 ;  /* 0x000000000f047211 */ /* 0x000fe400078f18ff */
[----:B------:R0:W3:Y:S01]  /*1810*/  LDG.E.U16.CONSTANT R15, desc[UR8][R6.64+0x8] ;  /* 0x00000808060f7981 */ /* 0x0000e2000c1e9500 */
[----:B------:R-:W-:-:S04]  /*1820*/  PRMT R8, R8, 0xba98, RZ ;  /* 0x0000ba9808087816 */ /* 0x000fc800000000ff */
[----:B------:R-:W-:-:S04]  /*1830*/  LOP3.LUT R9, R8, 0x7f7f7f7f, R9, 0x60, !PT ;  /* 0x7f7f7f7f08097812 */ /* 0x000fc800078e6009 */
[----:B------:R-:W-:Y:S02]  /*1840*/  LOP3.LUT R21, R9, R5, R8, 0xf4, !PT ;  /* 0x0000000509157212 */ /* 0x000fe400078ef408 */
[----:B------:R-:W-:Y:S01]  /*1850*/  LOP3.LUT R5, R4, 0xfffffff8, RZ, 0xc0, !PT ;  /* 0xfffffff804057812 */ /* 0x000fe200078ec0ff */
[----:B------:R-:W-:-:S04]  /*1860*/  IMAD.IADD R16, R34, 0x1, R3 ;  /* 0x0000000122107824 */ /* 0x000fc800078e0203 */
[----:B------:R-:W-:-:S05]  /*1870*/  IMAD.IADD R5, R0, 0x1, -R5 ;  /* 0x0000000100057824 */ /* 0x000fca00078e0a05 */
[----:B------:R-:W-:-:S04]  /*1880*/  IADD3 R16, P0, R5, R16, RZ ;  /* 0x0000001005107210 */ /* 0x000fc80007f1e0ff */
[----:B------:R-:W-:Y:S02]  /*1890*/  LEA.HI.X.SX32 R4, R5, R13, 0x1, P0 ;  /* 0x0000000d05047211 */ /* 0x000fe400000f0eff */
[----:B------:R-:W-:-:S04]  /*18a0*/  IADD3 R9, P0, R31, R16, RZ ;  /* 0x000000101f097210 */ /* 0x000fc80007f1e0ff */
[----:B------:R-:W-:Y:S01]  /*18b0*/  LEA.HI.X.SX32 R5, R31, R4, 0x1, P0 ;  /* 0x000000041f057211 */ /* 0x000fe200000f0eff */
[----:B------:R-:W-:-:S04]  /*18c0*/  IMAD.WIDE.U32 R8, R9, 0x16, R38 ;  /* 0x0000001609087825 */ /* 0x000fc800078e0026 */
[----:B------:R-:W-:Y:S02]  /*18d0*/  IMAD R5, R5, 0x16, RZ ;  /* 0x0000001605057824 */ /* 0x000fe400078e02ff */
[----:B0-----:R-:W-:Y:S02]  /*18e0*/  IMAD R7, R2, 0x10, R31 ;  /* 0x0000001002077824 */ /* 0x001fe400078e021f */
[----:B------:R-:W-:-:S03]  /*18f0*/  IMAD.IADD R9, R9, 0x1, R5 ;  /* 0x0000000109097824 */ /* 0x000fc600078e0205 */
[C---:B------:R-:W-:Y:S02]  /*1900*/  IADD3 R5, P0, R7.reuse, R16, RZ ;  /* 0x0000001007057210 */ /* 0x040fe40007f1e0ff */
[----:B------:R-:W4:Y:S02]  /*1910*/  LDG.E.U16.CONSTANT R8, desc[UR8][R8.64] ;  /* 0x0000000808087981 */ /* 0x000f24000c1e9500 */
[----:B------:R-:W-:Y:S01]  /*1920*/  LEA.HI.X.SX32 R6, R7, R4, 0x1, P0 ;  /* 0x0000000407067211 */ /* 0x000fe200000f0eff */
[----:B------:R-:W-:-:S04]  /*1930*/  IMAD.WIDE.U32 R4, R5, 0x16, R38 ;  /* 0x0000001605047825 */ /* 0x000fc800078e0026 */
[----:B------:R-:W-:-:S04]  /*1940*/  IMAD R7, R6, 0x16, RZ ;  /* 0x0000001606077824 */ /* 0x000fc800078e02ff */
[----:B------:R-:W-:-:S05]  /*1950*/  IMAD.IADD R5, R5, 0x1, R7 ;  /* 0x0000000105057824 */ /* 0x000fca00078e0207 */
[----:B------:R0:W4:Y:S01]  /*1960*/  LDG.E.U16.CONSTANT R4, desc[UR8][R4.64] ;  /* 0x0000000804047981 */ /* 0x000122000c1e9500 */
[----:B------:R-:W-:Y:S01]  /*1970*/  IMAD.SHL.U32 R6, R10, 0x10, RZ ;  /* 0x000000100a067824 */ /* 0x000fe200078e00ff */
[----:B--2---:R-:W-:-:S04]  /*1980*/  PRMT R18, R18, 0x5410, R37 ;  /* 0x0000541012127816 */ /* 0x004fc80000000025 */
[----:B------:R-:W-:Y:S02]  /*1990*/  LOP3.LUT R7, R6, 0x10, RZ, 0xc0, !PT ;  /* 0x0000001006077812 */ /* 0x000fe400078ec0ff */
[----:B------:R-:W-:Y:S02]  /*19a0*/  SHF.R.U32.HI R6, RZ, 0xc, R10 ;  /* 0x0000000cff067819 */ /* 0x000fe4000001160a */
[----:B------:R-:W-:Y:S02]  /*19b0*/  LOP3.LUT R7, R7, 0xf0f0f0f, R18, 0xf8, !PT ;  /* 0x0f0f0f0f07077812 */ /* 0x000fe400078ef812 */
[----:B------:R-:W-:Y:S01]  /*19c0*/  LOP3.LUT R13, R6, 0x10, RZ, 0xc0, !PT ;  /* 0x00000010060d7812 */ /* 0x000fe200078ec0ff */
[C---:B------:R-:W-:Y:S02]  /*19d0*/  IMAD.SHL.U32 R6, R10.reuse, 0x800, RZ ;  /* 0x000008000a067824 */ /* 0x040fe400078e00ff */
[----:B0-----:R-:W-:-:S03]  /*19e0*/  IMAD.SHL.U32 R5, R10, 0x40000, RZ ;  /* 0x000400000a057824 */ /* 0x001fc600078e00ff */
[----:B------:R-:W-:Y:S02]  /*19f0*/  LOP3.LUT R6, R7, 0x1000, R6, 0xf8, !PT ;  /* 0x0000100007067812 */ /* 0x000fe400078ef806 */
[----:B------:R-:W-:Y:S02]  /*1a00*/  SHF.R.U32.HI R18, RZ, 0x4, R18 ;  /* 0x00000004ff127819 */ /* 0x000fe40000011612 */
[----:B------:R-:W-:Y:S01]  /*1a10*/  LOP3.LUT R6, R6, 0x100000, R5, 0xf8, !PT ;  /* 0x0010000006067812 */ /* 0x000fe200078ef805 */
[----:B------:R-:W-:Y:S01]  /*1a20*/  IMAD.SHL.U32 R5, R10, 0x2000000, RZ ;  /* 0x020000000a057824 */ /* 0x000fe200078e00ff */
[----:B------:R-:W-:Y:S02]  /*1a30*/  LOP3.LUT R13, R13, 0xf0f0f0f, R18, 0xf8, !PT ;  /* 0x0f0f0f0f0d0d7812 */ /* 0x000fe400078ef812 */
[----:B------:R-:W-:Y:S02]  /*1a40*/  SHF.R.U32.HI R16, RZ, 0x5, R10 ;  /* 0x00000005ff107819 */ /* 0x000fe4000001160a */
[----:B------:R-:W-:Y:S01]  /*1a50*/  LOP3.LUT R6, R6, 0x10000000, R5, 0xf8, !PT ;  /* 0x1000000006067812 */ /* 0x000fe200078ef805 */
[----:B------:R-:W-:Y:S01]  /*1a60*/  IMAD.SHL.U32 R5, R12, 0x10, RZ ;  /* 0x000000100c057824 */ /* 0x000fe200078e00ff */
[----:B------:R-:W-:Y:S01]  /*1a70*/  LOP3.LUT R13, R13, 0x1000, R16, 0xf8, !PT ;  /* 0x000010000d0d7812 */ /* 0x000fe200078ef810 */
[----:B------:R-:W-:Y:S01]  /*1a80*/  IMAD.SHL.U32 R16, R10, 0x4, RZ ;  /* 0x000000040a107824 */ /* 0x000fe200078e00ff */
[----:B------:R0:W-:Y:S02]  /*1a90*/  STS [R30+0x1040], R11 ;  /* 0x0010400b1e007388 */ /* 0x0001e40000000800 */
[----:B------:R-:W-:-:S02]  /*1aa0*/  LOP3.LUT R7, R5, 0x10, RZ, 0xc0, !PT ;  /* 0x0000001005077812 */ /* 0x000fc400078ec0ff */
[----:B------:R-:W-:Y:S02]  /*1ab0*/  LOP3.LUT R13, R13, 0x100000, R16, 0xf8, !PT ;  /* 0x001000000d0d7812 */ /* 0x000fe400078ef810 */
[----:B0-----:R-:W-:-:S04]  /*1ac0*/  SHF.R.U32.HI R11, RZ, 0xc, R12 ;  /* 0x0000000cff0b7819 */ /* 0x001fc8000001160c */
[----:B------:R-:W-:Y:S01]  /*1ad0*/  LOP3.LUT R16, R11, 0x10, RZ, 0xc0, !PT ;  /* 0x000000100b107812 */ /* 0x000fe200078ec0ff */
[----:B------:R-:W-:Y:S01]  /*1ae0*/  IMAD.SHL.U32 R10, R10, 0x200, RZ ;  /* 0x000002000a0a7824 */ /* 0x000fe200078e00ff */
[----:B------:R-:W-:-:S04]  /*1af0*/  SHF.R.U32.HI R11, RZ, 0x5, R12 ;  /* 0x00000005ff0b7819 */ /* 0x000fc8000001160c */
[----:B------:R-:W-:Y:S01]  /*1b00*/  LOP3.LUT R5, R13, 0x10000000, R10, 0xf8, !PT ;  /* 0x100000000d057812 */ /* 0x000fe200078ef80a */
[----:B------:R-:W-:Y:S02]  /*1b10*/  IMAD.SHL.U32 R13, R3, 0x20, RZ ;  /* 0x00000020030d7824 */ /* 0x000fe400078e00ff */
[----:B------:R-:W-:-:S03]  /*1b20*/  IMAD.SHL.U32 R10, R12, 0x40000, RZ ;  /* 0x000400000c0a7824 */ /* 0x000fc600078e00ff */
[----:B------:R-:W-:Y:S01]  /*1b30*/  ISETP.GE.AND P0, PT, R13, UR7, PT ;  /* 0x000000070d007c0c */ /* 0x000fe2000bf06270 */
[----:B------:R0:W-:Y:S04]  /*1b40*/  STS [R30+0x1450], R17 ;  /* 0x001450111e007388 */ /* 0x0001e80000000800 */
[----:B------:R1:W-:Y:S04]  /*1b50*/  STS [R30+0x1044], R19 ;  /* 0x001044131e007388 */ /* 0x0003e80000000800 */
[----:B------:R1:W-:Y:S01]  /*1b60*/  STS [R30+0x1454], R21 ;  /* 0x001454151e007388 */ /* 0x0003e20000000800 */
[----:B---3--:R-:W-:-:S04]  /*1b70*/  PRMT R14, R14, 0x5410, R15 ;  /* 0x000054100e0e7816 */ /* 0x008fc8000000000f */
[--C-:B------:R-:W-:Y:S02]  /*1b80*/  SHF.R.U32.HI R9, RZ, 0x4, R14.reuse ;  /* 0x00000004ff097819 */ /* 0x100fe4000001160e */
[----:B------:R-:W-:Y:S02]  /*1b90*/  LOP3.LUT R14, R7, 0xf0f0f0f, R14, 0xf8, !PT ;  /* 0x0f0f0f0f070e7812 */ /* 0x000fe400078ef80e */
[----:B------:R-:W-:Y:S02]  /*1ba0*/  LOP3.LUT R7, R6, 0x80808080, RZ, 0xfc, !PT ;  /* 0x8080808006077812 */ /* 0x000fe400078efcff */
[----:B------:R-:W-:Y:S01]  /*1bb0*/  LOP3.LUT R16, R16, 0xf0f0f0f, R9, 0xf8, !PT ;  /* 0x0f0f0f0f10107812 */ /* 0x000fe200078ef809 */
[----:B------:R-:W-:Y:S02]  /*1bc0*/  IMAD.SHL.U32 R9, R12, 0x800, RZ ;  /* 0x000008000c097824 */ /* 0x000fe400078e00ff */
[----:B------:R-:W-:Y:S01]  /*1bd0*/  VIADD R7, R7, 0xefefeff0 ;  /* 0xefefeff007077836 */ /* 0x000fe20000000000 */
[----:B------:R-:W-:-:S02]  /*1be0*/  LOP3.LUT R11, R16, 0x1000, R11, 0xf8, !PT ;  /* 0x00001000100b7812 */ /* 0x000fc400078ef80b */
[----:B------:R-:W-:Y:S01]  /*1bf0*/  LOP3.LUT R9, R14, 0x1000, R9, 0xf8, !PT ;  /* 0x000010000e097812 */ /* 0x000fe200078ef809 */
[C---:B------:R-:W-:Y:S01]  /*1c00*/  IMAD.SHL.U32 R14, R12.reuse, 0x4, RZ ;  /* 0x000000040c0e7824 */ /* 0x040fe200078e00ff */
[----:B------:R-:W-:Y:S02]  /*1c10*/  LOP3.LUT R7, R7, 0x80808080, RZ, 0x3c, !PT ;  /* 0x8080808007077812 */ /* 0x000fe400078e3cff */
[----:B------:R-:W-:Y:S02]  /*1c20*/  LOP3.LUT R13, R9, 0x100000, R10, 0xf8, !PT ;  /* 0x00100000090d7812 */ /* 0x000fe400078ef80a */
[----:B------:R-:W-:Y:S01]  /*1c30*/  LOP3.LUT R15, R11, 0x100000, R14, 0xf8, !PT ;  /* 0x001000000b0f7812 */ /* 0x000fe200078ef80e */
[----:B------:R-:W-:Y:S01]  /*1c40*/  IMAD.SHL.U32 R14, R12, 0x2000000, RZ ;  /* 0x020000000c0e7824 */ /* 0x000fe200078e00ff */
[----:B------:R-:W-:Y:S01]  /*1c50*/  LOP3.LUT R9, R6, 0x10101010, R7, 0x18, !PT ;  /* 0x1010101006097812 */ /* 0x000fe200078e1807 */
[----:B------:R-:W-:Y:S01]  /*1c60*/  IMAD.SHL.U32 R12, R12, 0x200, RZ ;  /* 0x000002000c0c7824 */ /* 0x000fe200078e00ff */
[----:B------:R-:W-:-:S02]  /*1c70*/  PRMT R11, R6, 0xba98, RZ ;  /* 0x0000ba98060b7816 */ /* 0x000fc400000000ff */
[----:B------:R-:W-:Y:S02]  /*1c80*/  PRMT R10, R9, 0xba98, RZ ;  /* 0x0000ba98090a7816 */ /* 0x000fe400000000ff */
[----:B------:R-:W-:Y:S02]  /*1c90*/  LOP3.LUT R9, R13, 0x10000000, R14, 0xf8, !PT ;  /* 0x100000000d097812 */ /* 0x000fe400078ef80e */
[----:B------:R-:W-:Y:S02]  /*1ca0*/  LOP3.LUT R6, R15, 0x10000000, R12, 0xf8, !PT ;  /* 0x100000000f067812 */ /* 0x000fe400078ef80c */
[----:B------:R-:W-:Y:S02]  /*1cb0*/  LOP3.LUT R12, R5, 0x80808080, RZ, 0xfc, !PT ;  /* 0x80808080050c7812 */ /* 0x000fe400078efcff */
[----:B------:R-:W-:Y:S02]  /*1cc0*/  LOP3.LUT R11, R10, 0x7f7f7f7f, R11, 0x60, !PT ;  /* 0x7f7f7f7f0a0b7812 */ /* 0x000fe400078e600b */
[----:B------:R-:W-:-:S02]  /*1cd0*/  LOP3.LUT R13, R9, 0x80808080, RZ, 0xfc, !PT ;  /* 0x80808080090d7812 */ /* 0x000fc400078efcff */
[----:B------:R-:W-:Y:S01]  /*1ce0*/  LOP3.LUT R14, R6, 0x80808080, RZ, 0xfc, !PT ;  /* 0x80808080060e7812 */ /* 0x000fe200078efcff */
[----:B------:R-:W-:Y:S01]  /*1cf0*/  VIADD R12, R12, 0xefefeff0 ;  /* 0xefefeff00c0c7836 */ /* 0x000fe20000000000 */
[----:B------:R-:W-:Y:S01]  /*1d00*/  LOP3.LUT R7, R11, R7, R10, 0xf4, !PT ;  /* 0x000000070b077212 */ /* 0x000fe200078ef40a */
[----:B------:R-:W-:Y:S02]  /*1d10*/  VIADD R11, R13, 0xefefeff0 ;  /* 0xefefeff00d0b7836 */ /* 0x000fe40000000000 */
[----:B------:R-:W-:Y:S01]  /*1d20*/  VIADD R14, R14, 0xefefeff0 ;  /* 0xefefeff00e0e7836 */ /* 0x000fe20000000000 */
[----:B------:R-:W-:Y:S02]  /*1d30*/  LOP3.LUT R10, R12, 0x80808080, RZ, 0x3c, !PT ;  /* 0x808080800c0a7812 */ /* 0x000fe400078e3cff */
[----:B------:R-:W-:Y:S02]  /*1d40*/  LOP3.LUT R12, R11, 0x80808080, RZ, 0x3c, !PT ;  /* 0x808080800b0c7812 */ /* 0x000fe400078e3cff */
[----:B------:R-:W-:-:S02]  /*1d50*/  LOP3.LUT R11, R14, 0x80808080, RZ, 0x3c, !PT ;  /* 0x808080800e0b7812 */ /* 0x000fc400078e3cff */
[----:B------:R-:W-:Y:S02]  /*1d60*/  PRMT R13, R5, 0xba98, RZ ;  /* 0x0000ba98050d7816 */ /* 0x000fe400000000ff */
[----:B------:R-:W-:Y:S02]  /*1d70*/  PRMT R14, R9, 0xba98, RZ ;  /* 0x0000ba98090e7816 */ /* 0x000fe400000000ff */
[----:B------:R-:W-:Y:S02]  /*1d80*/  LOP3.LUT R5, R5, 0x10101010, R10, 0x18, !PT ;  /* 0x1010101005057812 */ /* 0x000fe400078e180a */
[----:B------:R-:W-:Y:S02]  /*1d90*/  LOP3.LUT R9, R9, 0x10101010, R12, 0x18, !PT ;  /* 0x1010101009097812 */ /* 0x000fe400078e180c */
[C---:B------:R-:W-:Y:S02]  /*1da0*/  LOP3.LUT R15, R6.reuse, 0x10101010, R11, 0x18, !PT ;  /* 0x10101010060f7812 */ /* 0x040fe400078e180b */
[----:B0-----:R-:W-:-:S02]  /*1db0*/  PRMT R17, R6, 0xba98, RZ ;  /* 0x0000ba9806117816 */ /* 0x001fc400000000ff */
[----:B------:R-:W-:Y:S02]  /*1dc0*/  PRMT R5, R5, 0xba98, RZ ;  /* 0x0000ba9805057816 */ /* 0x000fe400000000ff */
[----:B------:R-:W-:Y:S02]  /*1dd0*/  PRMT R9, R9, 0xba98, RZ ;  /* 0x0000ba9809097816 */ /* 0x000fe400000000ff */
[----:B------:R-:W-:Y:S02]  /*1de0*/  PRMT R6, R15, 0xba98, RZ ;  /* 0x0000ba980f067816 */ /* 0x000fe400000000ff */
[----:B------:R-:W-:Y:S02]  /*1df0*/  LOP3.LUT R13, R5, 0x7f7f7f7f, R13, 0x60, !PT ;  /* 0x7f7f7f7f050d7812 */ /* 0x000fe400078e600d */
[----:B------:R-:W-:Y:S02]  /*1e00*/  LOP3.LUT R14, R9, 0x7f7f7f7f, R14, 0x60, !PT ;  /* 0x7f7f7f7f090e7812 */ /* 0x000fe400078e600e */
[----:B------:R-:W-:Y:S01]  /*1e10*/  LOP3.LUT R17, R6, 0x7f7f7f7f, R17, 0x60, !PT ;  /* 0x7f7f7f7f06117812 */ /* 0x000fe200078e6011 */
[----:B----4-:R-:W-:Y:S01]  /*1e20*/  HADD2.F32 R8, -RZ, R8.H0_H0 ;  /* 0x20000008ff087230 */ /* 0x010fe20000004100 */
[----:B------:R-:W-:-:S02]  /*1e30*/  LOP3.LUT R13, R13, R10, R5, 0xf4, !PT ;  /* 0x0000000a0d0d7212 */ /* 0x000fc400078ef405 */
[----:B------:R-:W-:Y:S02]  /*1e40*/  LOP3.LUT R9, R14, R12, R9, 0xf4, !PT ;  /* 0x0000000c0e097212 */ /* 0x000fe400078ef409 */
[----:B------:R-:W-:Y:S01]  /*1e50*/  LOP3.LUT R17, R17, R11, R6, 0xf4, !PT ;  /* 0x0000000b11117212 */ /* 0x000fe200078ef406 */
[----:B------:R-:W-:Y:S01]  /*1e60*/  HADD2.F32 R5, -RZ, R4.H0_H0 ;  /* 0x20000004ff057230 */ /* 0x000fe20000004100 */
[----:B------:R1:W-:Y:S04]  /*1e70*/  STS [R30+0x1860], R7 ;  /* 0x001860071e007388 */ /* 0x0003e80000000800 */
[----:B------:R1:W-:Y:S04]  /*1e80*/  STS [R30+0x1864], R13 ;  /* 0x0018640d1e007388 */ /* 0x0003e80000000800 */
[----:B------:R1:W-:Y:S04]  /*1e90*/  STS [R30+0x1c70], R9 ;  /* 0x001c70091e007388 */ /* 0x0003e80000000800 */
[----:B------:R1:W-:Y:S04]  /*1ea0*/  STS [R30+0x1c74], R17 ;  /* 0x001c74111e007388 */ /* 0x0003e80000000800 */
[----:B------:R1:W-:Y:S04]  /*1eb0*/  STS [R29], R8 ;  /* 0x000000081d007388 */ /* 0x0003e80000000800 */
[----:B------:R1:W-:Y:S01]  /*1ec0*/  STS [R28], R5 ;  /* 0x000000051c007388 */ /* 0x0003e20000000800 */
[----:B------:R-:W-:Y:S05]  /*1ed0*/  @P0 BRA `(.L_x_368) ;  /* 0x0000000c00fc0947 */ /* 0x000fea0003800000 */
[----:B-1----:R-:W0:Y:S01]  /*1ee0*/  LDC R8, c[0x0][0x258] ;  /* 0x00009600ff087b82 */ /* 0x002e220000000800 */
[----:B------:R-:W-:-:S05]  /*1ef0*/  LOP3.LUT R16, R0, 0x3, RZ, 0xc0, !PT ;  /* 0x0000000300107812 */ /* 0x000fca00078ec0ff */
[----:B------:R-:W-:Y:S02]  /*1f00*/  IMAD.IADD R16, R16, 0x1, R3 ;  /* 0x0000000110107824 */ /* 0x000fe400078e0203 */
        /* <DEDUP_REMOVED lines=18> */
[----:B------:R-:W-:Y:S02]  /*2030*/  @!P1 IMAD.IADD R6, R6, 0x1, -R7 ;  /* 0x0000000106069824 */ /* 0x000fe400078e0a07 */
[----:B------:R-:W-:Y:S01]  /*2040*/  @!P1 VIADD R5, R5, 0x1 ;  /* 0x0000000105059836 */ /* 0x000fe20000000000 */
[----:B------:R-:W-:Y:S02]  /*2050*/  ISETP.NE.AND P1, PT, R8, RZ, PT ;  /* 0x000000ff0800720c */ /* 0x000fe40003f25270 */
[----:B------:R-:W-:Y:S01]  /*2060*/  ISETP.GE.U32.AND P0, PT, R6, R7, PT ;  /* 0x000000070600720c */ /* 0x000fe20003f06070 */
[----:B------:R-:W-:-:S05]  /*2070*/  IMAD.SHL.U32 R6, R0, 0x4, RZ ;  /* 0x0000000400067824 */ /* 0x000fca00078e00ff */
[----:B------:R-:W-:-:S07]  /*2080*/  LOP3.LUT R7, R6, 0x1c, RZ, 0xc0, !PT ;  /* 0x0000001c06077812 */ /* 0x000fce00078ec0ff */
        /* <DEDUP_REMOVED lines=10> */
[----:B------:R-:W-:-:S04]  /*2130*/  @!P2 IMAD.IADD R5, R17, 0x1, R4 ;  /* 0x000000011105a824 */ /* 0x000fc800078e0204 */
[----:B------:R-:W-:Y:S02]  /*2140*/  @!P2 IMAD.WIDE R4, R5, 0x24, R20 ;  /* 0x000000240504a825 */ /* 0x000fe400078e0214 */
[----:B------:R-:W2:Y:S01]  /*2150*/  @!P1 LDG.E.U16.CONSTANT R6, desc[UR8][R18.64] ;  /* 0x0000000812069981 */ /* 0x000ea2000c1e9500 */
[----:B------:R-:W-:-:S05]  /*2160*/  @!P2 IADD3 R4, P3, R7, R4, RZ ;  /* 0x000000040704a210 */ /* 0x000fca0007f7e0ff */
        /* <DEDUP_REMOVED lines=14> */
[----:B------:R-:W-:Y:S04]  /*2250*/  LDS R4, [R24+0xc] ;  /* 0x00000c0018047984 */ /* 0x000fe80000000800 */
[----:B------:R-:W-:Y:S01]  /*2260*/  LDS R6, [R24+0x14] ;  /* 0x0000140018067984 */ /* 0x000fe20000000800 */
[----:B0-----:R-:W-:-:S03]  /*2270*/  IDP.4A.S8.S8 R7, R7, R8, RZ ;  /* 0x0000000807077226 */ /* 0x001fc600000006ff */
[----:B------:R-:W0:Y:S01]  /*2280*/  LDS R8, [R24+0x8] ;  /* 0x0000080018087984 */ /* 0x000e220000000800 */
[----:B-1----:R-:W-:-:S03]  /*2290*/  IDP.4A.S8.S8 R12, R5, R12, R7 ;  /* 0x0000000c050c7226 */ /* 0x002fc60000000607 */
[----:B------:R-:W1:Y:S01]  /*22a0*/  LDS R5, [R24+0x10] ;  /* 0x0000100018057984 */ /* 0x000e620000000800 */
[----:B0-----:R-:W-:-:S03]  /*22b0*/  IDP.4A.S8.S8 R8, R8, R9, R12 ;  /* 0x0000000908087226 */ /* 0x001fc6000000060c */
[----:B------:R-:W0:Y:S01]  /*22c0*/  LDS R9, [R24+0x18] ;  /* 0x0000180018097984 */ /* 0x000e220000000800 */
[----:B------:R-:W-:-:S03]  /*22d0*/  IDP.4A.S8.S8 R13, R4, R13, R8 ;  /* 0x0000000d040d7226 */ /* 0x000fc60000000608 */
[----:B------:R-:W2:Y:S01]  /*22e0*/  LDS R8, [R24+0x1c] ;  /* 0x00001c0018087984 */ /* 0x000ea20000000800 */
[----:B-1----:R-:W-:-:S03]  /*22f0*/  IDP.4A.S8.S8 R5, R5, R10, R13 ;  /* 0x0000000a05057226 */ /* 0x002fc6000000060d */
[----:B------:R-:W-:Y:S01]  /*2300*/  LDS R13, [R24+0x20] ;  /* 0x00002000180d7984 */ /* 0x000fe20000000800 */
[----:B------:R-:W-:-:S03]  /*2310*/  IDP.4A.S8.S8 R14, R6, R14, R5 ;  /* 0x0000000e060e7226 */ /* 0x000fc60000000605 */
[----:B------:R-:W1:Y:S04]  /*2320*/  LDS.128 R4, [R27+0x20] ;  /* 0x000020001b047984 */ /* 0x000e680000000c00 */
[----:B------:R-:W-:Y:S01]  /*2330*/  LDS R12, [R24+0x24] ;  /* 0x00002400180c7984 */ /* 0x000fe20000000800 */
[----:B0-----:R-:W-:-:S04]  /*2340*/  IDP.4A.S8.S8 R9, R9, R11, R14 ;  /* 0x0000000b09097226 */ /* 0x001fc8000000060e */
[----:B--2---:R-:W-:Y:S02]  /*2350*/  IDP.4A.S8.S8 R15, R8, R15, R9 ;  /* 0x0000000f080f7226 */ /* 0x004fe40000000609 */
[----:B------:R-:W0:Y:S01]  /*2360*/  LDS.128 R8, [R27+0x30] ;  /* 0x000030001b087984 */ /* 0x000e220000000c00 */
[----:B-1----:R-:W-:-:S03]  /*2370*/  IDP.4A.S8.S8 R13, R13, R4, RZ ;  /* 0x000000040d0d7226 */ /* 0x002fc600000006ff */
[----:B------:R-:W1:Y:S01]  /*2380*/  LDS R4, [R24+0x28] ;  /* 0x0000280018047984 */ /* 0x000e620000000800 */
[----:B0-----:R-:W-:-:S03]  /*2390*/  IDP.4A.S8.S8 R8, R12, R8, R13 ;  /* 0x000000080c087226 */ /* 0x001fc6000000060d */
[----:B------:R-:W0:Y:S01]  /*23a0*/  LDS R12, [R24+0x2c] ;  /* 0x00002c00180c7984 */ /* 0x000e220000000800 */
[----:B------:R-:W-:-:S03]  /*23b0*/  I2FP.F32.S32 R15, R15 ;  /* 0x0000000f000f7245 */ /* 0x000fc60000201400 */
[----:B------:R-:W-:Y:S01]  /*23c0*/  LDS R13, [R24+0x40] ;  /* 0x00004000180d7984 */ /* 0x000fe20000000800 */
[----:B-1----:R-:W-:-:S03]  /*23d0*/  IDP.4A.S8.S8 R4, R4, R5, R8 ;  /* 0x0000000504047226 */ /* 0x002fc60000000608 */
[----:B------:R-:W-:Y:S04]  /*23e0*/  LDS R5, [R24+0x34] ;  /* 0x0000340018057984 */ /* 0x000fe80000000800 */
[----:B------:R-:W-:Y:S01]  /*23f0*/  LDS R8, [R24+0x38] ;  /* 0x0000380018087984 */ /* 0x000fe20000000800 */
[----:B0-----:R-:W-:-:S03]  /*2400*/  IDP.4A.S8.S8 R9, R12, R9, R4 ;  /* 0x000000090c097226 */ /* 0x001fc60000000604 */
[----:B------:R-:W0:Y:S04]  /*2410*/  LDS R4, [R24+0x30] ;  /* 0x0000300018047984 */ /* 0x000e280000000800 */
[----:B------:R-:W1:Y:S01]  /*2420*/  LDS R12, [R24+0x3c] ;  /* 0x00003c00180c7984 */ /* 0x000e620000000800 */
[----:B0-----:R-:W-:-:S04]  /*2430*/  IDP.4A.S8.S8 R9, R4, R6, R9 ;  /* 0x0000000604097226 */ /* 0x001fc80000000609 */
[----:B------:R-:W-:Y:S02]  /*2440*/  IDP.4A.S8.S8 R10, R5, R10, R9 ;  /* 0x0000000a050a7226 */ /* 0x000fe40000000609 */
[----:B------:R-:W-:Y:S02]  /*2450*/  LDS R9, [R25] ;  /* 0x0000000019097984 */ /* 0x000fe40000000800 */
[----:B------:R-:W-:Y:S02]  /*2460*/  IDP.4A.S8.S8 R8, R8, R7, R10 ;  /* 0x0000000708087226 */ /* 0x000fe4000000060a */
[----:B------:R-:W0:Y:S02]  /*2470*/  LDS.128 R4, [R26] ;  /* 0x000000001a047984 */ /* 0x000e240000000c00 */
[----:B-1----:R-:W-:Y:S02]  /*2480*/  IDP.4A.S8.S8 R12, R12, R11, R8 ;  /* 0x0000000b0c0c7226 */ /* 0x002fe40000000608 */
[----:B0-----:R-:W-:-:S02]  /*2490*/  FMUL.FTZ R9, R4, R9 ;  /* 0x0000000904097220 */ /* 0x001fc40000410000 */
[----:B------:R-:W0:Y:S02]  /*24a0*/  LDS R4, [R25+0x4] ;  /* 0x0000040019047984 */ /* 0x000e240000000800 */
[----:B------:R-:W-:Y:S02]  /*24b0*/  FFMA.FTZ R15, R9, R15, R36 ;  /* 0x0000000f090f7223 */ /* 0x000fe40000010024 */
[----:B------:R-:W1:Y:S01]  /*24c0*/  LDS.128 R8, [R27+0x40] ;  /* 0x000040001b087984 */ /* 0x000e620000000c00 */
[----:B------:R-:W-:Y:S01]  /*24d0*/  I2FP.F32.S32 R12, R12 ;  /* 0x0000000c000c7245 */ /* 0x000fe20000201400 */
[----:B0-----:R-:W-:-:S04]  /*24e0*/  FMUL.FTZ R4, R4, R5 ;  /* 0x0000000504047220 */ /* 0x001fc80000410000 */
[----:B------:R-:W-:Y:S01]  /*24f0*/  FFMA.FTZ R4, R4, R12, R15 ;  /* 0x0000000c04047223 */ /* 0x000fe2000001000f */
[----:B-1----:R-:W-:Y:S02]  /*2500*/  IDP.4A.S8.S8 R5, R13, R8, RZ ;  /* 0x000000080d057226 */ /* 0x002fe400000006ff */
[----:B------:R-:W-:Y:S04]  /*2510*/  LDS R8, [R24+0x44] ;  /* 0x0000440018087984 */ /* 0x000fe80000000800 */
[----:B------:R-:W0:Y:S02]  /*2520*/  LDS.128 R12, [R27+0x50] ;  /* 0x000050001b0c7984 */ /* 0x000e240000000c00 */
[----:B0-----:R-:W-:Y:S02]  /*2530*/  IDP.4A.S8.S8 R8, R8, R12, R5 ;  /* 0x0000000c08087226 */ /* 0x001fe40000000605 */
[----:B------:R-:W0:Y:S02]  /*2540*/  LDS R5, [R24+0x48] ;  /* 0x0000480018057984 */ /* 0x000e240000000800 */
[----:B0-----:R-:W-:-:S02]  /*2550*/  IDP.4A.S8.S8 R8, R5, R9, R8 ;  /* 0x0000000905087226 */ /* 0x001fc40000000608 */
[----:B------:R-:W0:Y:S04]  /*2560*/  LDS R5, [R24+0x4c] ;  /* 0x00004c0018057984 */ /* 0x000e280000000800 */
[----:B------:R-:W1:Y:S01]  /*2570*/  LDS R9, [R24+0x50] ;  /* 0x0000500018097984 */ /* 0x000e620000000800 */
[----:B0-----:R-:W-:-:S03]  /*2580*/  IDP.4A.S8.S8 R5, R5, R13, R8 ;  /* 0x0000000d05057226 */ /* 0x001fc60000000608 */
[----:B------:R-:W0:Y:S01]  /*2590*/  LDS R8, [R24+0x54] ;  /* 0x0000540018087984 */ /* 0x000e220000000800 */
[----:B-1----:R-:W-:-:S03]  /*25a0*/  IDP.4A.S8.S8 R5, R9, R10, R5 ;  /* 0x0000000a09057226 */ /* 0x002fc60000000605 */
[----:B------:R-:W1:Y:S04]  /*25b0*/  LDS R9, [R24+0x58] ;  /* 0x0000580018097984 */ /* 0x000e680000000800 */
[----:B------:R-:W2:Y:S04]  /*25c0*/  LDS R10, [R24+0x5c] ;  /* 0x00005c00180a7984 */ /* 0x000ea80000000800 */
[----:B------:R-:W-:Y:S01]  /*25d0*/  LDS R13, [R24+0x60] ;  /* 0x00006000180d7984 */ /* 0x000fe20000000800 */
[----:B0-----:R-:W-:-:S03]  /*25e0*/  IDP.4A.S8.S8 R8, R8, R14, R5 ;  /* 0x0000000e08087226 */ /* 0x001fc60000000605 */
[----:B------:R-:W0:Y:S01]  /*25f0*/  LDS R5, [R25+0x8] ;  /* 0x0000080019057984 */ /* 0x000e220000000800 */
[----:B-1----:R-:W-:-:S04]  /*2600*/  IDP.4A.S8.S8 R8, R9, R11, R8 ;  /* 0x0000000b09087226 */ /* 0x002fc80000000608 */
[----:B--2---:R-:W-:Y:S02]  /*2610*/  IDP.4A.S8.S8 R15, R10, R15, R8 ;  /* 0x0000000f0a0f7226 */ /* 0x004fe40000000608 */
[----:B------:R-:W1:Y:S03]  /*2620*/  LDS.128 R8, [R27+0x60] ;  /* 0x000060001b087984 */ /* 0x000e660000000c00 */
[----:B------:R-:W-:Y:S01]  /*2630*/  I2FP.F32.S32 R15, R15 ;  /* 0x0000000f000f7245 */ /* 0x000fe20000201400 */
[----:B0-----:R-:W-:Y:S02]  /*2640*/  FMUL.FTZ R5, R5, R6 ;  /* 0x0000000605057220 */ /* 0x001fe40000410000 */
[----:B------:R-:W-:Y:S02]  /*2650*/  LDS R6, [R24+0x64] ;  /* 0x0000640018067984 */ /* 0x000fe40000000800 */
[----:B------:R-:W-:Y:S01]  /*2660*/  FFMA.FTZ R4, R5, R15, R4 ;  /* 0x0000000f05047223 */ /* 0x000fe20000010004 */
[----:B-1----:R-:W-:-:S02]  /*2670*/  IDP.4A.S8.S8 R5, R13, R8, RZ ;  /* 0x000000080d057226 */ /* 0x002fc400000006ff */
[----:B------:R-:W0:Y:S04]  /*2680*/  LDS.128 R12, [R27+0x70] ;  /* 0x000070001b0c7984 */ /* 0x000e280000000c00 */
        /* <DEDUP_REMOVED lines=8> */
[----:B------:R-:W2:Y:S04]  /*2710*/  LDS R6, [R24+0x7c] ;  /* 0x00007c0018067984 */ /* 0x000ea80000000800 */
[----:B------:R-:W3:Y:S01]  /*2720*/  LDS R8, [R25+0xc] ;  /* 0x00000c0019087984 */ /* 0x000ee20000000800 */
[----:B0-----:R-:W-:-:S04]  /*2730*/  IDP.4A.S8.S8 R5, R5, R10, R13 ;  /* 0x0000000a05057226 */ /* 0x001fc8000000060d */
[----:B-1----:R-:W-:Y:S01]  /*2740*/  IDP.4A.S8.S8 R14, R9, R14, R5 ;  /* 0x0000000e090e7226 */ /* 0x002fe20000000605 */
[----:B------:R-:W-:-:S03]  /*2750*/  LEA R5, R3, 0x80, 0x5 ;  /* 0x0000008003057811 */ /* 0x000fc600078e28ff */
[----:B------:R-:W-:Y:S01]  /*2760*/  IDP.4A.S8.S8 R11, R12, R11, R14 ;  /* 0x0000000b0c0b7226 */ /* 0x000fe2000000060e */
[----:B------:R-:W-:Y:S01]  /*2770*/  BAR.SYNC.DEFER_BLOCKING 0x0 ;  /* 0x0000000000007b1d */ /* 0x000fe20000010000 */
[----:B------:R-:W-:Y:S02]  /*2780*/  ISETP.GE.AND P1, PT, R5, UR7, PT ;  /* 0x0000000705007c0c */ /* 0x000fe4000bf26270 */
[----:B--2---:R-:W-:Y:S02]  /*2790*/  IDP.4A.S8.S8 R6, R6, R15, R11 ;  /* 0x0000000f06067226 */ /* 0x004fe4000000060b */
[----:B---3--:R-:W-:-:S03]  /*27a0*/  FMUL.FTZ R7, R8, R7 ;  /* 0x0000000708077220 */ /* 0x008fc60000410000 */
[----:B------:R-:W-:-:S05]  /*27b0*/  I2FP.F32.S32 R6, R6 ;  /* 0x0000000600067245 */ /* 0x000fca0000201400 */
[----:B------:R-:W-:Y:S01]  /*27c0*/  FFMA.FTZ R36, R7, R6, R4 ;  /* 0x0000000607247223 */ /* 0x000fe20000010004 */
[----:B------:R-:W-:Y:S06]  /*27d0*/  @P1 BRA `(.L_x_368) ;  /* 0x0000000400bc1947 */ /* 0x000fec0003800000 */
[----:B------:R-:W-:Y:S02]  /*27e0*/  VIADD R6, R0, 0x20 ;  /* 0x0000002000067836 */ /* 0x000fe40000000000 */
[----:B------:R-:W-:-:S03]  /*27f0*/  VIADD R16, R16, 0x4 ;  /* 0x0000000410107836 */ /* 0x000fc60000000000 */
[----:B------:R-:W-:-:S04]  /*2800*/  LEA.HI R4, R6, R3, RZ, 0x1d ;  /* 0x0000000306047211 */ /* 0x000fc800078fe8ff */
[----:B------:R-:W-:Y:S02]  /*2810*/  ISETP.GE.OR P1, PT, R4, UR5, P0 ;  /* 0x0000000504007c0c */ /* 0x000fe40008726670 */
[----:B------:R-:W-:-:S04]  /*2820*/  ISETP.GE.OR P0, PT, R16, UR5, P0 ;  /* 0x0000000510007c0c */ /* 0x000fc80008706670 */
[----:B------:R-:W-:-:S07]  /*2830*/  ISETP.GT.U32.OR P0, PT, R0, 0x3, P0 ;  /* 0x000000030000780c */ /* 0x000fce0000704470 */
[----:B------:R-:W-:Y:S02]  /*2840*/  @!P1 IMAD.IADD R17, R17, 0x1, R4 ;  /* 0x0000000111119824 */ /* 0x000fe400078e0204 */
[----:B------:R-:W-:Y:S02]  /*2850*/  IMAD.SHL.U32 R4, R0, 0x4, RZ ;  /* 0x0000000400047824 */ /* 0x000fe400078e00ff */
[----:B------:R-:W-:Y:S02]  /*2860*/  @!P1 IMAD.WIDE R20, R17, 0x24, R20 ;  /* 0x0000002411149825 */ /* 0x000fe400078e0214 */
[----:B------:R-:W2:Y:S01]  /*2870*/  @!P0 LDG.E.U16.CONSTANT R18, desc[UR8][R18.64+0x90] ;  /* 0x0000900812128981 */ /* 0x000ea2000c1e9500 */
[----:B------:R-:W-:-:S04]  /*2880*/  LOP3.LUT R5, R4, 0x1c, RZ, 0xc0, !PT ;  /* 0x0000001c04057812 */ /* 0x000fc800078ec0ff */
        /* <DEDUP_REMOVED lines=17> */
[----:B------:R-:W-:Y:S01]  /*29a0*/  LDS R18, [R24+0xa4] ;  /* 0x0000a40018127984 */ /* 0x000fe20000000800 */
[----:B0-----:R-:W-:-:S03]  /*29b0*/  IDP.4A.S8.S8 R13, R7, R20, RZ ;  /* 0x00000014070d7226 */ /* 0x001fc600000006ff */
[----:B------:R-:W0:Y:S01]  /*29c0*/  LDS.128 R4, [R27+0x20] ;  /* 0x000020001b047984 */ /* 0x000e220000000c00 */
[----:B-1----:R-:W-:-:S04]  /*29d0*/  IDP.4A.S8.S8 R8, R15, R8, R13 ;  /* 0x000000080f087226 */ /* 0x002fc8000000060d */
[----:B--2---:R-:W-:Y:S02]  /*29e0*/  IDP.4A.S8.S8 R8, R16, R21, R8 ;  /* 0x0000001510087226 */ /* 0x004fe40000000608 */
[----:B------:R-:W-:Y:S02]  /*29f0*/  LDS R16, [R24+0x90] ;  /* 0x0000900018107984 */ /* 0x000fe40000000800 */
[----:B---3--:R-:W-:Y:S02]  /*2a00*/  IDP.4A.S8.S8 R9, R12, R9, R8 ;  /* 0x000000090c097226 */ /* 0x008fe40000000608 */
[----:B------:R-:W1:Y:S04]  /*2a10*/  LDS.128 R12, [R27+0x30] ;  /* 0x000030001b0c7984 */ /* 0x000e680000000c00 */
[----:B------:R-:W2:Y:S04]  /*2a20*/  LDS R8, [R24+0xa8] ;  /* 0x0000a80018087984 */ /* 0x000ea80000000800 */
[----:B------:R-:W-:Y:S01]  /*2a30*/  LDS R21, [R24+0xb0] ;  /* 0x0000b00018157984 */ /* 0x000fe20000000800 */
[----:B0-----:R-:W-:-:S03]  /*2a40*/  IDP.4A.S8.S8 R17, R17, R4, RZ ;  /* 0x0000000411117226 */ /* 0x001fc600000006ff */
[----:B------:R-:W0:Y:S01]  /*2a50*/  LDS R4, [R24+0xac] ;  /* 0x0000ac0018047984 */ /* 0x000e220000000800 */
[----:B-1----:R-:W-:-:S03]  /*2a60*/  IDP.4A.S8.S8 R12, R18, R12, R17 ;  /* 0x0000000c120c7226 */ /* 0x002fc60000000611 */
[----:B------:R-:W1:Y:S01]  /*2a70*/  LDS R17, [R24+0x94] ;  /* 0x0000940018117984 */ /* 0x000e620000000800 */
[----:B--2---:R-:W-:-:S03]  /*2a80*/  IDP.4A.S8.S8 R12, R8, R5, R12 ;  /* 0x00000005080c7226 */ /* 0x004fc6000000060c */
[----:B------:R-:W2:Y:S04]  /*2a90*/  LDS R5, [R24+0xb4] ;  /* 0x0000b40018057984 */ /* 0x000ea80000000800 */
[----:B------:R-:W3:Y:S01]  /*2aa0*/  LDS R8, [R24+0x98] ;  /* 0x0000980018087984 */ /* 0x000ee20000000800 */
[----:B------:R-:W-:Y:S02]  /*2ab0*/  IDP.4A.S8.S8 R9, R16, R22, R9 ;  /* 0x0000001610097226 */ /* 0x000fe40000000609 */
[----:B0-----:R-:W-:Y:S02]  /*2ac0*/  IDP.4A.S8.S8 R4, R4, R13, R12 ;  /* 0x0000000d04047226 */ /* 0x001fe4000000060c */
[----:B------:R-:W-:Y:S02]  /*2ad0*/  LDS R12, [R24+0x9c] ;  /* 0x00009c00180c7984 */ /* 0x000fe40000000800 */
[----:B------:R-:W-:-:S02]  /*2ae0*/  IDP.4A.S8.S8 R6, R21, R6, R4 ;  /* 0x0000000615067226 */ /* 0x000fc40000000604 */
[----:B------:R-:W-:Y:S01]  /*2af0*/  LDS R13, [R24+0xe0] ;  /* 0x0000e000180d7984 */ /* 0x000fe20000000800 */
[----:B-1----:R-:W-:-:S03]  /*2b00*/  IDP.4A.S8.S8 R10, R17, R10, R9 ;  /* 0x0000000a110a7226 */ /* 0x002fc60000000609 */
[----:B------:R-:W-:Y:S01]  /*2b10*/  LDS R9, [R24+0xc0] ;  /* 0x0000c00018097984 */ /* 0x000fe20000000800 */
[----:B--2---:R-:W-:-:S03]  /*2b20*/  IDP.4A.S8.S8 R14, R5, R14, R6 ;  /* 0x0000000e050e7226 */ /* 0x004fc60000000606 */
[----:B------:R-:W0:Y:S04]  /*2b30*/  LDS.128 R16, [R27+0x40] ;  /* 0x000040001b107984 */ /* 0x000e280000000c00 */
[----:B------:R-:W1:Y:S01]  /*2b40*/  LDS R5, [R24+0xb8] ;  /* 0x0000b80018057984 */ /* 0x000e620000000800 */
[----:B---3--:R-:W-:-:S03]  /*2b50*/  IDP.4A.S8.S8 R4, R8, R23, R10 ;  /* 0x0000001708047226 */ /* 0x008fc6000000060a */
[----:B------:R-:W-:Y:S04]  /*2b60*/  LDS R8, [R24+0xc4] ;  /* 0x0000c40018087984 */ /* 0x000fe80000000800 */
[----:B------:R-:W2:Y:S04]  /*2b70*/  LDS.128 R20, [R27+0x50] ;  /* 0x000050001b147984 */ /* 0x000ea80000000c00 */
[----:B------:R-:W3:Y:S04]  /*2b80*/  LDS R6, [R24+0xc8] ;  /* 0x0000c80018067984 */ /* 0x000ee80000000800 */
[----:B------:R-:W4:Y:S01]  /*2b90*/  LDS R10, [R24+0xcc] ;  /* 0x0000cc00180a7984 */ /* 0x000f220000000800 */
[----:B0-----:R-:W-:-:S02]  /*2ba0*/  IDP.4A.S8.S8 R9, R9, R16, RZ ;  /* 0x0000001009097226 */ /* 0x001fc400000006ff */
[----:B-1----:R-:W-:Y:S02]  /*2bb0*/  IDP.4A.S8.S8 R16, R5, R7, R14 ;  /* 0x0000000705107226 */ /* 0x002fe4000000060e */
[----:B------:R-:W0:Y:S04]  /*2bc0*/  LDS R7, [R24+0xbc] ;  /* 0x0000bc0018077984 */ /* 0x000e280000000800 */
[----:B------:R-:W1:Y:S01]  /*2bd0*/  LDS R5, [R24+0xd0] ;  /* 0x0000d00018057984 */ /* 0x000e620000000800 */
[----:B--2---:R-:W-:-:S03]  /*2be0*/  IDP.4A.S8.S8 R8, R8, R20, R9 ;  /* 0x0000001408087226 */ /* 0x004fc60000000609 */
[----:B------:R-:W2:Y:S01]  /*2bf0*/  LDS R9, [R24+0xd4] ;  /* 0x0000d40018097984 */ /* 0x000ea20000000800 */
[----:B---3--:R-:W-:Y:S02]  /*2c00*/  IDP.4A.S8.S8 R6, R6, R17, R8 ;  /* 0x0000001106067226 */ /* 0x008fe40000000608 */
[----:B------:R-:W-:Y:S01]  /*2c10*/  IDP.4A.S8.S8 R12, R12, R11, R4 ;  /* 0x0000000b0c0c7226 */ /* 0x000fe20000000604 */
[----:B------:R-:W-:Y:S01]  /*2c20*/  LDS R14, [R24+0xd8] ;  /* 0x0000d800180e7984 */ /* 0x000fe20000000800 */
[----:B----4-:R-:W-:Y:S02]  /*2c30*/  IDP.4A.S8.S8 R6, R10, R21, R6 ;  /* 0x000000150a067226 */ /* 0x010fe40000000606 */
[----:B0-----:R-:W-:Y:S02]  /*2c40*/  IDP.4A.S8.S8 R16, R7, R15, R16 ;  /* 0x0000000f07107226 */ /* 0x001fe40000000610 */
[----:B------:R-:W-:Y:S01]  /*2c50*/  LDS R15, [R25+0x10] ;  /* 0x00001000190f7984 */ /* 0x000fe20000000800 */
[----:B-1----:R-:W-:-:S03]  /*2c60*/  IDP.4A.S8.S8 R18, R5, R18, R6 ;  /* 0x0000001205127226 */ /* 0x002fc60000000606 */
[----:B------:R-:W0:Y:S01]  /*2c70*/  LDS.128 R4, [R26] ;  /* 0x000000001a047984 */ /* 0x000e220000000c00 */
[----:B--2---:R-:W-:-:S03]  /*2c80*/  IDP.4A.S8.S8 R18, R9, R22, R18 ;  /* 0x0000001609127226 */ /* 0x004fc60000000612 */
[----:B------:R-:W1:Y:S01]  /*2c90*/  LDS.128 R8, [R27+0x60] ;  /* 0x000060001b087984 */ /* 0x000e620000000c00 */
[----:B------:R-:W-:Y:S01]  /*2ca0*/  I2FP.F32.S32 R12, R12 ;  /* 0x0000000c000c7245 */ /* 0x000fe20000201400 */
[----:B0-----:R-:W-:Y:S01]  /*2cb0*/  FMUL.FTZ R15, R4, R15 ;  /* 0x0000000f040f7220 */ /* 0x001fe20000410000 */
[----:B------:R-:W-:Y:S02]  /*2cc0*/  IDP.4A.S8.S8 R4, R14, R19, R18 ;  /* 0x000000130e047226 */ /* 0x000fe40000000612 */
[----:B------:R-:W-:Y:S01]  /*2cd0*/  LDS R18, [R24+0xe8] ;  /* 0x0000e80018127984 */ /* 0x000fe20000000800 */
[----:B------:R-:W-:Y:S01]  /*2ce0*/  FFMA.FTZ R36, R15, R12, R36 ;  /* 0x0000000c0f247223 */ /* 0x000fe20000010024 */
[----:B-1----:R-:W-:Y:S02]  /*2cf0*/  IDP.4A.S8.S8 R17, R13, R8, RZ ;  /* 0x000000080d117226 */ /* 0x002fe400000006ff */
[----:B------:R-:W-:Y:S04]  /*2d00*/  LDS R8, [R24+0xe4] ;  /* 0x0000e40018087984 */ /* 0x000fe80000000800 */
[----:B------:R-:W0:Y:S02]  /*2d10*/  LDS.128 R12, [R27+0x70] ;  /* 0x000070001b0c7984 */ /* 0x000e240000000c00 */
[----:B0-----:R-:W-:-:S02]  /*2d20*/  IDP.4A.S8.S8 R8, R8, R12, R17 ;  /* 0x0000000c08087226 */ /* 0x001fc40000000611 */
[----:B------:R-:W0:Y:S02]  /*2d30*/  LDS R12, [R24+0xec] ;  /* 0x0000ec00180c7984 */ /* 0x000e240000000800 */
[----:B------:R-:W-:Y:S02]  /*2d40*/  IDP.4A.S8.S8 R18, R18, R9, R8 ;  /* 0x0000000912127226 */ /* 0x000fe40000000608 */
[----:B------:R-:W1:Y:S04]  /*2d50*/  LDS R8, [R24+0xdc] ;  /* 0x0000dc0018087984 */ /* 0x000e680000000800 */
[----:B------:R-:W2:Y:S04]  /*2d60*/  LDS R17, [R24+0xf0] ;  /* 0x0000f00018117984 */ /* 0x000ea80000000800 */
[----:B------:R-:W3:Y:S01]  /*2d70*/  LDS R9, [R24+0xf4] ;  /* 0x0000f40018097984 */ /* 0x000ee20000000800 */
[----:B0-----:R-:W-:-:S03]  /*2d80*/  IDP.4A.S8.S8 R13, R12, R13, R18 ;  /* 0x0000000d0c0d7226 */ /* 0x001fc60000000612 */
[----:B------:R-:W0:Y:S01]  /*2d90*/  LDS R12, [R25+0x14] ;  /* 0x00001400190c7984 */ /* 0x000e220000000800 */
[----:B-1----:R-:W-:-:S03]  /*2da0*/  IDP.4A.S8.S8 R23, R8, R23, R4 ;  /* 0x0000001708177226 */ /* 0x002fc60000000604 */
[----:B------:R-:W1:Y:S01]  /*2db0*/  LDS R8, [R24+0xf8] ;  /* 0x0000f80018087984 */ /* 0x000e620000000800 */
[----:B--2---:R-:W-:-:S03]  /*2dc0*/  IDP.4A.S8.S8 R17, R17, R10, R13 ;  /* 0x0000000a11117226 */ /* 0x004fc6000000060d */
[----:B------:R-:W2:Y:S04]  /*2dd0*/  LDS R10, [R24+0xfc] ;  /* 0x0000fc00180a7984 */ /* 0x000ea80000000800 */
[----:B------:R-:W4:Y:S04]  /*2de0*/  LDS R13, [R25+0x18] ;  /* 0x00001800190d7984 */ /* 0x000f280000000800 */
[----:B------:R-:W5:Y:S01]  /*2df0*/  LDS R4, [R25+0x1c] ;  /* 0x00001c0019047984 */ /* 0x000f620000000800 */
[----:B---3--:R-:W-:Y:S01]  /*2e00*/  IDP.4A.S8.S8 R9, R9, R14, R17 ;  /* 0x0000000e09097226 */ /* 0x008fe20000000611 */
[----:B------:R-:W-:-:S02]  /*2e10*/  I2FP.F32.S32 R16, R16 ;  /* 0x0000001000107245 */ /* 0x000fc40000201400 */
[----:B------:R-:W-:Y:S01]  /*2e20*/  I2FP.F32.S32 R23, R23 ;  /* 0x0000001700177245 */ /* 0x000fe20000201400 */
[----:B0-----:R-:W-:Y:S01]  /*2e30*/  FMUL.FTZ R5, R12, R5 ;  /* 0x000000050c057220 */ /* 0x001fe20000410000 */
[----:B-1----:R-:W-:-:S03]  /*2e40*/  IDP.4A.S8.S8 R8, R8, R11, R9 ;  /* 0x0000000b08087226 */ /* 0x002fc60000000609 */
[----:B------:R-:W-:Y:S01]  /*2e50*/  FFMA.FTZ R5, R5, R16, R36 ;  /* 0x0000001005057223 */ /* 0x000fe20000010024 */
[----:B--2---:R-:W-:Y:S02]  /*2e60*/  IDP.4A.S8.S8 R8, R10, R15, R8 ;  /* 0x0000000f0a087226 */ /* 0x004fe40000000608 */
[----:B----4-:R-:W-:-:S03]  /*2e70*/  FMUL.FTZ R6, R13, R6 ;  /* 0x000000060d067220 */ /* 0x010fc60000410000 */
[----:B------:R-:W-:Y:S01]  /*2e80*/  I2FP.F32.S32 R8, R8 ;  /* 0x0000000800087245 */ /* 0x000fe20000201400 */
[----:B------:R-:W-:Y:S01]  /*2e90*/  FFMA.FTZ R5, R6, R23, R5 ;  /* 0x0000001706057223 */ /* 0x000fe20000010005 */
[----:B-----5:R-:W-:-:S04]  /*2ea0*/  FMUL.FTZ R4, R4, R7 ;  /* 0x0000000704047220 */ /* 0x020fc80000410000 */
[----:B------:R-:W-:Y:S01]  /*2eb0*/  FFMA.FTZ R36, R4, R8, R5 ;  /* 0x0000000804247223 */ /* 0x000fe20000010005 */
[----:B------:R-:W-:Y:S06]  /*2ec0*/  BAR.SYNC.DEFER_BLOCKING 0x0 ;  /* 0x0000000000007b1d */ /* 0x000fec0000010000 */
.L_x_368:
[----:B------:R-:W-:-:S05]  /*2ed0*/  VIADD R3, R3, 0x8 ;  /* 0x0000000803037836 */ /* 0x000fca0000000000 */
[----:B------:R-:W-:-:S13]  /*2ee0*/  ISETP.GE.AND P0, PT, R3, R2, PT ;  /* 0x000000020300720c */ /* 0x000fda0003f06270 */
[----:B------:R-:W-:Y:S05]  /*2ef0*/  @!P0 BRA `(.L_x_369) ;  /* 0xffffffd400908947 */ /* 0x000fea000383ffff */
.L_x_367:
        /* <DEDUP_REMOVED lines=17> */
.L_x_370:
        /* <DEDUP_REMOVED lines=15> */
.L_x_1274:


//--------------------- .text._Z8moe_q4_1IN3c108BFloat16ELb1EEvPKvS3_PT_PKiS7_S7_iiiiiii --------------------------
	.section	.text._Z8moe_q4_1IN3c108BFloat16ELb1EEvPKvS3_PT_PKiS7_S7_iiiiiii,"ax",@progbits
	.align	128
.text._Z8moe_q4_1IN3c108BFloat16ELb1EEvPKvS3_PT_PKiS7_S7_iiiiiii:
        .type           _Z8moe_q4_1IN3c108BFloat16ELb1EEvPKvS3_PT_PKiS7_S7_iiiiiii,@function
        .size           _Z8moe_q4_1IN3c108BFloat16ELb1EEvPKvS3_PT_PKiS7_S7_iiiiiii,(.L_x_1275 - _Z8moe_q4_1IN3c108BFloat16ELb1EEvPKvS3_PT_PKiS7_S7_iiiiiii)
        .other          _Z8moe_q4_1IN3c108BFloat16ELb1EEvPKvS3_PT_PKiS7_S7_iiiiiii,@"STO_CUDA_ENTRY STV_DEFAULT"
_Z8moe_q4_1IN3c108BFloat16ELb1EEvPKvS3_PT_PKiS7_S7_iiiiiii:
        /* <DEDUP_REMOVED lines=24> */
[----:B------:R-:W0:Y:S01]  /*0180*/  S2R R8, SR_CgaCtaId ;  /* 0x0000000000087919 */ /* 0x000e220000008800 */
[----:B------:R-:W1:Y:S01]  /*0190*/  S2UR UR4, SR_CTAID.X ;  /* 0x00000000000479c3 */ /* 0x000e620000002500 */
[----:B------:R-:W-:Y:S01]  /*01a0*/  MOV R11, 0x400 ;  /* 0x00000400000b7802 */ /* 0x000fe20000000f00 */
[----:B------:R-:W-:Y:S01]  /*01b0*/  ULDC UR5, c[0x0][0x240] ;  /* 0x0000900000057ab9 */ /* 0x000fe20000000800 */
[----:B------:R-:W2:Y:S01]  /*01c0*/  S2R R0, SR_TID.X ;  /* 0x0000000000007919 */ /* 0x000ea20000002100 */
[----:B------:R-:W-:Y:S01]  /*01d0*/  IMAD R12, R6, UR5, RZ ;  /* 0x00000005060c7c24 */ /* 0x000fe2000f8e02ff */
[C---:B------:R-:W-:Y:S01]  /*01e0*/  IADD3 R3, R11.reuse, 0x1080, RZ ;  /* 0x000010800b037810 */ /* 0x040fe20007ffe0ff */
[C---:B------:R-:W-:Y:S01]  /*01f0*/  VIADD R2, R11.reuse, 0x16a0 ;  /* 0x000016a00b027836 */ /* 0x040fe20000000000 */
[----:B------:R-:W-:Y:S01]  /*0200*/  ULDC UR6, c[0x0][0x250] ;  /* 0x0000940000067ab9 */ /* 0x000fe20000000800 */
[----:B------:R-:W3:Y:S01]  /*0210*/  LDC R31, c[0x0][0x248] ;  /* 0x00009200ff1f7b82 */ /* 0x000ee20000000800 */
[----:B------:R-:W-:Y:S01]  /*0220*/  VIADD R4, R11, 0x14a0 ;  /* 0x000014a00b047836 */ /* 0x000fe20000000000 */
[----:B------:R-:W-:Y:S01]  /*0230*/  ULDC UR7, c[0x0][0x244] ;  /* 0x0000910000077ab9 */ /* 0x000fe20000000800 */
[----:B------:R-:W-:-:S02]  /*0240*/  IMAD.SHL.U32 R5, R14, 0x4, RZ ;  /* 0x000000040e057824 */ /* 0x000fc400078e00ff */
[----:B------:R-:W-:Y:S02]  /*0250*/  IMAD.SHL.U32 R13, R14, 0x4, RZ ;  /* 0x000000040e0d7824 */ /* 0x000fe400078e00ff */
[----:B------:R-:W-:Y:S01]  /*0260*/  IMAD.MOV.U32 R54, RZ, RZ, RZ ;  /* 0x000000ffff367224 */ /* 0x000fe200078e00ff */
[----:B------:R-:W4:Y:S01]  /*0270*/  LDC.64 R56, c[0x0][0x210] ;  /* 0x00008400ff387b82 */ /* 0x000f220000000a00 */
[----:B-1----:R-:W-:-:S04]  /*0280*/  USHF.L.U32 UR4, UR4, 0x5, URZ ;  /* 0x0000000504047899 */ /* 0x002fc8000800063f */
[----:B------:R-:W-:Y:S01]  /*0290*/  ULOP3.LUT UR5, URZ, UR4, URZ, 0x33, !UPT ;  /* 0x000000043f057292 */ /* 0x000fe2000f8e333f */
[C---:B0-----:R-:W-:Y:S02]  /*02a0*/  LEA R9, R8.reuse, R3, 0x18 ;  /* 0x0000000308097211 */ /* 0x041fe400078ec0ff */
[----:B------:R-:W-:-:S03]  /*02b0*/  LEA R7, R8, R2, 0x18 ;  /* 0x0000000208077211 */ /* 0x000fc600078ec0ff */
[----:B---3--:R-:W-:Y:S01]  /*02c0*/  VIADD R31, R31, UR5 ;  /* 0x000000051f1f7c36 */ /* 0x008fe20008000000 */
[----:B--2---:R-:W-:Y:S01]  /*02d0*/  SHF.R.S32.HI R3, RZ, 0x1f, R0 ;  /* 0x0000001fff037819 */ /* 0x004fe20000011400 */
[----:B------:R-:W-:Y:S01]  /*02e0*/  USHF.R.S32.HI UR5, URZ, 0x1f, UR6 ;  /* 0x0000001f3f057899 */ /* 0x000fe20008011406 */
[----:B------:R-:W-:Y:S01]  /*02f0*/  LEA R11, R8, R11, 0x18 ;  /* 0x0000000b080b7211 */ /* 0x000fe200078ec0ff */
[----:B------:R-:W-:Y:S01]  /*0300*/  IMAD.SHL.U32 R47, R0, 0x4, RZ ;  /* 0x00000004002f7824 */ /* 0x000fe200078e00ff */
[----:B------:R-:W-:Y:S01]  /*0310*/  LEA.HI R2, R3, R0, RZ, 0x3 ;  /* 0x0000000003027211 */ /* 0x000fe200078f18ff */
[----:B------:R-:W-:Y:S01]  /*0320*/  ULEA.HI UR5, UR5, UR6, URZ, 0x5 ;  /* 0x0000000605057291 */ /* 0x000fe2000f8f283f */
[----:B------:R-:W-:Y:S02]  /*0330*/  LEA R8, R8, R4, 0x18 ;  /* 0x0000000408087211 */ /* 0x000fe400078ec0ff */
[----:B------:R-:W-:Y:S01]  /*0340*/  LOP3.LUT R48, R0, 0x3, RZ, 0xc0, !PT ;  /* 0x0000000300307812 */ /* 0x000fe200078ec0ff */
[----:B------:R-:W-:Y:S01]  /*0350*/  USHF.R.S32.HI UR5, URZ, 0x5, UR5 ;  /* 0x000000053f057899 */ /* 0x000fe20008011405 */
[----:B------:R-:W-:Y:S01]  /*0360*/  LEA.HI.SX32 R4, R2, R5, 0x1d ;  /* 0x0000000502047211 */ /* 0x000fe200078feaff */
[----:B------:R-:W-:Y:S01]  /*0370*/  ULDC UR6, c[0x0][0x24c] ;  /* 0x0000930000067ab9 */ /* 0x000fe20000000800 */
[----:B------:R-:W-:-:S02]  /*0380*/  LOP3.LUT R46, R13, 0xfffffffc, R48, 0xe2, !PT ;  /* 0xfffffffc0d2e7812 */ /* 0x000fc400078ee230 */
[----:B------:R-:W-:Y:S02]  /*0390*/  VIMNMX R29, R31, R4, PT ;  /* 0x000000041f1d7248 */ /* 0x000fe40003fe0100 */
[----:B------:R-:W-:Y:S01]  /*03a0*/  VIADDMNMX R13, R4, 0x10, R31, PT ;  /* 0x00000010040d7846 */ /* 0x000fe2000380011f */
[----:B------:R-:W-:Y:S01]  /*03b0*/  IMAD R46, R46, 0x4, R7 ;  /* 0x000000042e2e7824 */ /* 0x000fe200078e0207 */
[----:B------:R-:W-:Y:S02]  /*03c0*/  LOP3.LUT R49, R2, 0xfffffff8, RZ, 0xc0, !PT ;  /* 0xfffffff802317812 */ /* 0x000fe400078ec0ff */
[----:B------:R-:W-:Y:S02]  /*03d0*/  SHF.R.S32.HI R4, RZ, 0x1f, R29 ;  /* 0x0000001fff047819 */ /* 0x000fe4000001141d */
[----:B------:R-:W-:Y:S02]  /*03e0*/  SHF.R.S32.HI R6, RZ, 0x1f, R13 ;  /* 0x0000001fff067819 */ /* 0x000fe4000001140d */
[----:B------:R-:W-:-:S02]  /*03f0*/  LEA R2, R14, R8, 0x7 ;  /* 0x000000080e027211 */ /* 0x000fc400078e38ff */
[-C--:B------:R-:W-:Y:S02]  /*0400*/  IADD3 R49, -R49, R0.reuse, RZ ;  /* 0x0000000031317210 */ /* 0x080fe40007ffe1ff */
[----:B------:R-:W-:Y:S02]  /*0410*/  LEA.HI R4, R4, R29, RZ, 0x2 ;  /* 0x0000001d04047211 */ /* 0x000fe400078f10ff */
[----:B------:R-:W-:Y:S02]  /*0420*/  LEA.HI R8, R6, R13, RZ, 0x2 ;  /* 0x0000000d06087211 */ /* 0x000fe400078f10ff */
[----:B------:R-:W-:Y:S01]  /*0430*/  LEA.HI R10, R3, R0, RZ, 0x2 ;  /* 0x00000000030a7211 */ /* 0x000fe200078f10ff */
[C---:B------:R-:W-:Y:S01]  /*0440*/  IMAD R3, R14.reuse, 0x10, R7 ;  /* 0x000000100e037824 */ /* 0x040fe200078e0207 */
[----:B------:R-:W-:Y:S02]  /*0450*/  VIMNMX R45, R31, R14, PT ;  /* 0x0000000e1f2d7248 */ /* 0x000fe40003fe0100 */
[----:B------:R-:W-:-:S02]  /*0460*/  VIADDMNMX R43, R14, 0x4, R31, PT ;  /* 0x000000040e2b7846 */ /* 0x000fc4000380011f */
        /* <DEDUP_REMOVED lines=8> */
[--C-:B------:R-:W-:Y:S01]  /*04f0*/  VIADDMNMX R33, R14, 0x18, R31.reuse, PT ;  /* 0x000000180e217846 */ /* 0x100fe2000380011f */
[--C-:B------:R-:W-:Y:S01]  /*0500*/  IMAD R36, R37, 0x21, R0.reuse ;  /* 0x0000002125247824 */ /* 0x100fe200078e0200 */
[-C--:B------:R-:W-:Y:S01]  /*0510*/  LEA.HI R6, R4, R49.reuse, RZ, 0x1e ;  /* 0x0000003104067211 */ /* 0x080fe200078ff0ff */
[--C-:B------:R-:W-:Y:S01]  /*0520*/  IMAD R34, R35, 0x21, R0.reuse ;  /* 0x0000002123227824 */ /* 0x100fe200078e0200 */
[----:B------:R-:W-:Y:S01]  /*0530*/  LEA.HI R8, R8, R49, RZ, 0x1e ;  /* 0x0000003108087211 */ /* 0x000fe200078ff0ff */
[----:B------:R-:W-:Y:S01]  /*0540*/  IMAD R32, R33, 0x21, R0 ;  /* 0x0000002121207824 */ /* 0x000fe200078e0200 */
[----:B------:R-:W-:Y:S01]  /*0550*/  VIADDMNMX R31, R14, 0x1c, R31, PT ;  /* 0x0000001c0e1f7846 */ /* 0x000fe2000380011f */
[----:B------:R-:W-:Y:S01]  /*0560*/  IMAD R6, R29, 0x8, R6 ;  /* 0x000000081d067824 */ /* 0x000fe200078e0206 */
[----:B----4-:R-:W-:Y:S01]  /*0570*/  IADD3 R56, P0, R12, R56, RZ ;  /* 0x000000380c387210 */ /* 0x010fe20007f1e0ff */
[----:B------:R-:W-:Y:S01]  /*0580*/  IMAD R8, R13, 0x8, R8 ;  /* 0x000000080d087824 */ /* 0x000fe200078e0208 */
[----:B------:R-:W-:Y:S01]  /*0590*/  IADD3 R7, R0, 0x20, RZ ;  /* 0x0000002000077810 */ /* 0x000fe20007ffe0ff */
[----:B------:R-:W-:Y:S01]  /*05a0*/  IMAD R30, R31, 0x21, R0 ;  /* 0x000000211f1e7824 */ /* 0x000fe200078e0200 */
[----:B------:R-:W-:Y:S01]  /*05b0*/  SHF.R.S32.HI R51, RZ, 0x2, R10 ;  /* 0x00000002ff337819 */ /* 0x000fe2000001140a */
[----:B------:R-:W-:Y:S01]  /*05c0*/  IMAD R28, R6, 0x4, R9 ;  /* 0x00000004061c7824 */ /* 0x000fe200078e0209 */
[----:B------:R-:W-:Y:S01]  /*05d0*/  LEA.HI.X.SX32 R57, R12, R57, 0x1, P0 ;  /* 0x000000390c397211 */ /* 0x000fe200000f0eff */
[----:B------:R-:W-:Y:S01]  /*05e0*/  IMAD.SHL.U32 R12, R7, 0x4, RZ ;  /* 0x00000004070c7824 */ /* 0x000fe200078e00ff */
[----:B------:R-:W-:Y:S01]  /*05f0*/  SHF.R.S32.HI R6, RZ, 0x5, R15 ;  /* 0x00000005ff067819 */ /* 0x000fe2000001140f */
[----:B------:R-:W-:Y:S01]  /*0600*/  IMAD R5, R8, 0x4, R9 ;  /* 0x0000000408057824 */ /* 0x000fe200078e0209 */
[-C--:B------:R-:W-:Y:S01]  /*0610*/  LEA R44, R44, R11.reuse, 0x2 ;  /* 0x0000000b2c2c7211 */ /* 0x080fe200078e10ff */
[----:B------:R-:W-:Y:S01]  /*0620*/  IMAD R4, R0, 0x8, R51 ;  /* 0x0000000800047824 */ /* 0x000fe200078e0233 */
[----:B------:R-:W-:Y:S01]  /*0630*/  LEA R36, R36, R11, 0x2 ;  /* 0x0000000b24247211 */ /* 0x000fe200078e10ff */
[--C-:B------:R-:W-:Y:S01]  /*0640*/  IMAD R42, R42, 0x4, R11.reuse ;  /* 0x000000042a2a7824 */ /* 0x100fe200078e020b */
[----:B------:R-:W-:Y:S01]  /*0650*/  LOP3.LUT R15, R12, 0x7c, RZ, 0xc0, !PT ;  /* 0x0000007c0c0f7812 */ /* 0x000fe200078ec0ff */
[--C-:B------:R-:W-:Y:S01]  /*0660*/  IMAD R40, R40, 0x4, R11.reuse ;  /* 0x0000000428287824 */ /* 0x100fe200078e020b */
[----:B------:R-:W-:Y:S01]  /*0670*/  LEA R4, R4, R9, 0x2 ;  /* 0x0000000904047211 */ /* 0x000fe200078e10ff */
[--C-:B------:R-:W-:Y:S01]  /*0680*/  IMAD R38, R38, 0x4, R11.reuse ;  /* 0x0000000426267824 */ /* 0x100fe200078e020b */
[----:B------:R-:W-:Y:S01]  /*0690*/  LOP3.LUT R47, R47, 0x1c, RZ, 0xc0, !PT ;  /* 0x0000001c2f2f7812 */ /* 0x000fe200078ec0ff */
[----:B------:R-:W-:-:S02]  /*06a0*/  IMAD R34, R34, 0x4, R11 ;  /* 0x0000000422227824 */ /* 0x000fc400078e020b */
[--C-:B------:R-:W-:Y:S02]  /*06b0*/  IMAD R32, R32, 0x4, R11.reuse ;  /* 0x0000000420207824 */ /* 0x100fe400078e020b */
[--C-:B------:R-:W-:Y:S02]  /*06c0*/  IMAD R30, R30, 0x4, R11.reuse ;  /* 0x000000041e1e7824 */ /* 0x100fe400078e020b */
[----:B------:R-:W-:Y:S01]  /*06d0*/  IMAD R8, R0, 0x84, R11 ;  /* 0x0000008400087824 */ /* 0x000fe200078e020b */
[----:B------:R-:W-:Y:S01]  /*06e0*/  LOP3.LUT R11, R10, 0xfffffffc, RZ, 0xc0, !PT ;  /* 0xfffffffc0a0b7812 */ /* 0x000fe200078ec0ff */
[----:B------:R-:W-:Y:S02]  /*06f0*/  IMAD.MOV.U32 R9, RZ, RZ, RZ ;  /* 0x000000ffff097224 */ /* 0x000fe400078e00ff */
[----:B------:R-:W-:Y:S01]  /*0700*/  IMAD R52, R6, UR4, RZ ;  /* 0x0000000406347c24 */ /* 0x000fe2000f8e02ff */
[----:B------:R-:W-:Y:S01]  /*0710*/  IADD3 R50, -R11, R0, RZ ;  /* 0x000000000b327210 */ /* 0x000fe20007ffe1ff */
[----:B------:R-:W-:-:S02]  /*0720*/  IMAD.IADD R10, R2, 0x1, R15 ;  /* 0x00000001020a7824 */ /* 0x000fc400078e020f */
[-C--:B------:R-:W-:Y:S02]  /*0730*/  IMAD R29, R29, R6.reuse, RZ ;  /* 0x000000061d1d7224 */ /* 0x080fe400078e02ff */
[-C--:B------:R-:W-:Y:S02]  /*0740*/  IMAD R11, R13, R6.reuse, RZ ;  /* 0x000000060d0b7224 */ /* 0x080fe400078e02ff */
[-C--:B------:R-:W-:Y:S02]  /*0750*/  IMAD R45, R45, R6.reuse, RZ ;  /* 0x000000062d2d7224 */ /* 0x080fe400078e02ff */
[-C--:B------:R-:W-:Y:S02]  /*0760*/  IMAD R43, R43, R6.reuse, RZ ;  /* 0x000000062b2b7224 */ /* 0x080fe400078e02ff */
[-C--:B------:R-:W-:Y:S02]  /*0770*/  IMAD R41, R41, R6.reuse, RZ ;  /* 0x0000000629297224 */ /* 0x080fe400078e02ff */
[----:B------:R-:W-:-:S02]  /*0780*/  IMAD R39, R39, R6, RZ ;  /* 0x0000000627277224 */ /* 0x000fc400078e02ff */
[-C--:B------:R-:W-:Y:S02]  /*0790*/  IMAD R37, R37, R6.reuse, RZ ;  /* 0x0000000625257224 */ /* 0x080fe400078e02ff */
[-C--:B------:R-:W-:Y:S02]  /*07a0*/  IMAD R35, R35, R6.reuse, RZ ;  /* 0x0000000623237224 */ /* 0x080fe400078e02ff */
[-C--:B------:R-:W-:Y:S02]  /*07b0*/  IMAD R33, R33, R6.reuse, RZ ;  /* 0x0000000621217224 */ /* 0x080fe400078e02ff */
[----:B------:R-:W-:-:S07]  /*07c0*/  IMAD R31, R31, R6, RZ ;  /* 0x000000061f1f7224 */ /* 0x000fce00078e02ff */
.L_x_373:
[----:B0-----:R-:W-:Y:S02]  /*07d0*/  SHF.R.S32.HI R13, RZ, 0x1f, R9 ;  /* 0x0000001fff0d7819 */ /* 0x001fe40000011409 */
[----:B------:R-:W-:-:S04]  /*07e0*/  IADD3 R24, P0, R52, R9, RZ ;  /* 0x0000000934187210 */ /* 0x000fc80007f1e0ff */
[----:B------:R-:W-:Y:S02]  /*07f0*/  LEA.HI.X.SX32 R26, R52, R13, 0x1, P0 ;  /* 0x0000000d341a7211 */ /* 0x000fe400000f0eff */
[----:B------:R-:W-:-:S04]  /*0800*/  IADD3 R22, P0, R51, R24, RZ ;  /* 0x0000001833167210 */ /* 0x000fc80007f1e0ff */
[----:B------:R-:W-:Y:S02]  /*0810*/  LEA.HI.X.SX32 R58, R51, R26, 0x1, P0 ;  /* 0x0000001a333a7211 */ /* 0x000fe400000f0eff */
[-C--:B------:R-:W-:Y:S02]  /*0820*/  IADD3 R21, P1, R43, R22.reuse, RZ ;  /* 0x000000162b157210 */ /* 0x080fe40007f3e0ff */
[----:B------:R-:W-:Y:S02]  /*0830*/  IADD3 R13, P0, R45, R22, RZ ;  /* 0x000000162d0d7210 */ /* 0x000fe40007f1e0ff */
[-C--:B------:R-:W-:Y:S01]  /*0840*/  LEA.HI.X.SX32 R15, R43, R58.reuse, 0x1, P1 ;  /* 0x0000003a2b0f7211 */ /* 0x080fe200008f0eff */
[----:B------:R-:W-:Y:S01]  /*0850*/  IMAD.WIDE.U32 R20, R21, 0x14, R56 ;  /* 0x0000001415147825 */ /* 0x000fe200078e0038 */
[----:B------:R-:W-:Y:S02]  /*0860*/  LEA.HI.X.SX32 R16, R45, R58, 0x1, P0 ;  /* 0x0000003a2d107211 */ /* 0x000fe400000f0eff */
[----:B------:R-:W-:Y:S01]  /*0870*/  IADD3 R19, P2, R41, R22, RZ ;  /* 0x0000001629137210 */ /* 0x000fe20007f5e0ff */
[----:B------:R-:W-:-:S02]  /*0880*/  IMAD R15, R15, 0x14, RZ ;  /* 0x000000140f0f7824 */ /* 0x000fc400078e02ff */
[----:B------:R-:W-:Y:S01]  /*0890*/  IMAD.WIDE.U32 R12, R13, 0x14, R56 ;  /* 0x000000140d0c7825 */ /* 0x000fe200078e0038 */
[----:B------:R-:W-:-:S03]  /*08a0*/  LEA.HI.X.SX32 R14, R41, R58, 0x1, P2 ;  /* 0x0000003a290e7211 */ /* 0x000fc600010f0eff */
[----:B------:R-:W-:Y:S02]  /*08b0*/  IMAD R17, R16, 0x14, RZ ;  /* 0x0000001410117824 */ /* 0x000fe400078e02ff */
[----:B------:R-:W-:Y:S01]  /*08c0*/  IMAD.IADD R21, R21, 0x1, R15 ;  /* 0x0000000115157824 */ /* 0x000fe200078e020f */
[-C--:B------:R-:W-:Y:S01]  /*08d0*/  IADD3 R15, P1, R37, R22.reuse, RZ ;  /* 0x00000016250f7210 */ /* 0x080fe20007f3e0ff */
[----:B------:R-:W-:Y:S01]  /*08e0*/  IMAD.IADD R13, R13, 0x1, R17 ;  /* 0x000000010d0d7824 */ /* 0x000fe200078e0211 */
[----:B------:R-:W-:Y:S01]  /*08f0*/  IADD3 R17, P0, R39, R22, RZ ;  /* 0x0000001627117210 */ /* 0x000fe20007f1e0ff */
[----:B------:R-:W-:Y:S01]  /*0900*/  IMAD R23, R14, 0x14, RZ ;  /* 0x000000140e177824 */ /* 0x000fe200078e02ff */
[-C--:B------:R-:W-:Y:S01]  /*0910*/  LEA.HI.X.SX32 R14, R37, R58.reuse, 0x1, P1 ;  /* 0x0000003a250e7211 */ /* 0x080fe200008f0eff */
[----:B------:R-:W-:Y:S01]  /*0920*/  IMAD.WIDE.U32 R18, R19, 0x14, R56 ;  /* 0x0000001413127825 */ /* 0x000fe200078e0038 */
[----:B------:R-:W-:-:S03]  /*0930*/  LEA.HI.X.SX32 R16, R39, R58, 0x1, P0 ;  /* 0x0000003a27107211 */ /* 0x000fc600000f0eff */
[----:B------:R-:W-:Y:S01]  /*0940*/  IMAD.WIDE R60, R50, 0x4, R12 ;  /* 0x00000004323c7825 */ /* 0x000fe200078e020c */
[----:B------:R-:W-:Y:S02]  /*0950*/  IADD3 R13, P0, R35, R22, RZ ;  /* 0x00000016230d7210 */ /* 0x000fe40007f1e0ff */
[----:B------:R-:W-:Y:S01]  /*0960*/  IADD3 R19, R19, R23, RZ ;  /* 0x0000001713137210 */ /* 0x000fe20007ffe0ff */
[----:B------:R-:W-:Y:S01]  /*0970*/  IMAD R25, R14, 0x14, RZ ;  /* 0x000000140e197824 */ /* 0x000fe200078e02ff */
[----:B------:R-:W-:Y:S01]  /*0980*/  LEA.HI.X.SX32 R12, R35, R58, 0x1, P0 ;  /* 0x0000003a230c7211 */ /* 0x000fe200000f0eff */
[----:B------:R-:W-:Y:S02]  /*0990*/  IMAD R23, R16, 0x14, RZ ;  /* 0x0000001410177824 */ /* 0x000fe400078e02ff */
[----:B------:R-:W-:-:S04]  /*09a0*/  IMAD.WIDE.U32 R14, R15, 0x14, R56 ;  /* 0x000000140f0e7825 */ /* 0x000fc800078e0038 */
[----:B------:R-:W-:-:S04]  /*09b0*/  IMAD.WIDE.U32 R16, R17, 0x14, R56 ;  /* 0x0000001411107825 */ /* 0x000fc800078e0038 */
[----:B------:R-:W-:Y:S02]  /*09c0*/  IMAD.IADD R15, R15, 0x1, R25 ;  /* 0x000000010f0f7824 */ /* 0x000fe400078e0219 */
[----:B------:R-:W-:Y:S02]  /*09d0*/  IMAD.IADD R17, R17, 0x1, R23 ;  /* 0x0000000111117824 */ /* 0x000fe400078e0217 */
[----:B------:R-:W-:Y:S01]  /*09e0*/  IMAD R25, R12, 0x14, RZ ;  /* 0x000000140c197824 */ /* 0x000fe200078e02ff */
[----:B------:R0:W2:Y:S01]  /*09f0*/  LDG.E.CONSTANT R23, desc[UR8][R60.64+0x4] ;  /* 0x000004083c177981 */ /* 0x0000a2000c1e9900 */
[----:B------:R-:W-:-:S04]  /*0a00*/  IMAD.WIDE.U32 R12, R13, 0x14, R56 ;  /* 0x000000140d0c7825 */ /* 0x000fc800078e0038 */
[----:B------:R-:W-:Y:S02]  /*0a10*/  IMAD.IADD R13, R13, 0x1, R25 ;  /* 0x000000010d0d7824 */ /* 0x000fe400078e0219 */
[----:B------:R-:W-:Y:S01]  /*0a20*/  IMAD.WIDE R20, R50, 0x4, R20 ;  /* 0x0000000432147825 */ /* 0x000fe200078e0214 */
[----:B0-----:R-:W-:-:S03]  /*0a30*/  IADD3 R61, P0, R33, R22, RZ ;  /* 0x00000016213d7210 */ /* 0x001fc60007f1e0ff */
[C---:B------:R-:W-:Y:S02]  /*0a40*/  IMAD.WIDE R18, R50.reuse, 0x4, R18 ;  /* 0x0000000432127825 */ /* 0x040fe400078e0212 */
[----:B------:R0:W3:Y:S01]  /*0a50*/  LDG.E.CONSTANT R21, desc[UR8][R20.64+0x4] ;  /* 0x0000040814157981 */ /* 0x0000e2000c1e9900 */
[----:B------:R-:W-:Y:S01]  /*0a60*/  LEA.HI.X.SX32 R25, R33, R58, 0x1, P0 ;  /* 0x0000003a21197211 */ /* 0x000fe200000f0eff */
[----:B------:R-:W-:Y:S02]  /*0a70*/  IMAD.WIDE.U32 R60, R61, 0x14, R56 ;  /* 0x000000143d3c7825 */ /* 0x000fe400078e0038 */
[----:B------:R1:W4:Y:S02]  /*0a80*/  LDG.E.CONSTANT R19, desc[UR8][R18.64+0x4] ;  /* 0x0000040812137981 */ /* 0x000324000c1e9900 */
[----:B------:R-:W-:Y:S02]  /*0a90*/  IMAD R25, R25, 0x14, RZ ;  /* 0x0000001419197824 */ /* 0x000fe400078e02ff */
[----:B------:R-:W-:Y:S01]  /*0aa0*/  IMAD.WIDE R16, R50, 0x4, R16 ;  /* 0x0000000432107825 */ /* 0x000fe200078e0210 */
[----:B0-----:R-:W-:-:S02]  /*0ab0*/  IADD3 R20, P0, R49, R24, RZ ;  /* 0x0000001831147210 */ /* 0x001fc40007f1e0ff */
[----:B------:R-:W-:Y:S02]  /*0ac0*/  IADD3 R61, R61, R25, RZ ;  /* 0x000000193d3d7210 */ /* 0x000fe40007ffe0ff */
[----:B------:R-:W-:Y:S01]  /*0ad0*/  LEA.HI.X.SX32 R26, R49, R26, 0x1, P0 ;  /* 0x0000001a311a7211 */ /* 0x000fe200000f0eff */
[----:B------:R-:W-:Y:S01]  /*0ae0*/  IMAD.WIDE R14, R50, 0x4, R14 ;  /* 0x00000004320e7825 */ /* 0x000fe200078e020e */
[C---:B------:R-:W-:Y:S01]  /*0af0*/  IADD3 R25, P0, R29.reuse, R20, RZ ;  /* 0x000000141d197210 */ /* 0x040fe20007f1e0ff */
[----:B------:R0:W4:Y:S03]  /*0b00*/  LDG.E.CONSTANT R17, desc[UR8][R16.64+0x4] ;  /* 0x0000040810117981 */ /* 0x000126000c1e9900 */
[----:B-1----:R-:W-:Y:S01]  /*0b10*/  LEA.HI.X.SX32 R18, R29, R26, 0x1, P0 ;  /* 0x0000001a1d127211 */ /* 0x002fe200000f0eff */
[----:B------:R-:W-:Y:S01]  /*0b20*/  IMAD.WIDE.U32 R24, R25, 0x14, R56 ;  /* 0x0000001419187825 */ /* 0x000fe200078e0038 */
[C---:B------:R-:W-:Y:S01]  /*0b30*/  IADD3 R59, P1, R11.reuse, R20, RZ ;  /* 0x000000140b3b7210 */ /* 0x040fe20007f3e0ff */
[----:B------:R1:W4:Y:S02]  /*0b40*/  LDG.E.CONSTANT R55, desc[UR8][R14.64+0x4] ;  /* 0x000004080e377981 */ /* 0x000324000c1e9900 */
[----:B------:R-:W-:Y:S01]  /*0b50*/  IMAD R27, R18, 0x14, RZ ;  /* 0x00000014121b7824 */ /* 0x000fe200078e02ff */
[----:B0-----:R-:W-:Y:S01]  /*0b60*/  LEA.HI.X.SX32 R16, R11, R26, 0x1, P1 ;  /* 0x0000001a0b107211 */ /* 0x001fe200008f0eff */
[----:B------:R-:W-:-:S04]  /*0b70*/  IMAD.WIDE R12, R50, 0x4, R12 ;  /* 0x00000004320c7825 */ /* 0x000fc800078e020c */
[----:B------:R-:W-:Y:S01]  /*0b80*/  IMAD.IADD R25, R25, 0x1, R27 ;  /* 0x0000000119197824 */ /* 0x000fe200078e021b */
[----:B------:R-:W-:Y:S01]  /*0b90*/  IADD3 R27, P0, R31, R22, RZ ;  /* 0x000000161f1b7210 */ /* 0x000fe20007f1e0ff */
[--C-:B-1----:R-:W-:Y:S01]  /*0ba0*/  IMAD.WIDE.U32 R14, R59, 0x14, R56.reuse ;  /* 0x000000143b0e7825 */ /* 0x102fe200078e0038 */
[----:B------:R-:W4:Y:S02]  /*0bb0*/  LDG.E.CONSTANT R13, desc[UR8][R12.64+0x4] ;  /* 0x000004080c0d7981 */ /* 0x000f24000c1e9900 */
[----:B------:R-:W-:Y:S01]  /*0bc0*/  LEA.HI.X.SX32 R58, R31, R58, 0x1, P0 ;  /* 0x0000003a1f3a7211 */ /* 0x000fe200000f0eff */
[----:B------:R-:W-:Y:S01]  /*0bd0*/  IMAD.WIDE.U32 R26, R27, 0x14, R56 ;  /* 0x000000141b1a7825 */ /* 0x000fe200078e0038 */
[----:B------:R-:W4:Y:S03]  /*0be0*/  LDG.E.CONSTANT R25, desc[UR8][R24.64] ;  /* 0x0000000818197981 */ /* 0x000f26000c1e9900 */
[----:B------:R-:W-:-:S02]  /*0bf0*/  IMAD R59, R58, 0x14, RZ ;  /* 0x000000143a3b7824 */ /* 0x000fc400078e02ff */
[----:B------:R-:W-:Y:S02]  /*0c00*/  IMAD R16, R16, 0x14, RZ ;  /* 0x0000001410107824 */ /* 0x000fe400078e02ff */
[----:B------:R-:W-:Y:S02]  /*0c10*/  IMAD.IADD R27, R27, 0x1, R59 ;  /* 0x000000011b1b7824 */ /* 0x000fe400078e023b */
[----:B------:R-:W-:-:S04]  /*0c20*/  IMAD.WIDE R60, R50, 0x4, R60 ;  /* 0x00000004323c7825 */ /* 0x000fc800078e023c */
[----:B------:R-:W-:Y:S02]  /*0c30*/  IMAD.WIDE R26, R50, 0x4, R26 ;  /* 0x00000004321a7825 */ /* 0x000fe400078e021a */
[----:B------:R-:W4:Y:S02]  /*0c40*/  LDG.E.CONSTANT R61, desc[UR8][R60.64+0x4] ;  /* 0x000004083c3d7981 */ /* 0x000f24000c1e9900 */
[----:B------:R-:W-:Y:S02]  /*0c50*/  IMAD.IADD R15, R15, 0x1, R16 ;  /* 0x000000010f0f7824 */ /* 0x000fe400078e0210 */
[----:B------:R-:W4:Y:S04]  /*0c60*/  LDG.E.CONSTANT R27, desc[UR8][R26.64+0x4] ;  /* 0x000004081a1b7981 */ /* 0x000f28000c1e9900 */
[----:B------:R-:W4:Y:S01]  /*0c70*/  LDG.E.CONSTANT R14, desc[UR8][R14.64] ;  /* 0x000000080e0e7981 */ /* 0x000f22000c1e9900 */
[----:B------:R-:W-:-:S04]  /*0c80*/  SHF.L.U32 R16, R9, 0x5, RZ ;  /* 0x0000000509107819 */ /* 0x000fc800000006ff */
[----:B------:R-:W-:Y:S01]  /*0c90*/  ISETP.GE.AND P0, PT, R16, UR7, PT ;  /* 0x0000000710007c0c */ /* 0x000fe2000bf06270 */
        /* <DEDUP_REMOVED lines=11> */
[----:B------:R-:W1:Y:S08]  /*0d50*/  LDC R16, c[0x0][0x258] ;  /* 0x00009600ff107b82 */ /* 0x000e700000000800 */
        /* <DEDUP_REMOVED lines=11> */
[----:B------:R-:W-:Y:S02]  /*0e10*/  LOP3.LUT R12, R53, R16, RZ, 0x3c, !PT ;  /* 0x00000010350c7212 */ /* 0x000fe400078e3cff */
[----:B------:R-:W-:Y:S02]  /*0e20*/  LEA.HI R17, R0, R9, RZ, 0x1d ;  /* 0x0000000900117211 */ /* 0x000fe400078fe8ff */
[----:B------:R-:W-:Y:S01]  /*0e30*/  ISETP.GE.AND P2, PT, R12, RZ, PT ;  /* 0x000000ff0c00720c */ /* 0x000fe20003f46270 */
[----:B------:R-:W-:-:S05]  /*0e40*/  IMAD.HI.U32 R13, R13, R18, RZ ;  /* 0x000000120d0d7227 */ /* 0x000fca00078e00ff */
[----:B------:R-:W-:-:S05]  /*0e50*/  IADD3 R14, -R13, RZ, RZ ;  /* 0x000000ff0d0e7210 */ /* 0x000fca0007ffe1ff */
[----:B------:R-:W-:-:S05]  /*0e60*/  IMAD R14, R15, R14, R18 ;  /* 0x0000000e0f0e7224 */ /* 0x000fca00078e0212 */
[----:B------:R-:W-:-:S13]  /*0e70*/  ISETP.GT.U32.AND P1, PT, R15, R14, PT ;  /* 0x0000000e0f00720c */ /* 0x000fda0003f24070 */
[----:B------:R-:W-:Y:S02]  /*0e80*/  @!P1 IMAD.IADD R14, R14, 0x1, -R15 ;  /* 0x000000010e0e9824 */ /* 0x000fe400078e0a0f */
[----:B------:R-:W-:Y:S01]  /*0e90*/  @!P1 VIADD R13, R13, 0x1 ;  /* 0x000000010d0d9836 */ /* 0x000fe20000000000 */
[----:B------:R-:W-:Y:S02]  /*0ea0*/  ISETP.NE.AND P1, PT, R16, RZ, PT ;  /* 0x000000ff1000720c */ /* 0x000fe40003f25270 */
[----:B------:R-:W-:Y:S01]  /*0eb0*/  ISETP.GE.U32.AND P0, PT, R14, R15, PT ;  /* 0x0000000f0e00720c */ /* 0x000fe20003f06070 */
[----:B------:R-:W-:-:S12]  /*0ec0*/  IMAD.IADD R15, R48, 0x1, R9 ;  /* 0x00000001300f7824 */ /* 0x000fd800078e0209 */
[----:B------:R-:W-:-:S05]  /*0ed0*/  @P0 VIADD R13, R13, 0x1 ;  /* 0x000000010d0d0836 */ /* 0x000fca0000000000 */
[----:B------:R-:W-:Y:S02]  /*0ee0*/  @!P2 IADD3 R13, -R13, RZ, RZ ;  /* 0x000000ff0d0da210 */ /* 0x000fe40007ffe1ff */
[----:B------:R-:W-:-:S04]  /*0ef0*/  @!P1 LOP3.LUT R13, RZ, R16, RZ, 0x33, !PT ;  /* 0x00000010ff0d9212 */ /* 0x000fc800078e33ff */
[C---:B------:R-:W-:Y:S01]  /*0f00*/  ISETP.GE.AND P0, PT, R13.reuse, UR6, PT ;  /* 0x000000060d007c0c */ /* 0x040fe2000bf06270 */
[----:B------:R-:W-:-:S03]  /*0f10*/  IMAD R24, R13, UR5, RZ ;  /* 0x000000050d187c24 */ /* 0x000fc6000f8e02ff */
[----:B------:R-:W-:Y:S01]  /*0f20*/  ISETP.GE.OR P2, PT, R17, UR5, P0 ;  /* 0x0000000511007c0c */ /* 0x000fe20008746670 */
[----:B------:R-:W-:Y:S01]  /*0f30*/  IMAD.IADD R59, R24, 0x1, R15 ;  /* 0x00000001183b7824 */ /* 0x000fe200078e020f */
[----:B------:R-:W-:-:S03]  /*0f40*/  ISETP.GE.OR P1, PT, R15, UR5, P0 ;  /* 0x000000050f007c0c */ /* 0x000fc60008726670 */
[----:B0-----:R-:W-:Y:S01]  /*0f50*/  IMAD.WIDE R58, R59, 0x24, R26 ;  /* 0x000000243b3a7825 */ /* 0x001fe200078e021a */
[----:B------:R-:W-:-:S07]  /*0f60*/  ISETP.GT.U32.OR P1, PT, R0, 0x3, P1 ;  /* 0x000000030000780c */ /* 0x000fce0000f24470 */
        /* <DEDUP_REMOVED lines=9> */
[----:B------:R-:W0:Y:S04]  /*1000*/  LDS R55, [R8] ;  /* 0x0000000008377984 */ /* 0x000e280000000800 */
[----:B------:R-:W1:Y:S04]  /*1010*/  LDS.128 R12, [R2] ;  /* 0x00000000020c7984 */ /* 0x000e680000000c00 */
[----:B------:R-:W2:Y:S04]  /*1020*/  LDS.128 R20, [R2+0x10] ;  /* 0x0000100002147984 */ /* 0x000ea80000000c00 */
[----:B------:R-:W3:Y:S04]  /*1030*/  LDS R19, [R8+0x4] ;  /* 0x0000040008137984 */ /* 0x000ee80000000800 */
[----:B------:R-:W4:Y:S01]  /*1040*/  LDS R18, [R8+0x8] ;  /* 0x0000080008127984 */ /* 0x000f220000000800 */
[----:B0-----:R-:W-:-:S02]  /*1050*/  LOP3.LUT R61, R55, 0xf0f0f0f, RZ, 0xc0, !PT ;  /* 0x0f0f0f0f373d7812 */ /* 0x001fc400078ec0ff */
[----:B------:R-:W-:-:S03]  /*1060*/  SHF.R.U32.HI R55, RZ, 0x4, R55 ;  /* 0x00000004ff377819 */ /* 0x000fc60000011637 */
[----:B-1----:R-:W-:Y:S01]  /*1070*/  IDP.4A.S8.S8 R12, R61, R12, RZ ;  /* 0x0000000c3d0c7226 */ /* 0x002fe200000006ff */
[----:B------:R-:W-:-:S05]  /*1080*/  LOP3.LUT R55, R55, 0xf0f0f0f, RZ, 0xc0, !PT ;  /* 0x0f0f0f0f37377812 */ /* 0x000fca00078ec0ff */
[----:B--2---:R-:W-:Y:S02]  /*1090*/  IDP.4A.S8.S8 R12, R55, R20, R12 ;  /* 0x00000014370c7226 */ /* 0x004fe4000000060c */
[----:B------:R-:W0:Y:S01]  /*10a0*/  LDS R20, [R8+0xc] ;  /* 0x00000c0008147984 */ /* 0x000e220000000800 */
[----:B---3--:R-:W-:Y:S02]  /*10b0*/  LOP3.LUT R16, R19, 0xf0f0f0f, RZ, 0xc0, !PT ;  /* 0x0f0f0f0f13107812 */ /* 0x008fe400078ec0ff */
[----:B------:R-:W-:Y:S01]  /*10c0*/  SHF.R.U32.HI R19, RZ, 0x4, R19 ;  /* 0x00000004ff137819 */ /* 0x000fe20000011613 */
[----:B------:R-:W-:Y:S02]  /*10d0*/  LDS R55, [R4] ;  /* 0x0000000004377984 */ /* 0x000fe40000000800 */
[----:B------:R-:W-:Y:S01]  /*10e0*/  IDP.4A.S8.S8 R13, R16, R13, R12 ;  /* 0x0000000d100d7226 */ /* 0x000fe2000000060c */
[----:B------:R-:W-:-:S05]  /*10f0*/  LOP3.LUT R12, R19, 0xf0f0f0f, RZ, 0xc0, !PT ;  /* 0x0f0f0f0f130c7812 */ /* 0x000fca00078ec0ff */
[----:B------:R-:W-:Y:S01]  /*1100*/  IDP.4A.S8.S8 R13, R12, R21, R13 ;  /* 0x000000150c0d7226 */ /* 0x000fe2000000060d */
[----:B----4-:R-:W-:Y:S01]  /*1110*/  LOP3.LUT R12, R18, 0xf0f0f0f, RZ, 0xc0, !PT ;  /* 0x0f0f0f0f120c7812 */ /* 0x010fe200078ec0ff */
[----:B------:R-:W1:Y:S04]  /*1120*/  LDS R21, [R8+0x10] ;  /* 0x0000100008157984 */ /* 0x000e680000000800 */
[----:B------:R-:W-:Y:S01]  /*1130*/  IDP.4A.S8.S8 R14, R12, R14, R13 ;  /* 0x0000000e0c0e7226 */ /* 0x000fe2000000060d */
[----:B------:R-:W-:Y:S02]  /*1140*/  SHF.R.U32.HI R12, RZ, 0x4, R18 ;  /* 0x00000004ff0c7819 */ /* 0x000fe40000011612 */
[----:B------:R-:W2:Y:S02]  /*1150*/  LDS.128 R16, [R2+0x20] ;  /* 0x0000200002107984 */ /* 0x000ea40000000c00 */
[----:B------:R-:W-:-:S05]  /*1160*/  LOP3.LUT R13, R12, 0xf0f0f0f, RZ, 0xc0, !PT ;  /* 0x0f0f0f0f0c0d7812 */ /* 0x000fca00078ec0ff */
[----:B------:R-:W-:Y:S01]  /*1170*/  IDP.4A.S8.S8 R22, R13, R22, R14 ;  /* 0x000000160d167226 */ /* 0x000fe2000000060e */
[----:B0-----:R-:W-:-:S05]  /*1180*/  LOP3.LUT R12, R20, 0xf0f0f0f, RZ, 0xc0, !PT ;  /* 0x0f0f0f0f140c7812 */ /* 0x001fca00078ec0ff */
[----:B------:R-:W-:Y:S02]  /*1190*/  IDP.4A.S8.S8 R22, R12, R15, R22 ;  /* 0x0000000f0c167226 */ /* 0x000fe40000000616 */
[----:B------:R-:W0:Y:S01]  /*11a0*/  LDS.128 R12, [R2+0x30] ;  /* 0x00003000020c7984 */ /* 0x000e220000000c00 */
[----:B-1----:R-:W-:-:S05]  /*11b0*/  LOP3.LUT R25, R21, 0xf0f0f0f, RZ, 0xc0, !PT ;  /* 0x0f0f0f0f15197812 */ /* 0x002fca00078ec0ff */
[----:B--2---:R-:W-:Y:S02]  /*11c0*/  IDP.4A.S8.S8 R25, R25, R16, RZ ;  /* 0x0000001019197226 */ /* 0x004fe400000006ff */
[----:B------:R-:W1:Y:S01]  /*11d0*/  LDS R16, [R8+0x14] ;  /* 0x0000140008107984 */ /* 0x000e620000000800 */
[----:B------:R-:W-:-:S04]  /*11e0*/  SHF.R.U32.HI R21, RZ, 0x4, R21 ;  /* 0x00000004ff157819 */ /* 0x000fc80000011615 */
[----:B------:R-:W-:-:S05]  /*11f0*/  LOP3.LUT R21, R21, 0xf0f0f0f, RZ, 0xc0, !PT ;  /* 0x0f0f0f0f15157812 */ /* 0x000fca00078ec0ff */
[----:B0-----:R-:W-:Y:S02]  /*1200*/  IDP.4A.S8.S8 R12, R21, R12, R25 ;  /* 0x0000000c150c7226 */ /* 0x001fe40000000619 */
[----:B------:R-:W0:Y:S01]  /*1210*/  LDS R21, [R8+0x18] ;  /* 0x0000180008157984 */ /* 0x000e220000000800 */
[----:B-1----:R-:W-:Y:S02]  /*1220*/  LOP3.LUT R25, R16, 0xf0f0f0f, RZ, 0xc0, !PT ;  /* 0x0f0f0f0f10197812 */ /* 0x002fe400078ec0ff */
[----:B------:R-:W-:-:S03]  /*1230*/  SHF.R.U32.HI R16, RZ, 0x4, R16 ;  /* 0x00000004ff107819 */ /* 0x000fc60000011610 */
[----:B------:R-:W-:Y:S02]  /*1240*/  IDP.4A.S8.S8 R17, R25, R17, R12 ;  /* 0x0000001119117226 */ /* 0x000fe4000000060c */
[----:B------:R-:W1:Y:S01]  /*1250*/  LDS R12, [R8+0x1c] ;  /* 0x00001c00080c7984 */ /* 0x000e620000000800 */
[----:B------:R-:W-:Y:S02]  /*1260*/  LOP3.LUT R16, R16, 0xf0f0f0f, RZ, 0xc0, !PT ;  /* 0x0f0f0f0f10107812 */ /* 0x000fe400078ec0ff */
[----:B------:R-:W-:Y:S01]  /*1270*/  SHF.R.U32.HI R20, RZ, 0x4, R20 ;  /* 0x00000004ff147819 */ /* 0x000fe20000011614 */
[----:B------:R-:W-:Y:S02]  /*1280*/  LDS R25, [R8+0x20] ;  /* 0x0000200008197984 */ /* 0x000fe40000000800 */
[----:B------:R-:W-:Y:S01]  /*1290*/  IDP.4A.S8.S8 R13, R16, R13, R17 ;  /* 0x0000000d100d7226 */ /* 0x000fe20000000611 */
[----:B0-----:R-:W-:Y:S02]  /*12a0*/  LOP3.LUT R16, R21, 0xf0f0f0f, RZ, 0xc0, !PT ;  /* 0x0f0f0f0f15107812 */ /* 0x001fe400078ec0ff */
[----:B------:R-:W-:-:S03]  /*12b0*/  SHF.R.U32.HI R21, RZ, 0x4, R21 ;  /* 0x00000004ff157819 */ /* 0x000fc60000011615 */
[----:B------:R-:W-:Y:S01]  /*12c0*/  IDP.4A.S8.S8 R16, R16, R18, R13 ;  /* 0x0000001210107226 */ /* 0x000fe2000000060d */
[----:B------:R-:W-:Y:S02]  /*12d0*/  LOP3.LUT R21, R21, 0xf0f0f0f, RZ, 0xc0, !PT ;  /* 0x0f0f0f0f15157812 */ /* 0x000fe400078ec0ff */
[----:B------:R-:W-:-:S03]  /*12e0*/  LOP3.LUT R13, R20, 0xf0f0f0f, RZ, 0xc0, !PT ;  /* 0x0f0f0f0f140d7812 */ /* 0x000fc600078ec0ff */
[----:B------:R-:W-:Y:S02]  /*12f0*/  IDP.4A.S8.S8 R16, R21, R14, R16 ;  /* 0x0000000e15107226 */ /* 0x000fe40000000610 */
[----:B------:R-:W-:Y:S01]  /*1300*/  IDP.4A.S8.S8 R13, R13, R23, R22 ;  /* 0x000000170d0d7226 */ /* 0x000fe20000000616 */
[----:B------:R-:W-:Y:S04]  /*1310*/  LDS R14, [R4+0x4] ;  /* 0x00000400040e7984 */ /* 0x000fe80000000800 */
[----:B------:R-:W0:Y:S01]  /*1320*/  LDS.128 R20, [R3] ;  /* 0x0000000003147984 */ /* 0x000e220000000c00 */
[----:B-1----:R-:W-:Y:S02]  /*1330*/  LOP3.LUT R17, R12, 0xf0f0f0f, RZ, 0xc0, !PT ;  /* 0x0f0f0f0f0c117812 */ /* 0x002fe400078ec0ff */
[----:B------:R-:W-:-:S03]  /*1340*/  SHF.R.U32.HI R12, RZ, 0x4, R12 ;  /* 0x00000004ff0c7819 */ /* 0x000fc6000001160c */
[----:B------:R-:W-:Y:S01]  /*1350*/  IDP.4A.S8.S8 R16, R17, R19, R16 ;  /* 0x0000001311107226 */ /* 0x000fe20000000610 */
[----:B------:R-:W-:-:S05]  /*1360*/  LOP3.LUT R12, R12, 0xf0f0f0f, RZ, 0xc0, !PT ;  /* 0x0f0f0f0f0c0c7812 */ /* 0x000fca00078ec0ff */
[----:B------:R-:W-:Y:S02]  /*1370*/  IDP.4A.S8.S8 R15, R12, R15, R16 ;  /* 0x0000000f0c0f7226 */ /* 0x000fe40000000610 */
[----:B------:R-:W1:Y:S01]  /*1380*/  LDS.128 R16, [R2+0x40] ;  /* 0x0000400002107984 */ /* 0x000e620000000c00 */
[----:B------:R-:W-:Y:S02]  /*1390*/  I2FP.F32.S32 R13, R13 ;  /* 0x0000000d000d7245 */ /* 0x000fe40000201400 */
[----:B------:R-:W-:Y:S01]  /*13a0*/  I2FP.F32.S32 R15, R15 ;  /* 0x0000000f000f7245 */ /* 0x000fe20000201400 */
[----:B0-----:R-:W-:Y:S01]  /*13b0*/  HFMA2.MMA R20, R55, R20, -RZ ;  /* 0x0000001437147235 */ /* 0x001fe200001000ff */
[----:B------:R-:W-:-:S09]  /*13c0*/  HMUL2 R14, R14, R21 ;  /* 0x000000150e0e7232 */ /* 0x000fd20000000000 */
[--C-:B------:R-:W-:Y:S02]  /*13d0*/  HADD2.F32 R21, -RZ, R20.reuse.H0_H0 ;  /* 0x20000014ff157230 */ /* 0x100fe40000004100 */
[----:B------:R-:W-:-:S05]  /*13e0*/  HADD2.F32 R20, -RZ, R20.H1_H1 ;  /* 0x30000014ff147230 */ /* 0x000fca0000004100 */
[----:B------:R-:W-:Y:S01]  /*13f0*/  FFMA.FTZ R21, R21, R13, R20 ;  /* 0x0000000d15157223 */ /* 0x000fe20000010014 */
[--C-:B------:R-:W-:Y:S02]  /*1400*/  HADD2.F32 R20, -RZ, R14.reuse.H0_H0 ;  /* 0x2000000eff147230 */ /* 0x100fe40000004100 */
[----:B------:R-:W-:-:S05]  /*1410*/  HADD2.F32 R13, -RZ, R14.H1_H1 ;  /* 0x3000000eff0d7230 */ /* 0x000fca0000004100 */
[----:B------:R-:W-:Y:S01]  /*1420*/  FFMA.FTZ R20, R20, R15, R13 ;  /* 0x0000000f14147223 */ /* 0x000fe2000001000d */
[----:B------:R-:W-:-:S05]  /*1430*/  LOP3.LUT R13, R25, 0xf0f0f0f, RZ, 0xc0, !PT ;  /* 0x0f0f0f0f190d7812 */ /* 0x000fca00078ec0ff */
[----:B-1----:R-:W-:Y:S02]  /*1440*/  IDP.4A.S8.S8 R16, R13, R16, RZ ;  /* 0x000000100d107226 */ /* 0x002fe400000006ff */
[----:B------:R-:W0:Y:S01]  /*1450*/  LDS.128 R12, [R2+0x50] ;  /* 0x00005000020c7984 */ /* 0x000e220000000c00 */
[----:B------:R-:W-:-:S04]  /*1460*/  SHF.R.U32.HI R25, RZ, 0x4, R25 ;  /* 0x00000004ff197819 */ /* 0x000fc80000011619 */
[----:B------:R-:W-:-:S05]  /*1470*/  LOP3.LUT R25, R25, 0xf0f0f0f, RZ, 0xc0, !PT ;  /* 0x0f0f0f0f19197812 */ /* 0x000fca00078ec0ff */
[----:B0-----:R-:W-:Y:S02]  /*1480*/  IDP.4A.S8.S8 R12, R25, R12, R16 ;  /* 0x0000000c190c7226 */ /* 0x001fe40000000610 */
[----:B------:R-:W0:Y:S02]  /*1490*/  LDS R25, [R8+0x24] ;  /* 0x0000240008197984 */ /* 0x000e240000000800 */
[----:B0-----:R-:W-:-:S05]  /*14a0*/  LOP3.LUT R16, R25, 0xf0f0f0f, RZ, 0xc0, !PT ;  /* 0x0f0f0f0f19107812 */ /* 0x001fca00078ec0ff */
[----:B------:R-:W-:Y:S02]  /*14b0*/  IDP.4A.S8.S8 R17, R16, R17, R12 ;  /* 0x0000001110117226 */ /* 0x000fe4000000060c */
[----:B------:R-:W0:Y:S04]  /*14c0*/  LDS R16, [R8+0x28] ;  /* 0x0000280008107984 */ /* 0x000e280000000800 */
[----:B------:R-:W1:Y:S01]  /*14d0*/  LDS R12, [R8+0x2c] ;  /* 0x00002c00080c7984 */ /* 0x000e620000000800 */
[----:B------:R-:W-:-:S04]  /*14e0*/  SHF.R.U32.HI R25, RZ, 0x4, R25 ;  /* 0x00000004ff197819 */ /* 0x000fc80000011619 */
[----:B------:R-:W-:Y:S02]  /*14f0*/  LOP3.LUT R60, R25, 0xf0f0f0f, RZ, 0xc0, !PT ;  /* 0x0f0f0f0f193c7812 */ /* 0x000fe400078ec0ff */
[----:B------:R-:W2:Y:S03]  /*1500*/  LDS R25, [R8+0x30] ;  /* 0x0000300008197984 */ /* 0x000ea60000000800 */
[----:B------:R-:W-:Y:S01]  /*1510*/  IDP.4A.S8.S8 R13, R60, R13, R17 ;  /* 0x0000000d3c0d7226 */ /* 0x000fe20000000611 */
[----:B0-----:R-:W-:Y:S02]  /*1520*/  LOP3.LUT R17, R16, 0xf0f0f0f, RZ, 0xc0, !PT ;  /* 0x0f0f0f0f10117812 */ /* 0x001fe400078ec0ff */
[----:B------:R-:W-:-:S03]  /*1530*/  SHF.R.U32.HI R16, RZ, 0x4, R16 ;  /* 0x00000004ff107819 */ /* 0x000fc60000011610 */
[----:B------:R-:W-:Y:S01]  /*1540*/  IDP.4A.S8.S8 R17, R17, R18, R13 ;  /* 0x0000001211117226 */ /* 0x000fe2000000060d */
[----:B------:R-:W-:-:S05]  /*1550*/  LOP3.LUT R13, R16, 0xf0f0f0f, RZ, 0xc0, !PT ;  /* 0x0f0f0f0f100d7812 */ /* 0x000fca00078ec0ff */
[----:B------:R-:W-:Y:S01]  /*1560*/  IDP.4A.S8.S8 R14, R13, R14, R17 ;  /* 0x0000000e0d0e7226 */ /* 0x000fe20000000611 */
[----:B-1----:R-:W-:-:S05]  /*1570*/  LOP3.LUT R13, R12, 0xf0f0f0f, RZ, 0xc0, !PT ;  /* 0x0f0f0f0f0c0d7812 */ /* 0x002fca00078ec0ff */
[----:B------:R-:W-:Y:S02]  /*1580*/  IDP.4A.S8.S8 R14, R13, R19, R14 ;  /* 0x000000130d0e7226 */ /* 0x000fe4000000060e */
[----:B------:R-:W0:Y:S04]  /*1590*/  LDS R13, [R4+0x8] ;  /* 0x00000800040d7984 */ /* 0x000e280000000800 */
[----:B------:R-:W1:Y:S01]  /*15a0*/  LDS.128 R16, [R2+0x60] ;  /* 0x0000600002107984 */ /* 0x000e620000000c00 */
[----:B------:R-:W-:Y:S02]  /*15b0*/  SHF.R.U32.HI R12, RZ, 0x4, R12 ;  /* 0x00000004ff0c7819 */ /* 0x000fe4000001160c */
[----:B--2---:R-:W-:Y:S02]  /*15c0*/  LOP3.LUT R61, R25, 0xf0f0f0f, RZ, 0xc0, !PT ;  /* 0x0f0f0f0f193d7812 */ /* 0x004fe400078ec0ff */
[----:B------:R-:W-:-:S05]  /*15d0*/  LOP3.LUT R12, R12, 0xf0f0f0f, RZ, 0xc0, !PT ;  /* 0x0f0f0f0f0c0c7812 */ /* 0x000fca00078ec0ff */
[----:B------:R-:W-:Y:S01]  /*15e0*/  IDP.4A.S8.S8 R55, R12, R15, R14 ;  /* 0x0000000f0c377226 */ /* 0x000fe2000000060e */
[----:B0-----:R-:W-:Y:S02]  /*15f0*/  HFMA2.MMA R22, R13, R22, -RZ ;  /* 0x000000160d167235 */ /* 0x001fe400001000ff */
[----:B------:R-:W0:Y:S01]  /*1600*/  LDS.128 R12, [R2+0x70] ;  /* 0x00007000020c7984 */ /* 0x000e220000000c00 */
[----:B-1----:R-:W-:-:S03]  /*1610*/  IDP.4A.S8.S8 R61, R61, R16, RZ ;  /* 0x000000103d3d7226 */ /* 0x002fc600000006ff */
[----:B------:R-:W1:Y:S01]  /*1620*/  LDS R16, [R8+0x34] ;  /* 0x0000340008107984 */ /* 0x000e620000000800 */
[----:B------:R-:W-:-:S04]  /*1630*/  SHF.R.U32.HI R25, RZ, 0x4, R25 ;  /* 0x00000004ff197819 */ /* 0x000fc80000011619 */
[----:B------:R-:W-:-:S05]  /*1640*/  LOP3.LUT R25, R25, 0xf0f0f0f, RZ, 0xc0, !PT ;  /* 0x0f0f0f0f19197812 */ /* 0x000fca00078ec0ff */
[----:B0-----:R-:W-:Y:S01]  /*1650*/  IDP.4A.S8.S8 R12, R25, R12, R61 ;  /* 0x0000000c190c7226 */ /* 0x001fe2000000063d */
[----:B-1----:R-:W-:Y:S02]  /*1660*/  LOP3.LUT R25, R16, 0xf0f0f0f, RZ, 0xc0, !PT ;  /* 0x0f0f0f0f10197812 */ /* 0x002fe400078ec0ff */
[----:B------:R-:W-:-:S03]  /*1670*/  SHF.R.U32.HI R16, RZ, 0x4, R16 ;  /* 0x00000004ff107819 */ /* 0x000fc60000011610 */
[----:B------:R-:W-:Y:S02]  /*1680*/  IDP.4A.S8.S8 R17, R25, R17, R12 ;  /* 0x0000001119117226 */ /* 0x000fe4000000060c */
[----:B------:R-:W0:Y:S01]  /*1690*/  LDS R12, [R8+0x38] ;  /* 0x00003800080c7984 */ /* 0x000e220000000800 */
[----:B------:R-:W-:-:S05]  /*16a0*/  LOP3.LUT R16, R16, 0xf0f0f0f, RZ, 0xc0, !PT ;  /* 0x0f0f0f0f10107812 */ /* 0x000fca00078ec0ff */
[----:B------:R-:W-:Y:S02]  /*16b0*/  IDP.4A.S8.S8 R17, R16, R13, R17 ;  /* 0x0000000d10117226 */ /* 0x000fe40000000611 */
[----:B------:R-:W1:Y:S04]  /*16c0*/  LDS R13, [R8+0x3c] ;  /* 0x00003c00080d7984 */ /* 0x000e680000000800 */
[----:B------:R-:W2:Y:S01]  /*16d0*/  LDS R16, [R4+0xc] ;  /* 0x00000c0004107984 */ /* 0x000ea20000000800 */
[----:B------:R-:W-:Y:S02]  /*16e0*/  I2FP.F32.S32 R55, R55 ;  /* 0x0000003700377245 */ /* 0x000fe40000201400 */
[----:B0-----:R-:W-:Y:S02]  /*16f0*/  LOP3.LUT R25, R12, 0xf0f0f0f, RZ, 0xc0, !PT ;  /* 0x0f0f0f0f0c197812 */ /* 0x001fe400078ec0ff */
[----:B------:R-:W-:-:S03]  /*1700*/  SHF.R.U32.HI R12, RZ, 0x4, R12 ;  /* 0x00000004ff0c7819 */ /* 0x000fc6000001160c */
[----:B------:R-:W-:Y:S01]  /*1710*/  IDP.4A.S8.S8 R18, R25, R18, R17 ;  /* 0x0000001219127226 */ /* 0x000fe20000000611 */
[----:B------:R-:W-:Y:S02]  /*1720*/  LOP3.LUT R17, R12, 0xf0f0f0f, RZ, 0xc0, !PT ;  /* 0x0f0f0f0f0c117812 */ /* 0x000fe400078ec0ff */
[----:B-1----:R-:W-:-:S03]  /*1730*/  LOP3.LUT R12, R13, 0xf0f0f0f, RZ, 0xc0, !PT ;  /* 0x0f0f0f0f0d0c7812 */ /* 0x002fc600078ec0ff */
[----:B------:R-:W-:-:S04]  /*1740*/  IDP.4A.S8.S8 R14, R17, R14, R18 ;  /* 0x0000000e110e7226 */ /* 0x000fc80000000612 */
[----:B------:R-:W-:Y:S01]  /*1750*/  IDP.4A.S8.S8 R19, R12, R19, R14 ;  /* 0x000000130c137226 */ /* 0x000fe2000000060e */
[----:B------:R-:W-:Y:S01]  /*1760*/  SHF.R.U32.HI R14, RZ, 0x4, R13 ;  /* 0x00000004ff0e7819 */ /* 0x000fe2000001160d */
[--C-:B------:R-:W-:Y:S02]  /*1770*/  HADD2.F32 R12, -RZ, R22.reuse.H0_H0 ;  /* 0x20000016ff0c7230 */ /* 0x100fe40000004100 */
[----:B--2---:R-:W-:Y:S02]  /*1780*/  HMUL2 R16, R16, R23 ;  /* 0x0000001710107232 */ /* 0x004fe40000000000 */
[----:B------:R-:W-:Y:S01]  /*1790*/  HADD2.F32 R13, -RZ, R22.H1_H1 ;  /* 0x30000016ff0d7230 */ /* 0x000fe20000004100 */
[----:B------:R-:W-:-:S04]  /*17a0*/  LOP3.LUT R14, R14, 0xf0f0f0f, RZ, 0xc0, !PT ;  /* 0x0f0f0f0f0e0e7812 */ /* 0x000fc800078ec0ff */
[----:B------:R-:W-:Y:S01]  /*17b0*/  FFMA.FTZ R13, R12, R55, R13 ;  /* 0x000000370c0d7223 */ /* 0x000fe2000001000d */
[----:B------:R-:W-:Y:S02]  /*17c0*/  IDP.4A.S8.S8 R14, R14, R15, R19 ;  /* 0x0000000f0e0e7226 */ /* 0x000fe40000000613 */
[--C-:B------:R-:W-:Y:S02]  /*17d0*/  HADD2.F32 R12, -RZ, R16.reuse.H0_H0 ;  /* 0x20000010ff0c7230 */ /* 0x100fe40000004100 */
[----:B------:R-:W-:Y:S01]  /*17e0*/  HADD2.F32 R15, -RZ, R16.H1_H1 ;  /* 0x30000010ff0f7230 */ /* 0x000fe20000004100 */
[----:B------:R-:W-:Y:S01]  /*17f0*/  LEA R16, R9, 0x80, 0x5 ;  /* 0x0000008009107811 */ /* 0x000fe200078e28ff */
[----:B------:R-:W-:Y:S01]  /*1800*/  FADD.FTZ R21, R54, R21 ;  /* 0x0000001536157221 */ /* 0x000fe20000010000 */
[----:B------:R-:W-:Y:S02]  /*1810*/  BAR.SYNC.DEFER_BLOCKING 0x0 ;  /* 0x0000000000007b1d */ /* 0x000fe40000010000 */
[----:B------:R-:W-:Y:S01]  /*1820*/  ISETP.GE.AND P1, PT, R16, UR7, PT ;  /* 0x0000000710007c0c */ /* 0x000fe2000bf26270 */
[----:B------:R-:W-:Y:S01]  /*1830*/  FADD.FTZ R20, R21, R20 ;  /* 0x0000001415147221 */ /* 0x000fe20000010000 */
[----:B------:R-:W-:-:S03]  /*1840*/  I2FP.F32.S32 R14, R14 ;  /* 0x0000000e000e7245 */ /* 0x000fc60000201400 */
[----:B------:R-:W-:Y:S02]  /*1850*/  FADD.FTZ R13, R20, R13 ;  /* 0x0000000d140d7221 */ /* 0x000fe40000010000 */
[----:B------:R-:W-:-:S04]  /*1860*/  FFMA.FTZ R12, R12, R14, R15 ;  /* 0x0000000e0c0c7223 */ /* 0x000fc8000001000f */
[----:B------:R-:W-:Y:S02]  /*1870*/  FADD.FTZ R54, R13, R12 ;  /* 0x0000000c0d367221 */ /* 0x000fe40000010000 */
[----:B------:R-:W-:Y:S05]  /*1880*/  @P1 BRA `(.L_x_372) ;  /* 0x0000000800501947 */ /* 0x000fea0003800000 */
[----:B------:R-:W-:Y:S02]  /*1890*/  LEA.HI R13, R7, R9, RZ, 0x1d ;  /* 0x00000009070d7211 */ /* 0x000fe400078fe8ff */
[----:B------:R-:W-:Y:S02]  /*18a0*/  IADD3 R12, R9, 0x4, R48 ;  /* 0x00000004090c7810 */ /* 0x000fe40007ffe030 */
[----:B------:R-:W-:Y:S02]  /*18b0*/  ISETP.GE.OR P1, PT, R13, UR5, P0 ;  /* 0x000000050d007c0c */ /* 0x000fe40008726670 */
[----:B------:R-:W-:-:S04]  /*18c0*/  ISETP.GE.OR P0, PT, R12, UR5, P0 ;  /* 0x000000050c007c0c */ /* 0x000fc80008706670 */
[----:B------:R-:W-:-:S07]  /*18d0*/  ISETP.GT.U32.OR P0, PT, R0, 0x3, P0 ;  /* 0x000000030000780c */ /* 0x000fce0000704470 */
[----:B------:R-:W-:-:S04]  /*18e0*/  @!P1 IMAD.IADD R13, R24, 0x1, R13 ;  /* 0x00000001180d9824 */ /* 0x000fc800078e020d */
[----:B------:R-:W-:Y:S02]  /*18f0*/  @!P1 IMAD.WIDE R26, R13, 0x24, R26 ;  /* 0x000000240d1a9825 */ /* 0x000fe400078e021a */
[----:B------:R-:W2:Y:S01]  /*1900*/  @!P0 LDG.E.CONSTANT R59, desc[UR8][R58.64+0x90] ;  /* 0x000090083a3b8981 */ /* 0x000ea2000c1e9900 */
[----:B------:R-:W-:-:S05]  /*1910*/  @!P1 IADD3 R16, P2, R47, R26, RZ ;  /* 0x0000001a2f109210 */ /* 0x000fca0007f5e0ff */
[----:B------:R-:W-:-:S06]  /*1920*/  @!P1 IMAD.X R17, RZ, RZ, R27, P2 ;  /* 0x000000ffff119224 */ /* 0x000fcc00010e061b */
[----:B------:R-:W3:Y:S04]  /*1930*/  @!P1 LDG.E.CONSTANT R17, desc[UR8][R16.64+0x4] ;  /* 0x0000040810119981 */ /* 0x000ee8000c1e9900 */
[----:B---3--:R-:W-:Y:S04]  /*1940*/  @!P1 STS [R10], R17 ;  /* 0x000000110a009388 */ /* 0x008fe80000000800 */
[----:B--2---:R-:W-:Y:S01]  /*1950*/  @!P0 STS [R46], R59 ;  /* 0x0000003b2e008388 */ /* 0x004fe20000000800 */
[----:B------:R-:W-:Y:S06]  /*1960*/  BAR.SYNC.DEFER_BLOCKING 0x0 ;  /* 0x0000000000007b1d */ /* 0x000fec0000010000 */
[----:B------:R-:W0:Y:S04]  /*1970*/  LDS R18, [R8+0x40] ;  /* 0x0000400008127984 */ /* 0x000e280000000800 */
[----:B------:R-:W1:Y:S04]  /*1980*/  LDS.128 R12, [R2] ;  /* 0x00000000020c7984 */ /* 0x000e680000000c00 */
[----:B------:R-:W2:Y:S04]  /*1990*/  LDS R20, [R8+0x44] ;  /* 0x0000440008147984 */ /* 0x000ea80000000800 */
[----:B------:R-:W3:Y:S04]  /*19a0*/  LDS.128 R24, [R2+0x10] ;  /* 0x0000100002187984 */ /* 0x000ee80000000c00 */
[----:B------:R-:W4:Y:S01]  /*19b0*/  LDS R55, [R8+0x48] ;  /* 0x0000480008377984 */ /* 0x000f220000000800 */
[----:B0-----:R-:W-:-:S02]  /*19c0*/  LOP3.LUT R19, R18, 0xf0f0f0f, RZ, 0xc0, !PT ;  /* 0x0f0f0f0f12137812 */ /* 0x001fc400078ec0ff */
[----:B------:R-:W-:-:S03]  /*19d0*/  SHF.R.U32.HI R18, RZ, 0x4, R18 ;  /* 0x00000004ff127819 */ /* 0x000fc60000011612 */
[----:B-1----:R-:W-:Y:S01]  /*19e0*/  IDP.4A.S8.S8 R12, R19, R12, RZ ;  /* 0x0000000c130c7226 */ /* 0x002fe200000006ff */
[----:B------:R-:W-:Y:S02]  /*19f0*/  LOP3.LUT R21, R18, 0xf0f0f0f, RZ, 0xc0, !PT ;  /* 0x0f0f0f0f12157812 */ /* 0x000fe400078ec0ff */
[----:B--2---:R-:W-:Y:S02]  /*1a00*/  LOP3.LUT R16, R20, 0xf0f0f0f, RZ, 0xc0, !PT ;  /* 0x0f0f0f0f14107812 */ /* 0x004fe400078ec0ff */
[----:B------:R-:W-:Y:S01]  /*1a10*/  SHF.R.U32.HI R20, RZ, 0x4, R20 ;  /* 0x00000004ff147819 */ /* 0x000fe20000011614 */
[----:B---3--:R-:W-:Y:S02]  /*1a20*/  IDP.4A.S8.S8 R24, R21, R24, R12 ;  /* 0x0000001815187226 */ /* 0x008fe4000000060c */
[----:B------:R-:W0:Y:S01]  /*1a30*/  LDS R12, [R8+0x50] ;  /* 0x00005000080c7984 */ /* 0x000e220000000800 */
[----:B------:R-:W-:Y:S01]  /*1a40*/  LOP3.LUT R18, R20, 0xf0f0f0f, RZ, 0xc0, !PT ;  /* 0x0f0f0f0f14127812 */ /* 0x000fe200078ec0ff */
[----:B------:R-:W-:Y:S01]  /*1a50*/  IDP.4A.S8.S8 R13, R16, R13, R24 ;  /* 0x0000000d100d7226 */ /* 0x000fe20000000618 */
[----:B----4-:R-:W-:Y:S01]  /*1a60*/  LOP3.LUT R16, R55, 0xf0f0f0f, RZ, 0xc0, !PT ;  /* 0x0f0f0f0f37107812 */ /* 0x010fe200078ec0ff */
[----:B------:R-:W1:Y:S02]  /*1a70*/  LDS.128 R20, [R2+0x20] ;  /* 0x0000200002147984 */ /* 0x000e640000000c00 */
[----:B------:R-:W-:-:S02]  /*1a80*/  IDP.4A.S8.S8 R13, R18, R25, R13 ;  /* 0x00000019120d7226 */ /* 0x000fc4000000060d */
[----:B------:R-:W-:Y:S02]  /*1a90*/  LDS R24, [R8+0x4c] ;  /* 0x00004c0008187984 */ /* 0x000fe40000000800 */
[----:B------:R-:W-:Y:S02]  /*1aa0*/  IDP.4A.S8.S8 R14, R16, R14, R13 ;  /* 0x0000000e100e7226 */ /* 0x000fe4000000060d */
[----:B------:R-:W2:Y:S04]  /*1ab0*/  LDS.128 R16, [R2+0x30] ;  /* 0x0000300002107984 */ /* 0x000ea80000000c00 */
[----:B------:R-:W3:Y:S04]  /*1ac0*/  LDS R13, [R8+0x54] ;  /* 0x00005400080d7984 */ /* 0x000ee80000000800 */
[----:B------:R-:W4:Y:S01]  /*1ad0*/  LDS R25, [R8+0x58] ;  /* 0x0000580008197984 */ /* 0x000f220000000800 */
[----:B------:R-:W-:-:S04]  /*1ae0*/  SHF.R.U32.HI R55, RZ, 0x4, R55 ;  /* 0x00000004ff377819 */ /* 0x000fc80000011637 */
[----:B------:R-:W-:-:S05]  /*1af0*/  LOP3.LUT R55, R55, 0xf0f0f0f, RZ, 0xc0, !PT ;  /* 0x0f0f0f0f37377812 */ /* 0x000fca00078ec0ff */
[----:B------:R-:W-:Y:S01]  /*1b00*/  IDP.4A.S8.S8 R26, R55, R26, R14 ;  /* 0x0000001a371a7226 */ /* 0x000fe2000000060e */
[----:B0-----:R-:W-:Y:S02]  /*1b10*/  LOP3.LUT R55, R12, 0xf0f0f0f, RZ, 0xc0, !PT ;  /* 0x0f0f0f0f0c377812 */ /* 0x001fe400078ec0ff */
[----:B------:R-:W-:-:S03]  /*1b20*/  SHF.R.U32.HI R12, RZ, 0x4, R12 ;  /* 0x00000004ff0c7819 */ /* 0x000fc6000001160c */
[----:B-1----:R-:W-:Y:S01]  /*1b30*/  IDP.4A.S8.S8 R20, R55, R20, RZ ;  /* 0x0000001437147226 */ /* 0x002fe200000006ff */
[----:B------:R-:W-:-:S05]  /*1b40*/  LOP3.LUT R55, R12, 0xf0f0f0f, RZ, 0xc0, !PT ;  /* 0x0f0f0f0f0c377812 */ /* 0x000fca00078ec0ff */
[----:B--2---:R-:W-:Y:S02]  /*1b50*/  IDP.4A.S8.S8 R16, R55, R16, R20 ;  /* 0x0000001037107226 */ /* 0x004fe40000000614 */
[----:B------:R-:W0:Y:S01]  /*1b60*/  LDS R20, [R8+0x5c] ;  /* 0x00005c0008147984 */ /* 0x000e220000000800 */
[----:B---3--:R-:W-:Y:S02]  /*1b70*/  LOP3.LUT R12, R13, 0xf0f0f0f, RZ, 0xc0, !PT ;  /* 0x0f0f0f0f0d0c7812 */ /* 0x008fe400078ec0ff */
[----:B------:R-:W-:-:S03]  /*1b80*/  SHF.R.U32.HI R13, RZ, 0x4, R13 ;  /* 0x00000004ff0d7819 */ /* 0x000fc6000001160d */
[----:B------:R-:W-:Y:S01]  /*1b90*/  IDP.4A.S8.S8 R21, R12, R21, R16 ;  /* 0x000000150c157226 */ /* 0x000fe20000000610 */
[----:B------:R-:W-:Y:S01]  /*1ba0*/  LOP3.LUT R12, R24, 0xf0f0f0f, RZ, 0xc0, !PT ;  /* 0x0f0f0f0f180c7812 */ /* 0x000fe200078ec0ff */
[----:B------:R-:W1:Y:S01]  /*1bb0*/  LDS R16, [R8+0x60] ;  /* 0x0000600008107984 */ /* 0x000e620000000800 */
[----:B------:R-:W-:-:S03]  /*1bc0*/  LOP3.LUT R14, R13, 0xf0f0f0f, RZ, 0xc0, !PT ;  /* 0x0f0f0f0f0d0e7812 */ /* 0x000fc600078ec0ff */
[----:B------:R-:W-:Y:S02]  /*1bd0*/  IDP.4A.S8.S8 R26, R12, R15, R26 ;  /* 0x0000000f0c1a7226 */ /* 0x000fe4000000061a */
[----:B------:R-:W-:Y:S02]  /*1be0*/  IDP.4A.S8.S8 R17, R14, R17, R21 ;  /* 0x000000110e117226 */ /* 0x000fe40000000615 */
[----:B------:R-:W2:Y:S01]  /*1bf0*/  LDS.128 R12, [R2+0x40] ;  /* 0x00004000020c7984 */ /* 0x000ea20000000c00 */
[----:B----4-:R-:W-:Y:S02]  /*1c00*/  LOP3.LUT R21, R25, 0xf0f0f0f, RZ, 0xc0, !PT ;  /* 0x0f0f0f0f19157812 */ /* 0x010fe400078ec0ff */
[----:B------:R-:W-:Y:S02]  /*1c10*/  SHF.R.U32.HI R24, RZ, 0x4, R24 ;  /* 0x00000004ff187819 */ /* 0x000fe40000011618 */
[----:B------:R-:W-:Y:S01]  /*1c20*/  SHF.R.U32.HI R25, RZ, 0x4, R25 ;  /* 0x00000004ff197819 */ /* 0x000fe20000011619 */
[----:B------:R-:W-:Y:S01]  /*1c30*/  IDP.4A.S8.S8 R17, R21, R22, R17 ;  /* 0x0000001615117226 */ /* 0x000fe20000000611 */
[----:B------:R-:W-:Y:S01]  /*1c40*/  LOP3.LUT R21, R24, 0xf0f0f0f, RZ, 0xc0, !PT ;  /* 0x0f0f0f0f18157812 */ /* 0x000fe200078ec0ff */
[----:B------:R-:W-:Y:S01]  /*1c50*/  LDS R22, [R8+0x64] ;  /* 0x0000640008167984 */ /* 0x000fe20000000800 */
[----:B------:R-:W-:-:S03]  /*1c60*/  LOP3.LUT R25, R25, 0xf0f0f0f, RZ, 0xc0, !PT ;  /* 0x0f0f0f0f19197812 */ /* 0x000fc600078ec0ff */
[----:B------:R-:W-:Y:S02]  /*1c70*/  IDP.4A.S8.S8 R21, R21, R27, R26 ;  /* 0x0000001b15157226 */ /* 0x000fe4000000061a */
[----:B------:R-:W-:Y:S02]  /*1c80*/  IDP.4A.S8.S8 R18, R25, R18, R17 ;  /* 0x0000001219127226 */ /* 0x000fe40000000611 */
[----:B------:R-:W3:Y:S01]  /*1c90*/  LDS.128 R24, [R2+0x50] ;  /* 0x0000500002187984 */ /* 0x000ee20000000c00 */
[----:B0-----:R-:W-:Y:S02]  /*1ca0*/  LOP3.LUT R17, R20, 0xf0f0f0f, RZ, 0xc0, !PT ;  /* 0x0f0f0f0f14117812 */ /* 0x001fe400078ec0ff */
[----:B------:R-:W-:-:S03]  /*1cb0*/  SHF.R.U32.HI R20, RZ, 0x4, R20 ;  /* 0x00000004ff147819 */ /* 0x000fc60000011614 */
[----:B------:R-:W-:Y:S01]  /*1cc0*/  IDP.4A.S8.S8 R17, R17, R23, R18 ;  /* 0x0000001711117226 */ /* 0x000fe20000000612 */
[----:B------:R-:W-:Y:S02]  /*1cd0*/  LOP3.LUT R20, R20, 0xf0f0f0f, RZ, 0xc0, !PT ;  /* 0x0f0f0f0f14147812 */ /* 0x000fe400078ec0ff */
[----:B-1----:R-:W-:-:S03]  /*1ce0*/  LOP3.LUT R23, R16, 0xf0f0f0f, RZ, 0xc0, !PT ;  /* 0x0f0f0f0f10177812 */ /* 0x002fc600078ec0ff */
[----:B------:R-:W-:Y:S02]  /*1cf0*/  IDP.4A.S8.S8 R55, R20, R19, R17 ;  /* 0x0000001314377226 */ /* 0x000fe40000000611 */
[----:B------:R-:W0:Y:S01]  /*1d00*/  LDS R20, [R8+0x68] ;  /* 0x0000680008147984 */ /* 0x000e220000000800 */
[----:B--2---:R-:W-:Y:S01]  /*1d10*/  IDP.4A.S8.S8 R58, R23, R12, RZ ;  /* 0x0000000c173a7226 */ /* 0x004fe200000006ff */
[----:B------:R-:W-:Y:S02]  /*1d20*/  SHF.R.U32.HI R12, RZ, 0x4, R16 ;  /* 0x00000004ff0c7819 */ /* 0x000fe40000011610 */
[----:B------:R-:W-:Y:S04]  /*1d30*/  LDS R23, [R4+0x10] ;  /* 0x0000100004177984 */ /* 0x000fe80000000800 */
[----:B------:R-:W1:Y:S01]  /*1d40*/  LDS.128 R16, [R3] ;  /* 0x0000000003107984 */ /* 0x000e620000000c00 */
[----:B------:R-:W-:-:S03]  /*1d50*/  LOP3.LUT R59, R12, 0xf0f0f0f, RZ, 0xc0, !PT ;  /* 0x0f0f0f0f0c3b7812 */ /* 0x000fc600078ec0ff */
[----:B------:R-:W2:Y:S02]  /*1d60*/  LDS R12, [R4+0x14] ;  /* 0x00001400040c7984 */ /* 0x000ea40000000800 */
[----:B---3--:R-:W-:Y:S01]  /*1d70*/  IDP.4A.S8.S8 R24, R59, R24, R58 ;  /* 0x000000183b187226 */ /* 0x008fe2000000063a */
[----:B------:R-:W-:-:S05]  /*1d80*/  LOP3.LUT R58, R22, 0xf0f0f0f, RZ, 0xc0, !PT ;  /* 0x0f0f0f0f163a7812 */ /* 0x000fca00078ec0ff */
[----:B------:R-:W-:Y:S02]  /*1d90*/  IDP.4A.S8.S8 R13, R58, R13, R24 ;  /* 0x0000000d3a0d7226 */ /* 0x000fe40000000618 */
[----:B------:R-:W3:Y:S01]  /*1da0*/  LDS R24, [R8+0x6c] ;  /* 0x00006c0008187984 */ /* 0x000ee20000000800 */
[----:B------:R-:W-:-:S04]  /*1db0*/  SHF.R.U32.HI R22, RZ, 0x4, R22 ;  /* 0x00000004ff167819 */ /* 0x000fc80000011616 */
[----:B------:R-:W-:-:S05]  /*1dc0*/  LOP3.LUT R22, R22, 0xf0f0f0f, RZ, 0xc0, !PT ;  /* 0x0f0f0f0f16167812 */ /* 0x000fca00078ec0ff */
[----:B------:R-:W-:Y:S01]  /*1dd0*/  IDP.4A.S8.S8 R13, R22, R25, R13 ;  /* 0x00000019160d7226 */ /* 0x000fe2000000060d */
[----:B0-----:R-:W-:Y:S02]  /*1de0*/  LOP3.LUT R22, R20, 0xf0f0f0f, RZ, 0xc0, !PT ;  /* 0x0f0f0f0f14167812 */ /* 0x001fe400078ec0ff */
[----:B------:R-:W-:Y:S01]  /*1df0*/  SHF.R.U32.HI R20, RZ, 0x4, R20 ;  /* 0x00000004ff147819 */ /* 0x000fe20000011614 */
[----:B-1----:R-:W-:Y:S02]  /*1e00*/  HFMA2.MMA R16, R23, R16, -RZ ;  /* 0x0000001017107235 */ /* 0x002fe400001000ff */
[----:B------:R-:W-:Y:S01]  /*1e10*/  IDP.4A.S8.S8 R22, R22, R14, R13 ;  /* 0x0000000e16167226 */ /* 0x000fe2000000060d */
[----:B------:R-:W-:Y:S02]  /*1e20*/  I2FP.F32.S32 R21, R21 ;  /* 0x0000001500157245 */ /* 0x000fe40000201400 */
[----:B------:R-:W-:Y:S01]  /*1e30*/  LOP3.LUT R23, R20, 0xf0f0f0f, RZ, 0xc0, !PT ;  /* 0x0f0f0f0f14177812 */ /* 0x000fe200078ec0ff */
[----:B--2---:R-:W-:-:S04]  /*1e40*/  HMUL2 R12, R12, R17 ;  /* 0x000000110c0c7232 */ /* 0x004fc80000000000 */
[--C-:B------:R-:W-:Y:S02]  /*1e50*/  HADD2.F32 R13, -RZ, R16.reuse.H0_H0 ;  /* 0x20000010ff0d7230 */ /* 0x100fe40000004100 */
[----:B------:R-:W-:Y:S02]  /*1e60*/  HADD2.F32 R14, -RZ, R16.H1_H1 ;  /* 0x30000010ff0e7230 */ /* 0x000fe40000004100 */
[----:B------:R-:W0:Y:S01]  /*1e70*/  LDS R16, [R8+0x70] ;  /* 0x0000700008107984 */ /* 0x000e220000000800 */
[----:B------:R-:W-:Y:S02]  /*1e80*/  IDP.4A.S8.S8 R26, R23, R26, R22 ;  /* 0x0000001a171a7226 */ /* 0x000fe40000000616 */
[----:B------:R-:W-:Y:S02]  /*1e90*/  FFMA.FTZ R17, R13, R21, R14 ;  /* 0x000000150d117223 */ /* 0x000fe4000001000e */
[----:B------:R-:W1:Y:S01]  /*1ea0*/  LDS.128 R20, [R2+0x60] ;  /* 0x0000600002147984 */ /* 0x000e620000000c00 */
[--C-:B------:R-:W-:Y:S01]  /*1eb0*/  HADD2.F32 R25, -RZ, R12.reuse.H0_H0 ;  /* 0x2000000cff197230 */ /* 0x100fe20000004100 */
[----:B------:R-:W-:Y:S01]  /*1ec0*/  I2FP.F32.S32 R55, R55 ;  /* 0x0000003700377245 */ /* 0x000fe20000201400 */
[----:B------:R-:W-:Y:S01]  /*1ed0*/  HADD2.F32 R12, -RZ, R12.H1_H1 ;  /* 0x3000000cff0c7230 */ /* 0x000fe20000004100 */
[----:B---3--:R-:W-:-:S04]  /*1ee0*/  LOP3.LUT R13, R24, 0xf0f0f0f, RZ, 0xc0, !PT ;  /* 0x0f0f0f0f180d7812 */ /* 0x008fc800078ec0ff */
[----:B------:R-:W-:Y:S01]  /*1ef0*/  FFMA.FTZ R25, R25, R55, R12 ;  /* 0x0000003719197223 */ /* 0x000fe2000001000c */
[----:B------:R-:W-:Y:S01]  /*1f00*/  IDP.4A.S8.S8 R26, R13, R15, R26 ;  /* 0x0000000f0d1a7226 */ /* 0x000fe2000000061a */
[----:B------:R-:W2:Y:S04]  /*1f10*/  LDS R55, [R8+0x74] ;  /* 0x0000740008377984 */ /* 0x000ea80000000800 */
[----:B------:R-:W3:Y:S01]  /*1f20*/  LDS.128 R12, [R2+0x70] ;  /* 0x00007000020c7984 */ /* 0x000ee20000000c00 */
[----:B0-----:R-:W-:-:S05]  /*1f30*/  LOP3.LUT R59, R16, 0xf0f0f0f, RZ, 0xc0, !PT ;  /* 0x0f0f0f0f103b7812 */ /* 0x001fca00078ec0ff */
[----:B-1----:R-:W-:Y:S01]  /*1f40*/  IDP.4A.S8.S8 R58, R59, R20, RZ ;  /* 0x000000143b3a7226 */ /* 0x002fe200000006ff */
[----:B------:R-:W-:Y:S02]  /*1f50*/  SHF.R.U32.HI R20, RZ, 0x4, R16 ;  /* 0x00000004ff147819 */ /* 0x000fe40000011610 */
[----:B------:R-:W0:Y:S02]  /*1f60*/  LDS R16, [R8+0x78] ;  /* 0x0000780008107984 */ /* 0x000e240000000800 */
[----:B------:R-:W-:Y:S02]  /*1f70*/  LOP3.LUT R59, R20, 0xf0f0f0f, RZ, 0xc0, !PT ;  /* 0x0f0f0f0f143b7812 */ /* 0x000fe400078ec0ff */
[----:B--2---:R-:W-:-:S03]  /*1f80*/  LOP3.LUT R20, R55, 0xf0f0f0f, RZ, 0xc0, !PT ;  /* 0x0f0f0f0f37147812 */ /* 0x004fc600078ec0ff */
[----:B---3--:R-:W-:-:S04]  /*1f90*/  IDP.4A.S8.S8 R12, R59, R12, R58 ;  /* 0x0000000c3b0c7226 */ /* 0x008fc8000000063a */
[----:B------:R-:W-:Y:S02]  /*1fa0*/  IDP.4A.S8.S8 R59, R20, R21, R12 ;  /* 0x00000015143b7226 */ /* 0x000fe4000000060c */
[----:B------:R-:W1:Y:S04]  /*1fb0*/  LDS R20, [R8+0x7c] ;  /* 0x00007c0008147984 */ /* 0x000e680000000800 */
[----:B------:R-:W2:Y:S04]  /*1fc0*/  LDS R21, [R4+0x18] ;  /* 0x0000180004157984 */ /* 0x000ea80000000800 */
[----:B------:R-:W3:Y:S01]  /*1fd0*/  LDS R12, [R4+0x1c] ;  /* 0x00001c00040c7984 */ /* 0x000ee20000000800 */
[----:B------:R-:W-:-:S04]  /*1fe0*/  SHF.R.U32.HI R55, RZ, 0x4, R55 ;  /* 0x00000004ff377819 */ /* 0x000fc80000011637 */
[----:B------:R-:W-:-:S05]  /*1ff0*/  LOP3.LUT R58, R55, 0xf0f0f0f, RZ, 0xc0, !PT ;  /* 0x0f0f0f0f373a7812 */ /* 0x000fca00078ec0ff */
[----:B------:R-:W-:Y:S01]  /*2000*/  IDP.4A.S8.S8 R13, R58, R13, R59 ;  /* 0x0000000d3a0d7226 */ /* 0x000fe2000000063b */
[----:B0-----:R-:W-:Y:S02]  /*2010*/  LOP3.LUT R55, R16, 0xf0f0f0f, RZ, 0xc0, !PT ;  /* 0x0f0f0f0f10377812 */ /* 0x001fe400078ec0ff */
[----:B------:R-:W-:-:S03]  /*2020*/  SHF.R.U32.HI R16, RZ, 0x4, R16 ;  /* 0x00000004ff107819 */ /* 0x000fc60000011610 */
[----:B------:R-:W-:Y:S01]  /*2030*/  IDP.4A.S8.S8 R22, R55, R22, R13 ;  /* 0x0000001637167226 */ /* 0x000fe2000000060d */
[----:B------:R-:W-:Y:S02]  /*2040*/  LOP3.LUT R13, R16, 0xf0f0f0f, RZ, 0xc0, !PT ;  /* 0x0f0f0f0f100d7812 */ /* 0x000fe400078ec0ff */
[----:B------:R-:W-:-:S03]  /*2050*/  SHF.R.U32.HI R24, RZ, 0x4, R24 ;  /* 0x00000004ff187819 */ /* 0x000fc60000011618 */
[----:B------:R-:W-:Y:S01]  /*2060*/  IDP.4A.S8.S8 R14, R13, R14, R22 ;  /* 0x0000000e0d0e7226 */ /* 0x000fe20000000616 */
[----:B------:R-:W-:Y:S02]  /*2070*/  LOP3.LUT R24, R24, 0xf0f0f0f, RZ, 0xc0, !PT ;  /* 0x0f0f0f0f18187812 */ /* 0x000fe400078ec0ff */
[----:B-1----:R-:W-:Y:S02]  /*2080*/  LOP3.LUT R13, R20, 0xf0f0f0f, RZ, 0xc0, !PT ;  /* 0x0f0f0f0f140d7812 */ /* 0x002fe400078ec0ff */
[----:B------:R-:W-:Y:S01]  /*2090*/  SHF.R.U32.HI R20, RZ, 0x4, R20 ;  /* 0x00000004ff147819 */ /* 0x000fe20000011614 */
[----:B--2---:R-:W-:Y:S02]  /*20a0*/  HFMA2.MMA R18, R21, R18, -RZ ;  /* 0x0000001215127235 */ /* 0x004fe400001000ff */
[----:B------:R-:W-:Y:S01]  /*20b0*/  IDP.4A.S8.S8 R13, R13, R23, R14 ;  /* 0x000000170d0d7226 */ /* 0x000fe2000000060e */
[----:B------:R-:W-:Y:S01]  /*20c0*/  LOP3.LUT R20, R20, 0xf0f0f0f, RZ, 0xc0, !PT ;  /* 0x0f0f0f0f14147812 */ /* 0x000fe200078ec0ff */
[----:B------:R-:W-:-:S02]  /*20d0*/  IDP.4A.S8.S8 R24, R24, R27, R26 ;  /* 0x0000001b18187226 */ /* 0x000fc4000000061a */
[----:B---3--:R-:W-:Y:S02]  /*20e0*/  HMUL2 R19, R12, R19 ;  /* 0x000000130c137232 */ /* 0x008fe40000000000 */
[----:B------:R-:W-:Y:S01]  /*20f0*/  FADD.FTZ R54, R54, R17 ;  /* 0x0000001136367221 */ /* 0x000fe20000010000 */
[----:B------:R-:W-:Y:S01]  /*2100*/  IDP.4A.S8.S8 R15, R20, R15, R13 ;  /* 0x0000000f140f7226 */ /* 0x000fe2000000060d */
[----:B------:R-:W-:Y:S01]  /*2110*/  I2FP.F32.S32 R24, R24 ;  /* 0x0000001800187245 */ /* 0x000fe20000201400 */
[--C-:B------:R-:W-:Y:S02]  /*2120*/  HADD2.F32 R12, -RZ, R18.reuse.H0_H0 ;  /* 0x20000012ff0c7230 */ /* 0x100fe40000004100 */
[----:B------:R-:W-:Y:S01]  /*2130*/  HADD2.F32 R13, -RZ, R18.H1_H1 ;  /* 0x30000012ff0d7230 */ /* 0x000fe20000004100 */
[----:B------:R-:W-:Y:S01]  /*2140*/  I2FP.F32.S32 R15, R15 ;  /* 0x0000000f000f7245 */ /* 0x000fe20000201400 */
[--C-:B------:R-:W-:Y:S02]  /*2150*/  HADD2.F32 R14, -RZ, R19.reuse.H0_H0 ;  /* 0x20000013ff0e7230 */ /* 0x100fe40000004100 */
[----:B------:R-:W-:Y:S01]  /*2160*/  FADD.FTZ R25, R54, R25 ;  /* 0x0000001936197221 */ /* 0x000fe20000010000 */
[----:B------:R-:W-:-:S02]  /*2170*/  HADD2.F32 R19, -RZ, R19.H1_H1 ;  /* 0x30000013ff137230 */ /* 0x000fc40000004100 */
[----:B------:R-:W-:-:S03]  /*2180*/  FFMA.FTZ R12, R12, R24, R13 ;  /* 0x000000180c0c7223 */ /* 0x000fc6000001000d */
[----:B------:R-:W-:Y:S01]  /*2190*/  FFMA.FTZ R15, R14, R15, R19 ;  /* 0x0000000f0e0f7223 */ /* 0x000fe20000010013 */
[----:B------:R-:W-:-:S04]  /*21a0*/  FADD.FTZ R12, R25, R12 ;  /* 0x0000000c190c7221 */ /* 0x000fc80000010000 */
[----:B------:R-:W-:Y:S01]  /*21b0*/  FADD.FTZ R54, R12, R15 ;  /* 0x0000000f0c367221 */ /* 0x000fe20000010000 */
[----:B------:R-:W-:Y:S06]  /*21c0*/  BAR.SYNC.DEFER_BLOCKING 0x0 ;  /* 0x0000000000007b1d */ /* 0x000fec0000010000 */
.L_x_372:
[----:B------:R-:W-:-:S04]  /*21d0*/  IADD3 R9, R9, 0x8, RZ ;  /* 0x0000000809097810 */ /* 0x000fc80007ffe0ff */
[----:B------:R-:W-:-:S13]  /*21e0*/  ISETP.GE.AND P0, PT, R9, R6, PT ;  /* 0x000000060900720c */ /* 0x000fda0003f06270 */
[----:B------:R-:W-:Y:S05]  /*21f0*/  @!P0 BRA `(.L_x_373) ;  /* 0xffffffe400748947 */ /* 0x000fea000383ffff */
.L_x_371:
        /* <DEDUP_REMOVED lines=17> */
.L_x_374:
        /* <DEDUP_REMOVED lines=15> */
.L_x_1275:


//--------------------- .text._Z8moe_q4_1IN3c108BFloat16ELb0EEvPKvS3_PT_PKiS7_S7_iiiiiii --------------------------
	.section	.text._Z8moe_q4_1IN3c108BFloat16ELb0EEvPKvS3_PT_PKiS7_S7_iiiiiii,"ax",@progbits
	.align	128
.text._Z8moe_q4_1IN3c108BFloat16ELb0EEvPKvS3_PT_PKiS7_S7_iiiiiii:
        .type           _Z8moe_q4_1IN3c108BFloat16ELb0EEvPKvS3_PT_PKiS7_S7_iiiiiii,@function
        .size           _Z8moe_q4_1IN3c108BFloat16ELb0EEvPKvS3_PT_PKiS7_S7_iiiiiii,(.L_x_1276 - _Z8moe_q4_1IN3c108BFloat16ELb0EEvPKvS3_PT_PKiS7_S7_iiiiiii)
        .other          _Z8moe_q4_1IN3c108BFloat16ELb0EEvPKvS3_PT_PKiS7_S7_iiiiiii,@"STO_CUDA_ENTRY STV_DEFAULT"
_Z8moe_q4_1IN3c108BFloat16ELb0EEvPKvS3_PT_PKiS7_S7_iiiiiii:
        /* <DEDUP_REMOVED lines=30> */
[----:B------:R-:W-:Y:S01]  /*01e0*/  SHF.L.U32 R13, R27, 0x2, RZ ;  /* 0x000000021b0d7819 */ /* 0x000fe200000006ff */
[----:B------:R-:W1:Y:S01]  /*01f0*/  S2R R11, SR_CgaCtaId ;  /* 0x00000000000b7919 */ /* 0x000e620000008800 */
[----:B------:R-:W2:Y:S01]  /*0200*/  S2UR UR5, SR_CTAID.X ;  /* 0x00000000000579c3 */ /* 0x000ea20000002500 */
[C---:B------:R-:W-:Y:S01]  /*0210*/  VIADD R7, R0.reuse, 0x1080 ;  /* 0x0000108000077836 */ /* 0x040fe20000000000 */
[----:B------:R-:W-:Y:S01]  /*0220*/  ULDC UR7, c[0x0][0x240] ;  /* 0x0000900000077ab9 */ /* 0x000fe20000000800 */
[C---:B------:R-:W-:Y:S01]  /*0230*/  VIADD R6, R0.reuse, 0x16a0 ;  /* 0x000016a000067836 */ /* 0x040fe20000000000 */
[----:B------:R-:W-:Y:S01]  /*0240*/  UIMAD UR4, UR4, UR7, URZ ;  /* 0x00000007040472a4 */ /* 0x000fe2000f8e023f */
[----:B------:R-:W-:Y:S01]  /*0250*/  VIADD R10, R0, 0x14a0 ;  /* 0x000014a0000a7836 */ /* 0x000fe20000000000 */
[----:B------:R-:W-:Y:S01]  /*0260*/  ULDC.64 UR8, c[0x0][0x210] ;  /* 0x0000840000087ab9 */ /* 0x000fe20000000a00 */
[----:B------:R-:W-:Y:S01]  /*0270*/  IMAD.MOV.U32 R33, RZ, RZ, RZ ;  /* 0x000000ffff217224 */ /* 0x000fe200078e00ff */
[----:B------:R-:W-:-:S02]  /*0280*/  UIADD3 UR11, UP0, UR4, UR8, URZ ;  /* 0x00000008040b7290 */ /* 0x000fc4000ff1e03f */
[----:B------:R-:W-:Y:S02]  /*0290*/  USHF.R.S32.HI UR8, URZ, 0x5, UR6 ;  /* 0x000000053f087899 */ /* 0x000fe40008011406 */
[----:B------:R-:W-:Y:S01]  /*02a0*/  ULEA.HI.X.SX32 UR7, UR4, UR9, 0x1, UP0 ;  /* 0x0000000904077291 */ /* 0x000fe200080f0e3f */
[----:B------:R-:W-:Y:S02]  /*02b0*/  ULDC UR16, c[0x0][0x244] ;  /* 0x0000910000107ab9 */ /* 0x000fe40000000800 */
[----:B------:R-:W-:Y:S01]  /*02c0*/  ULDC UR9, c[0x0][0x250] ;  /* 0x0000940000097ab9 */ /* 0x000fe20000000800 */
[----:B------:R-:W-:Y:S01]  /*02d0*/  UMOV UR4, URZ ;  /* 0x0000003f00047c82 */ /* 0x000fe20008000000 */
[----:B------:R-:W-:Y:S01]  /*02e0*/  USHF.R.S32.HI UR6, URZ, 0x1f, UR9 ;  /* 0x0000001f3f067899 */ /* 0x000fe20008011409 */
[----:B------:R-:W-:-:S03]  /*02f0*/  ULDC UR15, c[0x0][0x24c] ;  /* 0x00009300000f7ab9 */ /* 0x000fc60000000800 */
[----:B------:R-:W-:Y:S02]  /*0300*/  ULEA.HI UR6, UR6, UR9, URZ, 0x5 ;  /* 0x0000000906067291 */ /* 0x000fe4000f8f283f */
[----:B--2---:R-:W-:Y:S02]  /*0310*/  USHF.L.U32 UR5, UR5, 0x5, URZ ;  /* 0x0000000505057899 */ /* 0x004fe4000800063f */
[----:B------:R-:W-:Y:S01]  /*0320*/  USHF.R.S32.HI UR9, URZ, 0x5, UR6 ;  /* 0x000000053f097899 */ /* 0x000fe20008011406 */
[--C-:B0-----:R-:W-:Y:S01]  /*0330*/  SHF.R.S32.HI R3, RZ, 0x1f, R2.reuse ;  /* 0x0000001fff037819 */ /* 0x101fe20000011402 */
[----:B------:R-:W-:Y:S01]  /*0340*/  IMAD R26, R27, 0x21, R2 ;  /* 0x000000211b1a7824 */ /* 0x000fe200078e0202 */
[C---:B------:R-:W-:Y:S01]  /*0350*/  LOP3.LUT R4, R2.reuse, 0x3, RZ, 0xc0, !PT ;  /* 0x0000000302047812 */ /* 0x040fe200078ec0ff */
[----:B------:R-:W-:Y:S01]  /*0360*/  IMAD.SHL.U32 R29, R2, 0x4, RZ ;  /* 0x00000004021d7824 */ /* 0x000fe200078e00ff */
[----:B-1----:R-:W-:Y:S01]  /*0370*/  LEA R5, R11, R0, 0x18 ;  /* 0x000000000b057211 */ /* 0x002fe200078ec0ff */
[----:B------:R-:W-:Y:S01]  /*0380*/  UIMAD UR5, UR5, UR8, URZ ;  /* 0x00000008050572a4 */ /* 0x000fe2000f8e023f */
[----:B------:R-:W-:-:S02]  /*0390*/  LEA.HI R0, R3, R2, RZ, 0x3 ;  /* 0x0000000203007211 */ /* 0x000fc400078f18ff */
[C---:B------:R-:W-:Y:S01]  /*03a0*/  LEA R12, R11.reuse, R10, 0x18 ;  /* 0x0000000a0b0c7211 */ /* 0x040fe200078ec0ff */
[--C-:B------:R-:W-:Y:S01]  /*03b0*/  IMAD R26, R26, 0x4, R5.reuse ;  /* 0x000000041a1a7824 */ /* 0x100fe200078e0205 */
[----:B------:R-:W-:Y:S01]  /*03c0*/  LEA.HI.SX32 R25, R0, R25, 0x1d ;  /* 0x0000001900197211 */ /* 0x000fe200078feaff */
[----:B------:R-:W-:Y:S01]  /*03d0*/  IMAD R5, R2, 0x84, R5 ;  /* 0x0000008402057824 */ /* 0x000fe200078e0205 */
[C---:B------:R-:W-:Y:S02]  /*03e0*/  LEA R9, R11.reuse, R7, 0x18 ;  /* 0x000000070b097211 */ /* 0x040fe400078ec0ff */
[----:B------:R-:W-:Y:S01]  /*03f0*/  LEA R8, R11, R6, 0x18 ;  /* 0x000000060b087211 */ /* 0x000fe200078ec0ff */
[----:B------:R-:W-:Y:S01]  /*0400*/  VIADD R10, R25, 0x10 ;  /* 0x00000010190a7836 */ /* 0x000fe20000000000 */
[----:B------:R-:W-:Y:S02]  /*0410*/  LOP3.LUT R7, R0, 0xfffffff8, RZ, 0xc0, !PT ;  /* 0xfffffff800077812 */ /* 0x000fe400078ec0ff */
[----:B------:R-:W-:-:S02]  /*0420*/  SHF.R.S32.HI R6, RZ, 0x1f, R25 ;  /* 0x0000001fff067819 */ /* 0x000fc40000011419 */
[----:B------:R-:W-:Y:S02]  /*0430*/  SHF.R.S32.HI R11, RZ, 0x1f, R10 ;  /* 0x0000001fff0b7819 */ /* 0x000fe4000001140a */
[----:B------:R-:W-:Y:S02]  /*0440*/  LOP3.LUT R4, R13, 0xfffffffc, R4, 0xe2, !PT ;  /* 0xfffffffc0d047812 */ /* 0x000fe400078ee204 */
[----:B------:R-:W-:Y:S02]  /*0450*/  IADD3 R30, -R7, R2, RZ ;  /* 0x00000002071e7210 */ /* 0x000fe40007ffe1ff */
[----:B------:R-:W-:Y:S01]  /*0460*/  LEA.HI R7, R6, R25, RZ, 0x2 ;  /* 0x0000001906077211 */ /* 0x000fe200078f10ff */
[----:B------:R-:W-:Y:S01]  /*0470*/  IMAD R28, R4, 0x4, R8 ;  /* 0x00000004041c7824 */ /* 0x000fe200078e0208 */
[----:B------:R-:W-:Y:S02]  /*0480*/  LEA.HI R11, R11, R10, RZ, 0x2 ;  /* 0x0000000a0b0b7211 */ /* 0x000fe400078f10ff */
[----:B------:R-:W-:-:S02]  /*0490*/  LEA.HI R0, R3, R2, RZ, 0x2 ;  /* 0x0000000203007211 */ /* 0x000fc400078f10ff */
[-C--:B------:R-:W-:Y:S02]  /*04a0*/  LEA.HI R6, R7, R30.reuse, RZ, 0x1e ;  /* 0x0000001e07067211 */ /* 0x080fe400078ff0ff */
[----:B------:R-:W-:Y:S02]  /*04b0*/  LEA.HI R11, R11, R30, RZ, 0x1e ;  /* 0x0000001e0b0b7211 */ /* 0x000fe400078ff0ff */
[----:B------:R-:W-:Y:S01]  /*04c0*/  SHF.R.S32.HI R3, RZ, 0x2, R0 ;  /* 0x00000002ff037819 */ /* 0x000fe20000011400 */
[----:B------:R-:W-:Y:S01]  /*04d0*/  IMAD R6, R25, 0x8, R6 ;  /* 0x0000000819067824 */ /* 0x000fe200078e0206 */
[----:B------:R-:W-:Y:S01]  /*04e0*/  LEA R4, R27, R8, 0x4 ;  /* 0x000000081b047211 */ /* 0x000fe200078e20ff */
[----:B------:R-:W-:Y:S01]  /*04f0*/  VIADD R8, R2, 0x20 ;  /* 0x0000002002087836 */ /* 0x000fe20000000000 */
[----:B------:R-:W-:Y:S01]  /*0500*/  LOP3.LUT R31, R0, 0xfffffffc, RZ, 0xc0, !PT ;  /* 0xfffffffc001f7812 */ /* 0x000fe200078ec0ff */
[----:B------:R-:W-:Y:S01]  /*0510*/  IMAD R10, R10, 0x8, R11 ;  /* 0x000000080a0a7824 */ /* 0x000fe200078e020b */
[----:B------:R-:W-:Y:S01]  /*0520*/  LEA R24, R6, R9, 0x2 ;  /* 0x0000000906187211 */ /* 0x000fe200078e10ff */
[----:B------:R-:W-:Y:S01]  /*0530*/  IMAD R3, R2, 0x8, R3 ;  /* 0x0000000802037824 */ /* 0x000fe200078e0203 */
[----:B------:R-:W-:Y:S01]  /*0540*/  LOP3.LUT R29, R29, 0x1c, RZ, 0xc0, !PT ;  /* 0x0000001c1d1d7812 */ /* 0x000fe200078ec0ff */
[----:B------:R-:W-:Y:S01]  /*0550*/  IMAD.SHL.U32 R8, R8, 0x4, RZ ;  /* 0x0000000408087824 */ /* 0x000fe200078e00ff */
[----:B------:R-:W-:Y:S01]  /*0560*/  IADD3 R31, -R31, R2, RZ ;  /* 0x000000021f1f7210 */ /* 0x000fe20007ffe1ff */
[----:B------:R-:W-:-:S02]  /*0570*/  IMAD R3, R3, 0x4, R9 ;  /* 0x0000000403037824 */ /* 0x000fc400078e0209 */
[----:B------:R-:W-:Y:S01]  /*0580*/  IMAD R7, R10, 0x4, R9 ;  /* 0x000000040a077824 */ /* 0x000fe200078e0209 */
[----:B------:R-:W-:Y:S01]  /*0590*/  LOP3.LUT R9, R8, 0x7c, RZ, 0xc0, !PT ;  /* 0x0000007c08097812 */ /* 0x000fe200078ec0ff */
[C---:B------:R-:W-:Y:S02]  /*05a0*/  IMAD R6, R27.reuse, 0x80, R12 ;  /* 0x000000801b067824 */ /* 0x040fe400078e020c */
[----:B------:R-:W-:Y:S02]  /*05b0*/  IMAD R27, R27, UR8, RZ ;  /* 0x000000081b1b7c24 */ /* 0x000fe4000f8e02ff */
[----:B------:R-:W-:Y:S02]  /*05c0*/  IMAD R25, R25, UR8, RZ ;  /* 0x0000000819197c24 */ /* 0x000fe4000f8e02ff */
[----:B------:R-:W-:-:S07]  /*05d0*/  IMAD.IADD R0, R6, 0x1, R9 ;  /* 0x0000000106007824 */ /* 0x000fce00078e0209 */
.L_x_377:
[----:B------:R-:W-:Y:S01]  /*05e0*/  SHF.R.S32.HI R9, RZ, 0x1f, R2 ;  /* 0x0000001fff097819 */ /* 0x000fe20000011402 */
[----:B------:R-:W-:Y:S01]  /*05f0*/  USHF.R.S32.HI UR6, URZ, 0x1f, UR4 ;  /* 0x0000001f3f067899 */ /* 0x000fe20008011404 */
[----:B0-----:R-:W-:Y:S01]  /*0600*/  IMAD.MOV.U32 R21, RZ, RZ, 0x14 ;  /* 0x00000014ff157424 */ /* 0x001fe200078e00ff */
[----:B------:R-:W-:Y:S01]  /*0610*/  UIADD3 UR14, UP0, UR5, UR4, URZ ;  /* 0x00000004050e7290 */ /* 0x000fe2000ff1e03f */
[----:B------:R-:W-:Y:S01]  /*0620*/  LEA.HI R9, R9, R2, RZ, 0x2 ;  /* 0x0000000209097211 */ /* 0x000fe200078f10ff */
[----:B------:R-:W-:Y:S01]  /*0630*/  USHF.L.U32 UR17, UR8, 0x2, URZ ;  /* 0x0000000208117899 */ /* 0x000fe2000800063f */
[----:B------:R-:W-:Y:S01]  /*0640*/  IMAD.MOV.U32 R15, RZ, RZ, 0x14 ;  /* 0x00000014ff0f7424 */ /* 0x000fe200078e00ff */
[----:B------:R-:W-:Y:S01]  /*0650*/  ULEA.HI.X.SX32 UR10, UR5, UR6, 0x1, UP0 ;  /* 0x00000006050a7291 */ /* 0x000fe200080f0e3f */
[----:B------:R-:W-:Y:S01]  /*0660*/  SHF.R.S32.HI R20, RZ, 0x2, R9 ;  /* 0x00000002ff147819 */ /* 0x000fe20000011409 */
[----:B------:R-:W-:Y:S01]  /*0670*/  IMAD.MOV.U32 R11, RZ, RZ, 0x14 ;  /* 0x00000014ff0b7424 */ /* 0x000fe200078e00ff */
[----:B------:R-:W-:Y:S01]  /*0680*/  SHF.R.S32.HI R9, RZ, 0x1f, R27 ;  /* 0x0000001fff097819 */ /* 0x000fe2000001141b */
[----:B------:R-:W-:Y:S01]  /*0690*/  UMOV UR6, UR11 ;  /* 0x0000000b00067c82 */ /* 0x000fe20008000000 */
[--C-:B------:R-:W-:Y:S01]  /*06a0*/  SHF.R.S32.HI R8, RZ, 0x1f, R20.reuse ;  /* 0x0000001fff087819 */ /* 0x100fe20000011414 */
[----:B------:R-:W-:Y:S01]  /*06b0*/  IMAD.U32 R19, RZ, RZ, UR17 ;  /* 0x00000011ff137e24 */ /* 0x000fe2000f8e00ff */
[----:B------:R-:W-:Y:S01]  /*06c0*/  IADD3 R20, P0, P1, R27, UR14, R20 ;  /* 0x0000000e1b147c10 */ /* 0x000fe2000f91e014 */
[----:B------:R-:W-:Y:S01]  /*06d0*/  IMAD.U32 R17, RZ, RZ, UR17 ;  /* 0x00000011ff117e24 */ /* 0x000fe2000f8e00ff */
[----:B------:R-:W-:-:S02]  /*06e0*/  MOV R23, UR17 ;  /* 0x0000001100177c02 */ /* 0x000fc40008000f00 */
[----:B------:R-:W-:Y:S01]  /*06f0*/  IADD3.X R8, R9, UR10, R8, P0, P1 ;  /* 0x0000000a09087c10 */ /* 0x000fe200087e2408 */
[----:B------:R-:W-:Y:S01]  /*0700*/  IMAD.WIDE.U32 R20, R20, R21, UR6 ;  /* 0x0000000614147e25 */ /* 0x000fe2000f8e0015 */
[----:B------:R-:W-:-:S03]  /*0710*/  IADD3 R10, P0, R30, UR14, RZ ;  /* 0x0000000e1e0a7c10 */ /* 0x000fc6000ff1e0ff */
[----:B------:R-:W-:Y:S01]  /*0720*/  IMAD R9, R8, 0x14, RZ ;  /* 0x0000001408097824 */ /* 0x000fe200078e02ff */
[----:B------:R-:W-:Y:S01]  /*0730*/  LEA.HI.X.SX32 R14, R30, UR10, 0x1, P0 ;  /* 0x0000000a1e0e7c11 */ /* 0x000fe200080f0eff */
[----:B------:R-:W-:Y:S02]  /*0740*/  IMAD.U32 R8, RZ, RZ, UR8 ;  /* 0x00000008ff087e24 */ /* 0x000fe4000f8e00ff */
[----:B------:R-:W-:-:S03]  /*0750*/  IMAD.IADD R21, R21, 0x1, R9 ;  /* 0x0000000115157824 */ /* 0x000fc600078e0209 */
[----:B------:R-:W-:Y:S01]  /*0760*/  LEA R9, R8, R25, 0x4 ;  /* 0x0000001908097211 */ /* 0x000fe200078e20ff */
[----:B------:R-:W-:-:S03]  /*0770*/  IMAD.WIDE R20, R31, 0x4, R20 ;  /* 0x000000041f147825 */ /* 0x000fc600078e0214 */
[-C--:B------:R-:W-:Y:S02]  /*0780*/  IADD3 R8, P1, R9, R10.reuse, RZ ;  /* 0x0000000a09087210 */ /* 0x080fe40007f3e0ff */
[----:B------:R-:W-:Y:S01]  /*0790*/  IADD3 R10, P0, R25, R10, RZ ;  /* 0x0000000a190a7210 */ /* 0x000fe20007f1e0ff */
[----:B------:R-:W-:Y:S01]  /*07a0*/  IMAD.WIDE R18, R19, 0x14, R20 ;  /* 0x0000001413127825 */ /* 0x000fe200078e0214 */
[-C--:B------:R-:W-:Y:S01]  /*07b0*/  LEA.HI.X.SX32 R12, R9, R14.reuse, 0x1, P1 ;  /* 0x0000000e090c7211 */ /* 0x080fe200008f0eff */
[----:B------:R-:W2:Y:S01]  /*07c0*/  LDG.E.CONSTANT R21, desc[UR12][R20.64+0x4] ;  /* 0x0000040c14157981 */ /* 0x000ea2000c1e9900 */
[----:B------:R-:W-:Y:S01]  /*07d0*/  LEA.HI.X.SX32 R13, R25, R14, 0x1, P0 ;  /* 0x0000000e190d7211 */ /* 0x000fe200000f0eff */
[----:B------:R-:W-:-:S04]  /*07e0*/  IMAD.WIDE.U32 R8, R8, R15, UR6 ;  /* 0x0000000608087e25 */ /* 0x000fc8000f8e000f */
[----:B------:R-:W-:Y:S01]  /*07f0*/  IMAD.WIDE R16, R17, 0x14, R18 ;  /* 0x0000001411107825 */ /* 0x000fe200078e0212 */
[----:B------:R-:W-:Y:S01]  /*0800*/  MOV R37, UR17 ;  /* 0x0000001100257c02 */ /* 0x000fe20008000f00 */
[----:B------:R-:W3:Y:S02]  /*0810*/  LDG.E.CONSTANT R19, desc[UR12][R18.64+0x4] ;  /* 0x0000040c12137981 */ /* 0x000ee4000c1e9900 */
[----:B------:R-:W-:Y:S02]  /*0820*/  IMAD R15, R12, 0x14, RZ ;  /* 0x000000140c0f7824 */ /* 0x000fe400078e02ff */
[----:B------:R-:W-:-:S04]  /*0830*/  IMAD.WIDE.U32 R10, R10, R11, UR6 ;  /* 0x000000060a0a7e25 */ /* 0x000fc8000f8e000b */
[----:B------:R-:W-:Y:S02]  /*0840*/  IMAD R13, R13, 0x14, RZ ;  /* 0x000000140d0d7824 */ /* 0x000fe400078e02ff */
[----:B------:R-:W-:Y:S02]  /*0850*/  IMAD.IADD R9, R9, 0x1, R15 ;  /* 0x0000000109097824 */ /* 0x000fe400078e020f */
[----:B------:R-:W-:Y:S02]  /*0860*/  IMAD.WIDE R14, R23, 0x14, R16 ;  /* 0x00000014170e7825 */ /* 0x000fe400078e0210 */
[----:B------:R-:W4:Y:S02]  /*0870*/  LDG.E.CONSTANT R17, desc[UR12][R16.64+0x4] ;  /* 0x0000040c10117981 */ /* 0x000f24000c1e9900 */
[----:B------:R-:W-:Y:S02]  /*0880*/  IMAD.IADD R11, R11, 0x1, R13 ;  /* 0x000000010b0b7824 */ /* 0x000fe400078e020d */
[----:B------:R-:W-:Y:S01]  /*0890*/  IMAD.U32 R13, RZ, RZ, UR17 ;  /* 0x00000011ff0d7e24 */ /* 0x000fe2000f8e00ff */
[----:B------:R-:W4:Y:S03]  /*08a0*/  LDG.E.CONSTANT R8, desc[UR12][R8.64] ;  /* 0x0000000c08087981 */ /* 0x000f26000c1e9900 */
[----:B------:R-:W-:Y:S01]  /*08b0*/  IMAD.WIDE R12, R13, 0x14, R14 ;  /* 0x000000140d0c7825 */ /* 0x000fe200078e020e */
[----:B------:R-:W4:Y:S03]  /*08c0*/  LDG.E.CONSTANT R11, desc[UR12][R10.64] ;  /* 0x0000000c0a0b7981 */ /* 0x000f26000c1e9900 */
[----:B------:R-:W-:Y:S01]  /*08d0*/  IMAD.U32 R35, RZ, RZ, UR17 ;  /* 0x00000011ff237e24 */ /* 0x000fe2000f8e00ff */
[----:B------:R-:W4:Y:S01]  /*08e0*/  LDG.E.CONSTANT R15, desc[UR12][R14.64+0x4] ;  /* 0x0000040c0e0f7981 */ /* 0x000f22000c1e9900 */
[----:B------:R-:W-:-:S03]  /*08f0*/  IMAD.WIDE R22, R23, 0x14, R12 ;  /* 0x0000001417167825 */ /* 0x000fc600078e020c */
[----:B------:R-:W4:Y:S01]  /*0900*/  LDG.E.CONSTANT R13, desc[UR12][R12.64+0x4] ;  /* 0x0000040c0c0d7981 */ /* 0x000f22000c1e9900 */
[----:B------:R-:W-:-:S03]  /*0910*/  IMAD.WIDE R34, R35, 0x14, R22 ;  /* 0x0000001423227825 */ /* 0x000fc600078e0216 */
[----:B------:R-:W4:Y:S01]  /*0920*/  LDG.E.CONSTANT R23, desc[UR12][R22.64+0x4] ;  /* 0x0000040c16177981 */ /* 0x000f22000c1e9900 */
[----:B------:R-:W-:-:S03]  /*0930*/  IMAD.WIDE R36, R37, 0x14, R34 ;  /* 0x0000001425247825 */ /* 0x000fc600078e0222 */
        /* <DEDUP_REMOVED lines=17> */
[----:B------:R-:W-:-:S05]  /*0a50*/  LOP3.LUT R35, R2, 0x3, RZ, 0xc0, !PT ;  /* 0x0000000302237812 */ /* 0x000fca00078ec0ff */
[----:B------:R-:W-:Y:S02]  /*0a60*/  VIADD R35, R35, UR4 ;  /* 0x0000000423237c36 */ /* 0x000fe40008000000 */
        /* <DEDUP_REMOVED lines=20> */
[----:B------:R-:W-:Y:S02]  /*0bb0*/  ISETP.GE.U32.AND P0, PT, R10, R11, PT ;  /* 0x0000000b0a00720c */ /* 0x000fe40003f06070 */
[----:B------:R-:W-:-:S11]  /*0bc0*/  LEA.HI R11, R2, UR4, RZ, 0x1d ;  /* 0x00000004020b7c11 */ /* 0x000fd6000f8fe8ff */
[----:B------:R-:W-:-:S05]  /*0bd0*/  @P0 VIADD R9, R9, 0x1 ;  /* 0x0000000109090836 */ /* 0x000fca0000000000 */
[----:B------:R-:W-:Y:S02]  /*0be0*/  @!P2 IADD3 R9, -R9, RZ, RZ ;  /* 0x000000ff0909a210 */ /* 0x000fe40007ffe1ff */
[----:B------:R-:W-:-:S04]  /*0bf0*/  @!P1 LOP3.LUT R9, RZ, R13, RZ, 0x33, !PT ;  /* 0x0000000dff099212 */ /* 0x000fc800078e33ff */
[C---:B------:R-:W-:Y:S01]  /*0c00*/  ISETP.GE.AND P0, PT, R9.reuse, UR15, PT ;  /* 0x0000000f09007c0c */ /* 0x040fe2000bf06270 */
[----:B------:R-:W-:-:S03]  /*0c10*/  IMAD R20, R9, UR9, RZ ;  /* 0x0000000909147c24 */ /* 0x000fc6000f8e02ff */
        /* <DEDUP_REMOVED lines=25> */
[----:B---3--:R-:W-:-:S03]  /*0db0*/  IDP.4A.S8.S8 R8, R13, R16, R8 ;  /* 0x000000100d087226 */ /* 0x008fc60000000608 */
[----:B------:R-:W-:Y:S01]  /*0dc0*/  LOP3.LUT R14, R14, 0xf0f0f0f, RZ, 0xc0, !PT ;  /* 0x0f0f0f0f0e0e7812 */ /* 0x000fe200078ec0ff */
[----:B------:R-:W0:Y:S01]  /*0dd0*/  LDS R16, [R5+0xc] ;  /* 0x00000c0005107984 */ /* 0x000e220000000800 */
[----:B------:R-:W-:-:S04]  /*0de0*/  IDP.4A.S8.S8 R8, R12, R9, R8 ;  /* 0x000000090c087226 */ /* 0x000fc80000000608 */
[----:B------:R-:W-:Y:S02]  /*0df0*/  IDP.4A.S8.S8 R9, R14, R17, R8 ;  /* 0x000000110e097226 */ /* 0x000fe40000000608 */
[----:B------:R-:W1:Y:S04]  /*0e00*/  LDS R17, [R5+0x10] ;  /* 0x0000100005117984 */ /* 0x000e680000000800 */
[----:B------:R-:W2:Y:S01]  /*0e10*/  LDS.128 R12, [R6+0x20] ;  /* 0x00002000060c7984 */ /* 0x000ea20000000c00 */
[----:B----4-:R-:W-:Y:S02]  /*0e20*/  LOP3.LUT R8, R21, 0xf0f0f0f, RZ, 0xc0, !PT ;  /* 0x0f0f0f0f15087812 */ /* 0x010fe400078ec0ff */
[----:B------:R-:W-:-:S03]  /*0e30*/  SHF.R.U32.HI R21, RZ, 0x4, R21 ;  /* 0x00000004ff157819 */ /* 0x000fc60000011615 */
[----:B------:R-:W-:Y:S01]  /*0e40*/  IDP.4A.S8.S8 R8, R8, R10, R9 ;  /* 0x0000000a08087226 */ /* 0x000fe20000000609 */
[----:B------:R-:W-:-:S05]  /*0e50*/  LOP3.LUT R21, R21, 0xf0f0f0f, RZ, 0xc0, !PT ;  /* 0x0f0f0f0f15157812 */ /* 0x000fca00078ec0ff */
[----:B------:R-:W-:Y:S01]  /*0e60*/  IDP.4A.S8.S8 R18, R21, R18, R8 ;  /* 0x0000001215127226 */ /* 0x000fe20000000608 */
[----:B0-----:R-:W-:Y:S02]  /*0e70*/  LOP3.LUT R8, R16, 0xf0f0f0f, RZ, 0xc0, !PT ;  /* 0x0f0f0f0f10087812 */ /* 0x001fe400078ec0ff */
[----:B-1----:R-:W-:-:S03]  /*0e80*/  LOP3.LUT R9, R17, 0xf0f0f0f, RZ, 0xc0, !PT ;  /* 0x0f0f0f0f11097812 */ /* 0x002fc600078ec0ff */
[----:B------:R-:W-:Y:S02]  /*0e90*/  IDP.4A.S8.S8 R18, R8, R11, R18 ;  /* 0x0000000b08127226 */ /* 0x000fe40000000612 */
[----:B--2---:R-:W-:Y:S02]  /*0ea0*/  IDP.4A.S8.S8 R12, R9, R12, RZ ;  /* 0x0000000c090c7226 */ /* 0x004fe400000006ff */
[----:B------:R-:W0:Y:S01]  /*0eb0*/  LDS.128 R8, [R6+0x30] ;  /* 0x0000300006087984 */ /* 0x000e220000000c00 */
[----:B------:R-:W-:-:S04]  /*0ec0*/  SHF.R.U32.HI R17, RZ, 0x4, R17 ;  /* 0x00000004ff117819 */ /* 0x000fc80000011611 */
[----:B------:R-:W-:-:S05]  /*0ed0*/  LOP3.LUT R17, R17, 0xf0f0f0f, RZ, 0xc0, !PT ;  /* 0x0f0f0f0f11117812 */ /* 0x000fca00078ec0ff */
[----:B0-----:R-:W-:Y:S02]  /*0ee0*/  IDP.4A.S8.S8 R8, R17, R8, R12 ;  /* 0x0000000811087226 */ /* 0x001fe4000000060c */
[----:B------:R-:W0:Y:S02]  /*0ef0*/  LDS R12, [R5+0x14] ;  /* 0x00001400050c7984 */ /* 0x000e240000000800 */
[----:B0-----:R-:W-:-:S05]  /*0f00*/  LOP3.LUT R17, R12, 0xf0f0f0f, RZ, 0xc0, !PT ;  /* 0x0f0f0f0f0c117812 */ /* 0x001fca00078ec0ff */
[----:B------:R-:W-:Y:S02]  /*0f10*/  IDP.4A.S8.S8 R17, R17, R13, R8 ;  /* 0x0000000d11117226 */ /* 0x000fe40000000608 */
[----:B------:R-:W0:Y:S01]  /*0f20*/  LDS R13, [R5+0x18] ;  /* 0x00001800050d7984 */ /* 0x000e220000000800 */
[----:B------:R-:W-:Y:S02]  /*0f30*/  SHF.R.U32.HI R12, RZ, 0x4, R12 ;  /* 0x00000004ff0c7819 */ /* 0x000fe4000001160c */
[----:B------:R-:W-:Y:S02]  /*0f40*/  SHF.R.U32.HI R16, RZ, 0x4, R16 ;  /* 0x00000004ff107819 */ /* 0x000fe40000011610 */
[----:B------:R-:W-:Y:S02]  /*0f50*/  LOP3.LUT R8, R12, 0xf0f0f0f, RZ, 0xc0, !PT ;  /* 0x0f0f0f0f0c087812 */ /* 0x000fe400078ec0ff */
[----:B------:R-:W1:Y:S03]  /*0f60*/  LDS R12, [R5+0x1c] ;  /* 0x00001c00050c7984 */ /* 0x000e660000000800 */
[----:B------:R-:W-:Y:S01]  /*0f70*/  IDP.4A.S8.S8 R9, R8, R9, R17 ;  /* 0x0000000908097226 */ /* 0x000fe20000000611 */
[----:B------:R-:W-:-:S05]  /*0f80*/  LOP3.LUT R8, R16, 0xf0f0f0f, RZ, 0xc0, !PT ;  /* 0x0f0f0f0f10087812 */ /* 0x000fca00078ec0ff */
[----:B------:R-:W-:Y:S02]  /*0f90*/  IDP.4A.S8.S8 R8, R8, R19, R18 ;  /* 0x0000001308087226 */ /* 0x000fe40000000612 */
[----:B------:R-:W-:Y:S01]  /*0fa0*/  LDS.128 R16, [R4] ;  /* 0x0000000004107984 */ /* 0x000fe20000000c00 */
[----:B0-----:R-:W-:Y:S02]  /*0fb0*/  LOP3.LUT R21, R13, 0xf0f0f0f, RZ, 0xc0, !PT ;  /* 0x0f0f0f0f0d157812 */ /* 0x001fe400078ec0ff */
[----:B------:R-:W-:-:S03]  /*0fc0*/  SHF.R.U32.HI R13, RZ, 0x4, R13 ;  /* 0x00000004ff0d7819 */ /* 0x000fc6000001160d */
[----:B------:R-:W-:Y:S02]  /*0fd0*/  IDP.4A.S8.S8 R21, R21, R14, R9 ;  /* 0x0000000e15157226 */ /* 0x000fe40000000609 */
[----:B------:R-:W0:Y:S01]  /*0fe0*/  LDS R9, [R3] ;  /* 0x0000000003097984 */ /* 0x000e220000000800 */
[----:B------:R-:W-:-:S05]  /*0ff0*/  LOP3.LUT R13, R13, 0xf0f0f0f, RZ, 0xc0, !PT ;  /* 0x0f0f0f0f0d0d7812 */ /* 0x000fca00078ec0ff */
[----:B------:R-:W-:Y:S02]  /*1000*/  IDP.4A.S8.S8 R14, R13, R10, R21 ;  /* 0x0000000a0d0e7226 */ /* 0x000fe40000000615 */
[----:B------:R-:W2:Y:S01]  /*1010*/  LDS R10, [R3+0x4] ;  /* 0x00000400030a7984 */ /* 0x000ea20000000800 */
[----:B-1----:R-:W-:Y:S02]  /*1020*/  LOP3.LUT R13, R12, 0xf0f0f0f, RZ, 0xc0, !PT ;  /* 0x0f0f0f0f0c0d7812 */ /* 0x002fe400078ec0ff */
[----:B------:R-:W-:Y:S01]  /*1030*/  SHF.R.U32.HI R12, RZ, 0x4, R12 ;  /* 0x00000004ff0c7819 */ /* 0x000fe2000001160c */
[----:B------:R-:W1:Y:S02]  /*1040*/  LDS R21, [R5+0x20] ;  /* 0x0000200005157984 */ /* 0x000e640000000800 */
[----:B------:R-:W-:Y:S01]  /*1050*/  IDP.4A.S8.S8 R13, R13, R15, R14 ;  /* 0x0000000f0d0d7226 */ /* 0x000fe2000000060e */
[----:B------:R-:W-:Y:S02]  /*1060*/  LOP3.LUT R12, R12, 0xf0f0f0f, RZ, 0xc0, !PT ;  /* 0x0f0f0f0f0c0c7812 */ /* 0x000fe400078ec0ff */
[----:B------:R-:W-:-:S03]  /*1070*/  I2FP.F32.S32 R8, R8 ;  /* 0x0000000800087245 */ /* 0x000fc60000201400 */
[----:B------:R-:W-:Y:S02]  /*1080*/  IDP.4A.S8.S8 R11, R12, R11, R13 ;  /* 0x0000000b0c0b7226 */ /* 0x000fe4000000060d */
[----:B------:R-:W3:Y:S01]  /*1090*/  LDS.128 R12, [R6+0x40] ;  /* 0x00004000060c7984 */ /* 0x000ee20000000c00 */
[----:B0-----:R-:W-:Y:S02]  /*10a0*/  HFMA2.MMA R9, R9, R16, -RZ ;  /* 0x0000001009097235 */ /* 0x001fe400001000ff */
[----:B------:R-:W-:Y:S01]  /*10b0*/  I2FP.F32.S32 R11, R11 ;  /* 0x0000000b000b7245 */ /* 0x000fe20000201400 */
[----:B--2---:R-:W-:-:S07]  /*10c0*/  HMUL2 R10, R10, R17 ;  /* 0x000000110a0a7232 */ /* 0x004fce0000000000 */
[--C-:B------:R-:W-:Y:S02]  /*10d0*/  HADD2.F32 R16, -RZ, R9.reuse.H0_H0 ;  /* 0x20000009ff107230 */ /* 0x100fe40000004100 */
[----:B------:R-:W-:-:S05]  /*10e0*/  HADD2.F32 R9, -RZ, R9.H1_H1 ;  /* 0x30000009ff097230 */ /* 0x000fca0000004100 */
[----:B------:R-:W-:Y:S01]  /*10f0*/  FFMA.FTZ R8, R16, R8, R9 ;  /* 0x0000000810087223 */ /* 0x000fe20000010009 */
[--C-:B------:R-:W-:Y:S02]  /*1100*/  HADD2.F32 R16, -RZ, R10.reuse.H0_H0 ;  /* 0x2000000aff107230 */ /* 0x100fe40000004100 */
[----:B------:R-:W-:Y:S02]  /*1110*/  HADD2.F32 R9, -RZ, R10.H1_H1 ;  /* 0x3000000aff097230 */ /* 0x000fe40000004100 */
[----:B------:R-:W-:-:S03]  /*1120*/  FADD.FTZ R33, R33, R8 ;  /* 0x0000000821217221 */ /* 0x000fc60000010000 */
[----:B------:R-:W-:Y:S02]  /*1130*/  FFMA.FTZ R16, R16, R11, R9 ;  /* 0x0000000b10107223 */ /* 0x000fe40000010009 */
[----:B------:R-:W0:Y:S01]  /*1140*/  LDS.128 R8, [R6+0x50] ;  /* 0x0000500006087984 */ /* 0x000e220000000c00 */
[----:B-1----:R-:W-:Y:S02]  /*1150*/  LOP3.LUT R17, R21, 0xf0f0f0f, RZ, 0xc0, !PT ;  /* 0x0f0f0f0f15117812 */ /* 0x002fe400078ec0ff */
[----:B------:R-:W-:-:S03]  /*1160*/  SHF.R.U32.HI R21, RZ, 0x4, R21 ;  /* 0x00000004ff157819 */ /* 0x000fc60000011615 */
[----:B---3--:R-:W-:Y:S01]  /*1170*/  IDP.4A.S8.S8 R17, R17, R12, RZ ;  /* 0x0000000c11117226 */ /* 0x008fe200000006ff */
        /* <DEDUP_REMOVED lines=13> */
[----:B------:R-:W-:Y:S02]  /*1250*/  IDP.4A.S8.S8 R14, R13, R14, R9 ;  /* 0x0000000e0d0e7226 */ /* 0x000fe40000000609 */
[----:B------:R-:W0:Y:S01]  /*1260*/  LDS R9, [R3+0x8] ;  /* 0x0000080003097984 */ /* 0x000e220000000800 */
[----:B------:R-:W-:Y:S02]  /*1270*/  LOP3.LUT R13, R12, 0xf0f0f0f, RZ, 0xc0, !PT ;  /* 0x0f0f0f0f0c0d7812 */ /* 0x000fe400078ec0ff */
[----:B-1----:R-:W-:-:S03]  /*1280*/  LOP3.LUT R12, R8, 0xf0f0f0f, RZ, 0xc0, !PT ;  /* 0x0f0f0f0f080c7812 */ /* 0x002fc600078ec0ff */
[----:B------:R-:W-:-:S04]  /*1290*/  IDP.4A.S8.S8 R10, R13, R10, R14 ;  /* 0x0000000a0d0a7226 */ /* 0x000fc8000000060e */
[----:B------:R-:W-:Y:S02]  /*12a0*/  IDP.4A.S8.S8 R10, R12, R15, R10 ;  /* 0x0000000f0c0a7226 */ /* 0x000fe4000000060a */
[----:B------:R-:W1:Y:S01]  /*12b0*/  LDS.128 R12, [R6+0x60] ;  /* 0x00006000060c7984 */ /* 0x000e620000000c00 */
[----:B------:R-:W-:-:S04]  /*12c0*/  SHF.R.U32.HI R8, RZ, 0x4, R8 ;  /* 0x00000004ff087819 */ /* 0x000fc80000011608 */
[----:B------:R-:W-:-:S05]  /*12d0*/  LOP3.LUT R8, R8, 0xf0f0f0f, RZ, 0xc0, !PT ;  /* 0x0f0f0f0f08087812 */ /* 0x000fca00078ec0ff */
[----:B------:R-:W-:Y:S01]  /*12e0*/  IDP.4A.S8.S8 R8, R8, R11, R10 ;  /* 0x0000000b08087226 */ /* 0x000fe2000000060a */
[----:B--2---:R-:W-:-:S04]  /*12f0*/  LOP3.LUT R11, R17, 0xf0f0f0f, RZ, 0xc0, !PT ;  /* 0x0f0f0f0f110b7812 */ /* 0x004fc800078ec0ff */
[----:B------:R-:W-:Y:S01]  /*1300*/  I2FP.F32.S32 R8, R8 ;  /* 0x0000000800087245 */ /* 0x000fe20000201400 */
[----:B0-----:R-:W-:-:S10]  /*1310*/  HFMA2.MMA R9, R9, R18, -RZ ;  /* 0x0000001209097235 */ /* 0x001fd400001000ff */
[--C-:B------:R-:W-:Y:S02]  /*1320*/  HADD2.F32 R18, -RZ, R9.reuse.H0_H0 ;  /* 0x20000009ff127230 */ /* 0x100fe40000004100 */
[----:B------:R-:W-:Y:S02]  /*1330*/  HADD2.F32 R9, -RZ, R9.H1_H1 ;  /* 0x30000009ff097230 */ /* 0x000fe40000004100 */
[----:B-1----:R-:W-:-:S03]  /*1340*/  IDP.4A.S8.S8 R12, R11, R12, RZ ;  /* 0x0000000c0b0c7226 */ /* 0x002fc600000006ff */
[----:B------:R-:W-:Y:S02]  /*1350*/  FFMA.FTZ R18, R18, R8, R9 ;  /* 0x0000000812127223 */ /* 0x000fe40000010009 */
        /* <DEDUP_REMOVED lines=8> */
[----:B------:R-:W-:-:S04]  /*13e0*/  SHF.R.U32.HI R12, RZ, 0x4, R12 ;  /* 0x00000004ff0c7819 */ /* 0x000fc8000001160c */
[----:B------:R-:W-:Y:S02]  /*13f0*/  LOP3.LUT R36, R12, 0xf0f0f0f, RZ, 0xc0, !PT ;  /* 0x0f0f0f0f0c247812 */ /* 0x000fe400078ec0ff */
[----:B------:R-:W1:Y:S03]  /*1400*/  LDS R12, [R5+0x3c] ;  /* 0x00003c00050c7984 */ /* 0x000e660000000800 */
[----:B------:R-:W-:Y:S02]  /*1410*/  IDP.4A.S8.S8 R9, R36, R9, R13 ;  /* 0x0000000924097226 */ /* 0x000fe4000000060d */
[----:B------:R-:W2:Y:S01]  /*1420*/  LDS R36, [R3+0xc] ;  /* 0x00000c0003247984 */ /* 0x000ea20000000800 */
[----:B------:R-:W-:-:S04]  /*1430*/  ULEA UR6, UR4, 0x80, 0x5 ;  /* 0x0000008004067891 */ /* 0x000fc8000f8e283f */
[----:B------:R-:W-:Y:S01]  /*1440*/  UISETP.GE.AND UP0, UPT, UR6, UR16, UPT ;  /* 0x000000100600728c */ /* 0x000fe2000bf06270 */
[----:B0-----:R-:W-:Y:S02]  /*1450*/  LOP3.LUT R13, R8, 0xf0f0f0f, RZ, 0xc0, !PT ;  /* 0x0f0f0f0f080d7812 */ /* 0x001fe400078ec0ff */
[----:B------:R-:W-:-:S03]  /*1460*/  SHF.R.U32.HI R8, RZ, 0x4, R8 ;  /* 0x00000004ff087819 */ /* 0x000fc60000011608 */
[----:B------:R-:W-:Y:S01]  /*1470*/  IDP.4A.S8.S8 R13, R13, R14, R9 ;  /* 0x0000000e0d0d7226 */ /* 0x000fe20000000609 */
[----:B------:R-:W-:Y:S02]  /*1480*/  LOP3.LUT R9, R8, 0xf0f0f0f, RZ, 0xc0, !PT ;  /* 0x0f0f0f0f08097812 */ /* 0x000fe400078ec0ff */
[----:B-1----:R-:W-:Y:S02]  /*1490*/  LOP3.LUT R8, R12, 0xf0f0f0f, RZ, 0xc0, !PT ;  /* 0x0f0f0f0f0c087812 */ /* 0x002fe400078ec0ff */
[----:B------:R-:W-:Y:S01]  /*14a0*/  SHF.R.U32.HI R12, RZ, 0x4, R12 ;  /* 0x00000004ff0c7819 */ /* 0x000fe2000001160c */
[----:B------:R-:W-:-:S03]  /*14b0*/  IDP.4A.S8.S8 R10, R9, R10, R13 ;  /* 0x0000000a090a7226 */ /* 0x000fc6000000060d */
[----:B------:R-:W-:Y:S01]  /*14c0*/  LOP3.LUT R12, R12, 0xf0f0f0f, RZ, 0xc0, !PT ;  /* 0x0f0f0f0f0c0c7812 */ /* 0x000fe200078ec0ff */
[----:B------:R-:W-:Y:S01]  /*14d0*/  IDP.4A.S8.S8 R8, R8, R15, R10 ;  /* 0x0000000f08087226 */ /* 0x000fe2000000060a */
[----:B------:R-:W-:Y:S01]  /*14e0*/  BAR.SYNC.DEFER_BLOCKING 0x0 ;  /* 0x0000000000007b1d */ /* 0x000fe20000010000 */
[----:B------:R-:W-:Y:S01]  /*14f0*/  PLOP3.LUT P1, PT, PT, PT, UP0, 0x80, 0x0 ;  /* 0x000000000000781c */ /* 0x000fe20003f2f008 */
[----:B--2---:R-:W-:Y:S02]  /*1500*/  HMUL2 R19, R36, R19 ;  /* 0x0000001324137232 */ /* 0x004fe40000000000 */
[----:B------:R-:W-:Y:S02]  /*1510*/  IDP.4A.S8.S8 R8, R12, R11, R8 ;  /* 0x0000000b0c087226 */ /* 0x000fe40000000608 */
[----:B------:R-:W-:Y:S01]  /*1520*/  FADD.FTZ R33, R33, R16 ;  /* 0x0000001021217221 */ /* 0x000fe20000010000 */
[--C-:B------:R-:W-:Y:S02]  /*1530*/  HADD2.F32 R9, -RZ, R19.reuse.H0_H0 ;  /* 0x20000013ff097230 */ /* 0x100fe40000004100 */
[----:B------:R-:W-:Y:S01]  /*1540*/  I2FP.F32.S32 R8, R8 ;  /* 0x0000000800087245 */ /* 0x000fe20000201400 */
[----:B------:R-:W-:-:S02]  /*1550*/  HADD2.F32 R10, -RZ, R19.H1_H1 ;  /* 0x30000013ff0a7230 */ /* 0x000fc40000004100 */
[----:B------:R-:W-:-:S03]  /*1560*/  FADD.FTZ R33, R33, R18 ;  /* 0x0000001221217221 */ /* 0x000fc60000010000 */
[----:B------:R-:W-:-:S04]  /*1570*/  FFMA.FTZ R8, R9, R8, R10 ;  /* 0x0000000809087223 */ /* 0x000fc8000001000a */
[----:B------:R-:W-:Y:S01]  /*1580*/  FADD.FTZ R33, R33, R8 ;  /* 0x0000000821217221 */ /* 0x000fe20000010000 */
[----:B------:R-:W-:Y:S06]  /*1590*/  @P1 BRA `(.L_x_376) ;  /* 0x00000008005c1947 */ /* 0x000fec0003800000 */
[C---:B------:R-:W-:Y:S01]  /*15a0*/  VIADD R9, R2.reuse, 0x20 ;  /* 0x0000002002097836 */ /* 0x040fe20000000000 */
[----:B------:R-:W-:-:S04]  /*15b0*/  LOP3.LUT R8, R2, 0x3, RZ, 0xc0, !PT ;  /* 0x0000000302087812 */ /* 0x000fc800078ec0ff */
[----:B------:R-:W-:Y:S01]  /*15c0*/  LEA.HI R9, R9, UR4, RZ, 0x1d ;  /* 0x0000000409097c11 */ /* 0x000fe2000f8fe8ff */
[----:B------:R-:W-:-:S03]  /*15d0*/  VIADD R8, R8, UR4 ;  /* 0x0000000408087c36 */ /* 0x000fc60008000000 */
[----:B------:R-:W-:Y:S01]  /*15e0*/  ISETP.GE.OR P1, PT, R9, UR9, P0 ;  /* 0x0000000909007c0c */ /* 0x000fe20008726670 */
[----:B------:R-:W-:-:S05]  /*15f0*/  VIADD R8, R8, 0x4 ;  /* 0x0000000408087836 */ /* 0x000fca0000000000 */
[----:B------:R-:W-:-:S04]  /*1600*/  ISETP.GE.OR P0, PT, R8, UR9, P0 ;  /* 0x0000000908007c0c */ /* 0x000fc80008706670 */
[----:B------:R-:W-:-:S03]  /*1610*/  ISETP.GT.U32.OR P0, PT, R2, 0x3, P0 ;  /* 0x000000030200780c */ /* 0x000fc60000704470 */
[----:B------:R-:W-:-:S05]  /*1620*/  @!P1 IADD3 R9, R20, R9, RZ ;  /* 0x0000000914099210 */ /* 0x000fca0007ffe0ff */
[----:B------:R-:W-:-:S03]  /*1630*/  @!P1 IMAD.WIDE R22, R9, 0x24, R22 ;  /* 0x0000002409169825 */ /* 0x000fc600078e0216 */
[----:B------:R-:W-:Y:S02]  /*1640*/  @!P1 IADD3 R8, P2, R29, R22, RZ ;  /* 0x000000161d089210 */ /* 0x000fe40007f5e0ff */
[----:B------:R-:W2:Y:S03]  /*1650*/  @!P0 LDG.E.CONSTANT R35, desc[UR12][R34.64+0x90] ;  /* 0x0000900c22238981 */ /* 0x000ea6000c1e9900 */
[----:B------:R-:W-:-:S06]  /*1660*/  @!P1 IMAD.X R9, RZ, RZ, R23, P2 ;  /* 0x000000ffff099224 */ /* 0x000fcc00010e0617 */
[----:B------:R-:W3:Y:S04]  /*1670*/  @!P1 LDG.E.CONSTANT R9, desc[UR12][R8.64+0x4] ;  /* 0x0000040c08099981 */ /* 0x000ee8000c1e9900 */
[----:B---3--:R-:W-:Y:S04]  /*1680*/  @!P1 STS [R0], R9 ;  /* 0x0000000900009388 */ /* 0x008fe80000000800 */
[----:B--2---:R-:W-:Y:S01]  /*1690*/  @!P0 STS [R28], R35 ;  /* 0x000000231c008388 */ /* 0x004fe20000000800 */
[----:B------:R-:W-:Y:S06]  /*16a0*/  BAR.SYNC.DEFER_BLOCKING 0x0 ;  /* 0x0000000000007b1d */ /* 0x000fec0000010000 */
[----:B------:R-:W0:Y:S04]  /*16b0*/  LDS R10, [R5+0x40] ;  /* 0x00004000050a7984 */ /* 0x000e280000000800 */
[----:B------:R-:W1:Y:S04]  /*16c0*/  LDS R16, [R5+0x44] ;  /* 0x0000440005107984 */ /* 0x000e680000000800 */
[----:B------:R-:W2:Y:S04]  /*16d0*/  LDS.128 R12, [R6] ;  /* 0x00000000060c7984 */ /* 0x000ea80000000c00 */
[----:B------:R-:W3:Y:S04]  /*16e0*/  LDS.128 R20, [R6+0x10] ;  /* 0x0000100006147984 */ /* 0x000ee80000000c00 */
[----:B------:R-:W4:Y:S04]  /*16f0*/  LDS R36, [R5+0x48] ;  /* 0x0000480005247984 */ /* 0x000f280000000800 */
[----:B------:R-:W-:Y:S04]  /*1700*/  LDS R34, [R5+0x58] ;  /* 0x0000580005227984 */ /* 0x000fe80000000800 */
[----:B------:R-:W-:Y:S01]  /*1710*/  LDS R35, [R5+0x68] ;  /* 0x0000680005237984 */ /* 0x000fe20000000800 */
[----:B0-----:R-:W-:-:S02]  /*1720*/  LOP3.LUT R11, R10, 0xf0f0f0f, RZ, 0xc0, !PT ;  /* 0x0f0f0f0f0a0b7812 */ /* 0x001fc400078ec0ff */
[----:B------:R-:W-:Y:S02]  /*1730*/  SHF.R.U32.HI R10, RZ, 0x4, R10 ;  /* 0x00000004ff0a7819 */ /* 0x000fe4000001160a */
[----:B-1----:R-:W-:Y:S02]  /*1740*/  LOP3.LUT R8, R16, 0xf0f0f0f, RZ, 0xc0, !PT ;  /* 0x0f0f0f0f10087812 */ /* 0x002fe400078ec0ff */
[----:B------:R-:W-:Y:S01]  /*1750*/  LOP3.LUT R17, R10, 0xf0f0f0f, RZ, 0xc0, !PT ;  /* 0x0f0f0f0f0a117812 */ /* 0x000fe200078ec0ff */
[----:B--2---:R-:W-:Y:S01]  /*1760*/  IDP.4A.S8.S8 R11, R11, R12, RZ ;  /* 0x0000000c0b0b7226 */ /* 0x004fe200000006ff */
[----:B------:R-:W-:Y:S01]  /*1770*/  SHF.R.U32.HI R16, RZ, 0x4, R16 ;  /* 0x00000004ff107819 */ /* 0x000fe20000011610 */
[----:B------:R-:W0:Y:S02]  /*1780*/  LDS R12, [R5+0x50] ;  /* 0x00005000050c7984 */ /* 0x000e240000000800 */
[----:B---3--:R-:W-:Y:S01]  /*1790*/  IDP.4A.S8.S8 R20, R17, R20, R11 ;  /* 0x0000001411147226 */ /* 0x008fe2000000060b */
[----:B------:R-:W-:-:S02]  /*17a0*/  LOP3.LUT R10, R16, 0xf0f0f0f, RZ, 0xc0, !PT ;  /* 0x0f0f0f0f100a7812 */ /* 0x000fc400078ec0ff */
[----:B------:R-:W1:Y:S01]  /*17b0*/  LDS.128 R16, [R6+0x20] ;  /* 0x0000200006107984 */ /* 0x000e620000000c00 */
[----:B------:R-:W-:Y:S01]  /*17c0*/  IDP.4A.S8.S8 R8, R8, R13, R20 ;  /* 0x0000000d08087226 */ /* 0x000fe20000000614 */
[----:B----4-:R-:W-:Y:S02]  /*17d0*/  LOP3.LUT R9, R36, 0xf0f0f0f, RZ, 0xc0, !PT ;  /* 0x0f0f0f0f24097812 */ /* 0x010fe400078ec0ff */
[----:B------:R-:W2:Y:S01]  /*17e0*/  LDS R13, [R5+0x54] ;  /* 0x00005400050d7984 */ /* 0x000ea20000000800 */
[----:B------:R-:W-:-:S03]  /*17f0*/  IDP.4A.S8.S8 R21, R10, R21, R8 ;  /* 0x000000150a157226 */ /* 0x000fc60000000608 */
[----:B------:R-:W-:Y:S01]  /*1800*/  LDS R20, [R5+0x4c] ;  /* 0x00004c0005147984 */ /* 0x000fe20000000800 */
[----:B------:R-:W-:-:S03]  /*1810*/  IDP.4A.S8.S8 R14, R9, R14, R21 ;  /* 0x0000000e090e7226 */ /* 0x000fc60000000615 */
[----:B------:R-:W3:Y:S01]  /*1820*/  LDS.128 R8, [R6+0x30] ;  /* 0x0000300006087984 */ /* 0x000ee20000000c00 */
[----:B------:R-:W-:-:S04]  /*1830*/  SHF.R.U32.HI R36, RZ, 0x4, R36 ;  /* 0x00000004ff247819 */ /* 0x000fc80000011624 */
[----:B------:R-:W-:-:S05]  /*1840*/  LOP3.LUT R21, R36, 0xf0f0f0f, RZ, 0xc0, !PT ;  /* 0x0f0f0f0f24157812 */ /* 0x000fca00078ec0ff */
[----:B------:R-:W-:Y:S01]  /*1850*/  IDP.4A.S8.S8 R22, R21, R22, R14 ;  /* 0x0000001615167226 */ /* 0x000fe2000000060e */
[----:B0-----:R-:W-:-:S05]  /*1860*/  LOP3.LUT R21, R12, 0xf0f0f0f, RZ, 0xc0, !PT ;  /* 0x0f0f0f0f0c157812 */ /* 0x001fca00078ec0ff */
[----:B-1----:R-:W-:Y:S02]  /*1870*/  IDP.4A.S8.S8 R14, R21, R16, RZ ;  /* 0x00000010150e7226 */ /* 0x002fe400000006ff */
[----:B------:R-:W0:Y:S01]  /*1880*/  LDS R16, [R5+0x5c] ;  /* 0x00005c0005107984 */ /* 0x000e220000000800 */
[----:B------:R-:W-:-:S04]  /*1890*/  SHF.R.U32.HI R12, RZ, 0x4, R12 ;  /* 0x00000004ff0c7819 */ /* 0x000fc8000001160c */
[----:B------:R-:W-:Y:S02]  /*18a0*/  LOP3.LUT R21, R12, 0xf0f0f0f, RZ, 0xc0, !PT ;  /* 0x0f0f0f0f0c157812 */ /* 0x000fe400078ec0ff */
[----:B--2---:R-:W-:Y:S02]  /*18b0*/  LOP3.LUT R12, R13, 0xf0f0f0f, RZ, 0xc0, !PT ;  /* 0x0f0f0f0f0d0c7812 */ /* 0x004fe400078ec0ff */
[----:B------:R-:W-:Y:S01]  /*18c0*/  SHF.R.U32.HI R13, RZ, 0x4, R13 ;  /* 0x00000004ff0d7819 */ /* 0x000fe2000001160d */
[----:B---3--:R-:W-:Y:S02]  /*18d0*/  IDP.4A.S8.S8 R8, R21, R8, R14 ;  /* 0x0000000815087226 */ /* 0x008fe4000000060e */
[----:B------:R-:W-:Y:S02]  /*18e0*/  LDS R21, [R3+0x10] ;  /* 0x0000100003157984 */ /* 0x000fe40000000800 */
[----:B------:R-:W-:Y:S01]  /*18f0*/  IDP.4A.S8.S8 R17, R12, R17, R8 ;  /* 0x000000110c117226 */ /* 0x000fe20000000608 */
[----:B------:R-:W-:-:S02]  /*1900*/  LOP3.LUT R8, R20, 0xf0f0f0f, RZ, 0xc0, !PT ;  /* 0x0f0f0f0f14087812 */ /* 0x000fc400078ec0ff */
[----:B------:R-:W-:-:S03]  /*1910*/  LOP3.LUT R12, R13, 0xf0f0f0f, RZ, 0xc0, !PT ;  /* 0x0f0f0f0f0d0c7812 */ /* 0x000fc600078ec0ff */
[----:B------:R-:W-:Y:S02]  /*1920*/  IDP.4A.S8.S8 R22, R8, R15, R22 ;  /* 0x0000000f08167226 */ /* 0x000fe40000000616 */
[----:B------:R-:W-:Y:S02]  /*1930*/  IDP.4A.S8.S8 R9, R12, R9, R17 ;  /* 0x000000090c097226 */ /* 0x000fe40000000611 */
[----:B------:R-:W1:Y:S01]  /*1940*/  LDS.128 R12, [R4] ;  /* 0x00000000040c7984 */ /* 0x000e620000000c00 */
[----:B------:R-:W-:Y:S02]  /*1950*/  LOP3.LUT R8, R34, 0xf0f0f0f, RZ, 0xc0, !PT ;  /* 0x0f0f0f0f22087812 */ /* 0x000fe400078ec0ff */
[----:B------:R-:W-:-:S03]  /*1960*/  SHF.R.U32.HI R34, RZ, 0x4, R34 ;  /* 0x00000004ff227819 */ /* 0x000fc60000011622 */
[----:B------:R-:W-:Y:S01]  /*1970*/  IDP.4A.S8.S8 R8, R8, R18, R9 ;  /* 0x0000001208087226 */ /* 0x000fe20000000609 */
[----:B------:R-:W-:Y:S02]  /*1980*/  LOP3.LUT R9, R34, 0xf0f0f0f, RZ, 0xc0, !PT ;  /* 0x0f0f0f0f22097812 */ /* 0x000fe400078ec0ff */
[----:B------:R-:W-:-:S03]  /*1990*/  SHF.R.U32.HI R20, RZ, 0x4, R20 ;  /* 0x00000004ff147819 */ /* 0x000fc60000011614 */
[----:B------:R-:W-:Y:S01]  /*19a0*/  IDP.4A.S8.S8 R10, R9, R10, R8 ;  /* 0x0000000a090a7226 */ /* 0x000fe20000000608 */
[----:B------:R-:W-:Y:S02]  /*19b0*/  LOP3.LUT R8, R20, 0xf0f0f0f, RZ, 0xc0, !PT ;  /* 0x0f0f0f0f14087812 */ /* 0x000fe400078ec0ff */
[----:B------:R-:W2:Y:S01]  /*19c0*/  LDS R20, [R5+0x60] ;  /* 0x0000600005147984 */ /* 0x000ea20000000800 */
[----:B0-----:R-:W-:Y:S02]  /*19d0*/  LOP3.LUT R9, R16, 0xf0f0f0f, RZ, 0xc0, !PT ;  /* 0x0f0f0f0f10097812 */ /* 0x001fe400078ec0ff */
[----:B------:R-:W-:-:S03]  /*19e0*/  SHF.R.U32.HI R16, RZ, 0x4, R16 ;  /* 0x00000004ff107819 */ /* 0x000fc60000011610 */
[----:B------:R-:W-:Y:S01]  /*19f0*/  IDP.4A.S8.S8 R9, R9, R19, R10 ;  /* 0x0000001309097226 */ /* 0x000fe2000000060a */
[----:B------:R-:W-:Y:S02]  /*1a00*/  LOP3.LUT R34, R16, 0xf0f0f0f, RZ, 0xc0, !PT ;  /* 0x0f0f0f0f10227812 */ /* 0x000fe400078ec0ff */
[----:B------:R-:W0:Y:S01]  /*1a10*/  LDS.128 R16, [R6+0x40] ;  /* 0x0000400006107984 */ /* 0x000e220000000c00 */
[----:B------:R-:W-:Y:S02]  /*1a20*/  IDP.4A.S8.S8 R23, R8, R23, R22 ;  /* 0x0000001708177226 */ /* 0x000fe40000000616 */
[----:B------:R-:W-:Y:S01]  /*1a30*/  IDP.4A.S8.S8 R34, R34, R11, R9 ;  /* 0x0000000b22227226 */ /* 0x000fe20000000609 */
[----:B------:R-:W3:Y:S04]  /*1a40*/  LDS R22, [R5+0x64] ;  /* 0x0000640005167984 */ /* 0x000ee80000000800 */
[----:B------:R-:W4:Y:S01]  /*1a50*/  LDS.128 R8, [R6+0x50] ;  /* 0x0000500006087984 */ /* 0x000f220000000c00 */
[----:B-1----:R-:W-:Y:S01]  /*1a60*/  HFMA2.MMA R12, R21, R12, -RZ ;  /* 0x0000000c150c7235 */ /* 0x002fe200001000ff */
[----:B------:R-:W-:-:S09]  /*1a70*/  I2FP.F32.S32 R23, R23 ;  /* 0x0000001700177245 */ /* 0x000fd20000201400 */
[--C-:B------:R-:W-:Y:S02]  /*1a80*/  HADD2.F32 R21, -RZ, R12.reuse.H0_H0 ;  /* 0x2000000cff157230 */ /* 0x100fe40000004100 */
[----:B------:R-:W-:-:S05]  /*1a90*/  HADD2.F32 R12, -RZ, R12.H1_H1 ;  /* 0x3000000cff0c7230 */ /* 0x000fca0000004100 */
[----:B------:R-:W-:Y:S01]  /*1aa0*/  FFMA.FTZ R12, R21, R23, R12 ;  /* 0x00000017150c7223 */ /* 0x000fe2000001000c */
[----:B--2---:R-:W-:Y:S02]  /*1ab0*/  LOP3.LUT R21, R20, 0xf0f0f0f, RZ, 0xc0, !PT ;  /* 0x0f0f0f0f14157812 */ /* 0x004fe400078ec0ff */
[----:B------:R-:W-:-:S03]  /*1ac0*/  SHF.R.U32.HI R20, RZ, 0x4, R20 ;  /* 0x00000004ff147819 */ /* 0x000fc60000011614 */
[----:B0-----:R-:W-:Y:S01]  /*1ad0*/  IDP.4A.S8.S8 R16, R21, R16, RZ ;  /* 0x0000001015107226 */ /* 0x001fe200000006ff */
[----:B------:R-:W-:Y:S02]  /*1ae0*/  LOP3.LUT R21, R20, 0xf0f0f0f, RZ, 0xc0, !PT ;  /* 0x0f0f0f0f14157812 */ /* 0x000fe400078ec0ff */
[----:B---3--:R-:W-:-:S03]  /*1af0*/  LOP3.LUT R20, R22, 0xf0f0f0f, RZ, 0xc0, !PT ;  /* 0x0f0f0f0f16147812 */ /* 0x008fc600078ec0ff */
[----:B----4-:R-:W-:Y:S02]  /*1b00*/  IDP.4A.S8.S8 R8, R21, R8, R16 ;  /* 0x0000000815087226 */ /* 0x010fe40000000610 */
[----:B------:R-:W0:Y:S01]  /*1b10*/  LDS R16, [R3+0x14] ;  /* 0x0000140003107984 */ /* 0x000e220000000800 */
[----:B------:R-:W-:Y:S01]  /*1b20*/  SHF.R.U32.HI R22, RZ, 0x4, R22 ;  /* 0x00000004ff167819 */ /* 0x000fe20000011616 */
[----:B------:R-:W-:-:S03]  /*1b30*/  IDP.4A.S8.S8 R17, R20, R17, R8 ;  /* 0x0000001114117226 */ /* 0x000fc60000000608 */
[----:B------:R-:W-:Y:S01]  /*1b40*/  LOP3.LUT R22, R22, 0xf0f0f0f, RZ, 0xc0, !PT ;  /* 0x0f0f0f0f16167812 */ /* 0x000fe200078ec0ff */
[----:B------:R-:W1:Y:S01]  /*1b50*/  LDS R8, [R5+0x6c] ;  /* 0x00006c0005087984 */ /* 0x000e620000000800 */
[----:B------:R-:W-:-:S03]  /*1b60*/  LOP3.LUT R20, R35, 0xf0f0f0f, RZ, 0xc0, !PT ;  /* 0x0f0f0f0f23147812 */ /* 0x000fc600078ec0ff */
[----:B------:R-:W-:Y:S02]  /*1b70*/  IDP.4A.S8.S8 R17, R22, R9, R17 ;  /* 0x0000000916117226 */ /* 0x000fe40000000611 */
[----:B------:R-:W2:Y:S02]  /*1b80*/  LDS R9, [R5+0x70] ;  /* 0x0000700005097984 */ /* 0x000ea40000000800 */
[----:B------:R-:W-:Y:S02]  /*1b90*/  IDP.4A.S8.S8 R17, R20, R18, R17 ;  /* 0x0000001214117226 */ /* 0x000fe40000000611 */
[----:B------:R-:W3:Y:S01]  /*1ba0*/  LDS.128 R20, [R6+0x60] ;  /* 0x0000600006147984 */ /* 0x000ee20000000c00 */
[----:B------:R-:W-:-:S04]  /*1bb0*/  SHF.R.U32.HI R35, RZ, 0x4, R35 ;  /* 0x00000004ff237819 */ /* 0x000fc80000011623 */
[----:B------:R-:W-:Y:S02]  /*1bc0*/  LOP3.LUT R35, R35, 0xf0f0f0f, RZ, 0xc0, !PT ;  /* 0x0f0f0f0f23237812 */ /* 0x000fe400078ec0ff */
[----:B------:R-:W-:Y:S01]  /*1bd0*/  I2FP.F32.S32 R34, R34 ;  /* 0x0000002200227245 */ /* 0x000fe20000201400 */
[----:B0-----:R-:W-:Y:S02]  /*1be0*/  HMUL2 R13, R16, R13 ;  /* 0x0000000d100d7232 */ /* 0x001fe40000000000 */
[----:B------:R-:W-:-:S03]  /*1bf0*/  IDP.4A.S8.S8 R16, R35, R10, R17 ;  /* 0x0000000a23107226 */ /* 0x000fc60000000611 */
[--C-:B------:R-:W-:Y:S02]  /*1c00*/  HADD2.F32 R10, -RZ, R13.reuse.H0_H0 ;  /* 0x2000000dff0a7230 */ /* 0x100fe40000004100 */
[----:B------:R-:W-:Y:S01]  /*1c10*/  HADD2.F32 R13, -RZ, R13.H1_H1 ;  /* 0x3000000dff0d7230 */ /* 0x000fe20000004100 */
[----:B-1----:R-:W-:-:S04]  /*1c20*/  LOP3.LUT R17, R8, 0xf0f0f0f, RZ, 0xc0, !PT ;  /* 0x0f0f0f0f08117812 */ /* 0x002fc800078ec0ff */
[----:B------:R-:W-:Y:S01]  /*1c30*/  FFMA.FTZ R10, R10, R34, R13 ;  /* 0x000000220a0a7223 */ /* 0x000fe2000001000d */
[----:B--2---:R-:W-:Y:S01]  /*1c40*/  LOP3.LUT R13, R9, 0xf0f0f0f, RZ, 0xc0, !PT ;  /* 0x0f0f0f0f090d7812 */ /* 0x004fe200078ec0ff */
[----:B------:R-:W-:Y:S02]  /*1c50*/  IDP.4A.S8.S8 R34, R17, R19, R16 ;  /* 0x0000001311227226 */ /* 0x000fe40000000610 */
[----:B------:R-:W0:Y:S02]  /*1c60*/  LDS.128 R16, [R6+0x70] ;  /* 0x0000700006107984 */ /* 0x000e240000000c00 */
[----:B---3--:R-:W-:Y:S02]  /*1c70*/  IDP.4A.S8.S8 R20, R13, R20, RZ ;  /* 0x000000140d147226 */ /* 0x008fe400000006ff */
[----:B------:R-:W1:Y:S01]  /*1c80*/  LDS R13, [R5+0x74] ;  /* 0x00007400050d7984 */ /* 0x000e620000000800 */
[----:B------:R-:W-:-:S04]  /*1c90*/  SHF.R.U32.HI R9, RZ, 0x4, R9 ;  /* 0x00000004ff097819 */ /* 0x000fc80000011609 */
[----:B------:R-:W-:-:S05]  /*1ca0*/  LOP3.LUT R9, R9, 0xf0f0f0f, RZ, 0xc0, !PT ;  /* 0x0f0f0f0f09097812 */ /* 0x000fca00078ec0ff */
[----:B0-----:R-:W-:Y:S02]  /*1cb0*/  IDP.4A.S8.S8 R16, R9, R16, R20 ;  /* 0x0000001009107226 */ /* 0x001fe40000000614 */
[----:B------:R-:W0:Y:S01]  /*1cc0*/  LDS R9, [R5+0x78] ;  /* 0x0000780005097984 */ /* 0x000e220000000800 */
[----:B-1----:R-:W-:Y:S02]  /*1cd0*/  LOP3.LUT R20, R13, 0xf0f0f0f, RZ, 0xc0, !PT ;  /* 0x0f0f0f0f0d147812 */ /* 0x002fe400078ec0ff */
[----:B------:R-:W-:-:S03]  /*1ce0*/  SHF.R.U32.HI R13, RZ, 0x4, R13 ;  /* 0x00000004ff0d7819 */ /* 0x000fc6000001160d */
[----:B------:R-:W-:Y:S01]  /*1cf0*/  IDP.4A.S8.S8 R20, R20, R21, R16 ;  /* 0x0000001514147226 */ /* 0x000fe20000000610 */
[----:B------:R-:W-:Y:S02]  /*1d00*/  LOP3.LUT R16, R13, 0xf0f0f0f, RZ, 0xc0, !PT ;  /* 0x0f0f0f0f0d107812 */ /* 0x000fe400078ec0ff */
[----:B------:R-:W1:Y:S03]  /*1d10*/  LDS R13, [R5+0x7c] ;  /* 0x00007c00050d7984 */ /* 0x000e660000000800 */
[----:B------:R-:W-:Y:S02]  /*1d20*/  IDP.4A.S8.S8 R21, R16, R17, R20 ;  /* 0x0000001110157226 */ /* 0x000fe40000000614 */
[----:B------:R-:W2:Y:S04]  /*1d30*/  LDS R17, [R3+0x18] ;  /* 0x0000180003117984 */ /* 0x000ea80000000800 */
[----:B------:R-:W3:Y:S01]  /*1d40*/  LDS R16, [R3+0x1c] ;  /* 0x00001c0003107984 */ /* 0x000ee20000000800 */
[----:B------:R-:W-:Y:S01]  /*1d50*/  SHF.R.U32.HI R8, RZ, 0x4, R8 ;  /* 0x00000004ff087819 */ /* 0x000fe20000011608 */
[----:B------:R-:W-:-:S03]  /*1d60*/  FADD.FTZ R33, R33, R12 ;  /* 0x0000000c21217221 */ /* 0x000fc60000010000 */
[----:B------:R-:W-:Y:S02]  /*1d70*/  LOP3.LUT R8, R8, 0xf0f0f0f, RZ, 0xc0, !PT ;  /* 0x0f0f0f0f08087812 */ /* 0x000fe400078ec0ff */
[----:B0-----:R-:W-:Y:S02]  /*1d80*/  LOP3.LUT R20, R9, 0xf0f0f0f, RZ, 0xc0, !PT ;  /* 0x0f0f0f0f09147812 */ /* 0x001fe400078ec0ff */
[----:B------:R-:W-:-:S03]  /*1d90*/  SHF.R.U32.HI R9, RZ, 0x4, R9 ;  /* 0x00000004ff097819 */ /* 0x000fc60000011609 */
[----:B------:R-:W-:Y:S01]  /*1da0*/  IDP.4A.S8.S8 R20, R20, R22, R21 ;  /* 0x0000001614147226 */ /* 0x000fe20000000615 */
[----:B------:R-:W-:-:S05]  /*1db0*/  LOP3.LUT R9, R9, 0xf0f0f0f, RZ, 0xc0, !PT ;  /* 0x0f0f0f0f09097812 */ /* 0x000fca00078ec0ff */
[----:B------:R-:W-:Y:S01]  /*1dc0*/  IDP.4A.S8.S8 R18, R9, R18, R20 ;  /* 0x0000001209127226 */ /* 0x000fe20000000614 */
[----:B-1----:R-:W-:Y:S02]  /*1dd0*/  LOP3.LUT R9, R13, 0xf0f0f0f, RZ, 0xc0, !PT ;  /* 0x0f0f0f0f0d097812 */ /* 0x002fe400078ec0ff */
[----:B------:R-:W-:Y:S01]  /*1de0*/  SHF.R.U32.HI R13, RZ, 0x4, R13 ;  /* 0x00000004ff0d7819 */ /* 0x000fe2000001160d */
[----:B--2---:R-:W-:Y:S01]  /*1df0*/  HFMA2.MMA R14, R17, R14, -RZ ;  /* 0x0000000e110e7235 */ /* 0x004fe200001000ff */
[----:B------:R-:W-:Y:S02]  /*1e00*/  IDP.4A.S8.S8 R8, R8, R11, R34 ;  /* 0x0000000b08087226 */ /* 0x000fe40000000622 */
[----:B------:R-:W-:Y:S01]  /*1e10*/  LOP3.LUT R12, R13, 0xf0f0f0f, RZ, 0xc0, !PT ;  /* 0x0f0f0f0f0d0c7812 */ /* 0x000fe200078ec0ff */
[----:B------:R-:W-:Y:S02]  /*1e20*/  IDP.4A.S8.S8 R9, R9, R23, R18 ;  /* 0x0000001709097226 */ /* 0x000fe40000000612 */
[----:B---3--:R-:W-:Y:S01]  /*1e30*/  HMUL2 R15, R16, R15 ;  /* 0x0000000f100f7232 */ /* 0x008fe20000000000 */
[----:B------:R-:W-:Y:S01]  /*1e40*/  I2FP.F32.S32 R8, R8 ;  /* 0x0000000800087245 */ /* 0x000fe20000201400 */
[----:B------:R-:W-:-:S02]  /*1e50*/  IDP.4A.S8.S8 R12, R12, R19, R9 ;  /* 0x000000130c0c7226 */ /* 0x000fc40000000609 */
[--C-:B------:R-:W-:Y:S02]  /*1e60*/  HADD2.F32 R9, -RZ, R14.reuse.H0_H0 ;  /* 0x2000000eff097230 */ /* 0x100fe40000004100 */
[----:B------:R-:W-:Y:S01]  /*1e70*/  HADD2.F32 R14, -RZ, R14.H1_H1 ;  /* 0x3000000eff0e7230 */ /* 0x000fe20000004100 */
[----:B------:R-:W-:Y:S01]  /*1e80*/  I2FP.F32.S32 R12, R12 ;  /* 0x0000000c000c7245 */ /* 0x000fe20000201400 */
[--C-:B------:R-:W-:Y:S02]  /*1e90*/  HADD2.F32 R11, -RZ, R15.reuse.H0_H0 ;  /* 0x2000000fff0b7230 */ /* 0x100fe40000004100 */
[----:B------:R-:W-:Y:S01]  /*1ea0*/  FADD.FTZ R10, R33, R10 ;  /* 0x0000000a210a7221 */ /* 0x000fe20000010000 */
[----:B------:R-:W-:Y:S02]  /*1eb0*/  HADD2.F32 R16, -RZ, R15.H1_H1 ;  /* 0x3000000fff107230 */ /* 0x000fe40000004100 */
[----:B------:R-:W-:-:S03]  /*1ec0*/  FFMA.FTZ R9, R9, R8, R14 ;  /* 0x0000000809097223 */ /* 0x000fc6000001000e */
[----:B------:R-:W-:Y:S01]  /*1ed0*/  FFMA.FTZ R12, R11, R12, R16 ;  /* 0x0000000c0b0c7223 */ /* 0x000fe20000010010 */
[----:B------:R-:W-:-:S04]  /*1ee0*/  FADD.FTZ R9, R10, R9 ;  /* 0x000000090a097221 */ /* 0x000fc80000010000 */
[----:B------:R-:W-:Y:S01]  /*1ef0*/  FADD.FTZ R33, R9, R12 ;  /* 0x0000000c09217221 */ /* 0x000fe20000010000 */
[----:B------:R-:W-:Y:S06]  /*1f00*/  BAR.SYNC.DEFER_BLOCKING 0x0 ;  /* 0x0000000000007b1d */ /* 0x000fec0000010000 */
.L_x_376:
[----:B------:R-:W-:-:S04]  /*1f10*/  UIADD3 UR4, UR4, 0x8, URZ ;  /* 0x0000000804047890 */ /* 0x000fc8000fffe03f */
[----:B------:R-:W-:-:S06]  /*1f20*/  UISETP.GE.AND UP0, UPT, UR4, UR8, UPT ;  /* 0x000000080400728c */ /* 0x000fcc000bf06270 */
[----:B------:R-:W-:-:S13]  /*1f30*/  PLOP3.LUT P0, PT, PT, PT, UP0, 0x80, 0x0 ;  /* 0x000000000000781c */ /* 0x000fda0003f0f008 */
[----:B------:R-:W-:Y:S05]  /*1f40*/  @!P0 BRA `(.L_x_377) ;  /* 0xffffffe400a48947 */ /* 0x000fea000383ffff */
.L_x_375:
        /* <DEDUP_REMOVED lines=17> */
.L_x_378:
        /* <DEDUP_REMOVED lines=10> */
.L_x_1276:


//--------------------- .text._Z8moe_q4_0IN3c108BFloat16ELb1EEvPKvS3_PT_PKiS7_S7_iiiiiii --------------------------
	.section	.text._Z8moe_q4_0IN3c108BFloat16ELb1EEvPKvS3_PT_PKiS7_S7_iiiiiii,"ax",@progbits
	.align	128
.text._Z8moe_q4_0IN3c108BFloat16ELb1EEvPKvS3_PT_PKiS7_S7_iiiiiii:
        .type           _Z8moe_q4_0IN3c108BFloat16ELb1EEvPKvS3_PT_PKiS7_S7_iiiiiii,@function
        .size           _Z8moe_q4_0IN3c108BFloat16ELb1EEvPKvS3_PT_PKiS7_S7_iiiiiii,(.L_x_1277 - _Z8moe_q4_0IN3c108BFloat16ELb1EEvPKvS3_PT_PKiS7_S7_iiiiiii)
        .other          _Z8moe_q4_0IN3c108BFloat16ELb1EEvPKvS3_PT_PKiS7_S7_iiiiiii,@"STO_CUDA_ENTRY STV_DEFAULT"
_Z8moe_q4_0IN3c108BFloat16ELb1EEvPKvS3_PT_PKiS7_S7_iiiiiii:
        /* <DEDUP_REMOVED lines=25> */
[----:B------:R-:W1:Y:S01]  /*0190*/  S2UR UR4, SR_CTAID.X ;  /* 0x00000000000479c3 */ /* 0x000e620000002500 */
[----:B------:R-:W-:Y:S01]  /*01a0*/  MOV R4, 0x400 ;  /* 0x0000040000047802 */ /* 0x000fe20000000f00 */
[C---:B------:R-:W-:Y:S01]  /*01b0*/  IMAD.SHL.U32 R5, R21.reuse, 0x4, RZ ;  /* 0x0000000415057824 */ /* 0x040fe200078e00ff */
[----:B------:R-:W2:Y:S01]  /*01c0*/  S2R R13, SR_CgaCtaId ;  /* 0x00000000000d7919 */ /* 0x000ea20000008800 */
[----:B------:R-:W-:Y:S01]  /*01d0*/  IMAD.SHL.U32 R16, R21, 0x4, RZ ;  /* 0x0000000415107824 */ /* 0x000fe200078e00ff */
[C---:B------:R-:W-:Y:S01]  /*01e0*/  IADD3 R11, R4.reuse, 0x1080, RZ ;  /* 0x00001080040b7810 */ /* 0x040fe20007ffe0ff */
[C---:B------:R-:W-:Y:S01]  /*01f0*/  VIADD R10, R4.reuse, 0x16a0 ;  /* 0x000016a0040a7836 */ /* 0x040fe20000000000 */
[----:B------:R-:W-:Y:S01]  /*0200*/  ULDC UR6, c[0x0][0x250] ;  /* 0x0000940000067ab9 */ /* 0x000fe20000000800 */
[----:B------:R-:W3:Y:S01]  /*0210*/  LDC R14, c[0x0][0x248] ;  /* 0x00009200ff0e7b82 */ /* 0x000ee20000000800 */
[----:B------:R-:W-:Y:S01]  /*0220*/  VIADD R12, R4, 0x14a0 ;  /* 0x000014a0040c7836 */ /* 0x000fe20000000000 */
[----:B------:R-:W-:Y:S01]  /*0230*/  SHF.R.S32.HI R6, RZ, 0x5, R6 ;  /* 0x00000005ff067819 */ /* 0x000fe20000011406 */
[----:B------:R-:W-:Y:S01]  /*0240*/  IMAD.MOV.U32 R48, RZ, RZ, RZ ;  /* 0x000000ffff307224 */ /* 0x000fe200078e00ff */
[----:B------:R-:W-:-:S04]  /*0250*/  ULDC UR7, c[0x0][0x244] ;  /* 0x0000910000077ab9 */ /* 0x000fc80000000800 */
[----:B------:R-:W4:Y:S01]  /*0260*/  LDC.64 R50, c[0x0][0x210] ;  /* 0x00008400ff327b82 */ /* 0x000f220000000a00 */
[----:B-1----:R-:W-:-:S04]  /*0270*/  USHF.L.U32 UR4, UR4, 0x5, URZ ;  /* 0x0000000504047899 */ /* 0x002fc8000800063f */
[----:B------:R-:W-:Y:S02]  /*0280*/  ULOP3.LUT UR5, URZ, UR4, URZ, 0x33, !UPT ;  /* 0x000000043f057292 */ /* 0x000fe4000f8e333f */
[----:B------:R-:W-:Y:S01]  /*0290*/  IMAD R46, R6, UR4, RZ ;  /* 0x00000004062e7c24 */ /* 0x000fe2000f8e02ff */
[----:B0-----:R-:W-:Y:S02]  /*02a0*/  SHF.R.S32.HI R3, RZ, 0x1f, R0 ;  /* 0x0000001fff037819 */ /* 0x001fe40000011400 */
[----:B------:R-:W-:Y:S02]  /*02b0*/  LOP3.LUT R7, R0, 0x3, RZ, 0xc0, !PT ;  /* 0x0000000300077812 */ /* 0x000fe400078ec0ff */
[----:B------:R-:W-:Y:S02]  /*02c0*/  LEA.HI R2, R3, R0, RZ, 0x3 ;  /* 0x0000000003027211 */ /* 0x000fe400078f18ff */
[C---:B--2---:R-:W-:Y:S01]  /*02d0*/  LEA R9, R13.reuse, R4, 0x18 ;  /* 0x000000040d097211 */ /* 0x044fe200078ec0ff */
[----:B---3--:R-:W-:Y:S01]  /*02e0*/  VIADD R4, R14, UR5 ;  /* 0x000000050e047c36 */ /* 0x008fe20008000000 */
[----:B------:R-:W-:Y:S01]  /*02f0*/  LEA.HI.SX32 R5, R2, R5, 0x1d ;  /* 0x0000000502057211 */ /* 0x000fe200078feaff */
[----:B------:R-:W-:Y:S01]  /*0300*/  ULDC UR5, c[0x0][0x240] ;  /* 0x0000900000057ab9 */ /* 0x000fe20000000800 */
[C---:B------:R-:W-:Y:S01]  /*0310*/  LEA R10, R13.reuse, R10, 0x18 ;  /* 0x0000000a0d0a7211 */ /* 0x040fe200078ec0ff */
[----:B------:R-:W-:Y:S01]  /*0320*/  IMAD R8, R8, UR5, RZ ;  /* 0x0000000508087c24 */ /* 0x000fe2000f8e02ff */
[C---:B------:R-:W-:Y:S01]  /*0330*/  LEA R14, R13.reuse, R11, 0x18 ;  /* 0x0000000b0d0e7211 */ /* 0x040fe200078ec0ff */
[----:B------:R-:W-:Y:S01]  /*0340*/  USHF.R.S32.HI UR5, URZ, 0x1f, UR6 ;  /* 0x0000001f3f057899 */ /* 0x000fe20008011406 */
[----:B------:R-:W-:-:S02]  /*0350*/  LEA R18, R13, R12, 0x18 ;  /* 0x0000000c0d127211 */ /* 0x000fc400078ec0ff */
[----:B------:R-:W-:Y:S01]  /*0360*/  VIMNMX R13, R4, R5, PT ;  /* 0x00000005040d7248 */ /* 0x000fe20003fe0100 */
[----:B------:R-:W-:Y:S01]  /*0370*/  ULEA.HI UR5, UR5, UR6, URZ, 0x5 ;  /* 0x0000000605057291 */ /* 0x000fe2000f8f283f */
[----:B------:R-:W-:Y:S02]  /*0380*/  VIADDMNMX R15, R5, 0x10, R4, PT ;  /* 0x00000010050f7846 */ /* 0x000fe40003800104 */
[----:B------:R-:W-:Y:S01]  /*0390*/  LOP3.LUT R5, R2, 0xfffffff8, RZ, 0xc0, !PT ;  /* 0xfffffff802057812 */ /* 0x000fe200078ec0ff */
[----:B------:R-:W-:Y:S01]  /*03a0*/  IMAD R28, R13, R6, RZ ;  /* 0x000000060d1c7224 */ /* 0x000fe200078e02ff */
[----:B------:R-:W-:Y:S01]  /*03b0*/  SHF.R.S32.HI R2, RZ, 0x1f, R13 ;  /* 0x0000001fff027819 */ /* 0x000fe2000001140d */
[----:B------:R-:W-:Y:S01]  /*03c0*/  USHF.R.S32.HI UR5, URZ, 0x5, UR5 ;  /* 0x000000053f057899 */ /* 0x000fe20008011405 */
[----:B------:R-:W-:Y:S01]  /*03d0*/  SHF.R.S32.HI R12, RZ, 0x1f, R15 ;  /* 0x0000001fff0c7819 */ /* 0x000fe2000001140f */
[----:B------:R-:W-:Y:S01]  /*03e0*/  IMAD.IADD R5, R0, 0x1, -R5 ;  /* 0x0000000100057824 */ /* 0x000fe200078e0a05 */
[----:B------:R-:W-:Y:S01]  /*03f0*/  LOP3.LUT R7, R16, 0xfffffffc, R7, 0xe2, !PT ;  /* 0xfffffffc10077812 */ /* 0x000fe200078ee207 */
[----:B------:R-:W-:Y:S01]  /*0400*/  ULDC UR6, c[0x0][0x24c] ;  /* 0x0000930000067ab9 */ /* 0x000fe20000000800 */
[----:B------:R-:W-:-:S02]  /*0410*/  LEA.HI R2, R2, R13, RZ, 0x2 ;  /* 0x0000000d02027211 */ /* 0x000fc400078f10ff */
[----:B------:R-:W-:Y:S01]  /*0420*/  LEA.HI R16, R12, R15, RZ, 0x2 ;  /* 0x0000000f0c107211 */ /* 0x000fe200078f10ff */
[----:B------:R-:W-:Y:S01]  /*0430*/  IMAD R45, R7, 0x4, R10 ;  /* 0x00000004072d7824 */ /* 0x000fe200078e020a */
[----:B------:R-:W-:Y:S01]  /*0440*/  LEA.HI R3, R3, R0, RZ, 0x2 ;  /* 0x0000000003037211 */ /* 0x000fe200078f10ff */
[----:B------:R-:W-:Y:S01]  /*0450*/  VIADD R7, R0, 0x20 ;  /* 0x0000002000077836 */ /* 0x000fe20000000000 */
[-C--:B------:R-:W-:Y:S01]  /*0460*/  LEA.HI R12, R2, R5.reuse, RZ, 0x1e ;  /* 0x00000005020c7211 */ /* 0x080fe200078ff0ff */
[----:B------:R-:W-:Y:S01]  /*0470*/  IMAD R2, R21, 0x80, R18 ;  /* 0x0000008015027824 */ /* 0x000fe200078e0212 */
[----:B------:R-:W-:Y:S02]  /*0480*/  LEA.HI R16, R16, R5, RZ, 0x1e ;  /* 0x0000000510107211 */ /* 0x000fe400078ff0ff */
[----:B------:R-:W-:Y:S01]  /*0490*/  SHF.R.S32.HI R5, RZ, 0x2, R3 ;  /* 0x00000002ff057819 */ /* 0x000fe20000011403 */
[----:B------:R-:W-:Y:S01]  /*04a0*/  IMAD R11, R13, 0x8, R12 ;  /* 0x000000080d0b7824 */ /* 0x000fe200078e020c */
[----:B----4-:R-:W-:-:S02]  /*04b0*/  IADD3 R50, P0, R8, R50, RZ ;  /* 0x0000003208327210 */ /* 0x010fc40007f1e0ff */
[----:B------:R-:W-:Y:S01]  /*04c0*/  LEA R3, R21, R10, 0x4 ;  /* 0x0000000a15037211 */ /* 0x000fe200078e20ff */
[----:B------:R-:W-:Y:S01]  /*04d0*/  IMAD R11, R11, 0x4, R14 ;  /* 0x000000040b0b7824 */ /* 0x000fe200078e020e */
[----:B------:R-:W-:Y:S02]  /*04e0*/  VIMNMX R53, R4, R21, PT ;  /* 0x0000001504357248 */ /* 0x000fe40003fe0100 */
[C-C-:B------:R-:W-:Y:S02]  /*04f0*/  VIADDMNMX R49, R21.reuse, 0x4, R4.reuse, PT ;  /* 0x0000000415317846 */ /* 0x140fe40003800104 */
[--C-:B------:R-:W-:Y:S01]  /*0500*/  VIADDMNMX R27, R21, 0x8, R4.reuse, PT ;  /* 0x00000008151b7846 */ /* 0x100fe20003800104 */
[-C--:B------:R-:W-:Y:S01]  /*0510*/  IMAD R44, R53, R6.reuse, RZ ;  /* 0x00000006352c7224 */ /* 0x080fe200078e02ff */
[----:B------:R-:W-:Y:S01]  /*0520*/  VIADDMNMX R25, R21, 0xc, R4, PT ;  /* 0x0000000c15197846 */ /* 0x000fe20003800104 */
[----:B------:R-:W-:Y:S01]  /*0530*/  IMAD R10, R49, 0x21, R0 ;  /* 0x00000021310a7824 */ /* 0x000fe200078e0200 */
[----:B------:R-:W-:Y:S01]  /*0540*/  VIADDMNMX R23, R21, 0x10, R4, PT ;  /* 0x0000001015177846 */ /* 0x000fe20003800104 */
[----:B------:R-:W-:Y:S01]  /*0550*/  IMAD R12, R27, 0x21, R0 ;  /* 0x000000211b0c7824 */ /* 0x000fe200078e0200 */
[--C-:B------:R-:W-:Y:S01]  /*0560*/  VIADDMNMX R19, R21, 0x14, R4.reuse, PT ;  /* 0x0000001415137846 */ /* 0x100fe20003800104 */
[----:B------:R-:W-:Y:S01]  /*0570*/  IMAD R42, R49, R6, RZ ;  /* 0x00000006312a7224 */ /* 0x000fe200078e02ff */
[C-C-:B------:R-:W-:Y:S01]  /*0580*/  VIADDMNMX R17, R21.reuse, 0x18, R4.reuse, PT ;  /* 0x0000001815117846 */ /* 0x140fe20003800104 */
[----:B------:R-:W-:Y:S01]  /*0590*/  IMAD R39, R12, 0x4, R9 ;  /* 0x000000040c277824 */ /* 0x000fe200078e0209 */
[----:B------:R-:W-:Y:S01]  /*05a0*/  VIADDMNMX R21, R21, 0x1c, R4, PT ;  /* 0x0000001c15157846 */ /* 0x000fe20003800104 */
[----:B------:R-:W-:Y:S01]  /*05b0*/  IMAD R4, R0, 0x8, R5 ;  /* 0x0000000800047824 */ /* 0x000fe200078e0205 */
[----:B------:R-:W-:Y:S01]  /*05c0*/  LEA.HI.X.SX32 R51, R8, R51, 0x1, P0 ;  /* 0x0000003308337211 */ /* 0x000fe200000f0eff */
[----:B------:R-:W-:Y:S01]  /*05d0*/  IMAD.SHL.U32 R8, R7, 0x4, RZ ;  /* 0x0000000407087824 */ /* 0x000fe200078e00ff */
[----:B------:R-:W-:Y:S01]  /*05e0*/  LEA R41, R10, R9, 0x2 ;  /* 0x000000090a297211 */ /* 0x000fe200078e10ff */
[----:B------:R-:W-:-:S02]  /*05f0*/  IMAD R5, R15, 0x8, R16 ;  /* 0x000000080f057824 */ /* 0x000fc400078e0210 */
[----:B------:R-:W-:Y:S01]  /*0600*/  IMAD R4, R4, 0x4, R14 ;  /* 0x0000000404047824 */ /* 0x000fe200078e020e */
[----:B------:R-:W-:Y:S01]  /*0610*/  LOP3.LUT R55, R8, 0x7c, RZ, 0xc0, !PT ;  /* 0x0000007c08377812 */ /* 0x000fe200078ec0ff */
[--C-:B------:R-:W-:Y:S01]  /*0620*/  IMAD R8, R53, 0x21, R0.reuse ;  /* 0x0000002135087824 */ /* 0x100fe200078e0200 */
[----:B------:R-:W-:Y:S01]  /*0630*/  LEA R5, R5, R14, 0x2 ;  /* 0x0000000e05057211 */ /* 0x000fe200078e10ff */
[--C-:B------:R-:W-:Y:S02]  /*0640*/  IMAD R22, R21, 0x21, R0.reuse ;  /* 0x0000002115167824 */ /* 0x100fe400078e0200 */
[--C-:B------:R-:W-:Y:S02]  /*0650*/  IMAD R14, R25, 0x21, R0.reuse ;  /* 0x00000021190e7824 */ /* 0x100fe400078e0200 */
[--C-:B------:R-:W-:Y:S01]  /*0660*/  IMAD R16, R23, 0x21, R0.reuse ;  /* 0x0000002117107824 */ /* 0x100fe200078e0200 */
[----:B------:R-:W-:Y:S01]  /*0670*/  LEA R29, R22, R9, 0x2 ;  /* 0x00000009161d7211 */ /* 0x000fe200078e10ff */
[----:B------:R-:W-:-:S02]  /*0680*/  IMAD R18, R19, 0x21, R0 ;  /* 0x0000002113127824 */ /* 0x000fc400078e0200 */
[----:B------:R-:W-:Y:S02]  /*0690*/  IMAD R20, R17, 0x21, R0 ;  /* 0x0000002111147824 */ /* 0x000fe400078e0200 */
[--C-:B------:R-:W-:Y:S02]  /*06a0*/  IMAD R43, R8, 0x4, R9.reuse ;  /* 0x00000004082b7824 */ /* 0x100fe400078e0209 */
[--C-:B------:R-:W-:Y:S02]  /*06b0*/  IMAD R37, R14, 0x4, R9.reuse ;  /* 0x000000040e257824 */ /* 0x100fe400078e0209 */
[--C-:B------:R-:W-:Y:S02]  /*06c0*/  IMAD R35, R16, 0x4, R9.reuse ;  /* 0x0000000410237824 */ /* 0x100fe400078e0209 */
[--C-:B------:R-:W-:Y:S02]  /*06d0*/  IMAD R33, R18, 0x4, R9.reuse ;  /* 0x0000000412217824 */ /* 0x100fe400078e0209 */
[----:B------:R-:W-:-:S02]  /*06e0*/  IMAD R31, R20, 0x4, R9 ;  /* 0x00000004141f7824 */ /* 0x000fc400078e0209 */
[----:B------:R-:W-:Y:S02]  /*06f0*/  IMAD R8, R0, 0x84, R9 ;  /* 0x0000008400087824 */ /* 0x000fe400078e0209 */
[----:B------:R-:W-:Y:S02]  /*0700*/  IMAD.MOV.U32 R7, RZ, RZ, RZ ;  /* 0x000000ffff077224 */ /* 0x000fe400078e00ff */
[----:B------:R-:W-:Y:S02]  /*0710*/  IMAD.IADD R9, R2, 0x1, R55 ;  /* 0x0000000102097824 */ /* 0x000fe400078e0237 */
[-C--:B------:R-:W-:Y:S02]  /*0720*/  IMAD R10, R15, R6.reuse, RZ ;  /* 0x000000060f0a7224 */ /* 0x080fe400078e02ff */
[-C--:B------:R-:W-:Y:S02]  /*0730*/  IMAD R40, R27, R6.reuse, RZ ;  /* 0x000000061b287224 */ /* 0x080fe400078e02ff */
[----:B------:R-:W-:-:S02]  /*0740*/  IMAD R38, R25, R6, RZ ;  /* 0x0000000619267224 */ /* 0x000fc400078e02ff */
[-C--:B------:R-:W-:Y:S02]  /*0750*/  IMAD R36, R23, R6.reuse, RZ ;  /* 0x0000000617247224 */ /* 0x080fe400078e02ff */
[-C--:B------:R-:W-:Y:S02]  /*0760*/  IMAD R34, R19, R6.reuse, RZ ;  /* 0x0000000613227224 */ /* 0x080fe400078e02ff */
[-C--:B------:R-:W-:Y:S02]  /*0770*/  IMAD R32, R17, R6.reuse, RZ ;  /* 0x0000000611207224 */ /* 0x080fe400078e02ff */
[----:B------:R-:W-:-:S07]  /*0780*/  IMAD R30, R21, R6, RZ ;  /* 0x00000006151e7224 */ /* 0x000fce00078e02ff */
.L_x_381:
[----:B------:R-:W-:Y:S02]  /*0790*/  SHF.R.S32.HI R19, RZ, 0x1f, R0 ;  /* 0x0000001fff137819 */ /* 0x000fe40000011400 */
[----:B------:R-:W-:Y:S02]  /*07a0*/  SHF.R.S32.HI R13, RZ, 0x1f, R7 ;  /* 0x0000001fff0d7819 */ /* 0x000fe40000011407 */
[----:B0-----:R-:W-:Y:S02]  /*07b0*/  LEA.HI R18, R19, R0, RZ, 0x2 ;  /* 0x0000000013127211 */ /* 0x001fe400078f10ff */
[C---:B------:R-:W-:Y:S02]  /*07c0*/  IADD3 R16, P0, R46.reuse, R7, RZ ;  /* 0x000000072e107210 */ /* 0x040fe40007f1e0ff */
[----:B------:R-:W-:Y:S02]  /*07d0*/  SHF.R.S32.HI R17, RZ, 0x2, R18 ;  /* 0x00000002ff117819 */ /* 0x000fe40000011412 */
[----:B------:R-:W-:-:S02]  /*07e0*/  LEA.HI.X.SX32 R14, R46, R13, 0x1, P0 ;  /* 0x0000000d2e0e7211 */ /* 0x000fc400000f0eff */
[C---:B------:R-:W-:Y:S02]  /*07f0*/  IADD3 R23, P0, R17.reuse, R16, RZ ;  /* 0x0000001011177210 */ /* 0x040fe40007f1e0ff */
[----:B------:R-:W-:Y:S02]  /*0800*/  LOP3.LUT R21, R18, 0xfffffffc, RZ, 0xc0, !PT ;  /* 0xfffffffc12157812 */ /* 0x000fe400078ec0ff */
[----:B------:R-:W-:Y:S02]  /*0810*/  LEA.HI.X.SX32 R17, R17, R14, 0x1, P0 ;  /* 0x0000000e11117211 */ /* 0x000fe400000f0eff */
[----:B------:R-:W-:-:S04]  /*0820*/  IADD3 R13, P0, R44, R23, RZ ;  /* 0x000000172c0d7210 */ /* 0x000fc80007f1e0ff */
[----:B------:R-:W-:Y:S01]  /*0830*/  LEA.HI.X.SX32 R15, R44, R17, 0x1, P0 ;  /* 0x000000112c0f7211 */ /* 0x000fe200000f0eff */
[----:B------:R-:W-:-:S04]  /*0840*/  IMAD.WIDE.U32 R12, R13, 0x12, R50 ;  /* 0x000000120d0c7825 */ /* 0x000fc800078e0032 */
[----:B------:R-:W-:-:S04]  /*0850*/  IMAD R15, R15, 0x12, RZ ;  /* 0x000000120f0f7824 */ /* 0x000fc800078e02ff */
[----:B------:R-:W-:Y:S02]  /*0860*/  IMAD.IADD R13, R13, 0x1, R15 ;  /* 0x000000010d0d7824 */ /* 0x000fe400078e020f */
[----:B------:R-:W-:-:S04]  /*0870*/  IMAD.IADD R15, R0, 0x1, -R21 ;  /* 0x00000001000f7824 */ /* 0x000fc800078e0a15 */
[----:B------:R-:W-:-:S05]  /*0880*/  IMAD.WIDE R12, R15, 0x4, R12 ;  /* 0x000000040f0c7825 */ /* 0x000fca00078e020c */
[----:B------:R-:W2:Y:S04]  /*0890*/  LDG.E.U16.CONSTANT R22, desc[UR8][R12.64+0x2] ;  /* 0x000002080c167981 */ /* 0x000ea8000c1e9500 */
[----:B------:R0:W2:Y:S01]  /*08a0*/  LDG.E.U16.CONSTANT R49, desc[UR8][R12.64+0x4] ;  /* 0x000004080c317981 */ /* 0x0000a2000c1e9500 */
[----:B------:R-:W-:-:S04]  /*08b0*/  IADD3 R27, P0, R42, R23, RZ ;  /* 0x000000172a1b7210 */ /* 0x000fc80007f1e0ff */
[----:B------:R-:W-:Y:S01]  /*08c0*/  LEA.HI.X.SX32 R18, R42, R17, 0x1, P0 ;  /* 0x000000112a127211 */ /* 0x000fe200000f0eff */
[----:B------:R-:W-:Y:S01]  /*08d0*/  IMAD.WIDE.U32 R26, R27, 0x12, R50 ;  /* 0x000000121b1a7825 */ /* 0x000fe200078e0032 */
[----:B------:R-:W-:-:S03]  /*08e0*/  IADD3 R25, P0, R40, R23, RZ ;  /* 0x0000001728197210 */ /* 0x000fc60007f1e0ff */
[----:B------:R-:W-:Y:S01]  /*08f0*/  IMAD R21, R18, 0x12, RZ ;  /* 0x0000001212157824 */ /* 0x000fe200078e02ff */
[----:B0-----:R-:W-:-:S03]  /*0900*/  LEA.HI.X.SX32 R12, R40, R17, 0x1, P0 ;  /* 0x00000011280c7211 */ /* 0x001fc600000f0eff */
[----:B------:R-:W-:Y:S02]  /*0910*/  IMAD.IADD R27, R27, 0x1, R21 ;  /* 0x000000011b1b7824 */ /* 0x000fe400078e0215 */
[----:B------:R-:W-:Y:S02]  /*0920*/  IMAD R53, R12, 0x12, RZ ;  /* 0x000000120c357824 */ /* 0x000fe400078e02ff */
[----:B------:R-:W-:-:S04]  /*0930*/  IMAD.WIDE.U32 R12, R25, 0x12, R50 ;  /* 0x00000012190c7825 */ /* 0x000fc800078e0032 */
[----:B------:R-:W-:-:S04]  /*0940*/  IMAD.WIDE R26, R15, 0x4, R26 ;  /* 0x000000040f1a7825 */ /* 0x000fc800078e021a */
[----:B------:R-:W-:Y:S01]  /*0950*/  IMAD.IADD R13, R13, 0x1, R53 ;  /* 0x000000010d0d7824 */ /* 0x000fe200078e0235 */
[----:B------:R-:W3:Y:S04]  /*0960*/  LDG.E.U16.CONSTANT R18, desc[UR8][R26.64+0x2] ;  /* 0x000002081a127981 */ /* 0x000ee8000c1e9500 */
[----:B------:R0:W3:Y:S01]  /*0970*/  LDG.E.U16.CONSTANT R21, desc[UR8][R26.64+0x4] ;  /* 0x000004081a157981 */ /* 0x0000e2000c1e9500 */
[----:B------:R-:W-:Y:S01]  /*0980*/  IMAD.WIDE R24, R15, 0x4, R12 ;  /* 0x000000040f187825 */ /* 0x000fe200078e020c */
[----:B------:R-:W-:-:S04]  /*0990*/  IADD3 R13, P0, R38, R23, RZ ;  /* 0x00000017260d7210 */ /* 0x000fc80007f1e0ff */
[----:B------:R-:W-:Y:S01]  /*09a0*/  LEA.HI.X.SX32 R12, R38, R17, 0x1, P0 ;  /* 0x00000011260c7211 */ /* 0x000fe200000f0eff */
[----:B------:R-:W4:Y:S04]  /*09b0*/  LDG.E.U16.CONSTANT R20, desc[UR8][R24.64+0x2] ;  /* 0x0000020818147981 */ /* 0x000f28000c1e9500 */
[----:B0-----:R-:W-:Y:S01]  /*09c0*/  IMAD R27, R12, 0x12, RZ ;  /* 0x000000120c1b7824 */ /* 0x001fe200078e02ff */
[----:B------:R0:W4:Y:S01]  /*09d0*/  LDG.E.U16.CONSTANT R53, desc[UR8][R24.64+0x4] ;  /* 0x0000040818357981 */ /* 0x000122000c1e9500 */
[----:B------:R-:W-:-:S05]  /*09e0*/  IMAD.WIDE.U32 R12, R13, 0x12, R50 ;  /* 0x000000120d0c7825 */ /* 0x000fca00078e0032 */
[----:B------:R-:W-:-:S03]  /*09f0*/  IADD3 R13, R13, R27, RZ ;  /* 0x0000001b0d0d7210 */ /* 0x000fc60007ffe0ff */
[----:B------:R-:W-:-:S05]  /*0a00*/  IMAD.WIDE R12, R15, 0x4, R12 ;  /* 0x000000040f0c7825 */ /* 0x000fca00078e020c */
[----:B------:R-:W4:Y:S01]  /*0a10*/  LDG.E.U16.CONSTANT R27, desc[UR8][R12.64+0x4] ;  /* 0x000004080c1b7981 */ /* 0x000f22000c1e9500 */
[----:B--2---:R-:W-:-:S03]  /*0a20*/  PRMT R26, R22, 0x5410, R49 ;  /* 0x00005410161a7816 */ /* 0x004fc60000000031 */
[----:B------:R1:W2:Y:S01]  /*0a30*/  LDG.E.U16.CONSTANT R22, desc[UR8][R12.64+0x2] ;  /* 0x000002080c167981 */ /* 0x0002a2000c1e9500 */
[----:B0-----:R-:W-:-:S03]  /*0a40*/  IADD3 R25, P0, R36, R23, RZ ;  /* 0x0000001724197210 */ /* 0x001fc60007f1e0ff */
[----:B------:R3:W-:Y:S02]  /*0a50*/  STS [R43], R26 ;  /* 0x0000001a2b007388 */ /* 0x0007e40000000800 */
[----:B------:R-:W-:Y:S01]  /*0a60*/  IMAD.WIDE.U32 R24, R25, 0x12, R50 ;  /* 0x0000001219187825 */ /* 0x000fe200078e0032 */
[----:B---3--:R-:W-:Y:S02]  /*0a70*/  PRMT R26, R18, 0x5410, R21 ;  /* 0x00005410121a7816 */ /* 0x008fe40000000015 */
[----:B------:R-:W-:Y:S02]  /*0a80*/  LEA.HI.X.SX32 R18, R36, R17, 0x1, P0 ;  /* 0x0000001124127211 */ /* 0x000fe400000f0eff */
[----:B-1----:R-:W-:-:S03]  /*0a90*/  IADD3 R13, P0, R34, R23, RZ ;  /* 0x00000017220d7210 */ /* 0x002fc60007f1e0ff */
[----:B------:R-:W-:Y:S01]  /*0aa0*/  IMAD R21, R18, 0x12, RZ ;  /* 0x0000001212157824 */ /* 0x000fe200078e02ff */
[----:B------:R-:W-:-:S03]  /*0ab0*/  LEA.HI.X.SX32 R12, R34, R17, 0x1, P0 ;  /* 0x00000011220c7211 */ /* 0x000fc600000f0eff */
[----:B------:R-:W-:Y:S02]  /*0ac0*/  IMAD.IADD R25, R25, 0x1, R21 ;  /* 0x0000000119197824 */ /* 0x000fe400078e0215 */
[----:B------:R-:W-:Y:S02]  /*0ad0*/  IMAD R49, R12, 0x12, RZ ;  /* 0x000000120c317824 */ /* 0x000fe400078e02ff */
[----:B------:R-:W-:-:S04]  /*0ae0*/  IMAD.WIDE R24, R15, 0x4, R24 ;  /* 0x000000040f187825 */ /* 0x000fc800078e0218 */
[----:B------:R-:W-:Y:S01]  /*0af0*/  IMAD.WIDE.U32 R12, R13, 0x12, R50 ;  /* 0x000000120d0c7825 */ /* 0x000fe200078e0032 */
[----:B------:R-:W3:Y:S03]  /*0b00*/  LDG.E.U16.CONSTANT R18, desc[UR8][R24.64+0x2] ;  /* 0x0000020818127981 */ /* 0x000ee6000c1e9500 */
[----:B------:R-:W-:Y:S01]  /*0b10*/  IMAD.IADD R13, R13, 0x1, R49 ;  /* 0x000000010d0d7824 */ /* 0x000fe200078e0231 */
[----:B------:R0:W3:Y:S01]  /*0b20*/  LDG.E.U16.CONSTANT R21, desc[UR8][R24.64+0x4] ;  /* 0x0000040818157981 */ /* 0x0000e2000c1e9500 */
[----:B------:R-:W-:-:S03]  /*0b30*/  IMAD.WIDE R12, R15, 0x4, R12 ;  /* 0x000000040f0c7825 */ /* 0x000fc600078e020c */
[----:B------:R4:W-:Y:S01]  /*0b40*/  STS [R41], R26 ;  /* 0x0000001a29007388 */ /* 0x0009e20000000800 */
[----:B------:R-:W-:-:S03]  /*0b50*/  LEA.HI R19, R19, R0, RZ, 0x3 ;  /* 0x0000000013137211 */ /* 0x000fc600078f18ff */
[----:B------:R-:W3:Y:S01]  /*0b60*/  LDG.E.U16.CONSTANT R49, desc[UR8][R12.64+0x4] ;  /* 0x000004080c317981 */ /* 0x000ee2000c1e9500 */
[----:B0-----:R-:W-:-:S04]  /*0b70*/  IADD3 R25, P0, R32, R23, RZ ;  /* 0x0000001720197210 */ /* 0x001fc80007f1e0ff */
[----:B------:R-:W-:Y:S02]  /*0b80*/  LEA.HI.X.SX32 R24, R32, R17, 0x1, P0 ;  /* 0x0000001120187211 */ /* 0x000fe400000f0eff */
[----:B------:R-:W-:Y:S02]  /*0b90*/  IADD3 R23, P0, R30, R23, RZ ;  /* 0x000000171e177210 */ /* 0x000fe40007f1e0ff */
[----:B----4-:R-:W-:Y:S02]  /*0ba0*/  PRMT R26, R20, 0x5410, R53 ;  /* 0x00005410141a7816 */ /* 0x010fe40000000035 */
[----:B------:R0:W4:Y:S01]  /*0bb0*/  LDG.E.U16.CONSTANT R20, desc[UR8][R12.64+0x2] ;  /* 0x000002080c147981 */ /* 0x000122000c1e9500 */
[----:B------:R-:W-:Y:S02]  /*0bc0*/  LOP3.LUT R19, R19, 0xfffffff8, RZ, 0xc0, !PT ;  /* 0xfffffff813137812 */ /* 0x000fe400078ec0ff */
[----:B0-----:R-:W-:-:S03]  /*0bd0*/  LEA.HI.X.SX32 R12, R30, R17, 0x1, P0 ;  /* 0x000000111e0c7211 */ /* 0x001fc600000f0eff */
[----:B------:R-:W-:Y:S01]  /*0be0*/  IMAD.IADD R19, R0, 0x1, -R19 ;  /* 0x0000000100137824 */ /* 0x000fe200078e0a13 */
[----:B------:R0:W-:Y:S01]  /*0bf0*/  STS [R39], R26 ;  /* 0x0000001a27007388 */ /* 0x0001e20000000800 */
[----:B--2---:R-:W-:Y:S01]  /*0c00*/  PRMT R22, R22, 0x5410, R27 ;  /* 0x0000541016167816 */ /* 0x004fe2000000001b */
[----:B------:R-:W-:Y:S02]  /*0c10*/  IMAD R27, R24, 0x12, RZ ;  /* 0x00000012181b7824 */ /* 0x000fe400078e02ff */
[----:B------:R-:W-:-:S04]  /*0c20*/  IMAD.WIDE.U32 R24, R25, 0x12, R50 ;  /* 0x0000001219187825 */ /* 0x000fc800078e0032 */
[----:B------:R-:W-:Y:S02]  /*0c30*/  IMAD.IADD R25, R25, 0x1, R27 ;  /* 0x0000000119197824 */ /* 0x000fe400078e021b */
[----:B------:R-:W-:Y:S02]  /*0c40*/  IMAD R27, R12, 0x12, RZ ;  /* 0x000000120c1b7824 */ /* 0x000fe400078e02ff */
[----:B------:R-:W-:-:S04]  /*0c50*/  IMAD.WIDE.U32 R12, R23, 0x12, R50 ;  /* 0x00000012170c7825 */ /* 0x000fc800078e0032 */
[----:B------:R-:W-:Y:S02]  /*0c60*/  IMAD.IADD R13, R13, 0x1, R27 ;  /* 0x000000010d0d7824 */ /* 0x000fe400078e021b */
[----:B------:R-:W-:-:S04]  /*0c70*/  IMAD.WIDE R24, R15, 0x4, R24 ;  /* 0x000000040f187825 */ /* 0x000fc800078e0218 */
[----:B------:R-:W-:Y:S01]  /*0c80*/  IMAD.WIDE R12, R15, 0x4, R12 ;  /* 0x000000040f0c7825 */ /* 0x000fe200078e020c */
[C---:B------:R-:W-:Y:S01]  /*0c90*/  IADD3 R15, P0, R19.reuse, R16, RZ ;  /* 0x00000010130f7210 */ /* 0x040fe20007f1e0ff */
[----:B------:R-:W2:Y:S03]  /*0ca0*/  LDG.E.U16.CONSTANT R17, desc[UR8][R24.64+0x2] ;  /* 0x0000020818117981 */ /* 0x000ea6000c1e9500 */
[----:B------:R-:W-:Y:S01]  /*0cb0*/  LEA.HI.X.SX32 R23, R19, R14, 0x1, P0 ;  /* 0x0000000e13177211 */ /* 0x000fe200000f0eff */
[----:B0-----:R0:W2:Y:S04]  /*0cc0*/  LDG.E.U16.CONSTANT R26, desc[UR8][R24.64+0x4] ;  /* 0x00000408181a7981 */ /* 0x0010a8000c1e9500 */
[----:B------:R-:W2:Y:S04]  /*0cd0*/  LDG.E.U16.CONSTANT R16, desc[UR8][R12.64+0x2] ;  /* 0x000002080c107981 */ /* 0x000ea8000c1e9500 */
[----:B------:R1:W2:Y:S01]  /*0ce0*/  LDG.E.U16.CONSTANT R19, desc[UR8][R12.64+0x4] ;  /* 0x000004080c137981 */ /* 0x0002a2000c1e9500 */
[----:B0-----:R-:W-:-:S02]  /*0cf0*/  IADD3 R25, P0, R28, R15, RZ ;  /* 0x0000000f1c197210 */ /* 0x001fc40007f1e0ff */
[----:B------:R-:W-:Y:S02]  /*0d00*/  IADD3 R15, P1, R10, R15, RZ ;  /* 0x0000000f0a0f7210 */ /* 0x000fe40007f3e0ff */
[-C--:B------:R-:W-:Y:S02]  /*0d10*/  LEA.HI.X.SX32 R27, R28, R23.reuse, 0x1, P0 ;  /* 0x000000171c1b7211 */ /* 0x080fe400000f0eff */
[----:B------:R-:W-:Y:S01]  /*0d20*/  LEA.HI.X.SX32 R23, R10, R23, 0x1, P1 ;  /* 0x000000170a177211 */ /* 0x000fe200008f0eff */
[----:B------:R-:W-:-:S04]  /*0d30*/  IMAD.WIDE.U32 R24, R25, 0x12, R50 ;  /* 0x0000001219187825 */ /* 0x000fc800078e0032 */
[----:B------:R-:W-:Y:S02]  /*0d40*/  IMAD R27, R27, 0x12, RZ ;  /* 0x000000121b1b7824 */ /* 0x000fe400078e02ff */
[----:B------:R-:W-:-:S04]  /*0d50*/  IMAD.WIDE.U32 R14, R15, 0x12, R50 ;  /* 0x000000120f0e7825 */ /* 0x000fc800078e0032 */
[----:B------:R-:W-:Y:S01]  /*0d60*/  IMAD R23, R23, 0x12, RZ ;  /* 0x0000001217177824 */ /* 0x000fe200078e02ff */
[----:B------:R-:W-:-:S03]  /*0d70*/  IADD3 R25, R25, R27, RZ ;  /* 0x0000001b19197210 */ /* 0x000fc60007ffe0ff */
[----:B------:R-:W-:Y:S02]  /*0d80*/  IMAD.IADD R15, R15, 0x1, R23 ;  /* 0x000000010f0f7824 */ /* 0x000fe400078e0217 */
[----:B------:R-:W2:Y:S04]  /*0d90*/  LDG.E.U16.CONSTANT R24, desc[UR8][R24.64] ;  /* 0x0000000818187981 */ /* 0x000ea8000c1e9500 */
[----:B------:R-:W2:Y:S01]  /*0da0*/  LDG.E.U16.CONSTANT R14, desc[UR8][R14.64] ;  /* 0x000000080e0e7981 */ /* 0x000ea2000c1e9500 */
[----:B-1----:R-:W-:Y:S01]  /*0db0*/  IMAD.SHL.U32 R12, R7, 0x20, RZ ;  /* 0x00000020070c7824 */ /* 0x002fe200078e00ff */
[----:B---3--:R-:W-:Y:S02]  /*0dc0*/  PRMT R18, R18, 0x5410, R21 ;  /* 0x0000541012127816 */ /* 0x008fe40000000015 */
[----:B------:R0:W-:Y:S02]  /*0dd0*/  STS [R37], R22 ;  /* 0x0000001625007388 */ /* 0x0001e40000000800 */
[----:B------:R-:W-:-:S02]  /*0de0*/  ISETP.GE.AND P0, PT, R12, UR7, PT ;  /* 0x000000070c007c0c */ /* 0x000fc4000bf06270 */
[----:B----4-:R-:W-:Y:S01]  /*0df0*/  PRMT R20, R20, 0x5410, R49 ;  /* 0x0000541014147816 */ /* 0x010fe20000000031 */
[----:B------:R0:W-:Y:S04]  /*0e00*/  STS [R35], R18 ;  /* 0x0000001223007388 */ /* 0x0001e80000000800 */
[----:B------:R0:W-:Y:S01]  /*0e10*/  STS [R33], R20 ;  /* 0x0000001421007388 */ /* 0x0001e20000000800 */
[----:B--2---:R-:W-:Y:S02]  /*0e20*/  PRMT R26, R17, 0x5410, R26 ;  /* 0x00005410111a7816 */ /* 0x004fe4000000001a */
[----:B------:R-:W-:-:S03]  /*0e30*/  PRMT R16, R16, 0x5410, R19 ;  /* 0x0000541010107816 */ /* 0x000fc60000000013 */
[----:B------:R0:W-:Y:S04]  /*0e40*/  STS [R31], R26 ;  /* 0x0000001a1f007388 */ /* 0x0001e80000000800 */
[----:B------:R0:W-:Y:S01]  /*0e50*/  STS [R29], R16 ;  /* 0x000000101d007388 */ /* 0x0001e20000000800 */
[----:B------:R-:W-:Y:S02]  /*0e60*/  HADD2.F32 R12, -RZ, R24.H0_H0 ;  /* 0x20000018ff0c7230 */ /* 0x000fe40000004100 */
[----:B------:R-:W-:-:S03]  /*0e70*/  HADD2.F32 R24, -RZ, R14.H0_H0 ;  /* 0x2000000eff187230 */ /* 0x000fc60000004100 */
        /* <DEDUP_REMOVED lines=16> */
[----:B------:R-:W-:Y:S02]  /*0f80*/  LEA.HI R17, R0, R7, RZ, 0x1d ;  /* 0x0000000700117211 */ /* 0x000fe400078fe8ff */
[----:B------:R-:W-:Y:S01]  /*0f90*/  ISETP.GE.AND P2, PT, R12, RZ, PT ;  /* 0x000000ff0c00720c */ /* 0x000fe20003f46270 */
[----:B------:R-:W-:Y:S01]  /*0fa0*/  IMAD.HI.U32 R13, R13, R18, RZ ;  /* 0x000000120d0d7227 */ /* 0x000fe200078e00ff */
[----:B------:R-:W-:-:S04]  /*0fb0*/  LOP3.LUT R12, R0, 0x3, RZ, 0xc0, !PT ;  /* 0x00000003000c7812 */ /* 0x000fc800078ec0ff */
[----:B------:R-:W-:-:S05]  /*0fc0*/  IADD3 R14, -R13, RZ, RZ ;  /* 0x000000ff0d0e7210 */ /* 0x000fca0007ffe1ff */
[----:B------:R-:W-:-:S05]  /*0fd0*/  IMAD R14, R15, R14, R18 ;  /* 0x0000000e0f0e7224 */ /* 0x000fca00078e0212 */
[----:B------:R-:W-:-:S13]  /*0fe0*/  ISETP.GT.U32.AND P1, PT, R15, R14, PT ;  /* 0x0000000e0f00720c */ /* 0x000fda0003f24070 */
[----:B------:R-:W-:Y:S02]  /*0ff0*/  @!P1 IMAD.IADD R14, R14, 0x1, -R15 ;  /* 0x000000010e0e9824 */ /* 0x000fe400078e0a0f */
[----:B------:R-:W-:Y:S01]  /*1000*/  @!P1 VIADD R13, R13, 0x1 ;  /* 0x000000010d0d9836 */ /* 0x000fe20000000000 */
[----:B------:R-:W-:Y:S02]  /*1010*/  ISETP.NE.AND P1, PT, R16, RZ, PT ;  /* 0x000000ff1000720c */ /* 0x000fe40003f25270 */
[----:B------:R-:W-:Y:S01]  /*1020*/  ISETP.GE.U32.AND P0, PT, R14, R15, PT ;  /* 0x0000000f0e00720c */ /* 0x000fe20003f06070 */
[----:B------:R-:W-:Y:S02]  /*1030*/  IMAD.IADD R15, R12, 0x1, R7 ;  /* 0x000000010c0f7824 */ /* 0x000fe400078e0207 */
[----:B------:R-:W-:-:S10]  /*1040*/  IMAD.SHL.U32 R14, R0, 0x4, RZ ;  /* 0x00000004000e7824 */ /* 0x000fd400078e00ff */
        /* <DEDUP_REMOVED lines=10> */
[----:B------:R-:W-:Y:S02]  /*10f0*/  @!P2 IADD3 R13, R24, R17, RZ ;  /* 0x00000011180da210 */ /* 0x000fe40007ffe0ff */
[----:B------:R-:W-:-:S03]  /*1100*/  LOP3.LUT R17, R14, 0x1c, RZ, 0xc0, !PT ;  /* 0x0000001c0e117812 */ /* 0x000fc600078ec0ff */
        /* <DEDUP_REMOVED lines=22> */
[----:B------:R-:W-:-:S03]  /*1270*/  IDP.4A.S8.S8 R13, R13, R17, R16 ;  /* 0x000000110d0d7226 */ /* 0x000fc60000000610 */
[----:B------:R-:W1:Y:S01]  /*1280*/  LDS R16, [R8+0x10] ;  /* 0x0000100008107984 */ /* 0x000e620000000800 */
[----:B------:R-:W-:Y:S01]  /*1290*/  IDP.4A.S8.S8 R13, R14, R21, R13 ;  /* 0x000000150e0d7226 */ /* 0x000fe2000000060d */
[----:B----4-:R-:W-:Y:S02]  /*12a0*/  LOP3.LUT R14, R12, 0xf0f0f0f, RZ, 0xc0, !PT ;  /* 0x0f0f0f0f0c0e7812 */ /* 0x010fe400078ec0ff */
[----:B------:R-:W-:-:S03]  /*12b0*/  SHF.R.U32.HI R12, RZ, 0x4, R12 ;  /* 0x00000004ff0c7819 */ /* 0x000fc6000001160c */
[----:B------:R-:W-:Y:S01]  /*12c0*/  IDP.4A.S8.S8 R14, R14, R18, R13 ;  /* 0x000000120e0e7226 */ /* 0x000fe2000000060d */
[----:B------:R-:W-:-:S05]  /*12d0*/  LOP3.LUT R13, R12, 0xf0f0f0f, RZ, 0xc0, !PT ;  /* 0x0f0f0f0f0c0d7812 */ /* 0x000fca00078ec0ff */
[----:B------:R-:W-:Y:S02]  /*12e0*/  IDP.4A.S8.S8 R22, R13, R22, R14 ;  /* 0x000000160d167226 */ /* 0x000fe4000000060e */
[----:B------:R-:W2:Y:S01]  /*12f0*/  LDS.128 R12, [R2+0x20] ;  /* 0x00002000020c7984 */ /* 0x000ea20000000c00 */
[----:B0-----:R-:W-:Y:S02]  /*1300*/  LOP3.LUT R17, R20, 0xf0f0f0f, RZ, 0xc0, !PT ;  /* 0x0f0f0f0f14117812 */ /* 0x001fe400078ec0ff */
[----:B------:R-:W-:-:S03]  /*1310*/  SHF.R.U32.HI R20, RZ, 0x4, R20 ;  /* 0x00000004ff147819 */ /* 0x000fc60000011614 */
[----:B------:R-:W-:Y:S01]  /*1320*/  IDP.4A.S8.S8 R17, R17, R19, R22 ;  /* 0x0000001311117226 */ /* 0x000fe20000000616 */
[----:B------:R-:W-:-:S05]  /*1330*/  LOP3.LUT R20, R20, 0xf0f0f0f, RZ, 0xc0, !PT ;  /* 0x0f0f0f0f14147812 */ /* 0x000fca00078ec0ff */
[----:B------:R-:W-:Y:S01]  /*1340*/  IDP.4A.S8.S8 R25, R20, R23, R17 ;  /* 0x0000001714197226 */ /* 0x000fe20000000611 */
[----:B-1----:R-:W-:Y:S01]  /*1350*/  LOP3.LUT R17, R16, 0xf0f0f0f, RZ, 0xc0, !PT ;  /* 0x0f0f0f0f10117812 */ /* 0x002fe200078ec0ff */
[----:B------:R-:W0:Y:S04]  /*1360*/  LDS.128 R20, [R2+0x30] ;  /* 0x0000300002147984 */ /* 0x000e280000000c00 */
[----:B--2---:R-:W-:Y:S02]  /*1370*/  IDP.4A.S8.S8 R18, R17, R12, RZ ;  /* 0x0000000c11127226 */ /* 0x004fe400000006ff */
[----:B------:R-:W1:Y:S01]  /*1380*/  LDS R12, [R8+0x14] ;  /* 0x00001400080c7984 */ /* 0x000e620000000800 */
[----:B------:R-:W-:-:S04]  /*1390*/  SHF.R.U32.HI R16, RZ, 0x4, R16 ;  /* 0x00000004ff107819 */ /* 0x000fc80000011610 */
[----:B------:R-:W-:Y:S02]  /*13a0*/  LOP3.LUT R17, R16, 0xf0f0f0f, RZ, 0xc0, !PT ;  /* 0x0f0f0f0f10117812 */ /* 0x000fe400078ec0ff */
[----:B------:R-:W2:Y:S03]  /*13b0*/  LDS R16, [R8+0x18] ;  /* 0x0000180008107984 */ /* 0x000ea60000000800 */
[----:B0-----:R-:W-:Y:S01]  /*13c0*/  IDP.4A.S8.S8 R18, R17, R20, R18 ;  /* 0x0000001411127226 */ /* 0x001fe20000000612 */
[----:B-1----:R-:W-:Y:S02]  /*13d0*/  LOP3.LUT R17, R12, 0xf0f0f0f, RZ, 0xc0, !PT ;  /* 0x0f0f0f0f0c117812 */ /* 0x002fe400078ec0ff */
[----:B------:R-:W-:-:S03]  /*13e0*/  SHF.R.U32.HI R12, RZ, 0x4, R12 ;  /* 0x00000004ff0c7819 */ /* 0x000fc6000001160c */
[----:B------:R-:W-:Y:S01]  /*13f0*/  IDP.4A.S8.S8 R13, R17, R13, R18 ;  /* 0x0000000d110d7226 */ /* 0x000fe20000000612 */
[----:B------:R-:W-:-:S05]  /*1400*/  LOP3.LUT R12, R12, 0xf0f0f0f, RZ, 0xc0, !PT ;  /* 0x0f0f0f0f0c0c7812 */ /* 0x000fca00078ec0ff */
[----:B------:R-:W-:Y:S02]  /*1410*/  IDP.4A.S8.S8 R21, R12, R21, R13 ;  /* 0x000000150c157226 */ /* 0x000fe4000000060d */
[----:B------:R-:W0:Y:S01]  /*1420*/  LDS R13, [R8+0x1c] ;  /* 0x00001c00080d7984 */ /* 0x000e220000000800 */
[----:B--2---:R-:W-:Y:S02]  /*1430*/  LOP3.LUT R12, R16, 0xf0f0f0f, RZ, 0xc0, !PT ;  /* 0x0f0f0f0f100c7812 */ /* 0x004fe400078ec0ff */
[----:B------:R-:W-:-:S03]  /*1440*/  SHF.R.U32.HI R16, RZ, 0x4, R16 ;  /* 0x00000004ff107819 */ /* 0x000fc60000011610 */
[----:B------:R-:W-:Y:S01]  /*1450*/  IDP.4A.S8.S8 R14, R12, R14, R21 ;  /* 0x0000000e0c0e7226 */ /* 0x000fe20000000615 */
[----:B------:R-:W-:Y:S01]  /*1460*/  LOP3.LUT R17, R16, 0xf0f0f0f, RZ, 0xc0, !PT ;  /* 0x0f0f0f0f10117812 */ /* 0x000fe200078ec0ff */
[----:B------:R-:W1:Y:S04]  /*1470*/  LDS R12, [R8+0x20] ;  /* 0x00002000080c7984 */ /* 0x000e680000000800 */
[----:B------:R-:W-:Y:S02]  /*1480*/  IDP.4A.S8.S8 R14, R17, R22, R14 ;  /* 0x00000016110e7226 */ /* 0x000fe4000000060e */
[----:B------:R-:W2:Y:S01]  /*1490*/  LDS.128 R16, [R2+0x40] ;  /* 0x0000400002107984 */ /* 0x000ea20000000c00 */
[----:B0-----:R-:W-:Y:S02]  /*14a0*/  LOP3.LUT R20, R13, 0xf0f0f0f, RZ, 0xc0, !PT ;  /* 0x0f0f0f0f0d147812 */ /* 0x001fe400078ec0ff */
[----:B------:R-:W-:-:S03]  /*14b0*/  SHF.R.U32.HI R13, RZ, 0x4, R13 ;  /* 0x00000004ff0d7819 */ /* 0x000fc6000001160d */
[----:B------:R-:W-:Y:S01]  /*14c0*/  IDP.4A.S8.S8 R14, R20, R15, R14 ;  /* 0x0000000f140e7226 */ /* 0x000fe2000000060e */
[----:B------:R-:W-:-:S05]  /*14d0*/  LOP3.LUT R54, R13, 0xf0f0f0f, RZ, 0xc0, !PT ;  /* 0x0f0f0f0f0d367812 */ /* 0x000fca00078ec0ff */
[----:B------:R-:W-:Y:S02]  /*14e0*/  IDP.4A.S8.S8 R54, R54, R23, R14 ;  /* 0x0000001736367226 */ /* 0x000fe4000000060e */
[----:B------:R-:W0:Y:S01]  /*14f0*/  LDS.128 R20, [R2+0x50] ;  /* 0x0000500002147984 */ /* 0x000e220000000c00 */
[----:B-1----:R-:W-:Y:S02]  /*1500*/  LOP3.LUT R13, R12, 0xf0f0f0f, RZ, 0xc0, !PT ;  /* 0x0f0f0f0f0c0d7812 */ /* 0x002fe400078ec0ff */
[----:B------:R-:W-:-:S03]  /*1510*/  SHF.R.U32.HI R12, RZ, 0x4, R12 ;  /* 0x00000004ff0c7819 */ /* 0x000fc6000001160c */
[----:B--2---:R-:W-:Y:S01]  /*1520*/  IDP.4A.S8.S8 R16, R13, R16, RZ ;  /* 0x000000100d107226 */ /* 0x004fe200000006ff */
[----:B------:R-:W-:-:S05]  /*1530*/  LOP3.LUT R13, R12, 0xf0f0f0f, RZ, 0xc0, !PT ;  /* 0x0f0f0f0f0c0d7812 */ /* 0x000fca00078ec0ff */
[----:B0-----:R-:W-:Y:S02]  /*1540*/  IDP.4A.S8.S8 R16, R13, R20, R16 ;  /* 0x000000140d107226 */ /* 0x001fe40000000610 */
[----:B------:R-:W0:Y:S01]  /*1550*/  LDS R13, [R8+0x24] ;  /* 0x00002400080d7984 */ /* 0x000e220000000800 */
[----:B------:R-:W-:Y:S02]  /*1560*/  I2FP.F32.S32 R25, R25 ;  /* 0x0000001900197245 */ /* 0x000fe40000201400 */
[----:B------:R-:W-:Y:S01]  /*1570*/  I2FP.F32.S32 R54, R54 ;  /* 0x0000003600367245 */ /* 0x000fe20000201400 */
[----:B------:R-:W-:Y:S01]  /*1580*/  LDS R20, [R4+0x4] ;  /* 0x0000040004147984 */ /* 0x000fe20000000800 */
[----:B0-----:R-:W-:-:S05]  /*1590*/  LOP3.LUT R12, R13, 0xf0f0f0f, RZ, 0xc0, !PT ;  /* 0x0f0f0f0f0d0c7812 */ /* 0x001fca00078ec0ff */
[----:B------:R-:W-:Y:S02]  /*15a0*/  IDP.4A.S8.S8 R16, R12, R17, R16 ;  /* 0x000000110c107226 */ /* 0x000fe40000000610 */
[----:B------:R-:W0:Y:S01]  /*15b0*/  LDS R12, [R8+0x28] ;  /* 0x00002800080c7984 */ /* 0x000e220000000800 */
[----:B------:R-:W-:-:S04]  /*15c0*/  SHF.R.U32.HI R13, RZ, 0x4, R13 ;  /* 0x00000004ff0d7819 */ /* 0x000fc8000001160d */
[----:B------:R-:W-:-:S05]  /*15d0*/  LOP3.LUT R14, R13, 0xf0f0f0f, RZ, 0xc0, !PT ;  /* 0x0f0f0f0f0d0e7812 */ /* 0x000fca00078ec0ff */
[----:B------:R-:W-:Y:S02]  /*15e0*/  IDP.4A.S8.S8 R21, R14, R21, R16 ;  /* 0x000000150e157226 */ /* 0x000fe40000000610 */
[----:B------:R-:W1:Y:S01]  /*15f0*/  LDS R16, [R8+0x2c] ;  /* 0x00002c0008107984 */ /* 0x000e620000000800 */
[----:B0-----:R-:W-:Y:S02]  /*1600*/  LOP3.LUT R13, R12, 0xf0f0f0f, RZ, 0xc0, !PT ;  /* 0x0f0f0f0f0c0d7812 */ /* 0x001fe400078ec0ff */
[----:B------:R-:W-:-:S03]  /*1610*/  SHF.R.U32.HI R12, RZ, 0x4, R12 ;  /* 0x00000004ff0c7819 */ /* 0x000fc6000001160c */
[----:B------:R-:W-:Y:S01]  /*1620*/  IDP.4A.S8.S8 R18, R13, R18, R21 ;  /* 0x000000120d127226 */ /* 0x000fe20000000615 */
[----:B------:R-:W-:-:S05]  /*1630*/  LOP3.LUT R13, R12, 0xf0f0f0f, RZ, 0xc0, !PT ;  /* 0x0f0f0f0f0c0d7812 */ /* 0x000fca00078ec0ff */
[----:B------:R-:W-:Y:S02]  /*1640*/  IDP.4A.S8.S8 R18, R13, R22, R18 ;  /* 0x000000160d127226 */ /* 0x000fe40000000612 */
[----:B------:R-:W0:Y:S01]  /*1650*/  LDS.128 R12, [R3] ;  /* 0x00000000030c7984 */ /* 0x000e220000000c00 */
[----:B-1----:R-:W-:-:S05]  /*1660*/  LOP3.LUT R17, R16, 0xf0f0f0f, RZ, 0xc0, !PT ;  /* 0x0f0f0f0f10117812 */ /* 0x002fca00078ec0ff */
[----:B------:R-:W-:Y:S02]  /*1670*/  IDP.4A.S8.S8 R18, R17, R19, R18 ;  /* 0x0000001311127226 */ /* 0x000fe40000000612 */
[----:B------:R-:W1:Y:S01]  /*1680*/  LDS R17, [R4] ;  /* 0x0000000004117984 */ /* 0x000e620000000800 */
[----:B------:R-:W-:-:S04]  /*1690*/  SHF.R.U32.HI R16, RZ, 0x4, R16 ;  /* 0x00000004ff107819 */ /* 0x000fc80000011610 */
[----:B------:R-:W-:-:S05]  /*16a0*/  LOP3.LUT R16, R16, 0xf0f0f0f, RZ, 0xc0, !PT ;  /* 0x0f0f0f0f10107812 */ /* 0x000fca00078ec0ff */
[----:B------:R-:W-:Y:S02]  /*16b0*/  IDP.4A.S8.S8 R49, R16, R23, R18 ;  /* 0x0000001710317226 */ /* 0x000fe40000000612 */
[--C-:B0-----:R-:W-:Y:S02]  /*16c0*/  HADD2.F32 R16, -RZ, R12.reuse.H1_H1 ;  /* 0x3000000cff107230 */ /* 0x101fe40000004100 */
[----:B------:R-:W-:-:S03]  /*16d0*/  HADD2.F32 R12, -RZ, R12.H0_H0 ;  /* 0x2000000cff0c7230 */ /* 0x000fc60000004100 */
[----:B------:R-:W-:-:S04]  /*16e0*/  FMUL.FTZ R19, R16, 8 ;  /* 0x4100000010137820 */ /* 0x000fc80000410000 */
[----:B------:R-:W-:Y:S01]  /*16f0*/  FFMA.FTZ R19, R12, R25, -R19 ;  /* 0x000000190c137223 */ /* 0x000fe20000010813 */
[--C-:B------:R-:W-:Y:S02]  /*1700*/  HADD2.F32 R12, -RZ, R13.reuse.H1_H1 ;  /* 0x3000000dff0c7230 */ /* 0x100fe40000004100 */
[----:B------:R-:W-:-:S03]  /*1710*/  HADD2.F32 R13, -RZ, R13.H0_H0 ;  /* 0x2000000dff0d7230 */ /* 0x000fc60000004100 */
[----:B------:R-:W-:-:S04]  /*1720*/  FMUL.FTZ R12, R12, 8 ;  /* 0x410000000c0c7820 */ /* 0x000fc80000410000 */
[----:B------:R-:W-:Y:S02]  /*1730*/  FFMA.FTZ R21, R13, R54, -R12 ;  /* 0x000000360d157223 */ /* 0x000fe4000001080c */
[----:B------:R-:W0:Y:S01]  /*1740*/  LDS R13, [R8+0x30] ;  /* 0x00003000080d7984 */ /* 0x000e220000000800 */
[----:B-1----:R-:W-:-:S03]  /*1750*/  FFMA.FTZ R12, R19, R17, R48 ;  /* 0x00000011130c7223 */ /* 0x002fc60000010030 */
[----:B------:R-:W1:Y:S01]  /*1760*/  LDS.128 R16, [R2+0x60] ;  /* 0x0000600002107984 */ /* 0x000e620000000c00 */
[----:B------:R-:W-:-:S03]  /*1770*/  FFMA.FTZ R12, R21, R20, R12 ;  /* 0x00000014150c7223 */ /* 0x000fc6000001000c */
[----:B------:R-:W-:Y:S01]  /*1780*/  LDS R48, [R4+0xc] ;  /* 0x00000c0004307984 */ /* 0x000fe20000000800 */
[----:B0-----:R-:W-:-:S05]  /*1790*/  LOP3.LUT R21, R13, 0xf0f0f0f, RZ, 0xc0, !PT ;  /* 0x0f0f0f0f0d157812 */ /* 0x001fca00078ec0ff */
        /* <DEDUP_REMOVED lines=10> */
[----:B------:R-:W-:-:S05]  /*1840*/  LOP3.LUT R20, R20, 0xf0f0f0f, RZ, 0xc0, !PT ;  /* 0x0f0f0f0f14147812 */ /* 0x000fca00078ec0ff */
[----:B------:R-:W-:Y:S02]  /*1850*/  IDP.4A.S8.S8 R17, R20, R21, R16 ;  /* 0x0000001514117226 */ /* 0x000fe40000000610 */
[----:B------:R-:W1:Y:S01]  /*1860*/  LDS R16, [R8+0x3c] ;  /* 0x00003c0008107984 */ /* 0x000e620000000800 */
[----:B------:R-:W-:Y:S01]  /*1870*/  HADD2.F32 R21, -RZ, R14.H0_H0 ;  /* 0x2000000eff157230 */ /* 0x000fe20000004100 */
[----:B0-----:R-:W-:-:S05]  /*1880*/  LOP3.LUT R20, R13, 0xf0f0f0f, RZ, 0xc0, !PT ;  /* 0x0f0f0f0f0d147812 */ /* 0x001fca00078ec0ff */
[----:B------:R-:W-:Y:S02]  /*1890*/  IDP.4A.S8.S8 R17, R20, R18, R17 ;  /* 0x0000001214117226 */ /* 0x000fe40000000611 */
[----:B------:R-:W-:Y:S01]  /*18a0*/  HADD2.F32 R18, -RZ, R14.H1_H1 ;  /* 0x3000000eff127230 */ /* 0x000fe20000004100 */
[----:B------:R-:W-:-:S04]  /*18b0*/  I2FP.F32.S32 R14, R49 ;  /* 0x00000031000e7245 */ /* 0x000fc80000201400 */
[----:B------:R-:W-:-:S04]  /*18c0*/  FMUL.FTZ R18, R18, 8 ;  /* 0x4100000012127820 */ /* 0x000fc80000410000 */
[----:B------:R-:W-:Y:S02]  /*18d0*/  FFMA.FTZ R21, R21, R14, -R18 ;  /* 0x0000000e15157223 */ /* 0x000fe40000010812 */
[----:B------:R-:W0:Y:S01]  /*18e0*/  LDS R14, [R4+0x8] ;  /* 0x00000800040e7984 */ /* 0x000e220000000800 */
[----:B------:R-:W-:-:S04]  /*18f0*/  SHF.R.U32.HI R13, RZ, 0x4, R13 ;  /* 0x00000004ff0d7819 */ /* 0x000fc8000001160d */
[----:B------:R-:W-:-:S05]  /*1900*/  LOP3.LUT R13, R13, 0xf0f0f0f, RZ, 0xc0, !PT ;  /* 0x0f0f0f0f0d0d7812 */ /* 0x000fca00078ec0ff */
[----:B------:R-:W-:Y:S01]  /*1910*/  IDP.4A.S8.S8 R22, R13, R22, R17 ;  /* 0x000000160d167226 */ /* 0x000fe20000000611 */
[----:B-1----:R-:W-:Y:S02]  /*1920*/  LOP3.LUT R13, R16, 0xf0f0f0f, RZ, 0xc0, !PT ;  /* 0x0f0f0f0f100d7812 */ /* 0x002fe400078ec0ff */
[----:B------:R-:W-:Y:S02]  /*1930*/  SHF.R.U32.HI R16, RZ, 0x4, R16 ;  /* 0x00000004ff107819 */ /* 0x000fe40000011610 */
[----:B------:R-:W-:Y:S01]  /*1940*/  LEA R17, R7, 0x80, 0x5 ;  /* 0x0000008007117811 */ /* 0x000fe200078e28ff */
[----:B------:R-:W-:Y:S01]  /*1950*/  IDP.4A.S8.S8 R13, R13, R19, R22 ;  /* 0x000000130d0d7226 */ /* 0x000fe20000000616 */
[----:B------:R-:W-:Y:S01]  /*1960*/  LOP3.LUT R16, R16, 0xf0f0f0f, RZ, 0xc0, !PT ;  /* 0x0f0f0f0f10107812 */ /* 0x000fe200078ec0ff */
[----:B------:R-:W-:Y:S01]  /*1970*/  BAR.SYNC.DEFER_BLOCKING 0x0 ;  /* 0x0000000000007b1d */ /* 0x000fe20000010000 */
[----:B------:R-:W-:-:S03]  /*1980*/  ISETP.GE.AND P1, PT, R17, UR7, PT ;  /* 0x0000000711007c0c */ /* 0x000fc6000bf26270 */
[----:B------:R-:W-:Y:S02]  /*1990*/  IDP.4A.S8.S8 R13, R16, R23, R13 ;  /* 0x00000017100d7226 */ /* 0x000fe4000000060d */
[--C-:B------:R-:W-:Y:S02]  /*19a0*/  HADD2.F32 R16, -RZ, R15.reuse.H1_H1 ;  /* 0x3000000fff107230 */ /* 0x100fe40000004100 */
[----:B------:R-:W-:Y:S01]  /*19b0*/  HADD2.F32 R15, -RZ, R15.H0_H0 ;  /* 0x2000000fff0f7230 */ /* 0x000fe20000004100 */
[----:B------:R-:W-:Y:S02]  /*19c0*/  I2FP.F32.S32 R18, R13 ;  /* 0x0000000d00127245 */ /* 0x000fe40000201400 */
[----:B------:R-:W-:-:S04]  /*19d0*/  FMUL.FTZ R16, R16, 8 ;  /* 0x4100000010107820 */ /* 0x000fc80000410000 */
[----:B------:R-:W-:Y:S01]  /*19e0*/  FFMA.FTZ R16, R15, R18, -R16 ;  /* 0x000000120f107223 */ /* 0x000fe20000010810 */
[----:B0-----:R-:W-:-:S04]  /*19f0*/  FFMA.FTZ R21, R21, R14, R12 ;  /* 0x0000000e15157223 */ /* 0x001fc8000001000c */
[----:B------:R-:W-:Y:S01]  /*1a00*/  FFMA.FTZ R48, R16, R48, R21 ;  /* 0x0000003010307223 */ /* 0x000fe20000010015 */
[----:B------:R-:W-:Y:S06]  /*1a10*/  @P1 BRA `(.L_x_380) ;  /* 0x0000000800601947 */ /* 0x000fec0003800000 */
[C---:B------:R-:W-:Y:S01]  /*1a20*/  VIADD R12, R0.reuse, 0x20 ;  /* 0x00000020000c7836 */ /* 0x040fe20000000000 */
[----:B------:R-:W-:-:S04]  /*1a30*/  SHF.L.U32 R14, R0, 0x2, RZ ;  /* 0x00000002000e7819 */ /* 0x000fc800000006ff */
[----:B------:R-:W-:Y:S02]  /*1a40*/  LEA.HI R13, R12, R7, RZ, 0x1d ;  /* 0x000000070c0d7211 */ /* 0x000fe400078fe8ff */
[----:B------:R-:W-:Y:S02]  /*1a50*/  LOP3.LUT R12, R0, 0x3, RZ, 0xc0, !PT ;  /* 0x00000003000c7812 */ /* 0x000fe400078ec0ff */
[----:B------:R-:W-:Y:S02]  /*1a60*/  ISETP.GE.OR P1, PT, R13, UR5, P0 ;  /* 0x000000050d007c0c */ /* 0x000fe40008726670 */
[----:B------:R-:W-:-:S04]  /*1a70*/  IADD3 R12, R7, 0x4, R12 ;  /* 0x00000004070c7810 */ /* 0x000fc80007ffe00c */
[----:B------:R-:W-:-:S04]  /*1a80*/  ISETP.GE.OR P0, PT, R12, UR5, P0 ;  /* 0x000000050c007c0c */ /* 0x000fc80008706670 */
[----:B------:R-:W-:-:S03]  /*1a90*/  ISETP.GT.U32.OR P0, PT, R0, 0x3, P0 ;  /* 0x000000030000780c */ /* 0x000fc60000704470 */
[----:B------:R-:W-:-:S04]  /*1aa0*/  @!P1 IMAD.IADD R13, R24, 0x1, R13 ;  /* 0x00000001180d9824 */ /* 0x000fc800078e020d */
[----:B------:R-:W-:Y:S01]  /*1ab0*/  @!P1 IMAD.WIDE R26, R13, 0x24, R26 ;  /* 0x000000240d1a9825 */ /* 0x000fe200078e021a */
[----:B------:R-:W-:-:S04]  /*1ac0*/  LOP3.LUT R13, R14, 0x1c, RZ, 0xc0, !PT ;  /* 0x0000001c0e0d7812 */ /* 0x000fc800078ec0ff */
[----:B------:R-:W-:Y:S01]  /*1ad0*/  @!P1 IADD3 R12, P2, R13, R26, RZ ;  /* 0x0000001a0d0c9210 */ /* 0x000fe20007f5e0ff */
[----:B------:R-:W2:Y:S04]  /*1ae0*/  @!P0 LDG.E.CONSTANT R52, desc[UR8][R52.64+0x90] ;  /* 0x0000900834348981 */ /* 0x000ea8000c1e9900 */
[----:B------:R-:W-:-:S05]  /*1af0*/  @!P1 IMAD.X R13, RZ, RZ, R27, P2 ;  /* 0x000000ffff0d9224 */ /* 0x000fca00010e061b */
        /* <DEDUP_REMOVED lines=12> */
[----:B------:R-:W-:Y:S01]  /*1bc0*/  LOP3.LUT R13, R14, 0xf0f0f0f, RZ, 0xc0, !PT ;  /* 0x0f0f0f0f0e0d7812 */ /* 0x000fe200078ec0ff */
[----:B------:R-:W0:Y:S01]  /*1bd0*/  LDS R20, [R8+0x50] ;  /* 0x0000500008147984 */ /* 0x000e220000000800 */
[----:B--2---:R-:W-:Y:S02]  /*1be0*/  LOP3.LUT R12, R16, 0xf0f0f0f, RZ, 0xc0, !PT ;  /* 0x0f0f0f0f100c7812 */ /* 0x004fe400078ec0ff */
[----:B------:R-:W-:Y:S01]  /*1bf0*/  SHF.R.U32.HI R16, RZ, 0x4, R16 ;  /* 0x00000004ff107819 */ /* 0x000fe20000011610 */
[----:B---3--:R-:W-:-:S03]  /*1c00*/  IDP.4A.S8.S8 R24, R13, R24, R15 ;  /* 0x000000180d187226 */ /* 0x008fc6000000060f */
[----:B------:R-:W-:Y:S01]  /*1c10*/  LOP3.LUT R16, R16, 0xf0f0f0f, RZ, 0xc0, !PT ;  /* 0x0f0f0f0f10107812 */ /* 0x000fe200078ec0ff */
[----:B------:R-:W-:Y:S02]  /*1c20*/  IDP.4A.S8.S8 R21, R12, R21, R24 ;  /* 0x000000150c157226 */ /* 0x000fe40000000618 */
[----:B------:R-:W1:Y:S02]  /*1c30*/  LDS.128 R12, [R2+0x20] ;  /* 0x00002000020c7984 */ /* 0x000e640000000c00 */
[----:B------:R-:W-:Y:S02]  /*1c40*/  IDP.4A.S8.S8 R25, R16, R25, R21 ;  /* 0x0000001910197226 */ /* 0x000fe40000000615 */
[----:B------:R-:W2:Y:S01]  /*1c50*/  LDS.128 R16, [R2+0x30] ;  /* 0x0000300002107984 */ /* 0x000ea20000000c00 */
[----:B----4-:R-:W-:-:S05]  /*1c60*/  LOP3.LUT R21, R49, 0xf0f0f0f, RZ, 0xc0, !PT ;  /* 0x0f0f0f0f31157812 */ /* 0x010fca00078ec0ff */
[----:B------:R-:W-:Y:S02]  /*1c70*/  IDP.4A.S8.S8 R25, R21, R22, R25 ;  /* 0x0000001615197226 */ /* 0x000fe40000000619 */
[----:B------:R-:W3:Y:S01]  /*1c80*/  LDS R22, [R8+0x54] ;  /* 0x0000540008167984 */ /* 0x000ee20000000800 */
[----:B0-----:R-:W-:Y:S02]  /*1c90*/  LOP3.LUT R21, R20, 0xf0f0f0f, RZ, 0xc0, !PT ;  /* 0x0f0f0f0f14157812 */ /* 0x001fe400078ec0ff */
[----:B------:R-:W-:-:S03]  /*1ca0*/  SHF.R.U32.HI R20, RZ, 0x4, R20 ;  /* 0x00000004ff147819 */ /* 0x000fc60000011614 */
[----:B-1----:R-:W-:Y:S01]  /*1cb0*/  IDP.4A.S8.S8 R12, R21, R12, RZ ;  /* 0x0000000c150c7226 */ /* 0x002fe200000006ff */
[----:B------:R-:W-:Y:S02]  /*1cc0*/  LOP3.LUT R21, R20, 0xf0f0f0f, RZ, 0xc0, !PT ;  /* 0x0f0f0f0f14157812 */ /* 0x000fe400078ec0ff */
[----:B------:R-:W0:Y:S03]  /*1cd0*/  LDS R20, [R8+0x4c] ;  /* 0x00004c0008147984 */ /* 0x000e260000000800 */
[----:B--2---:R-:W-:Y:S02]  /*1ce0*/  IDP.4A.S8.S8 R12, R21, R16, R12 ;  /* 0x00000010150c7226 */ /* 0x004fe4000000060c */
[----:B------:R-:W1:Y:S01]  /*1cf0*/  LDS R21, [R8+0x58] ;  /* 0x0000580008157984 */ /* 0x000e620000000800 */
[----:B------:R-:W-:Y:S02]  /*1d00*/  SHF.R.U32.HI R49, RZ, 0x4, R49 ;  /* 0x00000004ff317819 */ /* 0x000fe40000011631 */
[----:B---3--:R-:W-:-:S02]  /*1d10*/  LOP3.LUT R16, R22, 0xf0f0f0f, RZ, 0xc0, !PT ;  /* 0x0f0f0f0f16107812 */ /* 0x008fc400078ec0ff */
[----:B------:R-:W-:Y:S02]  /*1d20*/  SHF.R.U32.HI R22, RZ, 0x4, R22 ;  /* 0x00000004ff167819 */ /* 0x000fe40000011616 */
[----:B------:R-:W-:Y:S01]  /*1d30*/  LOP3.LUT R49, R49, 0xf0f0f0f, RZ, 0xc0, !PT ;  /* 0x0f0f0f0f31317812 */ /* 0x000fe200078ec0ff */
[----:B------:R-:W-:Y:S01]  /*1d40*/  IDP.4A.S8.S8 R12, R16, R13, R12 ;  /* 0x0000000d100c7226 */ /* 0x000fe2000000060c */
[----:B------:R-:W-:Y:S01]  /*1d50*/  LOP3.LUT R22, R22, 0xf0f0f0f, RZ, 0xc0, !PT ;  /* 0x0f0f0f0f16167812 */ /* 0x000fe200078ec0ff */
[----:B------:R-:W2:Y:S02]  /*1d60*/  LDS R16, [R8+0x5c] ;  /* 0x00005c0008107984 */ /* 0x000ea40000000800 */
[----:B------:R-:W-:Y:S02]  /*1d70*/  IDP.4A.S8.S8 R24, R49, R26, R25 ;  /* 0x0000001a31187226 */ /* 0x000fe40000000619 */
[----:B------:R-:W-:Y:S01]  /*1d80*/  IDP.4A.S8.S8 R17, R22, R17, R12 ;  /* 0x0000001116117226 */ /* 0x000fe2000000060c */
[----:B0-----:R-:W-:-:S02]  /*1d90*/  LOP3.LUT R12, R20, 0xf0f0f0f, RZ, 0xc0, !PT ;  /* 0x0f0f0f0f140c7812 */ /* 0x001fc400078ec0ff */
[----:B-1----:R-:W-:-:S03]  /*1da0*/  LOP3.LUT R13, R21, 0xf0f0f0f, RZ, 0xc0, !PT ;  /* 0x0f0f0f0f150d7812 */ /* 0x002fc600078ec0ff */
[----:B------:R-:W-:Y:S02]  /*1db0*/  IDP.4A.S8.S8 R24, R12, R23, R24 ;  /* 0x000000170c187226 */ /* 0x000fe40000000618 */
[----:B------:R-:W0:Y:S01]  /*1dc0*/  LDS R12, [R8+0x60] ;  /* 0x00006000080c7984 */ /* 0x000e220000000800 */
[----:B------:R-:W-:Y:S01]  /*1dd0*/  IDP.4A.S8.S8 R25, R13, R14, R17 ;  /* 0x0000000e0d197226 */ /* 0x000fe20000000611 */
[----:B------:R-:W-:Y:S02]  /*1de0*/  SHF.R.U32.HI R13, RZ, 0x4, R20 ;  /* 0x00000004ff0d7819 */ /* 0x000fe40000011614 */
[----:B------:R-:W-:Y:S02]  /*1df0*/  SHF.R.U32.HI R14, RZ, 0x4, R21 ;  /* 0x00000004ff0e7819 */ /* 0x000fe40000011615 */
[----:B------:R-:W1:Y:S01]  /*1e00*/  LDS.128 R20, [R2+0x40] ;  /* 0x0000400002147984 */ /* 0x000e620000000c00 */
[----:B------:R-:W-:Y:S02]  /*1e10*/  LOP3.LUT R13, R13, 0xf0f0f0f, RZ, 0xc0, !PT ;  /* 0x0f0f0f0f0d0d7812 */ /* 0x000fe400078ec0ff */
[----:B------:R-:W-:-:S03]  /*1e20*/  LOP3.LUT R17, R14, 0xf0f0f0f, RZ, 0xc0, !PT ;  /* 0x0f0f0f0f0e117812 */ /* 0x000fc600078ec0ff */
[----:B------:R-:W-:Y:S02]  /*1e30*/  IDP.4A.S8.S8 R49, R13, R27, R24 ;  /* 0x0000001b0d317226 */ /* 0x000fe40000000618 */
[----:B------:R-:W-:Y:S01]  /*1e40*/  IDP.4A.S8.S8 R18, R17, R18, R25 ;  /* 0x0000001211127226 */ /* 0x000fe20000000619 */
[----:B------:R-:W3:Y:S04]  /*1e50*/  LDS R13, [R8+0x64] ;  /* 0x00006400080d7984 */ /* 0x000ee80000000800 */
[----:B------:R-:W4:Y:S01]  /*1e60*/  LDS.128 R24, [R2+0x50] ;  /* 0x0000500002187984 */ /* 0x000f220000000c00 */
[----:B--2---:R-:W-:-:S03]  /*1e70*/  LOP3.LUT R14, R16, 0xf0f0f0f, RZ, 0xc0, !PT ;  /* 0x0f0f0f0f100e7812 */ /* 0x004fc600078ec0ff */
[----:B------:R-:W2:Y:S02]  /*1e80*/  LDS R17, [R8+0x68] ;  /* 0x0000680008117984 */ /* 0x000ea40000000800 */
[----:B------:R-:W-:Y:S01]  /*1e90*/  IDP.4A.S8.S8 R18, R14, R15, R18 ;  /* 0x0000000f0e127226 */ /* 0x000fe20000000612 */
[----:B0-----:R-:W-:Y:S02]  /*1ea0*/  LOP3.LUT R15, R12, 0xf0f0f0f, RZ, 0xc0, !PT ;  /* 0x0f0f0f0f0c0f7812 */ /* 0x001fe400078ec0ff */
[----:B------:R-:W-:-:S03]  /*1eb0*/  SHF.R.U32.HI R12, RZ, 0x4, R12 ;  /* 0x00000004ff0c7819 */ /* 0x000fc6000001160c */
[----:B-1----:R-:W-:Y:S01]  /*1ec0*/  IDP.4A.S8.S8 R20, R15, R20, RZ ;  /* 0x000000140f147226 */ /* 0x002fe200000006ff */
[----:B------:R-:W-:Y:S02]  /*1ed0*/  LOP3.LUT R15, R12, 0xf0f0f0f, RZ, 0xc0, !PT ;  /* 0x0f0f0f0f0c0f7812 */ /* 0x000fe400078ec0ff */
[----:B---3--:R-:W-:-:S03]  /*1ee0*/  LOP3.LUT R12, R13, 0xf0f0f0f, RZ, 0xc0, !PT ;  /* 0x0f0f0f0f0d0c7812 */ /* 0x008fc600078ec0ff */
[----:B----4-:R-:W-:-:S04]  /*1ef0*/  IDP.4A.S8.S8 R20, R15, R24, R20 ;  /* 0x000000180f147226 */ /* 0x010fc80000000614 */
[----:B------:R-:W-:Y:S02]  /*1f00*/  IDP.4A.S8.S8 R21, R12, R21, R20 ;  /* 0x000000150c157226 */ /* 0x000fe40000000614 */
[----:B------:R-:W0:Y:S01]  /*1f10*/  LDS R20, [R8+0x6c] ;  /* 0x00006c0008147984 */ /* 0x000e220000000800 */
[----:B------:R-:W-:-:S04]  /*1f20*/  SHF.R.U32.HI R13, RZ, 0x4, R13 ;  /* 0x00000004ff0d7819 */ /* 0x000fc8000001160d */
[----:B------:R-:W-:-:S05]  /*1f30*/  LOP3.LUT R12, R13, 0xf0f0f0f, RZ, 0xc0, !PT ;  /* 0x0f0f0f0f0d0c7812 */ /* 0x000fca00078ec0ff */
[----:B------:R-:W-:Y:S02]  /*1f40*/  IDP.4A.S8.S8 R21, R12, R25, R21 ;  /* 0x000000190c157226 */ /* 0x000fe40000000615 */
[----:B------:R-:W1:Y:S01]  /*1f50*/  LDS.128 R12, [R3] ;  /* 0x00000000030c7984 */ /* 0x000e620000000c00 */
[----:B--2---:R-:W-:Y:S02]  /*1f60*/  LOP3.LUT R24, R17, 0xf0f0f0f, RZ, 0xc0, !PT ;  /* 0x0f0f0f0f11187812 */ /* 0x004fe400078ec0ff */
[----:B------:R-:W-:-:S03]  /*1f70*/  SHF.R.U32.HI R17, RZ, 0x4, R17 ;  /* 0x00000004ff117819 */ /* 0x000fc60000011611 */
[----:B------:R-:W-:Y:S01]  /*1f80*/  IDP.4A.S8.S8 R21, R24, R22, R21 ;  /* 0x0000001618157226 */ /* 0x000fe20000000615 */
[----:B------:R-:W-:Y:S01]  /*1f90*/  LOP3.LUT R17, R17, 0xf0f0f0f, RZ, 0xc0, !PT ;  /* 0x0f0f0f0f11117812 */ /* 0x000fe200078ec0ff */
[----:B------:R-:W2:Y:S01]  /*1fa0*/  LDS R24, [R8+0x70] ;  /* 0x0000700008187984 */ /* 0x000ea20000000800 */
[----:B------:R-:W-:-:S03]  /*1fb0*/  SHF.R.U32.HI R16, RZ, 0x4, R16 ;  /* 0x00000004ff107819 */ /* 0x000fc60000011610 */
[----:B------:R-:W-:Y:S01]  /*1fc0*/  IDP.4A.S8.S8 R26, R17, R26, R21 ;  /* 0x0000001a111a7226 */ /* 0x000fe20000000615 */
[----:B------:R-:W-:Y:S02]  /*1fd0*/  LOP3.LUT R16, R16, 0xf0f0f0f, RZ, 0xc0, !PT ;  /* 0x0f0f0f0f10107812 */ /* 0x000fe400078ec0ff */
[----:B0-----:R-:W-:Y:S02]  /*1fe0*/  LOP3.LUT R17, R20, 0xf0f0f0f, RZ, 0xc0, !PT ;  /* 0x0f0f0f0f14117812 */ /* 0x001fe400078ec0ff */
[----:B------:R-:W-:-:S03]  /*1ff0*/  SHF.R.U32.HI R20, RZ, 0x4, R20 ;  /* 0x00000004ff147819 */ /* 0x000fc60000011614 */
[----:B------:R-:W-:Y:S01]  /*2000*/  IDP.4A.S8.S8 R17, R17, R23, R26 ;  /* 0x0000001711117226 */ /* 0x000fe2000000061a */
[----:B------:R-:W-:Y:S01]  /*2010*/  LOP3.LUT R22, R20, 0xf0f0f0f, RZ, 0xc0, !PT ;  /* 0x0f0f0f0f14167812 */ /* 0x000fe200078ec0ff */
[----:B------:R-:W-:-:S04]  /*2020*/  IDP.4A.S8.S8 R20, R16, R19, R18 ;  /* 0x0000001310147226 */ /* 0x000fc80000000612 */
[----:B------:R-:W-:Y:S02]  /*2030*/  IDP.4A.S8.S8 R27, R22, R27, R17 ;  /* 0x0000001b161b7226 */ /* 0x000fe40000000611 */
[----:B------:R-:W0:Y:S01]  /*2040*/  LDS.128 R16, [R2+0x60] ;  /* 0x0000600002107984 */ /* 0x000e220000000c00 */
[--C-:B-1----:R-:W-:Y:S02]  /*2050*/  HADD2.F32 R21, -RZ, R12.reuse.H1_H1 ;  /* 0x3000000cff157230 */ /* 0x102fe40000004100 */
[----:B------:R-:W-:Y:S01]  /*2060*/  HADD2.F32 R25, -RZ, R12.H0_H0 ;  /* 0x2000000cff197230 */ /* 0x000fe20000004100 */
[----:B------:R-:W-:Y:S02]  /*2070*/  I2FP.F32.S32 R12, R49 ;  /* 0x00000031000c7245 */ /* 0x000fe40000201400 */
[----:B------:R-:W-:Y:S01]  /*2080*/  FMUL.FTZ R22, R21, 8 ;  /* 0x4100000015167820 */ /* 0x000fe20000410000 */
[----:B------:R-:W-:-:S03]  /*2090*/  HADD2.F32 R21, -RZ, R13.H1_H1 ;  /* 0x3000000dff157230 */ /* 0x000fc60000004100 */
[----:B------:R-:W-:Y:S01]  /*20a0*/  FFMA.FTZ R25, R25, R12, -R22 ;  /* 0x0000000c19197223 */ /* 0x000fe20000010816 */
[----:B------:R-:W-:Y:S01]  /*20b0*/  HADD2.F32 R12, -RZ, R13.H0_H0 ;  /* 0x2000000dff0c7230 */ /* 0x000fe20000004100 */
[----:B------:R-:W-:Y:S01]  /*20c0*/  I2FP.F32.S32 R13, R20 ;  /* 0x00000014000d7245 */ /* 0x000fe20000201400 */
[----:B------:R-:W-:-:S04]  /*20d0*/  FMUL.FTZ R21, R21, 8 ;  /* 0x4100000015157820 */ /* 0x000fc80000410000 */
[----:B------:R-:W-:Y:S02]  /*20e0*/  FFMA.FTZ R12, R12, R13, -R21 ;  /* 0x0000000d0c0c7223 */ /* 0x000fe40000010815 */
[----:B------:R-:W1:Y:S04]  /*20f0*/  LDS R13, [R8+0x74] ;  /* 0x00007400080d7984 */ /* 0x000e680000000800 */
[----:B------:R-:W3:Y:S01]  /*2100*/  LDS.128 R20, [R2+0x70] ;  /* 0x0000700002147984 */ /* 0x000ee20000000c00 */
[----:B--2---:R-:W-:-:S05]  /*2110*/  LOP3.LUT R49, R24, 0xf0f0f0f, RZ, 0xc0, !PT ;  /* 0x0f0f0f0f18317812 */ /* 0x004fca00078ec0ff */
[----:B0-----:R-:W-:Y:S02]  /*2120*/  IDP.4A.S8.S8 R26, R49, R16, RZ ;  /* 0x00000010311a7226 */ /* 0x001fe400000006ff */
[----:B------:R-:W0:Y:S01]  /*2130*/  LDS R16, [R8+0x78] ;  /* 0x0000780008107984 */ /* 0x000e220000000800 */
[----:B------:R-:W-:-:S04]  /*2140*/  SHF.R.U32.HI R24, RZ, 0x4, R24 ;  /* 0x00000004ff187819 */ /* 0x000fc80000011618 */
[----:B------:R-:W-:Y:S02]  /*2150*/  LOP3.LUT R49, R24, 0xf0f0f0f, RZ, 0xc0, !PT ;  /* 0x0f0f0f0f18317812 */ /* 0x000fe400078ec0ff */
[----:B-1----:R-:W-:Y:S02]  /*2160*/  LOP3.LUT R24, R13, 0xf0f0f0f, RZ, 0xc0, !PT ;  /* 0x0f0f0f0f0d187812 */ /* 0x002fe400078ec0ff */
[----:B------:R-:W-:Y:S01]  /*2170*/  SHF.R.U32.HI R13, RZ, 0x4, R13 ;  /* 0x00000004ff0d7819 */ /* 0x000fe2000001160d */
[----:B---3--:R-:W-:-:S04]  /*2180*/  IDP.4A.S8.S8 R20, R49, R20, R26 ;  /* 0x0000001431147226 */ /* 0x008fc8000000061a */
[----:B------:R-:W-:Y:S01]  /*2190*/  IDP.4A.S8.S8 R24, R24, R17, R20 ;  /* 0x0000001118187226 */ /* 0x000fe20000000614 */
[----:B------:R-:W-:Y:S01]  /*21a0*/  LOP3.LUT R20, R13, 0xf0f0f0f, RZ, 0xc0, !PT ;  /* 0x0f0f0f0f0d147812 */ /* 0x000fe200078ec0ff */
[----:B------:R-:W1:Y:S04]  /*21b0*/  LDS R17, [R8+0x7c] ;  /* 0x00007c0008117984 */ /* 0x000e680000000800 */
[----:B------:R-:W-:Y:S01]  /*21c0*/  IDP.4A.S8.S8 R21, R20, R21, R24 ;  /* 0x0000001514157226 */ /* 0x000fe20000000618 */
[----:B0-----:R-:W-:-:S05]  /*21d0*/  LOP3.LUT R13, R16, 0xf0f0f0f, RZ, 0xc0, !PT ;  /* 0x0f0f0f0f100d7812 */ /* 0x001fca00078ec0ff */
[----:B------:R-:W-:Y:S01]  /*21e0*/  IDP.4A.S8.S8 R18, R13, R18, R21 ;  /* 0x000000120d127226 */ /* 0x000fe20000000615 */
[----:B------:R-:W-:Y:S01]  /*21f0*/  SHF.R.U32.HI R13, RZ, 0x4, R16 ;  /* 0x00000004ff0d7819 */ /* 0x000fe20000011610 */
[----:B------:R-:W-:Y:S04]  /*2200*/  LDS R21, [R4+0x14] ;  /* 0x0000140004157984 */ /* 0x000fe80000000800 */
[----:B------:R-:W0:Y:S01]  /*2210*/  LDS R16, [R4+0x10] ;  /* 0x0000100004107984 */ /* 0x000e220000000800 */
[----:B------:R-:W-:-:S05]  /*2220*/  LOP3.LUT R13, R13, 0xf0f0f0f, RZ, 0xc0, !PT ;  /* 0x0f0f0f0f0d0d7812 */ /* 0x000fca00078ec0ff */
[----:B------:R-:W-:Y:S02]  /*2230*/  IDP.4A.S8.S8 R22, R13, R22, R18 ;  /* 0x000000160d167226 */ /* 0x000fe40000000612 */
[----:B------:R-:W2:Y:S04]  /*2240*/  LDS R18, [R4+0x18] ;  /* 0x0000180004127984 */ /* 0x000ea80000000800 */
[----:B------:R-:W3:Y:S01]  /*2250*/  LDS R13, [R4+0x1c] ;  /* 0x00001c00040d7984 */ /* 0x000ee20000000800 */
[----:B-1----:R-:W-:Y:S02]  /*2260*/  LOP3.LUT R20, R17, 0xf0f0f0f, RZ, 0xc0, !PT ;  /* 0x0f0f0f0f11147812 */ /* 0x002fe400078ec0ff */
[----:B------:R-:W-:-:S03]  /*2270*/  SHF.R.U32.HI R17, RZ, 0x4, R17 ;  /* 0x00000004ff117819 */ /* 0x000fc60000011611 */
[----:B------:R-:W-:Y:S01]  /*2280*/  IDP.4A.S8.S8 R19, R20, R19, R22 ;  /* 0x0000001314137226 */ /* 0x000fe20000000616 */
[----:B------:R-:W-:Y:S01]  /*2290*/  LOP3.LUT R20, R17, 0xf0f0f0f, RZ, 0xc0, !PT ;  /* 0x0f0f0f0f11147812 */ /* 0x000fe200078ec0ff */
[--C-:B------:R-:W-:Y:S01]  /*22a0*/  HADD2.F32 R17, -RZ, R14.reuse.H1_H1 ;  /* 0x3000000eff117230 */ /* 0x100fe20000004100 */
[----:B------:R-:W-:Y:S01]  /*22b0*/  I2FP.F32.S32 R27, R27 ;  /* 0x0000001b001b7245 */ /* 0x000fe20000201400 */
[----:B------:R-:W-:Y:S02]  /*22c0*/  HADD2.F32 R14, -RZ, R14.H0_H0 ;  /* 0x2000000eff0e7230 */ /* 0x000fe40000004100 */
[----:B------:R-:W-:Y:S02]  /*22d0*/  IDP.4A.S8.S8 R19, R20, R23, R19 ;  /* 0x0000001714137226 */ /* 0x000fe40000000613 */
[----:B------:R-:W-:Y:S01]  /*22e0*/  FMUL.FTZ R17, R17, 8 ;  /* 0x4100000011117820 */ /* 0x000fe20000410000 */
[--C-:B------:R-:W-:Y:S02]  /*22f0*/  HADD2.F32 R20, -RZ, R15.reuse.H1_H1 ;  /* 0x3000000fff147230 */ /* 0x100fe40000004100 */
[----:B------:R-:W-:-:S02]  /*2300*/  HADD2.F32 R15, -RZ, R15.H0_H0 ;  /* 0x2000000fff0f7230 */ /* 0x000fc40000004100 */
[----:B------:R-:W-:Y:S01]  /*2310*/  FFMA.FTZ R14, R14, R27, -R17 ;  /* 0x0000001b0e0e7223 */ /* 0x000fe20000010811 */
[----:B------:R-:W-:Y:S01]  /*2320*/  FMUL.FTZ R20, R20, 8 ;  /* 0x4100000014147820 */ /* 0x000fe20000410000 */
[----:B0-----:R-:W-:Y:S01]  /*2330*/  FFMA.FTZ R25, R25, R16, R48 ;  /* 0x0000001019197223 */ /* 0x001fe20000010030 */
[----:B------:R-:W-:-:S03]  /*2340*/  I2FP.F32.S32 R16, R19 ;  /* 0x0000001300107245 */ /* 0x000fc60000201400 */
[----:B------:R-:W-:Y:S02]  /*2350*/  FFMA.FTZ R21, R12, R21, R25 ;  /* 0x000000150c157223 */ /* 0x000fe40000010019 */
[----:B------:R-:W-:Y:S02]  /*2360*/  FFMA.FTZ R15, R15, R16, -R20 ;  /* 0x000000100f0f7223 */ /* 0x000fe40000010814 */
[----:B--2---:R-:W-:-:S04]  /*2370*/  FFMA.FTZ R14, R14, R18, R21 ;  /* 0x000000120e0e7223 */ /* 0x004fc80000010015 */
[----:B---3--:R-:W-:Y:S01]  /*2380*/  FFMA.FTZ R48, R15, R13, R14 ;  /* 0x0000000d0f307223 */ /* 0x008fe2000001000e */
[----:B------:R-:W-:Y:S06]  /*2390*/  BAR.SYNC.DEFER_BLOCKING 0x0 ;  /* 0x0000000000007b1d */ /* 0x000fec0000010000 */
.L_x_380:
[----:B------:R-:W-:-:S05]  /*23a0*/  VIADD R7, R7, 0x8 ;  /* 0x0000000807077836 */ /* 0x000fca0000000000 */
[----:B------:R-:W-:-:S13]  /*23b0*/  ISETP.GE.AND P0, PT, R7, R6, PT ;  /* 0x000000060700720c */ /* 0x000fda0003f06270 */
[----:B------:R-:W-:Y:S05]  /*23c0*/  @!P0 BRA `(.L_x_381) ;  /* 0xffffffe000f08947 */ /* 0x000fea000383ffff */
.L_x_379:
        /* <DEDUP_REMOVED lines=17> */
.L_x_382:
        /* <DEDUP_REMOVED lines=10> */
.L_x_1277:


//--------------------- .text._Z8moe_q4_0IN3c108BFloat16ELb0EEvPKvS3_PT_PKiS7_S7_iiiiiii --------------------------
	.section	.text._Z8moe_q4_0IN3c108BFloat16ELb0EEvPKvS3_PT_PKiS7_S7_iiiiiii,"ax",@progbits
	.align	128
.text._Z8moe_q4_0IN3c108BFloat16ELb0EEvPKvS3_PT_PKiS7_S7_iiiiiii:
        .type           _Z8moe_q4_0IN3c108BFloat16ELb0EEvPKvS3_PT_PKiS7_S7_iiiiiii,@function
        .size           _Z8moe_q4_0IN3c108BFloat16ELb0EEvPKvS3_PT_PKiS7_S7_iiiiiii,(.L_x_1278 - _Z8moe_q4_0IN3c108BFloat16ELb0EEvPKvS3_PT_PKiS7_S7_iiiiiii)
        .other          _Z8moe_q4_0IN3c108BFloat16ELb0EEvPKvS3_PT_PKiS7_S7_iiiiiii,@"STO_CUDA_ENTRY STV_DEFAULT"
_Z8moe_q4_0IN3c108BFloat16ELb0EEvPKvS3_PT_PKiS7_S7_iiiiiii:
        /* <DEDUP_REMOVED lines=30> */
[----:B------:R-:W1:Y:S01]  /*01e0*/  S2UR UR5, SR_CTAID.X ;  /* 0x00000000000579c3 */ /* 0x000e620000002500 */
[----:B------:R-:W2:Y:S01]  /*01f0*/  S2R R26, SR_CgaCtaId ;  /* 0x00000000001a7919 */ /* 0x000ea20000008800 */
[C---:B------:R-:W-:Y:S01]  /*0200*/  IADD3 R9, R0.reuse, 0x14a0, RZ ;  /* 0x000014a000097810 */ /* 0x040fe20007ffe0ff */
[C---:B------:R-:W-:Y:S01]  /*0210*/  VIADD R7, R0.reuse, 0x16a0 ;  /* 0x000016a000077836 */ /* 0x040fe20000000000 */
[----:B------:R-:W-:Y:S01]  /*0220*/  ULDC UR7, c[0x0][0x240] ;  /* 0x0000900000077ab9 */ /* 0x000fe20000000800 */
[----:B------:R-:W-:Y:S01]  /*0230*/  VIADD R8, R0, 0x1080 ;  /* 0x0000108000087836 */ /* 0x000fe20000000000 */
[----:B------:R-:W-:Y:S01]  /*0240*/  UIMAD UR4, UR4, UR7, URZ ;  /* 0x00000007040472a4 */ /* 0x000fe2000f8e023f */
[----:B------:R-:W-:Y:S01]  /*0250*/  IMAD.SHL.U32 R11, R31, 0x4, RZ ;  /* 0x000000041f0b7824 */ /* 0x000fe200078e00ff */
        /* <DEDUP_REMOVED lines=11> */
[----:B-1----:R-:W-:Y:S02]  /*0310*/  USHF.L.U32 UR5, UR5, 0x5, URZ ;  /* 0x0000000505057899 */ /* 0x002fe4000800063f */
[----:B------:R-:W-:Y:S01]  /*0320*/  USHF.R.S32.HI UR9, URZ, 0x5, UR6 ;  /* 0x000000053f097899 */ /* 0x000fe20008011406 */
[--C-:B0-----:R-:W-:Y:S01]  /*0330*/  SHF.R.S32.HI R3, RZ, 0x1f, R2.reuse ;  /* 0x0000001fff037819 */ /* 0x101fe20000011402 */
[----:B------:R-:W-:Y:S01]  /*0340*/  IMAD R30, R31, 0x21, R2 ;  /* 0x000000211f1e7824 */ /* 0x000fe200078e0202 */
[----:B------:R-:W-:Y:S01]  /*0350*/  LOP3.LUT R6, R2, 0x3, RZ, 0xc0, !PT ;  /* 0x0000000302067812 */ /* 0x000fe200078ec0ff */
[----:B------:R-:W-:Y:S01]  /*0360*/  UIMAD UR5, UR5, UR8, URZ ;  /* 0x00000008050572a4 */ /* 0x000fe2000f8e023f */
[----:B------:R-:W-:Y:S02]  /*0370*/  LEA.HI R4, R3, R2, RZ, 0x3 ;  /* 0x0000000203047211 */ /* 0x000fe400078f18ff */
[----:B--2---:R-:W-:-:S02]  /*0380*/  LEA R5, R26, R0, 0x18 ;  /* 0x000000001a057211 */ /* 0x004fc400078ec0ff */
[----:B------:R-:W-:Y:S02]  /*0390*/  LEA.HI.SX32 R29, R4, R29, 0x1d ;  /* 0x0000001d041d7211 */ /* 0x000fe400078feaff */
[----:B------:R-:W-:Y:S01]  /*03a0*/  LEA R0, R26, R7, 0x18 ;  /* 0x000000071a007211 */ /* 0x000fe200078ec0ff */
[--C-:B------:R-:W-:Y:S01]  /*03b0*/  IMAD R30, R30, 0x4, R5.reuse ;  /* 0x000000041e1e7824 */ /* 0x100fe200078e0205 */
[----:B------:R-:W-:Y:S01]  /*03c0*/  LOP3.LUT R7, R4, 0xfffffff8, RZ, 0xc0, !PT ;  /* 0xfffffff804077812 */ /* 0x000fe200078ec0ff */
[C---:B------:R-:W-:Y:S01]  /*03d0*/  IMAD R24, R2.reuse, 0x84, R5 ;  /* 0x0000008402187824 */ /* 0x040fe200078e0205 */
[----:B------:R-:W-:Y:S02]  /*03e0*/  SHF.R.S32.HI R4, RZ, 0x1f, R29 ;  /* 0x0000001fff047819 */ /* 0x000fe4000001141d */
[----:B------:R-:W-:Y:S01]  /*03f0*/  LEA.HI R3, R3, R2, RZ, 0x2 ;  /* 0x0000000203037211 */ /* 0x000fe200078f10ff */
[----:B------:R-:W-:Y:S01]  /*0400*/  IMAD.IADD R7, R2, 0x1, -R7 ;  /* 0x0000000102077824 */ /* 0x000fe200078e0a07 */
[----:B------:R-:W-:-:S02]  /*0410*/  LEA R8, R26, R8, 0x18 ;  /* 0x000000081a087211 */ /* 0x000fc400078ec0ff */
[----:B------:R-:W-:Y:S02]  /*0420*/  LEA.HI R4, R4, R29, RZ, 0x2 ;  /* 0x0000001d04047211 */ /* 0x000fe400078f10ff */
[----:B------:R-:W-:Y:S02]  /*0430*/  LEA R26, R26, R9, 0x18 ;  /* 0x000000091a1a7211 */ /* 0x000fe400078ec0ff */
[----:B------:R-:W-:Y:S02]  /*0440*/  SHF.R.S32.HI R3, RZ, 0x2, R3 ;  /* 0x00000002ff037819 */ /* 0x000fe40000011403 */
[----:B------:R-:W-:Y:S01]  /*0450*/  LOP3.LUT R9, R11, 0xfffffffc, R6, 0xe2, !PT ;  /* 0xfffffffc0b097812 */ /* 0x000fe200078ee206 */
[----:B------:R-:W-:Y:S01]  /*0460*/  VIADD R6, R29, 0x10 ;  /* 0x000000101d067836 */ /* 0x000fe20000000000 */
[----:B------:R-:W-:Y:S01]  /*0470*/  LEA.HI R4, R4, R7, RZ, 0x1e ;  /* 0x0000000704047211 */ /* 0x000fe200078ff0ff */
[----:B------:R-:W-:Y:S02]  /*0480*/  IMAD R3, R2, 0x8, R3 ;  /* 0x0000000802037824 */ /* 0x000fe400078e0203 */
[----:B------:R-:W-:Y:S01]  /*0490*/  IMAD R26, R31, 0x80, R26 ;  /* 0x000000801f1a7824 */ /* 0x000fe200078e021a */
[----:B------:R-:W-:Y:S01]  /*04a0*/  SHF.R.S32.HI R11, RZ, 0x1f, R6 ;  /* 0x0000001fff0b7819 */ /* 0x000fe20000011406 */
[----:B------:R-:W-:-:S02]  /*04b0*/  IMAD R4, R29, 0x8, R4 ;  /* 0x000000081d047824 */ /* 0x000fc400078e0204 */
[----:B------:R-:W-:Y:S01]  /*04c0*/  IMAD R25, R3, 0x4, R8 ;  /* 0x0000000403197824 */ /* 0x000fe200078e0208 */
[----:B------:R-:W-:Y:S01]  /*04d0*/  LEA.HI R10, R11, R6, RZ, 0x2 ;  /* 0x000000060b0a7211 */ /* 0x000fe200078f10ff */
[----:B------:R-:W-:Y:S01]  /*04e0*/  VIADD R3, R2, 0x20 ;  /* 0x0000002002037836 */ /* 0x000fe20000000000 */
[----:B------:R-:W-:Y:S01]  /*04f0*/  LEA R28, R4, R8, 0x2 ;  /* 0x00000008041c7211 */ /* 0x000fe200078e10ff */
[----:B------:R-:W-:Y:S01]  /*0500*/  IMAD R32, R9, 0x4, R0 ;  /* 0x0000000409207824 */ /* 0x000fe200078e0200 */
[----:B------:R-:W-:Y:S01]  /*0510*/  LEA.HI R11, R10, R7, RZ, 0x1e ;  /* 0x000000070a0b7211 */ /* 0x000fe200078ff0ff */
[----:B------:R-:W-:Y:S01]  /*0520*/  IMAD.SHL.U32 R4, R3, 0x4, RZ ;  /* 0x0000000403047824 */ /* 0x000fe200078e00ff */
[C---:B------:R-:W-:Y:S01]  /*0530*/  LEA R3, R31.reuse, R0, 0x4 ;  /* 0x000000001f037211 */ /* 0x040fe200078e20ff */
[----:B------:R-:W-:Y:S02]  /*0540*/  IMAD R31, R31, UR8, RZ ;  /* 0x000000081f1f7c24 */ /* 0x000fe4000f8e02ff */
[----:B------:R-:W-:Y:S01]  /*0550*/  IMAD R11, R6, 0x8, R11 ;  /* 0x00000008060b7824 */ /* 0x000fe200078e020b */
[----:B------:R-:W-:Y:S01]  /*0560*/  LOP3.LUT R7, R4, 0x7c, RZ, 0xc0, !PT ;  /* 0x0000007c04077812 */ /* 0x000fe200078ec0ff */
[----:B------:R-:W-:-:S02]  /*0570*/  IMAD R29, R29, UR8, RZ ;  /* 0x000000081d1d7c24 */ /* 0x000fc4000f8e02ff */
[----:B------:R-:W-:Y:S02]  /*0580*/  IMAD R27, R11, 0x4, R8 ;  /* 0x000000040b1b7824 */ /* 0x000fe400078e0208 */
[----:B------:R-:W-:-:S07]  /*0590*/  IMAD.IADD R0, R26, 0x1, R7 ;  /* 0x000000011a007824 */ /* 0x000fce00078e0207 */
.L_x_385:
[----:B0-----:R-:W-:Y:S01]  /*05a0*/  SHF.R.S32.HI R5, RZ, 0x1f, R2 ;  /* 0x0000001fff057819 */ /* 0x001fe20000011402 */
[----:B------:R-:W-:Y:S01]  /*05b0*/  USHF.R.S32.HI UR6, URZ, 0x1f, UR4 ;  /* 0x0000001f3f067899 */ /* 0x000fe20008011404 */
[----:B------:R-:W-:Y:S01]  /*05c0*/  SHF.R.S32.HI R7, RZ, 0x1f, R31 ;  /* 0x0000001fff077819 */ /* 0x000fe2000001141f */
[----:B------:R-:W-:Y:S01]  /*05d0*/  UIADD3 UR14, UP0, UR5, UR4, URZ ;  /* 0x00000004050e7290 */ /* 0x000fe2000ff1e03f */
[----:B------:R-:W-:Y:S01]  /*05e0*/  LEA.HI R6, R5, R2, RZ, 0x2 ;  /* 0x0000000205067211 */ /* 0x000fe200078f10ff */
[----:B------:R-:W-:Y:S02]  /*05f0*/  IMAD.MOV.U32 R15, RZ, RZ, 0x12 ;  /* 0x00000012ff0f7424 */ /* 0x000fe400078e00ff */
[----:B------:R-:W-:Y:S01]  /*0600*/  ULEA.HI.X.SX32 UR10, UR5, UR6, 0x1, UP0 ;  /* 0x00000006050a7291 */ /* 0x000fe200080f0e3f */
[----:B------:R-:W-:Y:S01]  /*0610*/  SHF.R.S32.HI R14, RZ, 0x2, R6 ;  /* 0x00000002ff0e7819 */ /* 0x000fe20000011406 */
[----:B------:R-:W-:Y:S01]  /*0620*/  IMAD.MOV.U32 R9, RZ, RZ, 0x12 ;  /* 0x00000012ff097424 */ /* 0x000fe200078e00ff */
[----:B------:R-:W-:Y:S01]  /*0630*/  UMOV UR6, UR11 ;  /* 0x0000000b00067c82 */ /* 0x000fe20008000000 */
[----:B------:R-:W-:Y:S01]  /*0640*/  IMAD.MOV.U32 R11, RZ, RZ, 0x12 ;  /* 0x00000012ff0b7424 */ /* 0x000fe200078e00ff */
[----:B------:R-:W-:-:S02]  /*0650*/  SHF.R.S32.HI R4, RZ, 0x1f, R14 ;  /* 0x0000001fff047819 */ /* 0x000fc4000001140e */
[----:B------:R-:W-:-:S04]  /*0660*/  IADD3 R14, P0, P1, R31, UR14, R14 ;  /* 0x0000000e1f0e7c10 */ /* 0x000fc8000f91e00e */
[----:B------:R-:W-:Y:S01]  /*0670*/  IADD3.X R4, R7, UR10, R4, P0, P1 ;  /* 0x0000000a07047c10 */ /* 0x000fe200087e2404 */
[----:B------:R-:W-:Y:S01]  /*0680*/  IMAD.WIDE.U32 R14, R14, R15, UR6 ;  /* 0x000000060e0e7e25 */ /* 0x000fe2000f8e000f */
[----:B------:R-:W-:-:S03]  /*0690*/  LEA.HI R7, R5, R2, RZ, 0x3 ;  /* 0x0000000205077211 */ /* 0x000fc600078f18ff */
[----:B------:R-:W-:Y:S01]  /*06a0*/  IMAD R5, R4, 0x12, RZ ;  /* 0x0000001204057824 */ /* 0x000fe200078e02ff */
[----:B------:R-:W-:-:S03]  /*06b0*/  LOP3.LUT R7, R7, 0xfffffff8, RZ, 0xc0, !PT ;  /* 0xfffffff807077812 */ /* 0x000fc600078ec0ff */
[----:B------:R-:W-:Y:S01]  /*06c0*/  IMAD.IADD R15, R15, 0x1, R5 ;  /* 0x000000010f0f7824 */ /* 0x000fe200078e0205 */
[----:B------:R-:W-:Y:S01]  /*06d0*/  LOP3.LUT R5, R6, 0xfffffffc, RZ, 0xc0, !PT ;  /* 0xfffffffc06057812 */ /* 0x000fe200078ec0ff */
[----:B------:R-:W-:Y:S02]  /*06e0*/  IMAD.IADD R4, R2, 0x1, -R7 ;  /* 0x0000000102047824 */ /* 0x000fe400078e0a07 */
[----:B------:R-:W-:Y:S01]  /*06f0*/  IMAD.U32 R6, RZ, RZ, UR8 ;  /* 0x00000008ff067e24 */ /* 0x000fe2000f8e00ff */
[----:B------:R-:W-:Y:S02]  /*0700*/  IADD3 R7, -R5, R2, RZ ;  /* 0x0000000205077210 */ /* 0x000fe40007ffe1ff */
[----:B------:R-:W-:Y:S01]  /*0710*/  IADD3 R8, P0, R4, UR14, RZ ;  /* 0x0000000e04087c10 */ /* 0x000fe2000ff1e0ff */
[----:B------:R-:W-:Y:S01]  /*0720*/  USHF.L.U32 UR14, UR8, 0x2, URZ ;  /* 0x00000002080e7899 */ /* 0x000fe2000800063f */
[----:B------:R-:W-:Y:S02]  /*0730*/  IMAD R5, R6, 0x10, R29 ;  /* 0x0000001006057824 */ /* 0x000fe400078e021d */
[----:B------:R-:W-:Y:S01]  /*0740*/  LEA.HI.X.SX32 R6, R4, UR10, 0x1, P0 ;  /* 0x0000000a04067c11 */ /* 0x000fe200080f0eff */
[----:B------:R-:W-:Y:S01]  /*0750*/  IMAD.WIDE R14, R7, 0x4, R14 ;  /* 0x00000004070e7825 */ /* 0x000fe200078e020e */
[----:B------:R-:W-:-:S02]  /*0760*/  IADD3 R4, P0, R29, R8, RZ ;  /* 0x000000081d047210 */ /* 0x000fc40007f1e0ff */
[----:B------:R-:W-:Y:S01]  /*0770*/  IADD3 R8, P1, R5, R8, RZ ;  /* 0x0000000805087210 */ /* 0x000fe20007f3e0ff */
[----:B------:R-:W-:Y:S01]  /*0780*/  IMAD.U32 R13, RZ, RZ, UR14 ;  /* 0x0000000eff0d7e24 */ /* 0x000fe2000f8e00ff */
[-C--:B------:R-:W-:Y:S01]  /*0790*/  LEA.HI.X.SX32 R7, R29, R6.reuse, 0x1, P0 ;  /* 0x000000061d077211 */ /* 0x080fe200000f0eff */
[----:B------:R-:W-:Y:S01]  /*07a0*/  IMAD.U32 R17, RZ, RZ, UR14 ;  /* 0x0000000eff117e24 */ /* 0x000fe2000f8e00ff */
[----:B------:R-:W-:Y:S01]  /*07b0*/  LEA.HI.X.SX32 R6, R5, R6, 0x1, P1 ;  /* 0x0000000605067211 */ /* 0x000fe200008f0eff */
[----:B------:R-:W-:Y:S01]  /*07c0*/  IMAD.WIDE R12, R13, 0x12, R14 ;  /* 0x000000120d0c7825 */ /* 0x000fe200078e020e */
[----:B------:R-:W2:Y:S03]  /*07d0*/  LDG.E.U16.CONSTANT R20, desc[UR12][R14.64+0x2] ;  /* 0x0000020c0e147981 */ /* 0x000ea6000c1e9500 */
[----:B------:R-:W-:Y:S01]  /*07e0*/  IMAD.WIDE.U32 R4, R4, R9, UR6 ;  /* 0x0000000604047e25 */ /* 0x000fe2000f8e0009 */
[----:B------:R-:W3:Y:S03]  /*07f0*/  LDG.E.U16.CONSTANT R23, desc[UR12][R12.64+0x2] ;  /* 0x0000020c0c177981 */ /* 0x000ee6000c1e9500 */
[----:B------:R-:W-:Y:S01]  /*0800*/  IMAD R7, R7, 0x12, RZ ;  /* 0x0000001207077824 */ /* 0x000fe200078e02ff */
[----:B------:R-:W3:Y:S01]  /*0810*/  LDG.E.U16.CONSTANT R36, desc[UR12][R12.64+0x4] ;  /* 0x0000040c0c247981 */ /* 0x000ee2000c1e9500 */
[----:B------:R-:W-:-:S03]  /*0820*/  IMAD.WIDE.U32 R8, R8, R11, UR6 ;  /* 0x0000000608087e25 */ /* 0x000fc6000f8e000b */
[----:B------:R-:W2:Y:S01]  /*0830*/  LDG.E.U16.CONSTANT R21, desc[UR12][R14.64+0x4] ;  /* 0x0000040c0e157981 */ /* 0x000ea2000c1e9500 */
[----:B------:R-:W-:Y:S02]  /*0840*/  IMAD R11, R6, 0x12, RZ ;  /* 0x00000012060b7824 */ /* 0x000fe400078e02ff */
[----:B------:R-:W-:Y:S02]  /*0850*/  IMAD.IADD R5, R5, 0x1, R7 ;  /* 0x0000000105057824 */ /* 0x000fe400078e0207 */
[----:B------:R-:W-:Y:S01]  /*0860*/  IMAD.WIDE R6, R17, 0x12, R12 ;  /* 0x0000001211067825 */ /* 0x000fe200078e020c */
[----:B------:R-:W-:Y:S02]  /*0870*/  IADD3 R9, R9, R11, RZ ;  /* 0x0000000b09097210 */ /* 0x000fe40007ffe0ff */
[----:B------:R0:W4:Y:S01]  /*0880*/  LDG.E.U16.CONSTANT R22, desc[UR12][R4.64] ;  /* 0x0000000c04167981 */ /* 0x000122000c1e9500 */
[----:B------:R-:W-:-:S03]  /*0890*/  IMAD.WIDE R10, R17, 0x12, R6 ;  /* 0x00000012110a7825 */ /* 0x000fc600078e0206 */
[----:B------:R-:W4:Y:S01]  /*08a0*/  LDG.E.U16.CONSTANT R35, desc[UR12][R6.64+0x2] ;  /* 0x0000020c06237981 */ /* 0x000f22000c1e9500 */
[----:B------:R-:W-:-:S03]  /*08b0*/  IMAD.U32 R19, RZ, RZ, UR14 ;  /* 0x0000000eff137e24 */ /* 0x000fc6000f8e00ff */
[----:B------:R1:W4:Y:S01]  /*08c0*/  LDG.E.U16.CONSTANT R37, desc[UR12][R6.64+0x4] ;  /* 0x0000040c06257981 */ /* 0x000322000c1e9500 */
[----:B------:R-:W-:-:S03]  /*08d0*/  IMAD.WIDE R16, R17, 0x12, R10 ;  /* 0x0000001211107825 */ /* 0x000fc600078e020a */
[----:B------:R-:W4:Y:S01]  /*08e0*/  LDG.E.U16.CONSTANT R14, desc[UR12][R10.64+0x2] ;  /* 0x0000020c0a0e7981 */ /* 0x000f22000c1e9500 */
[----:B0-----:R-:W-:Y:S02]  /*08f0*/  IMAD.U32 R5, RZ, RZ, UR14 ;  /* 0x0000000eff057e24 */ /* 0x001fe4000f8e00ff */
[----:B------:R-:W-:Y:S01]  /*0900*/  IMAD.WIDE R18, R19, 0x12, R16 ;  /* 0x0000001213127825 */ /* 0x000fe200078e0210 */
[----:B------:R-:W4:Y:S03]  /*0910*/  LDG.E.U16.CONSTANT R15, desc[UR12][R16.64+0x2] ;  /* 0x0000020c100f7981 */ /* 0x000f26000c1e9500 */
[----:B------:R-:W-:Y:S01]  /*0920*/  IMAD.U32 R13, RZ, RZ, UR14 ;  /* 0x0000000eff0d7e24 */ /* 0x000fe2000f8e00ff */
[----:B------:R-:W4:Y:S01]  /*0930*/  LDG.E.U16.CONSTANT R12, desc[UR12][R18.64+0x2] ;  /* 0x0000020c120c7981 */ /* 0x000f22000c1e9500 */
[----:B------:R-:W-:-:S03]  /*0940*/  IMAD.WIDE R4, R5, 0x12, R18 ;  /* 0x0000001205047825 */ /* 0x000fc600078e0212 */
[----:B------:R-:W4:Y:S01]  /*0950*/  LDG.E.U16.CONSTANT R11, desc[UR12][R10.64+0x4] ;  /* 0x0000040c0a0b7981 */ /* 0x000f22000c1e9500 */
[----:B-1----:R-:W-:-:S03]  /*0960*/  IMAD.WIDE R6, R13, 0x12, R4 ;  /* 0x000000120d067825 */ /* 0x002fc600078e0204 */
[----:B------:R-:W4:Y:S04]  /*0970*/  LDG.E.U16.CONSTANT R16, desc[UR12][R16.64+0x4] ;  /* 0x0000040c10107981 */ /* 0x000f28000c1e9500 */
[----:B------:R-:W4:Y:S04]  /*0980*/  LDG.E.U16.CONSTANT R13, desc[UR12][R4.64+0x2] ;  /* 0x0000020c040d7981 */ /* 0x000f28000c1e9500 */
[----:B------:R-:W4:Y:S04]  /*0990*/  LDG.E.U16.CONSTANT R10, desc[UR12][R6.64+0x2] ;  /* 0x0000020c060a7981 */ /* 0x000f28000c1e9500 */
[----:B------:R-:W4:Y:S04]  /*09a0*/  LDG.E.U16.CONSTANT R19, desc[UR12][R18.64+0x4] ;  /* 0x0000040c12137981 */ /* 0x000f28000c1e9500 */
[----:B------:R4:W4:Y:S04]  /*09b0*/  LDG.E.U16.CONSTANT R4, desc[UR12][R4.64+0x4] ;  /* 0x0000040c04047981 */ /* 0x000928000c1e9500 */
[----:B------:R-:W4:Y:S04]  /*09c0*/  LDG.E.U16.CONSTANT R7, desc[UR12][R6.64+0x4] ;  /* 0x0000040c06077981 */ /* 0x000f28000c1e9500 */
[----:B------:R-:W4:Y:S01]  /*09d0*/  LDG.E.U16.CONSTANT R8, desc[UR12][R8.64] ;  /* 0x0000000c08087981 */ /* 0x000f22000c1e9500 */
[----:B------:R-:W-:-:S04]  /*09e0*/  USHF.L.U32 UR6, UR4, 0x5, URZ ;  /* 0x0000000504067899 */ /* 0x000fc8000800063f */
[----:B------:R-:W-:-:S06]  /*09f0*/  UISETP.GE.AND UP0, UPT, UR6, UR16, UPT ;  /* 0x000000100600728c */ /* 0x000fcc000bf06270 */
[----:B------:R-:W-:Y:S02]  /*0a00*/  PLOP3.LUT P0, PT, PT, PT, UP0, 0x80, 0x0 ;  /* 0x000000000000781c */ /* 0x000fe40003f0f008 */
[----:B---3--:R-:W-:Y:S02]  /*0a10*/  PRMT R23, R23, 0x5410, R36 ;  /* 0x0000541017177816 */ /* 0x008fe40000000024 */
[----:B--2---:R-:W-:-:S03]  /*0a20*/  PRMT R21, R20, 0x5410, R21 ;  /* 0x0000541014157816 */ /* 0x004fc60000000015 */
[----:B------:R0:W-:Y:S01]  /*0a30*/  STS [R30+0x210], R23 ;  /* 0x000210171e007388 */ /* 0x0001e20000000800 */
[----:B----4-:R-:W-:-:S03]  /*0a40*/  HADD2.F32 R5, -RZ, R22.H0_H0 ;  /* 0x20000016ff057230 */ /* 0x010fc60000004100 */
[----:B------:R0:W-:Y:S01]  /*0a50*/  STS [R30], R21 ;  /* 0x000000151e007388 */ /* 0x0001e20000000800 */
[----:B------:R-:W-:-:S05]  /*0a60*/  PRMT R35, R35, 0x5410, R37 ;  /* 0x0000541023237816 */ /* 0x000fca0000000025 */
[----:B------:R0:W-:Y:S01]  /*0a70*/  STS [R30+0x420], R35 ;  /* 0x000420231e007388 */ /* 0x0001e20000000800 */
[----:B------:R-:W-:Y:S02]  /*0a80*/  PRMT R11, R14, 0x5410, R11 ;  /* 0x000054100e0b7816 */ /* 0x000fe4000000000b */
[----:B------:R-:W-:-:S03]  /*0a90*/  PRMT R15, R15, 0x5410, R16 ;  /* 0x000054100f0f7816 */ /* 0x000fc60000000010 */
[----:B------:R0:W-:Y:S04]  /*0aa0*/  STS [R30+0x630], R11 ;  /* 0x0006300b1e007388 */ /* 0x0001e80000000800 */
[----:B------:R0:W-:Y:S01]  /*0ab0*/  STS [R30+0x840], R15 ;  /* 0x0008400f1e007388 */ /* 0x0001e20000000800 */
[----:B------:R-:W-:Y:S02]  /*0ac0*/  PRMT R19, R12, 0x5410, R19 ;  /* 0x000054100c137816 */ /* 0x000fe40000000013 */
[----:B------:R-:W-:Y:S02]  /*0ad0*/  PRMT R13, R13, 0x5410, R4 ;  /* 0x000054100d0d7816 */ /* 0x000fe40000000004 */
[----:B------:R-:W-:Y:S01]  /*0ae0*/  PRMT R7, R10, 0x5410, R7 ;  /* 0x000054100a077816 */ /* 0x000fe20000000007 */
[----:B------:R0:W-:Y:S01]  /*0af0*/  STS [R30+0xa50], R19 ;  /* 0x000a50131e007388 */ /* 0x0001e20000000800 */
[----:B------:R-:W-:-:S03]  /*0b00*/  HADD2.F32 R8, -RZ, R8.H0_H0 ;  /* 0x20000008ff087230 */ /* 0x000fc60000004100 */
        /* <DEDUP_REMOVED lines=29> */
[C---:B------:R-:W-:Y:S01]  /*0ce0*/  IMAD.SHL.U32 R6, R2.reuse, 0x4, RZ ;  /* 0x0000000402067824 */ /* 0x040fe200078e00ff */
[----:B------:R-:W-:-:S11]  /*0cf0*/  LEA.HI R7, R2, UR4, RZ, 0x1d ;  /* 0x0000000402077c11 */ /* 0x000fd6000f8fe8ff */
        /* <DEDUP_REMOVED lines=10> */
[----:B------:R-:W-:Y:S02]  /*0da0*/  @!P2 IADD3 R5, R20, R7, RZ ;  /* 0x000000071405a210 */ /* 0x000fe40007ffe0ff */
[----:B------:R-:W-:-:S03]  /*0db0*/  LOP3.LUT R7, R6, 0x1c, RZ, 0xc0, !PT ;  /* 0x0000001c06077812 */ /* 0x000fc600078ec0ff */
        /* <DEDUP_REMOVED lines=12> */
[----:B------:R-:W4:Y:S04]  /*0e80*/  LDS R6, [R24+0x8] ;  /* 0x0000080018067984 */ /* 0x000f280000000800 */
[----:B------:R-:W4:Y:S04]  /*0e90*/  LDS R35, [R24+0xc] ;  /* 0x00000c0018237984 */ /* 0x000f280000000800 */
[----:B------:R-:W-:Y:S01]  /*0ea0*/  LDS R21, [R24+0x18] ;  /* 0x0000180018157984 */ /* 0x000fe20000000800 */
        /* <DEDUP_REMOVED lines=9> */
[----:B------:R-:W-:Y:S01]  /*0f40*/  IDP.4A.S8.S8 R4, R4, R13, R16 ;  /* 0x0000000d04047226 */ /* 0x000fe20000000610 */
[----:B----4-:R-:W-:Y:S01]  /*0f50*/  LOP3.LUT R5, R6, 0xf0f0f0f, RZ, 0xc0, !PT ;  /* 0x0f0f0f0f06057812 */ /* 0x010fe200078ec0ff */
[----:B------:R-:W-:Y:S01]  /*0f60*/  LDS R13, [R24+0x14] ;  /* 0x00001400180d7984 */ /* 0x000fe20000000800 */
[----:B------:R-:W-:Y:S01]  /*0f70*/  SHF.R.U32.HI R8, RZ, 0x4, R6 ;  /* 0x00000004ff087819 */ /* 0x000fe20000011606 */
[----:B------:R-:W-:-:S03]  /*0f80*/  IDP.4A.S8.S8 R17, R10, R17, R4 ;  /* 0x000000110a117226 */ /* 0x000fc60000000604 */
[----:B------:R-:W-:Y:S01]  /*0f90*/  LOP3.LUT R9, R8, 0xf0f0f0f, RZ, 0xc0, !PT ;  /* 0x0f0f0f0f08097812 */ /* 0x000fe200078ec0ff */
[----:B------:R-:W-:Y:S02]  /*0fa0*/  IDP.4A.S8.S8 R14, R5, R14, R17 ;  /* 0x0000000e050e7226 */ /* 0x000fe40000000611 */
[----:B------:R-:W1:Y:S02]  /*0fb0*/  LDS.128 R4, [R26+0x20] ;  /* 0x000020001a047984 */ /* 0x000e640000000c00 */
[----:B------:R-:W-:Y:S02]  /*0fc0*/  IDP.4A.S8.S8 R14, R9, R18, R14 ;  /* 0x00000012090e7226 */ /* 0x000fe4000000060e */
[----:B------:R-:W2:Y:S01]  /*0fd0*/  LDS.128 R8, [R26+0x30] ;  /* 0x000030001a087984 */ /* 0x000ea20000000c00 */
[----:B------:R-:W-:-:S05]  /*0fe0*/  LOP3.LUT R16, R35, 0xf0f0f0f, RZ, 0xc0, !PT ;  /* 0x0f0f0f0f23107812 */ /* 0x000fca00078ec0ff */
[----:B------:R-:W-:Y:S01]  /*0ff0*/  IDP.4A.S8.S8 R14, R16, R15, R14 ;  /* 0x0000000f100e7226 */ /* 0x000fe2000000060e */
[----:B0-----:R-:W-:Y:S02]  /*1000*/  LOP3.LUT R15, R12, 0xf0f0f0f, RZ, 0xc0, !PT ;  /* 0x0f0f0f0f0c0f7812 */ /* 0x001fe400078ec0ff */
[----:B------:R-:W-:Y:S02]  /*1010*/  SHF.R.U32.HI R12, RZ, 0x4, R12 ;  /* 0x00000004ff0c7819 */ /* 0x000fe4000001160c */
[----:B------:R-:W-:Y:S01]  /*1020*/  SHF.R.U32.HI R35, RZ, 0x4, R35 ;  /* 0x00000004ff237819 */ /* 0x000fe20000011623 */
[----:B-1----:R-:W-:Y:S01]  /*1030*/  IDP.4A.S8.S8 R4, R15, R4, RZ ;  /* 0x000000040f047226 */ /* 0x002fe200000006ff */
[----:B------:R-:W-:-:S05]  /*1040*/  LOP3.LUT R15, R12, 0xf0f0f0f, RZ, 0xc0, !PT ;  /* 0x0f0f0f0f0c0f7812 */ /* 0x000fca00078ec0ff */
[----:B--2---:R-:W-:Y:S01]  /*1050*/  IDP.4A.S8.S8 R4, R15, R8, R4 ;  /* 0x000000080f047226 */ /* 0x004fe20000000604 */
[----:B------:R-:W-:Y:S02]  /*1060*/  LOP3.LUT R8, R13, 0xf0f0f0f, RZ, 0xc0, !PT ;  /* 0x0f0f0f0f0d087812 */ /* 0x000fe400078ec0ff */
[----:B------:R-:W-:-:S03]  /*1070*/  SHF.R.U32.HI R13, RZ, 0x4, R13 ;  /* 0x00000004ff0d7819 */ /* 0x000fc6000001160d */
[----:B------:R-:W-:Y:S01]  /*1080*/  IDP.4A.S8.S8 R5, R8, R5, R4 ;  /* 0x0000000508057226 */ /* 0x000fe20000000604 */
[----:B------:R-:W-:Y:S01]  /*1090*/  LOP3.LUT R8, R35, 0xf0f0f0f, RZ, 0xc0, !PT ;  /* 0x0f0f0f0f23087812 */ /* 0x000fe200078ec0ff */
[----:B------:R-:W0:Y:S01]  /*10a0*/  LDS R4, [R24+0x20] ;  /* 0x0000200018047984 */ /* 0x000e220000000800 */
[----:B------:R-:W-:-:S03]  /*10b0*/  LOP3.LUT R12, R13, 0xf0f0f0f, RZ, 0xc0, !PT ;  /* 0x0f0f0f0f0d0c7812 */ /* 0x000fc600078ec0ff */
[----:B------:R-:W-:Y:S02]  /*10c0*/  IDP.4A.S8.S8 R8, R8, R19, R14 ;  /* 0x0000001308087226 */ /* 0x000fe4000000060e */
[----:B------:R-:W-:Y:S01]  /*10d0*/  IDP.4A.S8.S8 R5, R12, R9, R5 ;  /* 0x000000090c057226 */ /* 0x000fe20000000605 */
[----:B------:R-:W-:Y:S04]  /*10e0*/  LDS.128 R16, [R26+0x50] ;  /* 0x000050001a107984 */ /* 0x000fe80000000c00 */
[----:B------:R-:W1:Y:S01]  /*10f0*/  LDS.128 R12, [R26+0x40] ;  /* 0x000040001a0c7984 */ /* 0x000e620000000c00 */
[----:B------:R-:W-:Y:S02]  /*1100*/  LOP3.LUT R9, R21, 0xf0f0f0f, RZ, 0xc0, !PT ;  /* 0x0f0f0f0f15097812 */ /* 0x000fe400078ec0ff */
[----:B------:R-:W-:-:S03]  /*1110*/  SHF.R.U32.HI R21, RZ, 0x4, R21 ;  /* 0x00000004ff157819 */ /* 0x000fc60000011615 */
[----:B------:R-:W-:Y:S02]  /*1120*/  IDP.4A.S8.S8 R6, R9, R6, R5 ;  /* 0x0000000609067226 */ /* 0x000fe40000000605 */
[----:B------:R-:W2:Y:S01]  /*1130*/  LDS R5, [R24+0x24] ;  /* 0x0000240018057984 */ /* 0x000ea20000000800 */
[----:B------:R-:W-:-:S05]  /*1140*/  LOP3.LUT R21, R21, 0xf0f0f0f, RZ, 0xc0, !PT ;  /* 0x0f0f0f0f15157812 */ /* 0x000fca00078ec0ff */
[----:B------:R-:W-:Y:S02]  /*1150*/  IDP.4A.S8.S8 R6, R21, R10, R6 ;  /* 0x0000000a15067226 */ /* 0x000fe40000000606 */
[----:B------:R-:W3:Y:S01]  /*1160*/  LDS R10, [R24+0x28] ;  /* 0x00002800180a7984 */ /* 0x000ee20000000800 */
[----:B0-----:R-:W-:Y:S02]  /*1170*/  LOP3.LUT R9, R4, 0xf0f0f0f, RZ, 0xc0, !PT ;  /* 0x0f0f0f0f04097812 */ /* 0x001fe400078ec0ff */
[----:B------:R-:W-:-:S03]  /*1180*/  SHF.R.U32.HI R4, RZ, 0x4, R4 ;  /* 0x00000004ff047819 */ /* 0x000fc60000011604 */
[----:B-1----:R-:W-:Y:S01]  /*1190*/  IDP.4A.S8.S8 R12, R9, R12, RZ ;  /* 0x0000000c090c7226 */ /* 0x002fe200000006ff */
        /* <DEDUP_REMOVED lines=8> */
[----:B------:R-:W-:Y:S01]  /*1220*/  IDP.4A.S8.S8 R13, R4, R17, R13 ;  /* 0x00000011040d7226 */ /* 0x000fe2000000060d */
[----:B---3--:R-:W-:-:S05]  /*1230*/  LOP3.LUT R4, R10, 0xf0f0f0f, RZ, 0xc0, !PT ;  /* 0x0f0f0f0f0a047812 */ /* 0x008fca00078ec0ff */
[----:B------:R-:W-:Y:S01]  /*1240*/  IDP.4A.S8.S8 R14, R4, R14, R13 ;  /* 0x0000000e040e7226 */ /* 0x000fe2000000060d */
[----:B------:R-:W-:Y:S02]  /*1250*/  SHF.R.U32.HI R10, RZ, 0x4, R10 ;  /* 0x00000004ff0a7819 */ /* 0x000fe4000001160a */
[----:B0-----:R-:W-:-:S05]  /*1260*/  LOP3.LUT R16, R9, 0xf0f0f0f, RZ, 0xc0, !PT ;  /* 0x0f0f0f0f09107812 */ /* 0x001fca00078ec0ff */
[----:B------:R-:W-:Y:S02]  /*1270*/  IDP.4A.S8.S8 R16, R16, R7, R6 ;  /* 0x0000000710107226 */ /* 0x000fe40000000606 */
[----:B------:R-:W0:Y:S01]  /*1280*/  LDS.128 R4, [R3] ;  /* 0x0000000003047984 */ /* 0x000e220000000c00 */
[----:B------:R-:W-:-:S05]  /*1290*/  LOP3.LUT R13, R10, 0xf0f0f0f, RZ, 0xc0, !PT ;  /* 0x0f0f0f0f0a0d7812 */ /* 0x000fca00078ec0ff */
[----:B------:R-:W-:Y:S02]  /*12a0*/  IDP.4A.S8.S8 R14, R13, R18, R14 ;  /* 0x000000120d0e7226 */ /* 0x000fe4000000060e */
[----:B------:R-:W2:Y:S01]  /*12b0*/  LDS R13, [R25] ;  /* 0x00000000190d7984 */ /* 0x000ea20000000800 */
[----:B------:R-:W-:Y:S02]  /*12c0*/  SHF.R.U32.HI R9, RZ, 0x4, R9 ;  /* 0x00000004ff097819 */ /* 0x000fe40000011609 */
[----:B-1----:R-:W-:Y:S02]  /*12d0*/  LOP3.LUT R10, R12, 0xf0f0f0f, RZ, 0xc0, !PT ;  /* 0x0f0f0f0f0c0a7812 */ /* 0x002fe400078ec0ff */
[----:B------:R-:W-:Y:S02]  /*12e0*/  SHF.R.U32.HI R12, RZ, 0x4, R12 ;  /* 0x00000004ff0c7819 */ /* 0x000fe4000001160c */
[----:B------:R-:W-:Y:S01]  /*12f0*/  LOP3.LUT R9, R9, 0xf0f0f0f, RZ, 0xc0, !PT ;  /* 0x0f0f0f0f09097812 */ /* 0x000fe200078ec0ff */
[----:B------:R-:W-:Y:S01]  /*1300*/  IDP.4A.S8.S8 R14, R10, R15, R14 ;  /* 0x0000000f0a0e7226 */ /* 0x000fe2000000060e */
[----:B------:R-:W-:-:S03]  /*1310*/  LOP3.LUT R10, R12, 0xf0f0f0f, RZ, 0xc0, !PT ;  /* 0x0f0f0f0f0c0a7812 */ /* 0x000fc600078ec0ff */
[----:B------:R-:W-:Y:S02]  /*1320*/  IDP.4A.S8.S8 R12, R9, R11, R16 ;  /* 0x0000000b090c7226 */ /* 0x000fe40000000610 */
[----:B------:R-:W1:Y:S01]  /*1330*/  LDS R16, [R24+0x30] ;  /* 0x0000300018107984 */ /* 0x000e620000000800 */
[----:B------:R-:W-:Y:S01]  /*1340*/  IDP.4A.S8.S8 R19, R10, R19, R14 ;  /* 0x000000130a137226 */ /* 0x000fe2000000060e */
[----:B------:R-:W-:Y:S02]  /*1350*/  I2FP.F32.S32 R15, R8 ;  /* 0x00000008000f7245 */ /* 0x000fe40000201400 */
[----:B------:R-:W3:Y:S01]  /*1360*/  LDS.128 R8, [R26+0x60] ;  /* 0x000060001a087984 */ /* 0x000ee20000000c00 */
[--C-:B0-----:R-:W-:Y:S02]  /*1370*/  HADD2.F32 R14, -RZ, R4.reuse.H0_H0 ;  /* 0x20000004ff0e7230 */ /* 0x101fe40000004100 */
[----:B------:R-:W-:-:S05]  /*1380*/  HADD2.F32 R4, -RZ, R4.H1_H1 ;  /* 0x30000004ff047230 */ /* 0x000fca0000004100 */
[----:B------:R-:W-:-:S04]  /*1390*/  FMUL.FTZ R17, R4, 8 ;  /* 0x4100000004117820 */ /* 0x000fc80000410000 */
[----:B------:R-:W-:Y:S01]  /*13a0*/  FFMA.FTZ R15, R14, R15, -R17 ;  /* 0x0000000f0e0f7223 */ /* 0x000fe20000010811 */
[--C-:B------:R-:W-:Y:S02]  /*13b0*/  HADD2.F32 R14, -RZ, R5.reuse.H1_H1 ;  /* 0x30000005ff0e7230 */ /* 0x100fe40000004100 */
[----:B------:R-:W-:Y:S01]  /*13c0*/  HADD2.F32 R4, -RZ, R5.H0_H0 ;  /* 0x20000005ff047230 */ /* 0x000fe20000004100 */
[----:B------:R-:W-:Y:S02]  /*13d0*/  I2FP.F32.S32 R5, R12 ;  /* 0x0000000c00057245 */ /* 0x000fe40000201400 */
[----:B------:R-:W-:-:S04]  /*13e0*/  FMUL.FTZ R17, R14, 8 ;  /* 0x410000000e117820 */ /* 0x000fc80000410000 */
[----:B------:R-:W-:Y:S01]  /*13f0*/  FFMA.FTZ R4, R4, R5, -R17 ;  /* 0x0000000504047223 */ /* 0x000fe20000010811 */
[----:B--2---:R-:W-:Y:S01]  /*1400*/  FFMA.FTZ R5, R15, R13, R34 ;  /* 0x0000000d0f057223 */ /* 0x004fe20000010022 */
[----:B------:R-:W-:Y:S04]  /*1410*/  LDS R17, [R24+0x34] ;  /* 0x0000340018117984 */ /* 0x000fe80000000800 */
[----:B------:R-:W0:Y:S01]  /*1420*/  LDS.128 R12, [R26+0x70] ;  /* 0x000070001a0c7984 */ /* 0x000e220000000c00 */
[----:B-1----:R-:W-:-:S03]  /*1430*/  LOP3.LUT R21, R16, 0xf0f0f0f, RZ, 0xc0, !PT ;  /* 0x0f0f0f0f10157812 */ /* 0x002fc600078ec0ff */
[----:B------:R-:W-:Y:S02]  /*1440*/  LDS R34, [R25+0xc] ;  /* 0x00000c0019227984 */ /* 0x000fe40000000800 */
[----:B---3--:R-:W-:Y:S02]  /*1450*/  IDP.4A.S8.S8 R18, R21, R8, RZ ;  /* 0x0000000815127226 */ /* 0x008fe400000006ff */
[----:B------:R-:W1:Y:S01]  /*1460*/  LDS R8, [R24+0x38] ;  /* 0x0000380018087984 */ /* 0x000e620000000800 */
[----:B------:R-:W-:-:S04]  /*1470*/  SHF.R.U32.HI R16, RZ, 0x4, R16 ;  /* 0x00000004ff107819 */ /* 0x000fc80000011610 */
[----:B------:R-:W-:-:S05]  /*1480*/  LOP3.LUT R21, R16, 0xf0f0f0f, RZ, 0xc0, !PT ;  /* 0x0f0f0f0f10157812 */ /* 0x000fca00078ec0ff */
[----:B0-----:R-:W-:Y:S02]  /*1490*/  IDP.4A.S8.S8 R18, R21, R12, R18 ;  /* 0x0000000c15127226 */ /* 0x001fe40000000612 */
[----:B------:R-:W0:Y:S01]  /*14a0*/  LDS R12, [R24+0x3c] ;  /* 0x00003c00180c7984 */ /* 0x000e220000000800 */
[----:B------:R-:W-:Y:S02]  /*14b0*/  LOP3.LUT R16, R17, 0xf0f0f0f, RZ, 0xc0, !PT ;  /* 0x0f0f0f0f11107812 */ /* 0x000fe400078ec0ff */
[----:B------:R-:W-:-:S03]  /*14c0*/  SHF.R.U32.HI R17, RZ, 0x4, R17 ;  /* 0x00000004ff117819 */ /* 0x000fc60000011611 */
[----:B------:R-:W-:Y:S01]  /*14d0*/  IDP.4A.S8.S8 R9, R16, R9, R18 ;  /* 0x0000000910097226 */ /* 0x000fe20000000612 */
[----:B------:R-:W-:-:S05]  /*14e0*/  LOP3.LUT R16, R17, 0xf0f0f0f, RZ, 0xc0, !PT ;  /* 0x0f0f0f0f11107812 */ /* 0x000fca00078ec0ff */
[----:B------:R-:W-:Y:S01]  /*14f0*/  IDP.4A.S8.S8 R13, R16, R13, R9 ;  /* 0x0000000d100d7226 */ /* 0x000fe20000000609 */
[----:B-1----:R-:W-:Y:S01]  /*1500*/  LOP3.LUT R16, R8, 0xf0f0f0f, RZ, 0xc0, !PT ;  /* 0x0f0f0f0f08107812 */ /* 0x002fe200078ec0ff */
[----:B------:R-:W1:Y:S04]  /*1510*/  LDS R9, [R25+0x4] ;  /* 0x0000040019097984 */ /* 0x000e680000000800 */
[----:B------:R-:W-:Y:S02]  /*1520*/  IDP.4A.S8.S8 R16, R16, R10, R13 ;  /* 0x0000000a10107226 */ /* 0x000fe4000000060d */
[----:B------:R-:W2:Y:S01]  /*1530*/  LDS R10, [R25+0x8] ;  /* 0x00000800190a7984 */ /* 0x000ea20000000800 */
[----:B------:R-:W-:-:S04]  /*1540*/  SHF.R.U32.HI R8, RZ, 0x4, R8 ;  /* 0x00000004ff087819 */ /* 0x000fc80000011608 */
[----:B------:R-:W-:Y:S01]  /*1550*/  LOP3.LUT R13, R8, 0xf0f0f0f, RZ, 0xc0, !PT ;  /* 0x0f0f0f0f080d7812 */ /* 0x000fe200078ec0ff */
[----:B------:R-:W-:-:S04]  /*1560*/  ULEA UR6, UR4, 0x80, 0x5 ;  /* 0x0000008004067891 */ /* 0x000fc8000f8e283f */
[----:B------:R-:W-:Y:S01]  /*1570*/  IDP.4A.S8.S8 R14, R13, R14, R16 ;  /* 0x0000000e0d0e7226 */ /* 0x000fe20000000610 */
[----:B------:R-:W-:Y:S01]  /*1580*/  UISETP.GE.AND UP0, UPT, UR6, UR16, UPT ;  /* 0x000000100600728c */ /* 0x000fe2000bf06270 */
[----:B0-----:R-:W-:Y:S02]  /*1590*/  LOP3.LUT R8, R12, 0xf0f0f0f, RZ, 0xc0, !PT ;  /* 0x0f0f0f0f0c087812 */ /* 0x001fe400078ec0ff */
[----:B------:R-:W-:-:S03]  /*15a0*/  SHF.R.U32.HI R12, RZ, 0x4, R12 ;  /* 0x00000004ff0c7819 */ /* 0x000fc6000001160c */
[----:B------:R-:W-:Y:S01]  /*15b0*/  IDP.4A.S8.S8 R8, R8, R11, R14 ;  /* 0x0000000b08087226 */ /* 0x000fe2000000060e */
[----:B------:R-:W-:-:S05]  /*15c0*/  LOP3.LUT R12, R12, 0xf0f0f0f, RZ, 0xc0, !PT ;  /* 0x0f0f0f0f0c0c7812 */ /* 0x000fca00078ec0ff */
[----:B------:R-:W-:Y:S02]  /*15d0*/  IDP.4A.S8.S8 R12, R12, R15, R8 ;  /* 0x0000000f0c0c7226 */ /* 0x000fe40000000608 */
[--C-:B------:R-:W-:Y:S01]  /*15e0*/  HADD2.F32 R8, -RZ, R6.reuse.H1_H1 ;  /* 0x30000006ff087230 */ /* 0x100fe20000004100 */
[----:B------:R-:W-:Y:S01]  /*15f0*/  BAR.SYNC.DEFER_BLOCKING 0x0 ;  /* 0x0000000000007b1d */ /* 0x000fe20000010000 */
[----:B------:R-:W-:Y:S01]  /*1600*/  PLOP3.LUT P1, PT, PT, PT, UP0, 0x80, 0x0 ;  /* 0x000000000000781c */ /* 0x000fe20003f2f008 */
[----:B------:R-:W-:Y:S01]  /*1610*/  HADD2.F32 R6, -RZ, R6.H0_H0 ;  /* 0x20000006ff067230 */ /* 0x000fe20000004100 */
[----:B------:R-:W-:Y:S01]  /*1620*/  I2FP.F32.S32 R19, R19 ;  /* 0x0000001300137245 */ /* 0x000fe20000201400 */
[----:B------:R-:W-:Y:S01]  /*1630*/  FMUL.FTZ R11, R8, 8 ;  /* 0x41000000080b7820 */ /* 0x000fe20000410000 */
[--C-:B------:R-:W-:Y:S01]  /*1640*/  HADD2.F32 R8, -RZ, R7.reuse.H1_H1 ;  /* 0x30000007ff087230 */ /* 0x100fe20000004100 */
[----:B------:R-:W-:Y:S01]  /*1650*/  I2FP.F32.S32 R12, R12 ;  /* 0x0000000c000c7245 */ /* 0x000fe20000201400 */
[----:B------:R-:W-:-:S02]  /*1660*/  HADD2.F32 R7, -RZ, R7.H0_H0 ;  /* 0x20000007ff077230 */ /* 0x000fc40000004100 */
[----:B------:R-:W-:Y:S01]  /*1670*/  FFMA.FTZ R6, R6, R19, -R11 ;  /* 0x0000001306067223 */ /* 0x000fe2000001080b */
[----:B-1----:R-:W-:Y:S01]  /*1680*/  FFMA.FTZ R5, R4, R9, R5 ;  /* 0x0000000904057223 */ /* 0x002fe20000010005 */
[----:B------:R-:W-:-:S03]  /*1690*/  FMUL.FTZ R8, R8, 8 ;  /* 0x4100000008087820 */ /* 0x000fc60000410000 */
[----:B--2---:R-:W-:Y:S01]  /*16a0*/  FFMA.FTZ R5, R6, R10, R5 ;  /* 0x0000000a06057223 */ /* 0x004fe20000010005 */
[----:B------:R-:W-:-:S04]  /*16b0*/  FFMA.FTZ R8, R7, R12, -R8 ;  /* 0x0000000c07087223 */ /* 0x000fc80000010808 */
[----:B------:R-:W-:Y:S01]  /*16c0*/  FFMA.FTZ R34, R8, R34, R5 ;  /* 0x0000002208227223 */ /* 0x000fe20000010005 */
[----:B------:R-:W-:Y:S06]  /*16d0*/  @P1 BRA `(.L_x_384) ;  /* 0x0000000800641947 */ /* 0x000fec0003800000 */
[C---:B------:R-:W-:Y:S01]  /*16e0*/  VIADD R5, R2.reuse, 0x20 ;  /* 0x0000002002057836 */ /* 0x040fe20000000000 */
[C---:B------:R-:W-:Y:S01]  /*16f0*/  LOP3.LUT R4, R2.reuse, 0x3, RZ, 0xc0, !PT ;  /* 0x0000000302047812 */ /* 0x040fe200078ec0ff */
[----:B------:R-:W-:-:S03]  /*1700*/  IMAD.SHL.U32 R6, R2, 0x4, RZ ;  /* 0x0000000402067824 */ /* 0x000fc600078e00ff */
[----:B------:R-:W-:Y:S01]  /*1710*/  LEA.HI R5, R5, UR4, RZ, 0x1d ;  /* 0x0000000405057c11 */ /* 0x000fe2000f8fe8ff */
[----:B------:R-:W-:Y:S01]  /*1720*/  VIADD R4, R4, UR4 ;  /* 0x0000000404047c36 */ /* 0x000fe20008000000 */
[----:B------:R-:W-:Y:S02]  /*1730*/  LOP3.LUT R7, R6, 0x1c, RZ, 0xc0, !PT ;  /* 0x0000001c06077812 */ /* 0x000fe400078ec0ff */
[----:B------:R-:W-:Y:S02]  /*1740*/  ISETP.GE.OR P1, PT, R5, UR9, P0 ;  /* 0x0000000905007c0c */ /* 0x000fe40008726670 */
[----:B------:R-:W-:-:S04]  /*1750*/  IADD3 R4, R4, 0x4, RZ ;  /* 0x0000000404047810 */ /* 0x000fc80007ffe0ff */
[----:B------:R-:W-:-:S04]  /*1760*/  ISETP.GE.OR P0, PT, R4, UR9, P0 ;  /* 0x0000000904007c0c */ /* 0x000fc80008706670 */
[----:B------:R-:W-:-:S03]  /*1770*/  ISETP.GT.U32.OR P0, PT, R2, 0x3, P0 ;  /* 0x000000030200780c */ /* 0x000fc60000704470 */
[----:B------:R-:W-:-:S04]  /*1780*/  @!P1 IMAD.IADD R5, R20, 0x1, R5 ;  /* 0x0000000114059824 */ /* 0x000fc800078e0205 */
[----:B------:R-:W-:-:S03]  /*1790*/  @!P1 IMAD.WIDE R22, R5, 0x24, R22 ;  /* 0x0000002405169825 */ /* 0x000fc600078e0216 */
[----:B------:R-:W-:-:S03]  /*17a0*/  @!P1 IADD3 R6, P2, R7, R22, RZ ;  /* 0x0000001607069210 */ /* 0x000fc60007f5e0ff */
[----:B------:R-:W2:Y:S02]  /*17b0*/  @!P0 LDG.E.CONSTANT R37, desc[UR12][R36.64+0x90] ;  /* 0x0000900c24258981 */ /* 0x000ea4000c1e9900 */
[----:B------:R-:W-:-:S06]  /*17c0*/  @!P1 IMAD.X R7, RZ, RZ, R23, P2 ;  /* 0x000000ffff079224 */ /* 0x000fcc00010e0617 */
[----:B------:R-:W3:Y:S04]  /*17d0*/  @!P1 LDG.E.CONSTANT R7, desc[UR12][R6.64+0x4] ;  /* 0x0000040c06079981 */ /* 0x000ee8000c1e9900 */
[----:B---3--:R-:W-:Y:S04]  /*17e0*/  @!P1 STS [R0], R7 ;  /* 0x0000000700009388 */ /* 0x008fe80000000800 */
[----:B--2---:R-:W-:Y:S01]  /*17f0*/  @!P0 STS [R32], R37 ;  /* 0x0000002520008388 */ /* 0x004fe20000000800 */
[----:B------:R-:W-:Y:S06]  /*1800*/  BAR.SYNC.DEFER_BLOCKING 0x0 ;  /* 0x0000000000007b1d */ /* 0x000fec0000010000 */
[----:B------:R-:W0:Y:S04]  /*1810*/  LDS R8, [R24+0x40] ;  /* 0x0000400018087984 */ /* 0x000e280000000800 */
[----:B------:R-:W1:Y:S04]  /*1820*/  LDS.128 R20, [R26] ;  /* 0x000000001a147984 */ /* 0x000e680000000c00 */
[----:B------:R-:W2:Y:S04]  /*1830*/  LDS.128 R12, [R26+0x10] ;  /* 0x000010001a0c7984 */ /* 0x000ea80000000c00 */
[----:B------:R-:W3:Y:S04]  /*1840*/  LDS R5, [R24+0x44] ;  /* 0x0000440018057984 */ /* 0x000ee80000000800 */
[----:B------:R-:W4:Y:S04]  /*1850*/  LDS R4, [R24+0x50] ;  /* 0x0000500018047984 */ /* 0x000f280000000800 */
[----:B------:R-:W5:Y:S04]  /*1860*/  LDS.128 R16, [R26+0x20] ;  /* 0x000020001a107984 */ /* 0x000f680000000c00 */
[----:B------:R-:W-:Y:S04]  /*1870*/  LDS R6, [R24+0x54] ;  /* 0x0000540018067984 */ /* 0x000fe80000000800 */
[----:B------:R-:W-:Y:S01]  /*1880*/  LDS R35, [R24+0x4c] ;  /* 0x00004c0018237984 */ /* 0x000fe20000000800 */
[----:B0-----:R-:W-:-:S02]  /*1890*/  LOP3.LUT R9, R8, 0xf0f0f0f, RZ, 0xc0, !PT ;  /* 0x0f0f0f0f08097812 */ /* 0x001fc400078ec0ff */
[----:B------:R-:W-:-:S03]  /*18a0*/  SHF.R.U32.HI R8, RZ, 0x4, R8 ;  /* 0x00000004ff087819 */ /* 0x000fc60000011608 */
[----:B-1----:R-:W-:Y:S01]  /*18b0*/  IDP.4A.S8.S8 R9, R9, R20, RZ ;  /* 0x0000001409097226 */ /* 0x002fe200000006ff */
[----:B------:R-:W-:-:S05]  /*18c0*/  LOP3.LUT R7, R8, 0xf0f0f0f, RZ, 0xc0, !PT ;  /* 0x0f0f0f0f08077812 */ /* 0x000fca00078ec0ff */
[----:B--2---:R-:W-:Y:S02]  /*18d0*/  IDP.4A.S8.S8 R12, R7, R12, R9 ;  /* 0x0000000c070c7226 */ /* 0x004fe40000000609 */
[----:B------:R-:W0:Y:S04]  /*18e0*/  LDS.128 R8, [R26+0x30] ;  /* 0x000030001a087984 */ /* 0x000e280000000c00 */
[----:B------:R-:W1:Y:S01]  /*18f0*/  LDS R7, [R24+0x48] ;  /* 0x0000480018077984 */ /* 0x000e620000000800 */
[----:B---3--:R-:W-:Y:S02]  /*1900*/  LOP3.LUT R20, R5, 0xf0f0f0f, RZ, 0xc0, !PT ;  /* 0x0f0f0f0f05147812 */ /* 0x008fe400078ec0ff */
[----:B------:R-:W-:-:S03]  /*1910*/  SHF.R.U32.HI R5, RZ, 0x4, R5 ;  /* 0x00000004ff057819 */ /* 0x000fc60000011605 */
[----:B------:R-:W-:Y:S01]  /*1920*/  IDP.4A.S8.S8 R21, R20, R21, R12 ;  /* 0x0000001514157226 */ /* 0x000fe2000000060c */
[----:B------:R-:W-:Y:S01]  /*1930*/  LOP3.LUT R20, R5, 0xf0f0f0f, RZ, 0xc0, !PT ;  /* 0x0f0f0f0f05147812 */ /* 0x000fe200078ec0ff */
[----:B------:R-:W2:Y:S01]  /*1940*/  LDS R12, [R24+0x58] ;  /* 0x00005800180c7984 */ /* 0x000ea20000000800 */
[----:B----4-:R-:W-:Y:S02]  /*1950*/  LOP3.LUT R5, R4, 0xf0f0f0f, RZ, 0xc0, !PT ;  /* 0x0f0f0f0f04057812 */ /* 0x010fe400078ec0ff */
[----:B------:R-:W-:-:S03]  /*1960*/  SHF.R.U32.HI R4, RZ, 0x4, R4 ;  /* 0x00000004ff047819 */ /* 0x000fc60000011604 */
[----:B-----5:R-:W-:Y:S01]  /*1970*/  IDP.4A.S8.S8 R16, R5, R16, RZ ;  /* 0x0000001005107226 */ /* 0x020fe200000006ff */
[----:B------:R-:W-:Y:S01]  /*1980*/  LOP3.LUT R5, R4, 0xf0f0f0f, RZ, 0xc0, !PT ;  /* 0x0f0f0f0f04057812 */ /* 0x000fe200078ec0ff */
[----:B------:R-:W-:-:S04]  /*1990*/  IDP.4A.S8.S8 R13, R20, R13, R21 ;  /* 0x0000000d140d7226 */ /* 0x000fc80000000615 */
[----:B0-----:R-:W-:Y:S01]  /*19a0*/  IDP.4A.S8.S8 R8, R5, R8, R16 ;  /* 0x0000000805087226 */ /* 0x001fe20000000610 */
[----:B------:R-:W-:Y:S02]  /*19b0*/  LOP3.LUT R5, R6, 0xf0f0f0f, RZ, 0xc0, !PT ;  /* 0x0f0f0f0f06057812 */ /* 0x000fe400078ec0ff */
[----:B-1----:R-:W-:Y:S02]  /*19c0*/  LOP3.LUT R4, R7, 0xf0f0f0f, RZ, 0xc0, !PT ;  /* 0x0f0f0f0f07047812 */ /* 0x002fe400078ec0ff */
[----:B------:R-:W-:Y:S01]  /*19d0*/  SHF.R.U32.HI R7, RZ, 0x4, R7 ;  /* 0x00000004ff077819 */ /* 0x000fe20000011607 */
[----:B------:R-:W-:Y:S01]  /*19e0*/  IDP.4A.S8.S8 R5, R5, R17, R8 ;  /* 0x0000001105057226 */ /* 0x000fe20000000608 */
[----:B------:R-:W-:Y:S01]  /*19f0*/  SHF.R.U32.HI R6, RZ, 0x4, R6 ;  /* 0x00000004ff067819 */ /* 0x000fe20000011606 */
[----:B------:R-:W0:Y:S01]  /*1a00*/  LDS R8, [R24+0x5c] ;  /* 0x00005c0018087984 */ /* 0x000e220000000800 */
[----:B------:R-:W-:Y:S01]  /*1a10*/  IDP.4A.S8.S8 R4, R4, R22, R13 ;  /* 0x0000001604047226 */ /* 0x000fe2000000060d */
[----:B------:R-:W-:-:S02]  /*1a20*/  LOP3.LUT R7, R7, 0xf0f0f0f, RZ, 0xc0, !PT ;  /* 0x0f0f0f0f07077812 */ /* 0x000fc400078ec0ff */
[----:B------:R-:W1:Y:S01]  /*1a30*/  LDS R13, [R24+0x60] ;  /* 0x00006000180d7984 */ /* 0x000e620000000800 */
[----:B------:R-:W-:Y:S02]  /*1a40*/  LOP3.LUT R6, R6, 0xf0f0f0f, RZ, 0xc0, !PT ;  /* 0x0f0f0f0f06067812 */ /* 0x000fe400078ec0ff */
[----:B------:R-:W-:Y:S01]  /*1a50*/  LOP3.LUT R16, R35, 0xf0f0f0f, RZ, 0xc0, !PT ;  /* 0x0f0f0f0f23107812 */ /* 0x000fe200078ec0ff */
[----:B------:R-:W-:Y:S02]  /*1a60*/  IDP.4A.S8.S8 R14, R7, R14, R4 ;  /* 0x0000000e070e7226 */ /* 0x000fe40000000604 */
[----:B------:R-:W-:Y:S02]  /*1a70*/  IDP.4A.S8.S8 R9, R6, R9, R5 ;  /* 0x0000000906097226 */ /* 0x000fe40000000605 */
[----:B------:R-:W3:Y:S01]  /*1a80*/  LDS.128 R4, [R26+0x40] ;  /* 0x000040001a047984 */ /* 0x000ee20000000c00 */
[----:B------:R-:W-:-:S03]  /*1a90*/  IDP.4A.S8.S8 R14, R16, R23, R14 ;  /* 0x00000017100e7226 */ /* 0x000fc6000000060e */
[----:B------:R-:W4:Y:S04]  /*1aa0*/  LDS R16, [R24+0x64] ;  /* 0x0000640018107984 */ /* 0x000f280000000800 */
[----:B------:R-:W5:Y:S01]  /*1ab0*/  LDS.128 R20, [R26+0x50] ;  /* 0x000050001a147984 */ /* 0x000f620000000c00 */
[----:B--2---:R-:W-:Y:S02]  /*1ac0*/  LOP3.LUT R17, R12, 0xf0f0f0f, RZ, 0xc0, !PT ;  /* 0x0f0f0f0f0c117812 */ /* 0x004fe400078ec0ff */
[----:B------:R-:W-:Y:S02]  /*1ad0*/  SHF.R.U32.HI R12, RZ, 0x4, R12 ;  /* 0x00000004ff0c7819 */ /* 0x000fe4000001160c */
[----:B------:R-:W-:Y:S01]  /*1ae0*/  SHF.R.U32.HI R35, RZ, 0x4, R35 ;  /* 0x00000004ff237819 */ /* 0x000fe20000011623 */
[----:B------:R-:W-:Y:S01]  /*1af0*/  IDP.4A.S8.S8 R9, R17, R18, R9 ;  /* 0x0000001211097226 */ /* 0x000fe20000000609 */
[----:B------:R-:W-:Y:S01]  /*1b00*/  LOP3.LUT R12, R12, 0xf0f0f0f, RZ, 0xc0, !PT ;  /* 0x0f0f0f0f0c0c7812 */ /* 0x000fe200078ec0ff */
[----:B------:R-:W2:Y:S01]  /*1b10*/  LDS R17, [R24+0x68] ;  /* 0x0000680018117984 */ /* 0x000ea20000000800 */
[----:B------:R-:W-:-:S03]  /*1b20*/  LOP3.LUT R35, R35, 0xf0f0f0f, RZ, 0xc0, !PT ;  /* 0x0f0f0f0f23237812 */ /* 0x000fc600078ec0ff */
[----:B------:R-:W-:Y:S01]  /*1b30*/  IDP.4A.S8.S8 R10, R12, R10, R9 ;  /* 0x0000000a0c0a7226 */ /* 0x000fe20000000609 */
[----:B------:R-:W2:Y:S01]  /*1b40*/  LDS R18, [R24+0x70] ;  /* 0x0000700018127984 */ /* 0x000ea20000000800 */
[----:B------:R-:W-:Y:S01]  /*1b50*/  IDP.4A.S8.S8 R35, R35, R15, R14 ;  /* 0x0000000f23237226 */ /* 0x000fe2000000060e */
[----:B0-----:R-:W-:Y:S02]  /*1b60*/  LOP3.LUT R9, R8, 0xf0f0f0f, RZ, 0xc0, !PT ;  /* 0x0f0f0f0f08097812 */ /* 0x001fe400078ec0ff */
[----:B------:R-:W-:Y:S02]  /*1b70*/  SHF.R.U32.HI R8, RZ, 0x4, R8 ;  /* 0x00000004ff087819 */ /* 0x000fe40000011608 */
[----:B-1----:R-:W-:Y:S02]  /*1b80*/  LOP3.LUT R15, R13, 0xf0f0f0f, RZ, 0xc0, !PT ;  /* 0x0f0f0f0f0d0f7812 */ /* 0x002fe400078ec0ff */
[----:B------:R-:W-:Y:S01]  /*1b90*/  SHF.R.U32.HI R13, RZ, 0x4, R13 ;  /* 0x00000004ff0d7819 */ /* 0x000fe2000001160d */
[----:B------:R-:W-:Y:S01]  /*1ba0*/  IDP.4A.S8.S8 R9, R9, R19, R10 ;  /* 0x0000001309097226 */ /* 0x000fe2000000060a */
[----:B------:R-:W-:-:S02]  /*1bb0*/  LOP3.LUT R8, R8, 0xf0f0f0f, RZ, 0xc0, !PT ;  /* 0x0f0f0f0f08087812 */ /* 0x000fc400078ec0ff */
[----:B------:R-:W-:Y:S01]  /*1bc0*/  LOP3.LUT R13, R13, 0xf0f0f0f, RZ, 0xc0, !PT ;  /* 0x0f0f0f0f0d0d7812 */ /* 0x000fe200078ec0ff */
[----:B---3--:R-:W-:Y:S02]  /*1bd0*/  IDP.4A.S8.S8 R15, R15, R4, RZ ;  /* 0x000000040f0f7226 */ /* 0x008fe400000006ff */
[----:B------:R-:W-:Y:S01]  /*1be0*/  IDP.4A.S8.S8 R4, R8, R11, R9 ;  /* 0x0000000b08047226 */ /* 0x000fe20000000609 */
[----:B----4-:R-:W-:Y:S01]  /*1bf0*/  LOP3.LUT R12, R16, 0xf0f0f0f, RZ, 0xc0, !PT ;  /* 0x0f0f0f0f100c7812 */ /* 0x010fe200078ec0ff */
[----:B------:R-:W0:Y:S01]  /*1c00*/  LDS.128 R8, [R26+0x60] ;  /* 0x000060001a087984 */ /* 0x000e220000000c00 */
[----:B-----5:R-:W-:-:S04]  /*1c10*/  IDP.4A.S8.S8 R20, R13, R20, R15 ;  /* 0x000000140d147226 */ /* 0x020fc8000000060f */
[----:B------:R-:W-:Y:S02]  /*1c20*/  IDP.4A.S8.S8 R20, R12, R5, R20 ;  /* 0x000000050c147226 */ /* 0x000fe40000000614 */
[----:B------:R-:W1:Y:S04]  /*1c30*/  LDS.128 R12, [R26+0x70] ;  /* 0x000070001a0c7984 */ /* 0x000e680000000c00 */
[----:B------:R-:W3:Y:S01]  /*1c40*/  LDS R5, [R24+0x74] ;  /* 0x0000740018057984 */ /* 0x000ee20000000800 */
[----:B------:R-:W-:-:S04]  /*1c50*/  SHF.R.U32.HI R16, RZ, 0x4, R16 ;  /* 0x00000004ff107819 */ /* 0x000fc80000011610 */
[----:B------:R-:W-:-:S05]  /*1c60*/  LOP3.LUT R16, R16, 0xf0f0f0f, RZ, 0xc0, !PT ;  /* 0x0f0f0f0f10107812 */ /* 0x000fca00078ec0ff */
[----:B------:R-:W-:Y:S01]  /*1c70*/  IDP.4A.S8.S8 R19, R16, R21, R20 ;  /* 0x0000001510137226 */ /* 0x000fe20000000614 */
[----:B--2---:R-:W-:Y:S01]  /*1c80*/  LOP3.LUT R16, R17, 0xf0f0f0f, RZ, 0xc0, !PT ;  /* 0x0f0f0f0f11107812 */ /* 0x004fe200078ec0ff */
[----:B------:R-:W2:Y:S04]  /*1c90*/  LDS R20, [R24+0x6c] ;  /* 0x00006c0018147984 */ /* 0x000ea80000000800 */
[----:B------:R-:W-:Y:S02]  /*1ca0*/  IDP.4A.S8.S8 R19, R16, R6, R19 ;  /* 0x0000000610137226 */ /* 0x000fe40000000613 */
[----:B------:R-:W4:Y:S01]  /*1cb0*/  LDS R6, [R24+0x78] ;  /* 0x0000780018067984 */ /* 0x000f220000000800 */
[----:B------:R-:W-:Y:S02]  /*1cc0*/  LOP3.LUT R21, R18, 0xf0f0f0f, RZ, 0xc0, !PT ;  /* 0x0f0f0f0f12157812 */ /* 0x000fe400078ec0ff */
[----:B------:R-:W-:-:S02]  /*1cd0*/  SHF.R.U32.HI R18, RZ, 0x4, R18 ;  /* 0x00000004ff127819 */ /* 0x000fc40000011612 */
[----:B------:R-:W-:Y:S01]  /*1ce0*/  SHF.R.U32.HI R17, RZ, 0x4, R17 ;  /* 0x00000004ff117819 */ /* 0x000fe20000011611 */
[----:B0-----:R-:W-:Y:S01]  /*1cf0*/  IDP.4A.S8.S8 R8, R21, R8, RZ ;  /* 0x0000000815087226 */ /* 0x001fe200000006ff */
[----:B------:R-:W-:Y:S02]  /*1d00*/  LOP3.LUT R21, R18, 0xf0f0f0f, RZ, 0xc0, !PT ;  /* 0x0f0f0f0f12157812 */ /* 0x000fe400078ec0ff */
[----:B------:R-:W-:-:S03]  /*1d10*/  LOP3.LUT R17, R17, 0xf0f0f0f, RZ, 0xc0, !PT ;  /* 0x0f0f0f0f11117812 */ /* 0x000fc600078ec0ff */
[----:B-1----:R-:W-:Y:S01]  /*1d20*/  IDP.4A.S8.S8 R8, R21, R12, R8 ;  /* 0x0000000c15087226 */ /* 0x002fe20000000608 */
[----:B---3--:R-:W-:Y:S01]  /*1d30*/  LOP3.LUT R12, R5, 0xf0f0f0f, RZ, 0xc0, !PT ;  /* 0x0f0f0f0f050c7812 */ /* 0x008fe200078ec0ff */
[----:B------:R-:W-:Y:S02]  /*1d40*/  IDP.4A.S8.S8 R22, R17, R22, R19 ;  /* 0x0000001611167226 */ /* 0x000fe40000000613 */
[----:B------:R-:W0:Y:S02]  /*1d50*/  LDS.128 R16, [R3] ;  /* 0x0000000003107984 */ /* 0x000e240000000c00 */
[----:B------:R-:W-:Y:S02]  /*1d60*/  IDP.4A.S8.S8 R9, R12, R9, R8 ;  /* 0x000000090c097226 */ /* 0x000fe40000000608 */
[----:B------:R-:W1:Y:S01]  /*1d70*/  LDS R8, [R24+0x7c] ;  /* 0x00007c0018087984 */ /* 0x000e620000000800 */
[----:B------:R-:W-:-:S04]  /*1d80*/  SHF.R.U32.HI R5, RZ, 0x4, R5 ;  /* 0x00000004ff057819 */ /* 0x000fc80000011605 */
[----:B------:R-:W-:Y:S02]  /*1d90*/  LOP3.LUT R12, R5, 0xf0f0f0f, RZ, 0xc0, !PT ;  /* 0x0f0f0f0f050c7812 */ /* 0x000fe400078ec0ff */
[----:B--2---:R-:W-:-:S03]  /*1da0*/  LOP3.LUT R5, R20, 0xf0f0f0f, RZ, 0xc0, !PT ;  /* 0x0f0f0f0f14057812 */ /* 0x004fc600078ec0ff */
[----:B------:R-:W-:Y:S01]  /*1db0*/  IDP.4A.S8.S8 R13, R12, R13, R9 ;  /* 0x0000000d0c0d7226 */ /* 0x000fe20000000609 */
[----:B----4-:R-:W-:Y:S01]  /*1dc0*/  LOP3.LUT R9, R6, 0xf0f0f0f, RZ, 0xc0, !PT ;  /* 0x0f0f0f0f06097812 */ /* 0x010fe200078ec0ff */
[----:B------:R-:W-:Y:S02]  /*1dd0*/  IDP.4A.S8.S8 R22, R5, R7, R22 ;  /* 0x0000000705167226 */ /* 0x000fe40000000616 */
[----:B------:R-:W2:Y:S02]  /*1de0*/  LDS R5, [R25+0x10] ;  /* 0x0000100019057984 */ /* 0x000ea40000000800 */
[----:B------:R-:W-:Y:S02]  /*1df0*/  IDP.4A.S8.S8 R13, R9, R10, R13 ;  /* 0x0000000a090d7226 */ /* 0x000fe4000000060d */
[----:B------:R-:W3:Y:S01]  /*1e00*/  LDS R7, [R25+0x14] ;  /* 0x0000140019077984 */ /* 0x000ee20000000800 */
[----:B------:R-:W-:-:S03]  /*1e10*/  SHF.R.U32.HI R9, RZ, 0x4, R6 ;  /* 0x00000004ff097819 */ /* 0x000fc60000011606 */
[----:B------:R-:W4:Y:S01]  /*1e20*/  LDS R6, [R25+0x18] ;  /* 0x0000180019067984 */ /* 0x000f220000000800 */
[----:B------:R-:W-:-:S03]  /*1e30*/  LOP3.LUT R10, R9, 0xf0f0f0f, RZ, 0xc0, !PT ;  /* 0x0f0f0f0f090a7812 */ /* 0x000fc600078ec0ff */
[----:B------:R-:W5:Y:S02]  /*1e40*/  LDS R9, [R25+0x1c] ;  /* 0x00001c0019097984 */ /* 0x000f640000000800 */
[----:B------:R-:W-:Y:S01]  /*1e50*/  IDP.4A.S8.S8 R14, R10, R14, R13 ;  /* 0x0000000e0a0e7226 */ /* 0x000fe2000000060d */
[----:B------:R-:W-:Y:S02]  /*1e60*/  SHF.R.U32.HI R20, RZ, 0x4, R20 ;  /* 0x00000004ff147819 */ /* 0x000fe40000011614 */
[----:B------:R-:W-:Y:S01]  /*1e70*/  I2FP.F32.S32 R35, R35 ;  /* 0x0000002300237245 */ /* 0x000fe20000201400 */
[--C-:B0-----:R-:W-:Y:S01]  /*1e80*/  HADD2.F32 R10, -RZ, R16.reuse.H1_H1 ;  /* 0x30000010ff0a7230 */ /* 0x101fe20000004100 */
[----:B-1----:R-:W-:Y:S02]  /*1e90*/  LOP3.LUT R12, R8, 0xf0f0f0f, RZ, 0xc0, !PT ;  /* 0x0f0f0f0f080c7812 */ /* 0x002fe400078ec0ff */
[----:B------:R-:W-:Y:S01]  /*1ea0*/  SHF.R.U32.HI R8, RZ, 0x4, R8 ;  /* 0x00000004ff087819 */ /* 0x000fe20000011608 */
[----:B------:R-:W-:Y:S01]  /*1eb0*/  HADD2.F32 R16, -RZ, R16.H0_H0 ;  /* 0x20000010ff107230 */ /* 0x000fe20000004100 */
[----:B------:R-:W-:Y:S01]  /*1ec0*/  LOP3.LUT R20, R20, 0xf0f0f0f, RZ, 0xc0, !PT ;  /* 0x0f0f0f0f14147812 */ /* 0x000fe200078ec0ff */
[----:B------:R-:W-:Y:S01]  /*1ed0*/  FMUL.FTZ R13, R10, 8 ;  /* 0x410000000a0d7820 */ /* 0x000fe20000410000 */
[----:B------:R-:W-:Y:S01]  /*1ee0*/  LOP3.LUT R8, R8, 0xf0f0f0f, RZ, 0xc0, !PT ;  /* 0x0f0f0f0f08087812 */ /* 0x000fe200078ec0ff */
[----:B------:R-:W-:-:S02]  /*1ef0*/  IDP.4A.S8.S8 R12, R12, R11, R14 ;  /* 0x0000000b0c0c7226 */ /* 0x000fc4000000060e */
[--C-:B------:R-:W-:Y:S02]  /*1f00*/  HADD2.F32 R10, -RZ, R17.reuse.H0_H0 ;  /* 0x20000011ff0a7230 */ /* 0x100fe40000004100 */
[----:B------:R-:W-:Y:S02]  /*1f10*/  HADD2.F32 R17, -RZ, R17.H1_H1 ;  /* 0x30000011ff117230 */ /* 0x000fe40000004100 */
[----:B------:R-:W-:Y:S01]  /*1f20*/  FFMA.FTZ R11, R16, R35, -R13 ;  /* 0x00000023100b7223 */ /* 0x000fe2000001080d */
[----:B------:R-:W-:Y:S01]  /*1f30*/  IDP.4A.S8.S8 R15, R8, R15, R12 ;  /* 0x0000000f080f7226 */ /* 0x000fe2000000060c */
[----:B------:R-:W-:Y:S01]  /*1f40*/  I2FP.F32.S32 R13, R4 ;  /* 0x00000004000d7245 */ /* 0x000fe20000201400 */
[----:B------:R-:W-:Y:S02]  /*1f50*/  IDP.4A.S8.S8 R23, R20, R23, R22 ;  /* 0x0000001714177226 */ /* 0x000fe40000000616 */
[--C-:B------:R-:W-:Y:S02]  /*1f60*/  HADD2.F32 R12, -RZ, R18.reuse.H0_H0 ;  /* 0x20000012ff0c7230 */ /* 0x100fe40000004100 */
[----:B------:R-:W-:Y:S01]  /*1f70*/  FMUL.FTZ R17, R17, 8 ;  /* 0x4100000011117820 */ /* 0x000fe20000410000 */
[----:B------:R-:W-:Y:S01]  /*1f80*/  HADD2.F32 R18, -RZ, R18.H1_H1 ;  /* 0x30000012ff127230 */ /* 0x000fe20000004100 */
[----:B------:R-:W-:Y:S01]  /*1f90*/  I2FP.F32.S32 R23, R23 ;  /* 0x0000001700177245 */ /* 0x000fe20000201400 */
[----:B------:R-:W-:-:S02]  /*1fa0*/  HADD2.F32 R8, -RZ, R19.H0_H0 ;  /* 0x20000013ff087230 */ /* 0x000fc40000004100 */
[----:B------:R-:W-:Y:S01]  /*1fb0*/  FFMA.FTZ R13, R10, R13, -R17 ;  /* 0x0000000d0a0d7223 */ /* 0x000fe20000010811 */
[----:B------:R-:W-:Y:S02]  /*1fc0*/  HADD2.F32 R19, -RZ, R19.H1_H1 ;  /* 0x30000013ff137230 */ /* 0x000fe40000004100 */
[----:B------:R-:W-:Y:S01]  /*1fd0*/  FMUL.FTZ R21, R18, 8 ;  /* 0x4100000012157820 */ /* 0x000fe20000410000 */
[----:B--2---:R-:W-:Y:S01]  /*1fe0*/  FFMA.FTZ R34, R11, R5, R34 ;  /* 0x000000050b227223 */ /* 0x004fe20000010022 */
[----:B------:R-:W-:Y:S02]  /*1ff0*/  I2FP.F32.S32 R15, R15 ;  /* 0x0000000f000f7245 */ /* 0x000fe40000201400 */
[----:B------:R-:W-:Y:S01]  /*2000*/  FFMA.FTZ R12, R12, R23, -R21 ;  /* 0x000000170c0c7223 */ /* 0x000fe20000010815 */
[----:B------:R-:W-:Y:S01]  /*2010*/  FMUL.FTZ R19, R19, 8 ;  /* 0x4100000013137820 */ /* 0x000fe20000410000 */
[----:B---3--:R-:W-:-:S03]  /*2020*/  FFMA.FTZ R7, R13, R7, R34 ;  /* 0x000000070d077223 */ /* 0x008fc60000010022 */
[----:B------:R-:W-:Y:S01]  /*2030*/  FFMA.FTZ R15, R8, R15, -R19 ;  /* 0x0000000f080f7223 */ /* 0x000fe20000010813 */
[----:B----4-:R-:W-:-:S04]  /*2040*/  FFMA.FTZ R6, R12, R6, R7 ;  /* 0x000000060c067223 */ /* 0x010fc80000010007 */
[----:B-----5:R-:W-:Y:S01]  /*2050*/  FFMA.FTZ R34, R15, R9, R6 ;  /* 0x000000090f227223 */ /* 0x020fe20000010006 */
[----:B------:R-:W-:Y:S06]  /*2060*/  BAR.SYNC.DEFER_BLOCKING 0x0 ;  /* 0x0000000000007b1d */ /* 0x000fec0000010000 */
.L_x_384:
[----:B------:R-:W-:-:S04]  /*2070*/  UIADD3 UR4, UR4, 0x8, URZ ;  /* 0x0000000804047890 */ /* 0x000fc8000fffe03f */
[----:B------:R-:W-:-:S06]  /*2080*/  UISETP.GE.AND UP0, UPT, UR4, UR8, UPT ;  /* 0x000000080400728c */ /* 0x000fcc000bf06270 */
[----:B------:R-:W-:-:S13]  /*2090*/  PLOP3.LUT P0, PT, PT, PT, UP0, 0x80, 0x0 ;  /* 0x000000000000781c */ /* 0x000fda0003f0f008 */
[----:B------:R-:W-:Y:S05]  /*20a0*/  @!P0 BRA `(.L_x_385) ;  /* 0xffffffe4003c8947 */ /* 0x000fea000383ffff */
.L_x_383:
        /* <DEDUP_REMOVED lines=17> */
.L_x_386:
        /* <DEDUP_REMOVED lines=12> */
.L_x_1278:


//--------------------- .text._Z8moe_q6_KIN3c104HalfELb1EEvPKvS3_PT_PKiS7_S7_iiiiiii --------------------------
	.section	.text._Z8moe_q6_KIN3c104HalfELb1EEvPKvS3_PT_PKiS7_S7_iiiiiii,"ax",@progbits
	.align	128
.text._Z8moe_q6_KIN3c104HalfELb1EEvPKvS3_PT_PKiS7_S7_iiiiiii:
        .type           _Z8moe_q6_KIN3c104HalfELb1EEvPKvS3_PT_PKiS7_S7_iiiiiii,@function
        .size           _Z8moe_q6_KIN3c104HalfELb1EEvPKvS3_PT_PKiS7_S7_iiiiiii,(.L_x_1279 - _Z8moe_q6_KIN3c104HalfELb1EEvPKvS3_PT_PKiS7_S7_iiiiiii)
        .other          _Z8moe_q6_KIN3c104HalfELb1EEvPKvS3_PT_PKiS7_S7_iiiiiii,@"STO_CUDA_ENTRY STV_DEFAULT"
_Z8moe_q6_KIN3c104HalfELb1EEvPKvS3_PT_PKiS7_S7_iiiiiii:
        /* <DEDUP_REMOVED lines=180> */
.L_x_389:
        /* <DEDUP_REMOVED lines=662> */
.L_x_388:
[----:B------:R-:W-:-:S04]  /*34a0*/  UIADD3 UR4, UR4, 0x1, URZ ;  /* 0x0000000104047890 */ /* 0x000fc8000fffe03f */
[----:B------:R-:W-:-:S06]  /*34b0*/  UISETP.GE.AND UP0, UPT, UR4, UR11, UPT ;  /* 0x0000000b0400728c */ /* 0x000fcc000bf06270 */
[----:B------:R-:W-:-:S13]  /*34c0*/  PLOP3.LUT P0, PT, PT, PT, UP0, 0x80, 0x0 ;  /* 0x000000000000781c */ /* 0x000fda0003f0f008 */
[----:B------:R-:W-:Y:S05]  /*34d0*/  @!P0 BRA `(.L_x_389) ;  /* 0xffffffd400988947 */ /* 0x000fea000383ffff */
.L_x_387:
        /* <DEDUP_REMOVED lines=13> */
[----:B------:R-:W-:-:S03]  /*35b0*/  F2FP.F16.F32.PACK_AB R0, RZ, R2 ;  /* 0x00000002ff00723e */ /* 0x000fc600000000ff */
[----:B-1----:R-:W-:-:S05]  /*35c0*/  IMAD.WIDE.U32 R2, R3, 0x2, R4 ;  /* 0x0000000203027825 */ /* 0x002fca00078e0004 */
[----:B------:R-:W-:Y:S01]  /*35d0*/  STG.E.U16 desc[UR14][R2.64], R0 ;  /* 0x0000000002007986 */ /* 0x000fe2000c10150e */
[----:B------:R-:W-:Y:S05]  /*35e0*/  EXIT ;  /* 0x000000000000794d */ /* 0x000fea0003800000 */
.L_x_390:
        /* <DEDUP_REMOVED lines=9> */
.L_x_1279:


//--------------------- .text._Z8moe_q6_KIN3c104HalfELb0EEvPKvS3_PT_PKiS7_S7_iiiiiii --------------------------
	.section	.text._Z8moe_q6_KIN3c104HalfELb0EEvPKvS3_PT_PKiS7_S7_iiiiiii,"ax",@progbits
	.align	128
.text._Z8moe_q6_KIN3c104HalfELb0EEvPKvS3_PT_PKiS7_S7_iiiiiii:
        .type           _Z8moe_q6_KIN3c104HalfELb0EEvPKvS3_PT_PKiS7_S7_iiiiiii,@function
        .size           _Z8moe_q6_KIN3c104HalfELb0EEvPKvS3_PT_PKiS7_S7_iiiiiii,(.L_x_1280 - _Z8moe_q6_KIN3c104HalfELb0EEvPKvS3_PT_PKiS7_S7_iiiiiii)
        .other          _Z8moe_q6_KIN3c104HalfELb0EEvPKvS3_PT_PKiS7_S7_iiiiiii,@"STO_CUDA_ENTRY STV_DEFAULT"
_Z8moe_q6_KIN3c104HalfELb0EEvPKvS3_PT_PKiS7_S7_iiiiiii:
        /* <DEDUP_REMOVED lines=118> */
.L_x_393:
        /* <DEDUP_REMOVED lines=661> */
.L_x_392:
[----:B------:R-:W-:-:S04]  /*30b0*/  UIADD3 UR4, UR4, 0x1, URZ ;  /* 0x0000000104047890 */ /* 0x000fc8000fffe03f */
[----:B------:R-:W-:-:S06]  /*30c0*/  UISETP.GE.AND UP0, UPT, UR4, UR8, UPT ;  /* 0x000000080400728c */ /* 0x000fcc000bf06270 */
[----:B------:R-:W-:-:S13]  /*30d0*/  PLOP3.LUT P0, PT, PT, PT, UP0, 0x80, 0x0 ;  /* 0x000000000000781c */ /* 0x000fda0003f0f008 */
[----:B------:R-:W-:Y:S05]  /*30e0*/  @!P0 BRA `(.L_x_393) ;  /* 0xffffffd4009c8947 */ /* 0x000fea000383ffff */
.L_x_391:
        /* <DEDUP_REMOVED lines=17> */
.L_x_394:
        /* <DEDUP_REMOVED lines=16> */
.L_x_1280:


//--------------------- .text._Z8moe_q5_KIN3c104HalfELb1EEvPKvS3_PT_PKiS7_S7_iiiiiii --------------------------
	.section	.text._Z8moe_q5_KIN3c104HalfELb1EEvPKvS3_PT_PKiS7_S7_iiiiiii,"ax",@progbits
	.align	128
.text._Z8moe_q5_KIN3c104HalfELb1EEvPKvS3_PT_PKiS7_S7_iiiiiii:
        .type           _Z8moe_q5_KIN3c104HalfELb1EEvPKvS3_PT_PKiS7_S7_iiiiiii,@function
        .size           _Z8moe_q5_KIN3c104HalfELb1EEvPKvS3_PT_PKiS7_S7_iiiiiii,(.L_x_1281 - _Z8moe_q5_KIN3c104HalfELb1EEvPKvS3_PT_PKiS7_S7_iiiiiii)
        .other          _Z8moe_q5_KIN3c104HalfELb1EEvPKvS3_PT_PKiS7_S7_iiiiiii,@"STO_CUDA_ENTRY STV_DEFAULT"
_Z8moe_q5_KIN3c104HalfELb1EEvPKvS3_PT_PKiS7_S7_iiiiiii:
        /* <DEDUP_REMOVED lines=158> */
.L_x_397:
        /* <DEDUP_REMOVED lines=570> */
.L_x_396:
[----:B------:R-:W-:-:S04]  /*2d80*/  UIADD3 UR4, UR4, 0x1, URZ ;  /* 0x0000000104047890 */ /* 0x000fc8000fffe03f */
[----:B------:R-:W-:-:S06]  /*2d90*/  UISETP.GE.AND UP0, UPT, UR4, UR11, UPT ;  /* 0x0000000b0400728c */ /* 0x000fcc000bf06270 */
[----:B------:R-:W-:-:S13]  /*2da0*/  PLOP3.LUT P0, PT, PT, PT, UP0, 0x80, 0x0 ;  /* 0x000000000000781c */ /* 0x000fda0003f0f008 */
[----:B------:R-:W-:Y:S05]  /*2db0*/  @!P0 BRA `(.L_x_397) ;  /* 0xffffffdc00088947 */ /* 0x000fea000383ffff */
.L_x_395:
        /* <DEDUP_REMOVED lines=17> */
.L_x_398:
        /* <DEDUP_REMOVED lines=11> */
.L_x_1281:


//--------------------- .text._Z8moe_q5_KIN3c104HalfELb0EEvPKvS3_PT_PKiS7_S7_iiiiiii --------------------------
	.section	.text._Z8moe_q5_KIN3c104HalfELb0EEvPKvS3_PT_PKiS7_S7_iiiiiii,"ax",@progbits
	.align	128
.text._Z8moe_q5_KIN3c104HalfELb0EEvPKvS3_PT_PKiS7_S7_iiiiiii:
        .type           _Z8moe_q5_KIN3c104HalfELb0EEvPKvS3_PT_PKiS7_S7_iiiiiii,@function
        .size           _Z8moe_q5_KIN3c104HalfELb0EEvPKvS3_PT_PKiS7_S7_iiiiiii,(.L_x_1282 - _Z8moe_q5_KIN3c104HalfELb0EEvPKvS3_PT_PKiS7_S7_iiiiiii)
        .other          _Z8moe_q5_KIN3c104HalfELb0EEvPKvS3_PT_PKiS7_S7_iiiiiii,@"STO_CUDA_ENTRY STV_DEFAULT"
_Z8moe_q5_KIN3c104HalfELb0EEvPKvS3_PT_PKiS7_S7_iiiiiii:
        /* <DEDUP_REMOVED lines=126> */
.L_x_401:
        /* <DEDUP_REMOVED lines=533> */
.L_x_400:
[----:B------:R-:W-:-:S06]  /*2930*/  UIADD3 UR4, UR4, 0x1, URZ ;  /* 0x0000000104047890 */ /* 0x000fcc000fffe03f */
[----:B------:R-:W-:-:S13]  /*2940*/  ISETP.LE.AND P0, PT, R6, UR4, PT ;  /* 0x0000000406007c0c */ /* 0x000fda000bf03270 */
[----:B------:R-:W-:Y:S05]  /*2950*/  @!P0 BRA `(.L_x_401) ;  /* 0xffffffdc00a08947 */ /* 0x000fea000383ffff */
.L_x_399:
        /* <DEDUP_REMOVED lines=13> */
[----:B------:R-:W-:-:S03]  /*2a30*/  F2FP.F16.F32.PACK_AB R0, RZ, R2 ;  /* 0x00000002ff00723e */ /* 0x000fc600000000ff */
[----:B0-----:R-:W-:-:S05]  /*2a40*/  IMAD.WIDE.U32 R2, R3, 0x2, R4 ;  /* 0x0000000203027825 */ /* 0x001fca00078e0004 */
[----:B------:R-:W-:Y:S01]  /*2a50*/  STG.E.U16 desc[UR10][R2.64], R0 ;  /* 0x0000000002007986 */ /* 0x000fe2000c10150a */
[----:B------:R-:W-:Y:S05]  /*2a60*/  EXIT ;  /* 0x000000000000794d */ /* 0x000fea0003800000 */
.L_x_402:
        /* <DEDUP_REMOVED lines=9> */
.L_x_1282:


//--------------------- .text._Z8moe_q4_KIN3c104HalfELb1EEvPKvS3_PT_PKiS7_S7_iiiiiii --------------------------
	.section	.text._Z8moe_q4_KIN3c104HalfELb1EEvPKvS3_PT_PKiS7_S7_iiiiiii,"ax",@progbits
	.align	128
.text._Z8moe_q4_KIN3c104HalfELb1EEvPKvS3_PT_PKiS7_S7_iiiiiii:
        .type           _Z8moe_q4_KIN3c104HalfELb1EEvPKvS3_PT_PKiS7_S7_iiiiiii,@function
        .size           _Z8moe_q4_KIN3c104HalfELb1EEvPKvS3_PT_PKiS7_S7_iiiiiii,(.L_x_1283 - _Z8moe_q4_KIN3c104HalfELb1EEvPKvS3_PT_PKiS7_S7_iiiiiii)
        .other          _Z8moe_q4_KIN3c104HalfELb1EEvPKvS3_PT_PKiS7_S7_iiiiiii,@"STO_CUDA_ENTRY STV_DEFAULT"
_Z8moe_q4_KIN3c104HalfELb1EEvPKvS3_PT_PKiS7_S7_iiiiiii:
        /* <DEDUP_REMOVED lines=155> */
.L_x_405:
        /* <DEDUP_REMOVED lines=515> */
.L_x_404:
[----:B------:R-:W-:-:S04]  /*29e0*/  UIADD3 UR4, UR4, 0x1, URZ ;  /* 0x0000000104047890 */ /* 0x000fc8000fffe03f */
[----:B------:R-:W-:-:S06]  /*29f0*/  UISETP.GE.AND UP0, UPT, UR4, UR6, UPT ;  /* 0x000000060400728c */ /* 0x000fcc000bf06270 */
[----:B------:R-:W-:-:S13]  /*2a00*/  PLOP3.LUT P0, PT, PT, PT, UP0, 0x80, 0x0 ;  /* 0x000000000000781c */ /* 0x000fda0003f0f008 */
[----:B------:R-:W-:Y:S05]  /*2a10*/  @!P0 BRA `(.L_x_405) ;  /* 0xffffffdc00e48947 */ /* 0x000fea000383ffff */
.L_x_403:
        /* <DEDUP_REMOVED lines=13> */
[----:B------:R-:W-:-:S03]  /*2af0*/  F2FP.F16.F32.PACK_AB R0, RZ, R2 ;  /* 0x00000002ff00723e */ /* 0x000fc600000000ff */
[----:B0-----:R-:W-:-:S05]  /*2b00*/  IMAD.WIDE.U32 R2, R3, 0x2, R4 ;  /* 0x0000000203027825 */ /* 0x001fca00078e0004 */
[----:B------:R-:W-:Y:S01]  /*2b10*/  STG.E.U16 desc[UR10][R2.64], R0 ;  /* 0x0000000002007986 */ /* 0x000fe2000c10150a */
[----:B------:R-:W-:Y:S05]  /*2b20*/  EXIT ;  /* 0x000000000000794d */ /* 0x000fea0003800000 */
.L_x_406:
        /* <DEDUP_REMOVED lines=13> */
.L_x_1283:


//--------------------- .text._Z8moe_q4_KIN3c104HalfELb0EEvPKvS3_PT_PKiS7_S7_iiiiiii --------------------------
	.section	.text._Z8moe_q4_KIN3c104HalfELb0EEvPKvS3_PT_PKiS7_S7_iiiiiii,"ax",@progbits
	.align	128
.text._Z8moe_q4_KIN3c104HalfELb0EEvPKvS3_PT_PKiS7_S7_iiiiiii:
        .type           _Z8moe_q4_KIN3c104HalfELb0EEvPKvS3_PT_PKiS7_S7_iiiiiii,@function
        .size           _Z8moe_q4_KIN3c104HalfELb0EEvPKvS3_PT_PKiS7_S7_iiiiiii,(.L_x_1284 - _Z8moe_q4_KIN3c104HalfELb0EEvPKvS3_PT_PKiS7_S7_iiiiiii)
        .other          _Z8moe_q4_KIN3c104HalfELb0EEvPKvS3_PT_PKiS7_S7_iiiiiii,@"STO_CUDA_ENTRY STV_DEFAULT"
_Z8moe_q4_KIN3c104HalfELb0EEvPKvS3_PT_PKiS7_S7_iiiiiii:
        /* <DEDUP_REMOVED lines=117> */
.L_x_409:
        /* <DEDUP_REMOVED lines=508> */
.L_x_408:
[----:B------:R-:W-:-:S04]  /*2710*/  UIADD3 UR4, UR4, 0x1, URZ ;  /* 0x0000000104047890 */ /* 0x000fc8000fffe03f */
[----:B------:R-:W-:-:S06]  /*2720*/  UISETP.GE.AND UP0, UPT, UR4, UR8, UPT ;  /* 0x000000080400728c */ /* 0x000fcc000bf06270 */
[----:B------:R-:W-:-:S13]  /*2730*/  PLOP3.LUT P0, PT, PT, PT, UP0, 0x80, 0x0 ;  /* 0x000000000000781c */ /* 0x000fda0003f0f008 */
[----:B------:R-:W-:Y:S05]  /*2740*/  @!P0 BRA `(.L_x_409) ;  /* 0xffffffe000008947 */ /* 0x000fea000383ffff */
.L_x_407:
        /* <DEDUP_REMOVED lines=13> */
[----:B------:R-:W-:-:S03]  /*2820*/  F2FP.F16.F32.PACK_AB R0, RZ, R2 ;  /* 0x00000002ff00723e */ /* 0x000fc600000000ff */
[----:B0-----:R-:W-:-:S05]  /*2830*/  IMAD.WIDE.U32 R2, R3, 0x2, R4 ;  /* 0x0000000203027825 */ /* 0x001fca00078e0004 */
[----:B------:R-:W-:Y:S01]  /*2840*/  STG.E.U16 desc[UR12][R2.64], R0 ;  /* 0x0000000002007986 */ /* 0x000fe2000c10150c */
[----:B------:R-:W-:Y:S05]  /*2850*/  EXIT ;  /* 0x000000000000794d */ /* 0x000fea0003800000 */
.L_x_410:
        /* <DEDUP_REMOVED lines=10> */
.L_x_1284:


//--------------------- .text._Z8moe_q3_KIN3c104HalfELb1EEvPKvS3_PT_PKiS7_S7_iiiiiii --------------------------
	.section	.text._Z8moe_q3_KIN3c104HalfELb1EEvPKvS3_PT_PKiS7_S7_iiiiiii,"ax",@progbits
	.align	128
.text._Z8moe_q3_KIN3c104HalfELb1EEvPKvS3_PT_PKiS7_S7_iiiiiii:
        .type           _Z8moe_q3_KIN3c104HalfELb1EEvPKvS3_PT_PKiS7_S7_iiiiiii,@function
        .size           _Z8moe_q3_KIN3c104HalfELb1EEvPKvS3_PT_PKiS7_S7_iiiiiii,(.L_x_1285 - _Z8moe_q3_KIN3c104HalfELb1EEvPKvS3_PT_PKiS7_S7_iiiiiii)
        .other          _Z8moe_q3_KIN3c104HalfELb1EEvPKvS3_PT_PKiS7_S7_iiiiiii,@"STO_CUDA_ENTRY STV_DEFAULT"
_Z8moe_q3_KIN3c104HalfELb1EEvPKvS3_PT_PKiS7_S7_iiiiiii:
        /* <DEDUP_REMOVED lines=210> */
.L_x_417:
        /* <DEDUP_REMOVED lines=241> */
.L_x_413:
        /* <DEDUP_REMOVED lines=192> */
.L_x_414:
        /* <DEDUP_REMOVED lines=199> */
.L_x_415:
        /* <DEDUP_REMOVED lines=199> */
.L_x_416:
        /* <DEDUP_REMOVED lines=174> */
.L_x_412:
[----:B------:R-:W-:-:S04]  /*4bf0*/  UIADD3 UR4, UR4, 0x2, URZ ;  /* 0x0000000204047890 */ /* 0x000fc8000fffe03f */
[----:B------:R-:W-:-:S06]  /*4c00*/  UISETP.GE.AND UP0, UPT, UR4, UR7, UPT ;  /* 0x000000070400728c */ /* 0x000fcc000bf06270 */
[----:B------:R-:W-:-:S13]  /*4c10*/  PLOP3.LUT P0, PT, PT, PT, UP0, 0x80, 0x0 ;  /* 0x000000000000781c */ /* 0x000fda0003f0f008 */
[----:B------:R-:W-:Y:S05]  /*4c20*/  @!P0 BRA `(.L_x_417) ;  /* 0xffffffc0003c8947 */ /* 0x000fea000383ffff */
.L_x_411:
        /* <DEDUP_REMOVED lines=17> */
.L_x_418:
        /* <DEDUP_REMOVED lines=12> */
.L_x_1285:


//--------------------- .text._Z8moe_q3_KIN3c104HalfELb0EEvPKvS3_PT_PKiS7_S7_iiiiiii --------------------------
	.section	.text._Z8moe_q3_KIN3c104HalfELb0EEvPKvS3_PT_PKiS7_S7_iiiiiii,"ax",@progbits
	.align	128
.text._Z8moe_q3_KIN3c104HalfELb0EEvPKvS3_PT_PKiS7_S7_iiiiiii:
        .type           _Z8moe_q3_KIN3c104HalfELb0EEvPKvS3_PT_PKiS7_S7_iiiiiii,@function
        .size           _Z8moe_q3_KIN3c104HalfELb0EEvPKvS3_PT_PKiS7_S7_iiiiiii,(.L_x_1286 - _Z8moe_q3_KIN3c104HalfELb0EEvPKvS3_PT_PKiS7_S7_iiiiiii)
        .other          _Z8moe_q3_KIN3c104HalfELb0EEvPKvS3_PT_PKiS7_S7_iiiiiii,@"STO_CUDA_ENTRY STV_DEFAULT"
_Z8moe_q3_KIN3c104HalfELb0EEvPKvS3_PT_PKiS7_S7_iiiiiii:
        /* <DEDUP_REMOVED lines=145> */
.L_x_425:
        /* <DEDUP_REMOVED lines=212> */
.L_x_421:
        /* <DEDUP_REMOVED lines=194> */
.L_x_422:
        /* <DEDUP_REMOVED lines=201> */
.L_x_423:
        /* <DEDUP_REMOVED lines=201> */
.L_x_424:
        /* <DEDUP_REMOVED lines=174> */
.L_x_420:
[----:B------:R-:W-:-:S06]  /*4670*/  UIADD3 UR4, UR4, 0x2, URZ ;  /* 0x0000000204047890 */ /* 0x000fcc000fffe03f */
[----:B------:R-:W-:-:S13]  /*4680*/  ISETP.LE.AND P0, PT, R3, UR4, PT ;  /* 0x0000000403007c0c */ /* 0x000fda000bf03270 */
[----:B------:R-:W-:Y:S05]  /*4690*/  @!P0 BRA `(.L_x_425) ;  /* 0xffffffc0009c8947 */ /* 0x000fea000383ffff */
.L_x_419:
        /* <DEDUP_REMOVED lines=17> */
.L_x_426:
        /* <DEDUP_REMOVED lines=13> */
.L_x_1286:


//--------------------- .text._Z8moe_q2_KIN3c104HalfELb1EEvPKvS3_PT_PKiS7_S7_iiiiiii --------------------------
	.section	.text._Z8moe_q2_KIN3c104HalfELb1EEvPKvS3_PT_PKiS7_S7_iiiiiii,"ax",@progbits
	.align	128
.text._Z8moe_q2_KIN3c104HalfELb1EEvPKvS3_PT_PKiS7_S7_iiiiiii:
        .type           _Z8moe_q2_KIN3c104HalfELb1EEvPKvS3_PT_PKiS7_S7_iiiiiii,@function
        .size           _Z8moe_q2_KIN3c104HalfELb1EEvPKvS3_PT_PKiS7_S7_iiiiiii,(.L_x_1287 - _Z8moe_q2_KIN3c104HalfELb1EEvPKvS3_PT_PKiS7_S7_iiiiiii)
        .other          _Z8moe_q2_KIN3c104HalfELb1EEvPKvS3_PT_PKiS7_S7_iiiiiii,@"STO_CUDA_ENTRY STV_DEFAULT"
_Z8moe_q2_KIN3c104HalfELb1EEvPKvS3_PT_PKiS7_S7_iiiiiii:
        /* <DEDUP_REMOVED lines=176> */
.L_x_429:
        /* <DEDUP_REMOVED lines=1093> */
.L_x_428:
[----:B------:R-:W-:-:S04]  /*4f50*/  UIADD3 UR4, UR4, 0x2, URZ ;  /* 0x0000000204047890 */ /* 0x000fc8000fffe03f */
[----:B------:R-:W-:-:S06]  /*4f60*/  UISETP.GE.AND UP0, UPT, UR4, UR12, UPT ;  /* 0x0000000c0400728c */ /* 0x000fcc000bf06270 */
[----:B------:R-:W-:-:S13]  /*4f70*/  PLOP3.LUT P0, PT, PT, PT, UP0, 0x80, 0x0 ;  /* 0x000000000000781c */ /* 0x000fda0003f0f008 */
[----:B------:R-:W-:Y:S05]  /*4f80*/  @!P0 BRA `(.L_x_429) ;  /* 0xffffffb800dc8947 */ /* 0x000fea000383ffff */
.L_x_427:
        /* <DEDUP_REMOVED lines=17> */
.L_x_430:
        /* <DEDUP_REMOVED lines=14> */
.L_x_1287:


//--------------------- .text._Z8moe_q2_KIN3c104HalfELb0EEvPKvS3_PT_PKiS7_S7_iiiiiii --------------------------
	.section	.text._Z8moe_q2_KIN3c104HalfELb0EEvPKvS3_PT_PKiS7_S7_iiiiiii,"ax",@progbits
	.align	128
.text._Z8moe_q2_KIN3c104HalfELb0EEvPKvS3_PT_PKiS7_S7_iiiiiii:
        .type           _Z8moe_q2_KIN3c104HalfELb0EEvPKvS3_PT_PKiS7_S7_iiiiiii,@function
        .size           _Z8moe_q2_KIN3c104HalfELb0EEvPKvS3_PT_PKiS7_S7_iiiiiii,(.L_x_1288 - _Z8moe_q2_KIN3c104HalfELb0EEvPKvS3_PT_PKiS7_S7_iiiiiii)
        .other          _Z8moe_q2_KIN3c104HalfELb0EEvPKvS3_PT_PKiS7_S7_iiiiiii,@"STO_CUDA_ENTRY STV_DEFAULT"
_Z8moe_q2_KIN3c104HalfELb0EEvPKvS3_PT_PKiS7_S7_iiiiiii:
        /* <DEDUP_REMOVED lines=127> */
.L_x_433:
        /* <DEDUP_REMOVED lines=1075> */
.L_x_432:
[----:B------:R-:W-:-:S04]  /*4b20*/  UIADD3 UR4, UR4, 0x2, URZ ;  /* 0x0000000204047890 */ /* 0x000fc8000fffe03f */
[----:B------:R-:W-:-:S06]  /*4b30*/  UISETP.GE.AND UP0, UPT, UR4, UR12, UPT ;  /* 0x0000000c0400728c */ /* 0x000fcc000bf06270 */
[----:B------:R-:W-:-:S13]  /*4b40*/  PLOP3.LUT P0, PT, PT, PT, UP0, 0x80, 0x0 ;  /* 0x000000000000781c */ /* 0x000fda0003f0f008 */
[----:B------:R-:W-:Y:S05]  /*4b50*/  @!P0 BRA `(.L_x_433) ;  /* 0xffffffbc00248947 */ /* 0x000fea000383ffff */
.L_x_431:
        /* <DEDUP_REMOVED lines=17> */
.L_x_434:
        /* <DEDUP_REMOVED lines=9> */
.L_x_1288:


//--------------------- .text._Z8moe_q8_0IN3c104HalfELb1EEvPKvS3_PT_PKiS7_S7_iiiiiii --------------------------
	.section	.text._Z8moe_q8_0IN3c104HalfELb1EEvPKvS3_PT_PKiS7_S7_iiiiiii,"ax",@progbits
	.align	128
.text._Z8moe_q8_0IN3c104HalfELb1EEvPKvS3_PT_PKiS7_S7_iiiiiii:
        .type           _Z8moe_q8_0IN3c104HalfELb1EEvPKvS3_PT_PKiS7_S7_iiiiiii,@function
        .size           _Z8moe_q8_0IN3c104HalfELb1EEvPKvS3_PT_PKiS7_S7_iiiiiii,(.L_x_1289 - _Z8moe_q8_0IN3c104HalfELb1EEvPKvS3_PT_PKiS7_S7_iiiiiii)
        .other          _Z8moe_q8_0IN3c104HalfELb1EEvPKvS3_PT_PKiS7_S7_iiiiiii,@"STO_CUDA_ENTRY STV_DEFAULT"
_Z8moe_q8_0IN3c104HalfELb1EEvPKvS3_PT_PKiS7_S7_iiiiiii:
        /* <DEDUP_REMOVED lines=122> */
.L_x_441:
        /* <DEDUP_REMOVED lines=150> */
.L_x_438:
[----:B------:R-:W-:Y:S05]  /*1100*/  BSYNC B0 ;  /* 0x0000000000007941 */ /* 0x000fea0003800000 */
.L_x_437:
        /* <DEDUP_REMOVED lines=12> */
.L_x_440:
[----:B------:R-:W-:Y:S05]  /*11d0*/  BSYNC B0 ;  /* 0x0000000000007941 */ /* 0x000fea0003800000 */
.L_x_439:
        /* <DEDUP_REMOVED lines=91> */
.L_x_436:
[----:B------:R-:W-:-:S04]  /*1790*/  UIADD3 UR4, UR4, 0x4, URZ ;  /* 0x0000000404047890 */ /* 0x000fc8000fffe03f */
[----:B------:R-:W-:-:S06]  /*17a0*/  UISETP.GE.AND UP0, UPT, UR4, UR11, UPT ;  /* 0x0000000b0400728c */ /* 0x000fcc000bf06270 */
[----:B------:R-:W-:-:S13]  /*17b0*/  PLOP3.LUT P0, PT, PT, PT, UP0, 0x80, 0x0 ;  /* 0x000000000000781c */ /* 0x000fda0003f0f008 */
[----:B------:R-:W-:Y:S05]  /*17c0*/  @!P0 BRA `(.L_x_441) ;  /* 0xffffffec00f48947 */ /* 0x000fea000383ffff */
.L_x_435:
        /* <DEDUP_REMOVED lines=17> */
.L_x_442:
        /* <DEDUP_REMOVED lines=10> */
.L_x_1289:


//--------------------- .text._Z8moe_q8_0IN3c104HalfELb0EEvPKvS3_PT_PKiS7_S7_iiiiiii --------------------------
	.section	.text._Z8moe_q8_0IN3c104HalfELb0EEvPKvS3_PT_PKiS7_S7_iiiiiii,"ax",@progbits
	.align	128
.text._Z8moe_q8_0IN3c104HalfELb0EEvPKvS3_PT_PKiS7_S7_iiiiiii:
        .type           _Z8moe_q8_0IN3c104HalfELb0EEvPKvS3_PT_PKiS7_S7_iiiiiii,@function
        .size           _Z8moe_q8_0IN3c104HalfELb0EEvPKvS3_PT_PKiS7_S7_iiiiiii,(.L_x_1290 - _Z8moe_q8_0IN3c104HalfELb0EEvPKvS3_PT_PKiS7_S7_iiiiiii)
        .other          _Z8moe_q8_0IN3c104HalfELb0EEvPKvS3_PT_PKiS7_S7_iiiiiii,@"STO_CUDA_ENTRY STV_DEFAULT"
_Z8moe_q8_0IN3c104HalfELb0EEvPKvS3_PT_PKiS7_S7_iiiiiii:
        /* <DEDUP_REMOVED lines=94> */
.L_x_449:
        /* <DEDUP_REMOVED lines=110> */
.L_x_446:
[----:B------:R-:W-:Y:S05]  /*0cc0*/  BSYNC B0 ;  /* 0x0000000000007941 */ /* 0x000fea0003800000 */
.L_x_445:
        /* <DEDUP_REMOVED lines=11> */
.L_x_448:
[----:B------:R-:W-:Y:S05]  /*0d80*/  BSYNC B0 ;  /* 0x0000000000007941 */ /* 0x000fea0003800000 */
.L_x_447:
        /* <DEDUP_REMOVED lines=91> */
.L_x_444:
[----:B------:R-:W-:-:S04]  /*1340*/  UIADD3 UR4, UR4, 0x4, URZ ;  /* 0x0000000404047890 */ /* 0x000fc8000fffe03f */
[----:B------:R-:W-:-:S06]  /*1350*/  UISETP.GE.AND UP0, UPT, UR4, UR11, UPT ;  /* 0x0000000b0400728c */ /* 0x000fcc000bf06270 */
[----:B------:R-:W-:-:S13]  /*1360*/  PLOP3.LUT P0, PT, PT, PT, UP0, 0x80, 0x0 ;  /* 0x000000000000781c */ /* 0x000fda0003f0f008 */
[----:B------:R-:W-:Y:S05]  /*1370*/  @!P0 BRA `(.L_x_449) ;  /* 0xfffffff000988947 */ /* 0x000fea000383ffff */
.L_x_443:
        /* <DEDUP_REMOVED lines=17> */
.L_x_450:
        /* <DEDUP_REMOVED lines=15> */
.L_x_1290:


//--------------------- .text._Z8moe_q5_1IN3c104HalfELb1EEvPKvS3_PT_PKiS7_S7_iiiiiii --------------------------
	.section	.text._Z8moe_q5_1IN3c104HalfELb1EEvPKvS3_PT_PKiS7_S7_iiiiiii,"ax",@progbits
	.align	128
.text._Z8moe_q5_1IN3c104HalfELb1EEvPKvS3_PT_PKiS7_S7_iiiiiii:
        .type           _Z8moe_q5_1IN3c104HalfELb1EEvPKvS3_PT_PKiS7_S7_iiiiiii,@function
        .size           _Z8moe_q5_1IN3c104HalfELb1EEvPKvS3_PT_PKiS7_S7_iiiiiii,(.L_x_1291 - _Z8moe_q5_1IN3c104HalfELb1EEvPKvS3_PT_PKiS7_S7_iiiiiii)
        .other          _Z8moe_q5_1IN3c104HalfELb1EEvPKvS3_PT_PKiS7_S7_iiiiiii,@"STO_CUDA_ENTRY STV_DEFAULT"
_Z8moe_q5_1IN3c104HalfELb1EEvPKvS3_PT_PKiS7_S7_iiiiiii:
        /* <DEDUP_REMOVED lines=126> */
.L_x_453:
        /* <DEDUP_REMOVED lines=543> */
.L_x_452:
[----:B------:R-:W-:-:S04]  /*29d0*/  UIADD3 UR4, UR4, 0x8, URZ ;  /* 0x0000000804047890 */ /* 0x000fc8000fffe03f */
[----:B------:R-:W-:-:S06]  /*29e0*/  UISETP.GE.AND UP0, UPT, UR4, UR10, UPT ;  /* 0x0000000a0400728c */ /* 0x000fcc000bf06270 */
[----:B------:R-:W-:-:S13]  /*29f0*/  PLOP3.LUT P0, PT, PT, PT, UP0, 0x80, 0x0 ;  /* 0x000000000000781c */ /* 0x000fda0003f0f008 */
[----:B------:R-:W-:Y:S05]  /*2a00*/  @!P0 BRA `(.L_x_453) ;  /* 0xffffffdc00748947 */ /* 0x000fea000383ffff */
.L_x_451:
        /* <DEDUP_REMOVED lines=17> */
.L_x_454:
        /* <DEDUP_REMOVED lines=14> */
.L_x_1291:


//--------------------- .text._Z8moe_q5_1IN3c104HalfELb0EEvPKvS3_PT_PKiS7_S7_iiiiiii --------------------------
	.section	.text._Z8moe_q5_1IN3c104HalfELb0EEvPKvS3_PT_PKiS7_S7_iiiiiii,"ax",@progbits
	.align	128
.text._Z8moe_q5_1IN3c104HalfELb0EEvPKvS3_PT_PKiS7_S7_iiiiiii:
        .type           _Z8moe_q5_1IN3c104HalfELb0EEvPKvS3_PT_PKiS7_S7_iiiiiii,@function
        .size           _Z8moe_q5_1IN3c104HalfELb0EEvPKvS3_PT_PKiS7_S7_iiiiiii,(.L_x_1292 - _Z8moe_q5_1IN3c104HalfELb0EEvPKvS3_PT_PKiS7_S7_iiiiiii)
        .other          _Z8moe_q5_1IN3c104HalfELb0EEvPKvS3_PT_PKiS7_S7_iiiiiii,@"STO_CUDA_ENTRY STV_DEFAULT"
_Z8moe_q5_1IN3c104HalfELb0EEvPKvS3_PT_PKiS7_S7_iiiiiii:
        /* <DEDUP_REMOVED lines=88> */
.L_x_457:
        /* <DEDUP_REMOVED lines=517> */
.L_x_456:
[----:B------:R-:W-:-:S04]  /*25d0*/  IADD3 R4, R4, 0x8, RZ ;  /* 0x0000000804047810 */ /* 0x000fc80007ffe0ff */
[----:B------:R-:W-:-:S13]  /*25e0*/  ISETP.GE.AND P0, PT, R4, R3, PT ;  /* 0x000000030400720c */ /* 0x000fda0003f06270 */
[----:B------:R-:W-:Y:S05]  /*25f0*/  @!P0 BRA `(.L_x_457) ;  /* 0xffffffdc00e08947 */ /* 0x000fea000383ffff */
.L_x_455:
        /* <DEDUP_REMOVED lines=17> */
.L_x_458:
        /* <DEDUP_REMOVED lines=15> */
.L_x_1292:


//--------------------- .text._Z8moe_q5_0IN3c104HalfELb1EEvPKvS3_PT_PKiS7_S7_iiiiiii --------------------------
	.section	.text._Z8moe_q5_0IN3c104HalfELb1EEvPKvS3_PT_PKiS7_S7_iiiiiii,"ax",@progbits
	.align	128
.text._Z8moe_q5_0IN3c104HalfELb1EEvPKvS3_PT_PKiS7_S7_iiiiiii:
        .type           _Z8moe_q5_0IN3c104HalfELb1EEvPKvS3_PT_PKiS7_S7_iiiiiii,@function
        .size           _Z8moe_q5_0IN3c104HalfELb1EEvPKvS3_PT_PKiS7_S7_iiiiiii,(.L_x_1293 - _Z8moe_q5_0IN3c104HalfELb1EEvPKvS3_PT_PKiS7_S7_iiiiiii)
        .other          _Z8moe_q5_0IN3c104HalfELb1EEvPKvS3_PT_PKiS7_S7_iiiiiii,@"STO_CUDA_ENTRY STV_DEFAULT"
_Z8moe_q5_0IN3c104HalfELb1EEvPKvS3_PT_PKiS7_S7_iiiiiii:
        /* <DEDUP_REMOVED lines=123> */
.L_x_461:
        /* <DEDUP_REMOVED lines=694> */
.L_x_460:
[----:B------:R-:W-:-:S04]  /*3310*/  UIADD3 UR4, UR4, 0x8, URZ ;  /* 0x0000000804047890 */ /* 0x000fc8000fffe03f */
[----:B------:R-:W-:-:S06]  /*3320*/  UISETP.GE.AND UP0, UPT, UR4, UR10, UPT ;  /* 0x0000000a0400728c */ /* 0x000fcc000bf06270 */
[----:B------:R-:W-:-:S13]  /*3330*/  PLOP3.LUT P0, PT, PT, PT, UP0, 0x80, 0x0 ;  /* 0x000000000000781c */ /* 0x000fda0003f0f008 */
[----:B------:R-:W-:Y:S05]  /*3340*/  @!P0 BRA `(.L_x_461) ;  /* 0xffffffd400188947 */ /* 0x000fea000383ffff */
.L_x_459:
        /* <DEDUP_REMOVED lines=17> */
.L_x_462:
        /* <DEDUP_REMOVED lines=10> */
.L_x_1293:


//--------------------- .text._Z8moe_q5_0IN3c104HalfELb0EEvPKvS3_PT_PKiS7_S7_iiiiiii --------------------------
	.section	.text._Z8moe_q5_0IN3c104HalfELb0EEvPKvS3_PT_PKiS7_S7_iiiiiii,"ax",@progbits
	.align	128
.text._Z8moe_q5_0IN3c104HalfELb0EEvPKvS3_PT_PKiS7_S7_iiiiiii:
        .type           _Z8moe_q5_0IN3c104HalfELb0EEvPKvS3_PT_PKiS7_S7_iiiiiii,@function
        .size           _Z8moe_q5_0IN3c104HalfELb0EEvPKvS3_PT_PKiS7_S7_iiiiiii,(.L_x_1294 - _Z8moe_q5_0IN3c104HalfELb0EEvPKvS3_PT_PKiS7_S7_iiiiiii)
        .other          _Z8moe_q5_0IN3c104HalfELb0EEvPKvS3_PT_PKiS7_S7_iiiiiii,@"STO_CUDA_ENTRY STV_DEFAULT"
_Z8moe_q5_0IN3c104HalfELb0EEvPKvS3_PT_PKiS7_S7_iiiiiii:
        /* <DEDUP_REMOVED lines=84> */
.L_x_465:
        /* <DEDUP_REMOVED lines=665> */
.L_x_464:
[----:B------:R-:W-:-:S05]  /*2ed0*/  VIADD R3, R3, 0x8 ;  /* 0x0000000803037836 */ /* 0x000fca0000000000 */
[----:B------:R-:W-:-:S13]  /*2ee0*/  ISETP.GE.AND P0, PT, R3, R2, PT ;  /* 0x000000020300720c */ /* 0x000fda0003f06270 */
[----:B------:R-:W-:Y:S05]  /*2ef0*/  @!P0 BRA `(.L_x_465) ;  /* 0xffffffd400908947 */ /* 0x000fea000383ffff */
.L_x_463:
        /* <DEDUP_REMOVED lines=17> */
.L_x_466:
        /* <DEDUP_REMOVED lines=15> */
.L_x_1294:


//--------------------- .text._Z8moe_q4_1IN3c104HalfELb1EEvPKvS3_PT_PKiS7_S7_iiiiiii --------------------------
	.section	.text._Z8moe_q4_1IN3c104HalfELb1EEvPKvS3_PT_PKiS7_S7_iiiiiii,"ax",@progbits
	.align	128
.text._Z8moe_q4_1IN3c104HalfELb1EEvPKvS3_PT_PKiS7_S7_iiiiiii:
        .type           _Z8moe_q4_1IN3c104HalfELb1EEvPKvS3_PT_PKiS7_S7_iiiiiii,@function
        .size           _Z8moe_q4_1IN3c104HalfELb1EEvPKvS3_PT_PKiS7_S7_iiiiiii,(.L_x_1295 - _Z8moe_q4_1IN3c104HalfELb1EEvPKvS3_PT_PKiS7_S7_iiiiiii)
        .other          _Z8moe_q4_1IN3c104HalfELb1EEvPKvS3_PT_PKiS7_S7_iiiiiii,@"STO_CUDA_ENTRY STV_DEFAULT"
_Z8moe_q4_1IN3c104HalfELb1EEvPKvS3_PT_PKiS7_S7_iiiiiii:
        /* <DEDUP_REMOVED lines=125> */
.L_x_469:
        /* <DEDUP_REMOVED lines=416> */
.L_x_468:
[----:B------:R-:W-:-:S04]  /*21d0*/  IADD3 R9, R9, 0x8, RZ ;  /* 0x0000000809097810 */ /* 0x000fc80007ffe0ff */
[----:B------:R-:W-:-:S13]  /*21e0*/  ISETP.GE.AND P0, PT, R9, R6, PT ;  /* 0x000000060900720c */ /* 0x000fda0003f06270 */
[----:B------:R-:W-:Y:S05]  /*21f0*/  @!P0 BRA `(.L_x_469) ;  /* 0xffffffe400748947 */ /* 0x000fea000383ffff */
.L_x_467:
        /* <DEDUP_REMOVED lines=17> */
.L_x_470:
        /* <DEDUP_REMOVED lines=15> */
.L_x_1295:


//--------------------- .text._Z8moe_q4_1IN3c104HalfELb0EEvPKvS3_PT_PKiS7_S7_iiiiiii --------------------------
	.section	.text._Z8moe_q4_1IN3c104HalfELb0EEvPKvS3_PT_PKiS7_S7_iiiiiii,"ax",@progbits
	.align	128
.text._Z8moe_q4_1IN3c104HalfELb0EEvPKvS3_PT_PKiS7_S7_iiiiiii:
        .type           _Z8moe_q4_1IN3c104HalfELb0EEvPKvS3_PT_PKiS7_S7_iiiiiii,@function
        .size           _Z8moe_q4_1IN3c104HalfELb0EEvPKvS3_PT_PKiS7_S7_iiiiiii,(.L_x_1296 - _Z8moe_q4_1IN3c104HalfELb0EEvPKvS3_PT_PKiS7_S7_iiiiiii)
        .other          _Z8moe_q4_1IN3c104HalfELb0EEvPKvS3_PT_PKiS7_S7_iiiiiii,@"STO_CUDA_ENTRY STV_DEFAULT"
_Z8moe_q4_1IN3c104HalfELb0EEvPKvS3_PT_PKiS7_S7_iiiiiii:
        /* <DEDUP_REMOVED lines=94> */
.L_x_473:
        /* <DEDUP_REMOVED lines=403> */
.L_x_472:
[----:B------:R-:W-:-:S04]  /*1f10*/  UIADD3 UR4, UR4, 0x8, URZ ;  /* 0x0000000804047890 */ /* 0x000fc8000fffe03f */
[----:B------:R-:W-:-:S06]  /*1f20*/  UISETP.GE.AND UP0, UPT, UR4, UR8, UPT ;  /* 0x000000080400728c */ /* 0x000fcc000bf06270 */
[----:B------:R-:W-:-:S13]  /*1f30*/  PLOP3.LUT P0, PT, PT, PT, UP0, 0x80, 0x0 ;  /* 0x000000000000781c */ /* 0x000fda0003f0f008 */
[----:B------:R-:W-:Y:S05]  /*1f40*/  @!P0 BRA `(.L_x_473) ;  /* 0xffffffe400a48947 */ /* 0x000fea000383ffff */
.L_x_471:
        /* <DEDUP_REMOVED lines=17> */
.L_x_474:
        /* <DEDUP_REMOVED lines=10> */
.L_x_1296:


//--------------------- .text._Z8moe_q4_0IN3c104HalfELb1EEvPKvS3_PT_PKiS7_S7_iiiiiii --------------------------
	.section	.text._Z8moe_q4_0IN3c104HalfELb1EEvPKvS3_PT_PKiS7_S7_iiiiiii,"ax",@progbits
	.align	128
.text._Z8moe_q4_0IN3c104HalfELb1EEvPKvS3_PT_PKiS7_S7_iiiiiii:
        .type           _Z8moe_q4_0IN3c104HalfELb1EEvPKvS3_PT_PKiS7_S7_iiiiiii,@function
        .size           _Z8moe_q4_0IN3c104HalfELb1EEvPKvS3_PT_PKiS7_S7_iiiiiii,(.L_x_1297 - _Z8moe_q4_0IN3c104HalfELb1EEvPKvS3_PT_PKiS7_S7_iiiiiii)
        .other          _Z8moe_q4_0IN3c104HalfELb1EEvPKvS3_PT_PKiS7_S7_iiiiiii,@"STO_CUDA_ENTRY STV_DEFAULT"
_Z8moe_q4_0IN3c104HalfELb1EEvPKvS3_PT_PKiS7_S7_iiiiiii:
        /* <DEDUP_REMOVED lines=121> */
.L_x_477:
        /* <DEDUP_REMOVED lines=449> */
.L_x_476:
[----:B------:R-:W-:-:S05]  /*23a0*/  VIADD R7, R7, 0x8 ;  /* 0x0000000807077836 */ /* 0x000fca0000000000 */
[----:B------:R-:W-:-:S13]  /*23b0*/  ISETP.GE.AND P0, PT, R7, R6, PT ;  /* 0x000000060700720c */ /* 0x000fda0003f06270 */
[----:B------:R-:W-:Y:S05]  /*23c0*/  @!P0 BRA `(.L_x_477) ;  /* 0xffffffe000f08947 */ /* 0x000fea000383ffff */
.L_x_475:
        /* <DEDUP_REMOVED lines=17> */
.L_x_478:
        /* <DEDUP_REMOVED lines=10> */
.L_x_1297:


//--------------------- .text._Z8moe_q4_0IN3c104HalfELb0EEvPKvS3_PT_PKiS7_S7_iiiiiii --------------------------
	.section	.text._Z8moe_q4_0IN3c104HalfELb0EEvPKvS3_PT_PKiS7_S7_iiiiiii,"ax",@progbits
	.align	128
.text._Z8moe_q4_0IN3c104HalfELb0EEvPKvS3_PT_PKiS7_S7_iiiiiii:
        .type           _Z8moe_q4_0IN3c104HalfELb0EEvPKvS3_PT_PKiS7_S7_iiiiiii,@function
        .size           _Z8moe_q4_0IN3c104HalfELb0EEvPKvS3_PT_PKiS7_S7_iiiiiii,(.L_x_1298 - _Z8moe_q4_0IN3c104HalfELb0EEvPKvS3_PT_PKiS7_S7_iiiiiii)
        .other          _Z8moe_q4_0IN3c104HalfELb0EEvPKvS3_PT_PKiS7_S7_iiiiiii,@"STO_CUDA_ENTRY STV_DEFAULT"
_Z8moe_q4_0IN3c104HalfELb0EEvPKvS3_PT_PKiS7_S7_iiiiiii:
        /* <DEDUP_REMOVED lines=90> */
.L_x_481:
        /* <DEDUP_REMOVED lines=429> */
.L_x_480:
[----:B------:R-:W-:-:S04]  /*2070*/  UIADD3 UR4, UR4, 0x8, URZ ;  /* 0x0000000804047890 */ /* 0x000fc8000fffe03f */
[----:B------:R-:W-:-:S06]  /*2080*/  UISETP.GE.AND UP0, UPT, UR4, UR8, UPT ;  /* 0x000000080400728c */ /* 0x000fcc000bf06270 */
[----:B------:R-:W-:-:S13]  /*2090*/  PLOP3.LUT P0, PT, PT, PT, UP0, 0x80, 0x0 ;  /* 0x000000000000781c */ /* 0x000fda0003f0f008 */
[----:B------:R-:W-:Y:S05]  /*20a0*/  @!P0 BRA `(.L_x_481) ;  /* 0xffffffe4003c8947 */ /* 0x000fea000383ffff */
.L_x_479:
        /* <DEDUP_REMOVED lines=17> */
.L_x_482:
        /* <DEDUP_REMOVED lines=12> */
.L_x_1298:


//--------------------- .text._Z8moe_q6_KIfLb1EEvPKvS1_PT_PKiS5_S5_iiiiiii --------------------------
	.section	.text._Z8moe_q6_KIfLb1EEvPKvS1_PT_PKiS5_S5_iiiiiii,"ax",@progbits
	.align	128
.text._Z8moe_q6_KIfLb1EEvPKvS1_PT_PKiS5_S5_iiiiiii:
        .type           _Z8moe_q6_KIfLb1EEvPKvS1_PT_PKiS5_S5_iiiiiii,@function
        .size           _Z8moe_q6_KIfLb1EEvPKvS1_PT_PKiS5_S5_iiiiiii,(.L_x_1299 - _Z8moe_q6_KIfLb1EEvPKvS1_PT_PKiS5_S5_iiiiiii)
        .other          _Z8moe_q6_KIfLb1EEvPKvS1_PT_PKiS5_S5_iiiiiii,@"STO_CUDA_ENTRY STV_DEFAULT"
_Z8moe_q6_KIfLb1EEvPKvS1_PT_PKiS5_S5_iiiiiii:
        /* <DEDUP_REMOVED lines=180> */
.L_x_485:
        /* <DEDUP_REMOVED lines=662> */
.L_x_484:
[----:B------:R-:W-:-:S04]  /*34a0*/  UIADD3 UR4, UR4, 0x1, URZ ;  /* 0x0000000104047890 */ /* 0x000fc8000fffe03f */
[----:B------:R-:W-:-:S06]  /*34b0*/  UISETP.GE.AND UP0, UPT, UR4, UR11, UPT ;  /* 0x0000000b0400728c */ /* 0x000fcc000bf06270 */
[----:B------:R-:W-:-:S13]  /*34c0*/  PLOP3.LUT P0, PT, PT, PT, UP0, 0x80, 0x0 ;  /* 0x000000000000781c */ /* 0x000fda0003f0f008 */
[----:B------:R-:W-:Y:S05]  /*34d0*/  @!P0 BRA `(.L_x_485) ;  /* 0xffffffd400988947 */ /* 0x000fea000383ffff */
.L_x_483:
        /* <DEDUP_REMOVED lines=12> */
[----:B------:R-:W-:-:S04]  /*35a0*/  IMAD R3, R0, UR4, R3 ;  /* 0x0000000400037c24 */ /* 0x000fc8000f8e0203 */
[----:B-1----:R-:W-:-:S05]  /*35b0*/  IMAD.WIDE.U32 R4, R3, 0x4, R4 ;  /* 0x0000000403047825 */ /* 0x002fca00078e0004 */
[----:B------:R-:W-:Y:S01]  /*35c0*/  STG.E desc[UR14][R4.64], R2 ;  /* 0x0000000204007986 */ /* 0x000fe2000c10190e */
[----:B------:R-:W-:Y:S05]  /*35d0*/  EXIT ;  /* 0x000000000000794d */ /* 0x000fea0003800000 */
.L_x_486:
        /* <DEDUP_REMOVED lines=10> */
.L_x_1299:


//--------------------- .text._Z8moe_q6_KIfLb0EEvPKvS1_PT_PKiS5_S5_iiiiiii --------------------------
	.section	.text._Z8moe_q6_KIfLb0EEvPKvS1_PT_PKiS5_S5_iiiiiii,"ax",@progbits
	.align	128
.text._Z8moe_q6_KIfLb0EEvPKvS1_PT_PKiS5_S5_iiiiiii:
        .type           _Z8moe_q6_KIfLb0EEvPKvS1_PT_PKiS5_S5_iiiiiii,@function
        .size           _Z8moe_q6_KIfLb0EEvPKvS1_PT_PKiS5_S5_iiiiiii,(.L_x_1300 - _Z8moe_q6_KIfLb0EEvPKvS1_PT_PKiS5_S5_iiiiiii)
        .other          _Z8moe_q6_KIfLb0EEvPKvS1_PT_PKiS5_S5_iiiiiii,@"STO_CUDA_ENTRY STV_DEFAULT"
_Z8moe_q6_KIfLb0EEvPKvS1_PT_PKiS5_S5_iiiiiii:
        /* <DEDUP_REMOVED lines=118> */
.L_x_489:
        /* <DEDUP_REMOVED lines=661> */
.L_x_488:
[----:B------:R-:W-:-:S04]  /*30b0*/  UIADD3 UR4, UR4, 0x1, URZ ;  /* 0x0000000104047890 */ /* 0x000fc8000fffe03f */
[----:B------:R-:W-:-:S06]  /*30c0*/  UISETP.GE.AND UP0, UPT, UR4, UR8, UPT ;  /* 0x000000080400728c */ /* 0x000fcc000bf06270 */
[----:B------:R-:W-:-:S13]  /*30d0*/  PLOP3.LUT P0, PT, PT, PT, UP0, 0x80, 0x0 ;  /* 0x000000000000781c */ /* 0x000fda0003f0f008 */
[----:B------:R-:W-:Y:S05]  /*30e0*/  @!P0 BRA `(.L_x_489) ;  /* 0xffffffd4009c8947 */ /* 0x000fea000383ffff */
.L_x_487:
        /* <DEDUP_REMOVED lines=16> */
.L_x_490:
        /* <DEDUP_REMOVED lines=9> */
.L_x_1300:


//--------------------- .text._Z8moe_q5_KIfLb1EEvPKvS1_PT_PKiS5_S5_iiiiiii --------------------------
	.section	.text._Z8moe_q5_KIfLb1EEvPKvS1_PT_PKiS5_S5_iiiiiii,"ax",@progbits
	.align	128
.text._Z8moe_q5_KIfLb1EEvPKvS1_PT_PKiS5_S5_iiiiiii:
        .type           _Z8moe_q5_KIfLb1EEvPKvS1_PT_PKiS5_S5_iiiiiii,@function
        .size           _Z8moe_q5_KIfLb1EEvPKvS1_PT_PKiS5_S5_iiiiiii,(.L_x_1301 - _Z8moe_q5_KIfLb1EEvPKvS1_PT_PKiS5_S5_iiiiiii)
        .other          _Z8moe_q5_KIfLb1EEvPKvS1_PT_PKiS5_S5_iiiiiii,@"STO_CUDA_ENTRY STV_DEFAULT"
_Z8moe_q5_KIfLb1EEvPKvS1_PT_PKiS5_S5_iiiiiii:
        /* <DEDUP_REMOVED lines=158> */
.L_x_493:
        /* <DEDUP_REMOVED lines=129> */
[----:B------:R-:W-:Y:S02]  /*11f0*/  LEA.HI.X.SX32 R26, R20, R44, 0x1, P0 ;  /* 0x0000002c141a7211 */ /* 0x000fe400000f0eff */
[----:B------:R-:W-:Y:S01]  /*1200*/  SHF.L.U32 R50, R50, 0x4, RZ ;  /* 0x0000000432327819 */ /* 0x000fe200000006ff */
[----:B------:R-:W-:Y:S02]  /*1210*/  IMAD.SHL.U32 R52, R52, 0x10, RZ ;  /* 0x0000001034347824 */ /* 0x000fe400078e00ff */
[----:B------:R-:W-:Y:S01]  /*1220*/  IMAD R29, R26, 0xb0, RZ ;  /* 0x000000b01a1d7824 */ /* 0x000fe200078e02ff */
[----:B0-----:R-:W-:Y:S01]  /*1230*/  LOP3.LUT R51, R50, 0x10101010, RZ, 0xc0, !PT ;  /* 0x1010101032337812 */ /* 0x001fe200078ec0ff */
[----:B------:R-:W-:Y:S01]  /*1240*/  IMAD.WIDE.U32 R26, R27, 0xb0, R24 ;  /* 0x000000b01b1a7825 */ /* 0x000fe200078e0018 */
[----:B--2---:R-:W-:-:S02]  /*1250*/  SHF.R.U32.HI R50, RZ, 0x4, R28 ;  /* 0x00000004ff327819 */ /* 0x004fc4000001161c */
[----:B------:R-:W-:Y:S02]  /*1260*/  LOP3.LUT R53, R51, 0xf0f0f0f, R28, 0xf8, !PT ;  /* 0x0f0f0f0f33357812 */ /* 0x000fe400078ef81c */
[----:B------:R-:W-:Y:S02]  /*1270*/  IADD3 R27, R27, R29, RZ ;  /* 0x0000001d1b1b7210 */ /* 0x000fe40007ffe0ff */
[----:B------:R-:W-:Y:S01]  /*1280*/  LOP3.LUT R51, R52, 0x10101010, RZ, 0xc0, !PT ;  /* 0x1010101034337812 */ /* 0x000fe200078ec0ff */
[----:B------:R0:W-:Y:S01]  /*1290*/  STS [R39], R53 ;  /* 0x0000003527007388 */ /* 0x0001e20000000800 */
[----:B------:R-:W-:Y:S02]  /*12a0*/  IMAD.WIDE R28, R49, 0x4, R26 ;  /* 0x00000004311c7825 */ /* 0x000fe400078e021a */
[----:B------:R-:W-:Y:S02]  /*12b0*/  LOP3.LUT R50, R51, 0xf0f0f0f, R50, 0xf8, !PT ;  /* 0x0f0f0f0f33327812 */ /* 0x000fe400078ef832 */
[----:B------:R-:W-:-:S02]  /*12c0*/  IMAD.WIDE R26, R45, 0x4, R26 ;  /* 0x000000042d1a7825 */ /* 0x000fc400078e021a */
        /* <DEDUP_REMOVED lines=427> */
.L_x_492:
[----:B------:R-:W-:-:S04]  /*2d80*/  UIADD3 UR4, UR4, 0x1, URZ ;  /* 0x0000000104047890 */ /* 0x000fc8000fffe03f */
[----:B------:R-:W-:-:S06]  /*2d90*/  UISETP.GE.AND UP0, UPT, UR4, UR11, UPT ;  /* 0x0000000b0400728c */ /* 0x000fcc000bf06270 */
[----:B------:R-:W-:-:S13]  /*2da0*/  PLOP3.LUT P0, PT, PT, PT, UP0, 0x80, 0x0 ;  /* 0x000000000000781c */ /* 0x000fda0003f0f008 */
[----:B------:R-:W-:Y:S05]  /*2db0*/  @!P0 BRA `(.L_x_493) ;  /* 0xffffffdc00088947 */ /* 0x000fea000383ffff */
.L_x_491:
        /* <DEDUP_REMOVED lines=12> */
[----:B------:R-:W-:-:S04]  /*2e80*/  IMAD R3, R0, UR4, R3 ;  /* 0x0000000400037c24 */ /* 0x000fc8000f8e0203 */
[----:B-1----:R-:W-:-:S05]  /*2e90*/  IMAD.WIDE.U32 R4, R3, 0x4, R4 ;  /* 0x0000000403047825 */ /* 0x002fca00078e0004 */
[----:B------:R-:W-:Y:S01]  /*2ea0*/  STG.E desc[UR14][R4.64], R2 ;  /* 0x0000000204007986 */ /* 0x000fe2000c10190e */
[----:B------:R-:W-:Y:S05]  /*2eb0*/  EXIT ;  /* 0x000000000000794d */ /* 0x000fea0003800000 */
.L_x_494:
        /* <DEDUP_REMOVED lines=12> */
.L_x_1301:


//--------------------- .text._Z8moe_q5_KIfLb0EEvPKvS1_PT_PKiS5_S5_iiiiiii --------------------------
	.section	.text._Z8moe_q5_KIfLb0EEvPKvS1_PT_PKiS5_S5_iiiiiii,"ax",@progbits
	.align	128
.text._Z8moe_q5_KIfLb0EEvPKvS1_PT_PKiS5_S5_iiiiiii:
        .type           _Z8moe_q5_KIfLb0EEvPKvS1_PT_PKiS5_S5_iiiiiii,@function
        .size           _Z8moe_q5_KIfLb0EEvPKvS1_PT_PKiS5_S5_iiiiiii,(.L_x_1302 - _Z8moe_q5_KIfLb0EEvPKvS1_PT_PKiS5_S5_iiiiiii)
        .other          _Z8moe_q5_KIfLb0EEvPKvS1_PT_PKiS5_S5_iiiiiii,@"STO_CUDA_ENTRY STV_DEFAULT"
_Z8moe_q5_KIfLb0EEvPKvS1_PT_PKiS5_S5_iiiiiii:
        /* <DEDUP_REMOVED lines=94> */
[----:B------:R-:W-:Y:S01]  /*05e0*/  IMAD R7, R11, 0x80, R12 ;  /* 0x000000800b077824 */ /* 0x000fe200078e020c */
[----:B------:R-:W-:Y:S01]  /*05f0*/  SHF.R.S32.HI R18, RZ, 0x5, R17 ;  /* 0x00000005ff127819 */ /* 0x000fe20000011411 */
[----:B------:R-:W-:Y:S01]  /*0600*/  VIADD R12, R3, 0x20 ;  /* 0x00000020030c7836 */ /* 0x000fe20000000000 */
[----:B------:R-:W-:Y:S01]  /*0610*/  IADD3 R32, R25, 0x1, RZ ;  /* 0x0000000119207810 */ /* 0x000fe20007ffe0ff */
[----:B------:R-:W-:Y:S01]  /*0620*/  @!P0 IMAD.MOV R32, RZ, RZ, R25 ;  /* 0x000000ffff208224 */ /* 0x000fe200078e0219 */
[----:B------:R-:W-:Y:S01]  /*0630*/  SHF.R.S32.HI R17, RZ, 0x1, R19 ;  /* 0x00000001ff117819 */ /* 0x000fe20000011413 */
[----:B------:R-:W-:Y:S01]  /*0640*/  IMAD.SHL.U32 R24, R12, 0x4, RZ ;  /* 0x000000040c187824 */ /* 0x000fe200078e00ff */
[----:B------:R-:W-:Y:S01]  /*0650*/  SHF.R.S32.HI R9, RZ, 0x3, R8 ;  /* 0x00000003ff097819 */ /* 0x000fe20000011408 */
[----:B------:R-:W-:Y:S01]  /*0660*/  IMAD.IADD R27, R18, 0x1, R3 ;  /* 0x00000001121b7824 */ /* 0x000fe200078e0203 */
[----:B------:R-:W-:Y:S01]  /*0670*/  LEA R8, R15, R10, 0x2 ;  /* 0x0000000a0f087211 */ /* 0x000fe200078e10ff */
[----:B------:R-:W-:Y:S01]  /*0680*/  IMAD R15, R11, 0x41, R14 ;  /* 0x000000410b0f7824 */ /* 0x000fe200078e020e */
[----:B------:R-:W-:Y:S01]  /*0690*/  LOP3.LUT R24, R24, 0x7c, RZ, 0xc0, !PT ;  /* 0x0000007c18187812 */ /* 0x000fe200078ec0ff */
[----:B------:R-:W-:Y:S01]  /*06a0*/  IMAD R9, R9, 0x4, R10 ;  /* 0x0000000409097824 */ /* 0x000fe200078e020a */
[----:B------:R-:W-:Y:S01]  /*06b0*/  LOP3.LUT R28, R17, R22, RZ, 0xc0, !PT ;  /* 0x00000016111c7212 */ /* 0x000fe200078ec0ff */
[----:B------:R-:W-:Y:S01]  /*06c0*/  IMAD R5, R2, 0x4, R5 ;  /* 0x0000000402057824 */ /* 0x000fe200078e0205 */
[----:B------:R-:W-:Y:S01]  /*06d0*/  SHF.R.S32.HI R31, RZ, 0x1f, R32 ;  /* 0x0000001fff1f7819 */ /* 0x000fe20000011420 */
[----:B------:R-:W-:Y:S01]  /*06e0*/  IMAD.IADD R18, R7, 0x1, R24 ;  /* 0x0000000107127824 */ /* 0x000fe200078e0218 */
[----:B------:R-:W-:Y:S01]  /*06f0*/  LEA R19, R27, R20, 0x2 ;  /* 0x000000141b137211 */ /* 0x000fe200078e10ff */
[----:B------:R-:W-:Y:S01]  /*0700*/  IMAD.SHL.U32 R28, R28, 0x4, RZ ;  /* 0x000000041c1c7824 */ /* 0x000fe200078e00ff */
[C---:B------:R-:W-:Y:S01]  /*0710*/  LEA R10, R11.reuse, R10, 0x4 ;  /* 0x0000000a0b0a7211 */ /* 0x040fe200078e20ff */
[----:B------:R-:W-:Y:S01]  /*0720*/  IMAD R11, R11, R6, RZ ;  /* 0x000000060b0b7224 */ /* 0x000fe200078e02ff */
[C---:B------:R-:W-:Y:S01]  /*0730*/  LEA R20, R21.reuse, R20, 0x2 ;  /* 0x0000001415147211 */ /* 0x040fe200078e10ff */
[----:B------:R-:W-:Y:S01]  /*0740*/  IMAD R21, R21, R6, RZ ;  /* 0x0000000615157224 */ /* 0x000fe200078e02ff */
[C---:B------:R-:W-:Y:S01]  /*0750*/  SHF.L.U64.HI R31, R32.reuse, 0x2, R31 ;  /* 0x00000002201f7819 */ /* 0x040fe2000001021f */
[----:B------:R-:W-:Y:S01]  /*0760*/  IMAD.SHL.U32 R32, R32, 0x4, RZ ;  /* 0x0000000420207824 */ /* 0x000fe200078e00ff */
[----:B------:R-:W-:-:S02]  /*0770*/  MOV R2, RZ ;  /* 0x000000ff00027202 */ /* 0x000fc40000000f00 */
[----:B------:R-:W-:Y:S02]  /*0780*/  LOP3.LUT R13, R13, 0x1c, RZ, 0xc0, !PT ;  /* 0x0000001c0d0d7812 */ /* 0x000fe400078ec0ff */
[----:B------:R-:W-:Y:S01]  /*0790*/  LEA R14, R15, R16, 0x2 ;  /* 0x000000100f0e7211 */ /* 0x000fe200078e10ff */
[----:B------:R-:W-:Y:S01]  /*07a0*/  IMAD R15, R3, 0x104, R16 ;  /* 0x00000104030f7824 */ /* 0x000fe200078e0210 */
[----:B------:R-:W-:Y:S01]  /*07b0*/  SHF.L.U32 R29, R25, 0x1, RZ ;  /* 0x00000001191d7819 */ /* 0x000fe200000006ff */
[----:B------:R-:W-:Y:S01]  /*07c0*/  IMAD R16, R6, UR5, RZ ;  /* 0x0000000506107c24 */ /* 0x000fe2000f8e02ff */
[----:B------:R-:W-:-:S12]  /*07d0*/  USHF.R.S32.HI UR5, URZ, 0x5, UR6 ;  /* 0x000000053f057899 */ /* 0x000fd80008011406 */
.L_x_497:
        /* <DEDUP_REMOVED lines=533> */
.L_x_496:
[----:B------:R-:W-:-:S06]  /*2930*/  UIADD3 UR4, UR4, 0x1, URZ ;  /* 0x0000000104047890 */ /* 0x000fcc000fffe03f */
[----:B------:R-:W-:-:S13]  /*2940*/  ISETP.LE.AND P0, PT, R6, UR4, PT ;  /* 0x0000000406007c0c */ /* 0x000fda000bf03270 */
[----:B------:R-:W-:Y:S05]  /*2950*/  @!P0 BRA `(.L_x_497) ;  /* 0xffffffdc00a08947 */ /* 0x000fea000383ffff */
.L_x_495:
        /* <DEDUP_REMOVED lines=12> */
[----:B------:R-:W-:-:S04]  /*2a20*/  IMAD R3, R0, UR4, R3 ;  /* 0x0000000400037c24 */ /* 0x000fc8000f8e0203 */
[----:B0-----:R-:W-:-:S05]  /*2a30*/  IMAD.WIDE.U32 R4, R3, 0x4, R4 ;  /* 0x0000000403047825 */ /* 0x001fca00078e0004 */
[----:B------:R-:W-:Y:S01]  /*2a40*/  STG.E desc[UR10][R4.64], R2 ;  /* 0x0000000204007986 */ /* 0x000fe2000c10190a */
[----:B------:R-:W-:Y:S05]  /*2a50*/  EXIT ;  /* 0x000000000000794d */ /* 0x000fea0003800000 */
.L_x_498:
        /* <DEDUP_REMOVED lines=10> */
.L_x_1302:


//--------------------- .text._Z8moe_q4_KIfLb1EEvPKvS1_PT_PKiS5_S5_iiiiiii --------------------------
	.section	.text._Z8moe_q4_KIfLb1EEvPKvS1_PT_PKiS5_S5_iiiiiii,"ax",@progbits
	.align	128
.text._Z8moe_q4_KIfLb1EEvPKvS1_PT_PKiS5_S5_iiiiiii:
        .type           _Z8moe_q4_KIfLb1EEvPKvS1_PT_PKiS5_S5_iiiiiii,@function
        .size           _Z8moe_q4_KIfLb1EEvPKvS1_PT_PKiS5_S5_iiiiiii,(.L_x_1303 - _Z8moe_q4_KIfLb1EEvPKvS1_PT_PKiS5_S5_iiiiiii)
        .other          _Z8moe_q4_KIfLb1EEvPKvS1_PT_PKiS5_S5_iiiiiii,@"STO_CUDA_ENTRY STV_DEFAULT"
_Z8moe_q4_KIfLb1EEvPKvS1_PT_PKiS5_S5_iiiiiii:
        /* <DEDUP_REMOVED lines=155> */
.L_x_501:
        /* <DEDUP_REMOVED lines=515> */
.L_x_500:
[----:B------:R-:W-:-:S04]  /*29e0*/  UIADD3 UR4, UR4, 0x1, URZ ;  /* 0x0000000104047890 */ /* 0x000fc8000fffe03f */
[----:B------:R-:W-:-:S06]  /*29f0*/  UISETP.GE.AND UP0, UPT, UR4, UR6, UPT ;  /* 0x000000060400728c */ /* 0x000fcc000bf06270 */
[----:B------:R-:W-:-:S13]  /*2a00*/  PLOP3.LUT P0, PT, PT, PT, UP0, 0x80, 0x0 ;  /* 0x000000000000781c */ /* 0x000fda0003f0f008 */
[----:B------:R-:W-:Y:S05]  /*2a10*/  @!P0 BRA `(.L_x_501) ;  /* 0xffffffdc00e48947 */ /* 0x000fea000383ffff */
.L_x_499:
        /* <DEDUP_REMOVED lines=12> */
[----:B------:R-:W-:-:S04]  /*2ae0*/  IMAD R3, R0, UR4, R3 ;  /* 0x0000000400037c24 */ /* 0x000fc8000f8e0203 */
[----:B0-----:R-:W-:-:S05]  /*2af0*/  IMAD.WIDE.U32 R4, R3, 0x4, R4 ;  /* 0x0000000403047825 */ /* 0x001fca00078e0004 */
[----:B------:R-:W-:Y:S01]  /*2b00*/  STG.E desc[UR10][R4.64], R2 ;  /* 0x0000000204007986 */ /* 0x000fe2000c10190a */
[----:B------:R-:W-:Y:S05]  /*2b10*/  EXIT ;  /* 0x000000000000794d */ /* 0x000fea0003800000 */
.L_x_502:
        /* <DEDUP_REMOVED lines=14> */
.L_x_1303:


//--------------------- .text._Z8moe_q4_KIfLb0EEvPKvS1_PT_PKiS5_S5_iiiiiii --------------------------
	.section	.text._Z8moe_q4_KIfLb0EEvPKvS1_PT_PKiS5_S5_iiiiiii,"ax",@progbits
	.align	128
.text._Z8moe_q4_KIfLb0EEvPKvS1_PT_PKiS5_S5_iiiiiii:
        .type           _Z8moe_q4_KIfLb0EEvPKvS1_PT_PKiS5_S5_iiiiiii,@function
        .size           _Z8moe_q4_KIfLb0EEvPKvS1_PT_PKiS5_S5_iiiiiii,(.L_x_1304 - _Z8moe_q4_KIfLb0EEvPKvS1_PT_PKiS5_S5_iiiiiii)
        .other          _Z8moe_q4_KIfLb0EEvPKvS1_PT_PKiS5_S5_iiiiiii,@"STO_CUDA_ENTRY STV_DEFAULT"
_Z8moe_q4_KIfLb0EEvPKvS1_PT_PKiS5_S5_iiiiiii:
        /* <DEDUP_REMOVED lines=117> */
.L_x_505:
        /* <DEDUP_REMOVED lines=508> */
.L_x_504:
[----:B------:R-:W-:-:S04]  /*2710*/  UIADD3 UR4, UR4, 0x1, URZ ;  /* 0x0000000104047890 */ /* 0x000fc8000fffe03f */
[----:B------:R-:W-:-:S06]  /*2720*/  UISETP.GE.AND UP0, UPT, UR4, UR8, UPT ;  /* 0x000000080400728c */ /* 0x000fcc000bf06270 */
[----:B------:R-:W-:-:S13]  /*2730*/  PLOP3.LUT P0, PT, PT, PT, UP0, 0x80, 0x0 ;  /* 0x000000000000781c */ /* 0x000fda0003f0f008 */
[----:B------:R-:W-:Y:S05]  /*2740*/  @!P0 BRA `(.L_x_505) ;  /* 0xffffffe000008947 */ /* 0x000fea000383ffff */
.L_x_503:
        /* <DEDUP_REMOVED lines=12> */
[----:B------:R-:W-:-:S04]  /*2810*/  IMAD R3, R0, UR4, R3 ;  /* 0x0000000400037c24 */ /* 0x000fc8000f8e0203 */
[----:B0-----:R-:W-:-:S05]  /*2820*/  IMAD.WIDE.U32 R4, R3, 0x4, R4 ;  /* 0x0000000403047825 */ /* 0x001fca00078e0004 */
[----:B------:R-:W-:Y:S01]  /*2830*/  STG.E desc[UR12][R4.64], R2 ;  /* 0x0000000204007986 */ /* 0x000fe2000c10190c */
[----:B------:R-:W-:Y:S05]  /*2840*/  EXIT ;  /* 0x000000000000794d */ /* 0x000fea0003800000 */
.L_x_506:
        /* <DEDUP_REMOVED lines=11> */
.L_x_1304:


//--------------------- .text._Z8moe_q3_KIfLb1EEvPKvS1_PT_PKiS5_S5_iiiiiii --------------------------
	.section	.text._Z8moe_q3_KIfLb1EEvPKvS1_PT_PKiS5_S5_iiiiiii,"ax",@progbits
	.align	128
.text._Z8moe_q3_KIfLb1EEvPKvS1_PT_PKiS5_S5_iiiiiii:
        .type           _Z8moe_q3_KIfLb1EEvPKvS1_PT_PKiS5_S5_iiiiiii,@function
        .size           _Z8moe_q3_KIfLb1EEvPKvS1_PT_PKiS5_S5_iiiiiii,(.L_x_1305 - _Z8moe_q3_KIfLb1EEvPKvS1_PT_PKiS5_S5_iiiiiii)
        .other          _Z8moe_q3_KIfLb1EEvPKvS1_PT_PKiS5_S5_iiiiiii,@"STO_CUDA_ENTRY STV_DEFAULT"
_Z8moe_q3_KIfLb1EEvPKvS1_PT_PKiS5_S5_iiiiiii:
        /* <DEDUP_REMOVED lines=210> */
.L_x_513:
        /* <DEDUP_REMOVED lines=241> */
.L_x_509:
        /* <DEDUP_REMOVED lines=192> */
.L_x_510:
        /* <DEDUP_REMOVED lines=199> */
.L_x_511:
        /* <DEDUP_REMOVED lines=199> */
.L_x_512:
        /* <DEDUP_REMOVED lines=174> */
.L_x_508:
[----:B------:R-:W-:-:S04]  /*4bf0*/  UIADD3 UR4, UR4, 0x2, URZ ;  /* 0x0000000204047890 */ /* 0x000fc8000fffe03f */
[----:B------:R-:W-:-:S06]  /*4c00*/  UISETP.GE.AND UP0, UPT, UR4, UR7, UPT ;  /* 0x000000070400728c */ /* 0x000fcc000bf06270 */
[----:B------:R-:W-:-:S13]  /*4c10*/  PLOP3.LUT P0, PT, PT, PT, UP0, 0x80, 0x0 ;  /* 0x000000000000781c */ /* 0x000fda0003f0f008 */
[----:B------:R-:W-:Y:S05]  /*4c20*/  @!P0 BRA `(.L_x_513) ;  /* 0xffffffc0003c8947 */ /* 0x000fea000383ffff */
.L_x_507:
        /* <DEDUP_REMOVED lines=16> */
.L_x_514:
        /* <DEDUP_REMOVED lines=13> */
.L_x_1305:


//--------------------- .text._Z8moe_q3_KIfLb0EEvPKvS1_PT_PKiS5_S5_iiiiiii --------------------------
	.section	.text._Z8moe_q3_KIfLb0EEvPKvS1_PT_PKiS5_S5_iiiiiii,"ax",@progbits
	.align	128
.text._Z8moe_q3_KIfLb0EEvPKvS1_PT_PKiS5_S5_iiiiiii:
        .type           _Z8moe_q3_KIfLb0EEvPKvS1_PT_PKiS5_S5_iiiiiii,@function
        .size           _Z8moe_q3_KIfLb0EEvPKvS1_PT_PKiS5_S5_iiiiiii,(.L_x_1306 - _Z8moe_q3_KIfLb0EEvPKvS1_PT_PKiS5_S5_iiiiiii)
        .other          _Z8moe_q3_KIfLb0EEvPKvS1_PT_PKiS5_S5_iiiiiii,@"STO_CUDA_ENTRY STV_DEFAULT"
_Z8moe_q3_KIfLb0EEvPKvS1_PT_PKiS5_S5_iiiiiii:
        /* <DEDUP_REMOVED lines=145> */
.L_x_521:
        /* <DEDUP_REMOVED lines=212> */
.L_x_517:
        /* <DEDUP_REMOVED lines=194> */
.L_x_518:
        /* <DEDUP_REMOVED lines=201> */
.L_x_519:
        /* <DEDUP_REMOVED lines=201> */
.L_x_520:
        /* <DEDUP_REMOVED lines=174> */
.L_x_516:
[----:B------:R-:W-:-:S06]  /*4670*/  UIADD3 UR4, UR4, 0x2, URZ ;  /* 0x0000000204047890 */ /* 0x000fcc000fffe03f */
[----:B------:R-:W-:-:S13]  /*4680*/  ISETP.LE.AND P0, PT, R3, UR4, PT ;  /* 0x0000000403007c0c */ /* 0x000fda000bf03270 */
[----:B------:R-:W-:Y:S05]  /*4690*/  @!P0 BRA `(.L_x_521) ;  /* 0xffffffc0009c8947 */ /* 0x000fea000383ffff */
.L_x_515:
        /* <DEDUP_REMOVED lines=16> */
.L_x_522:
        /* <DEDUP_REMOVED lines=14> */
.L_x_1306:


//--------------------- .text._Z8moe_q2_KIfLb1EEvPKvS1_PT_PKiS5_S5_iiiiiii --------------------------
	.section	.text._Z8moe_q2_KIfLb1EEvPKvS1_PT_PKiS5_S5_iiiiiii,"ax",@progbits
	.align	128
.text._Z8moe_q2_KIfLb1EEvPKvS1_PT_PKiS5_S5_iiiiiii:
        .type           _Z8moe_q2_KIfLb1EEvPKvS1_PT_PKiS5_S5_iiiiiii,@function
        .size           _Z8moe_q2_KIfLb1EEvPKvS1_PT_PKiS5_S5_iiiiiii,(.L_x_1307 - _Z8moe_q2_KIfLb1EEvPKvS1_PT_PKiS5_S5_iiiiiii)
        .other          _Z8moe_q2_KIfLb1EEvPKvS1_PT_PKiS5_S5_iiiiiii,@"STO_CUDA_ENTRY STV_DEFAULT"
_Z8moe_q2_KIfLb1EEvPKvS1_PT_PKiS5_S5_iiiiiii:
        /* <DEDUP_REMOVED lines=176> */
.L_x_525:
        /* <DEDUP_REMOVED lines=1093> */
.L_x_524:
[----:B------:R-:W-:-:S04]  /*4f50*/  UIADD3 UR4, UR4, 0x2, URZ ;  /* 0x0000000204047890 */ /* 0x000fc8000fffe03f */
[----:B------:R-:W-:-:S06]  /*4f60*/  UISETP.GE.AND UP0, UPT, UR4, UR12, UPT ;  /* 0x0000000c0400728c */ /* 0x000fcc000bf06270 */
[----:B------:R-:W-:-:S13]  /*4f70*/  PLOP3.LUT P0, PT, PT, PT, UP0, 0x80, 0x0 ;  /* 0x000000000000781c */ /* 0x000fda0003f0f008 */
[----:B------:R-:W-:Y:S05]  /*4f80*/  @!P0 BRA `(.L_x_525) ;  /* 0xffffffb800dc8947 */ /* 0x000fea000383ffff */
.L_x_523:
        /* <DEDUP_REMOVED lines=16> */
.L_x_526:
        /* <DEDUP_REMOVED lines=15> */
.L_x_1307:


//--------------------- .text._Z8moe_q2_KIfLb0EEvPKvS1_PT_PKiS5_S5_iiiiiii --------------------------
	.section	.text._Z8moe_q2_KIfLb0EEvPKvS1_PT_PKiS5_S5_iiiiiii,"ax",@progbits
	.align	128
.text._Z8moe_q2_KIfLb0EEvPKvS1_PT_PKiS5_S5_iiiiiii:
        .type           _Z8moe_q2_KIfLb0EEvPKvS1_PT_PKiS5_S5_iiiiiii,@function
        .size           _Z8moe_q2_KIfLb0EEvPKvS1_PT_PKiS5_S5_iiiiiii,(.L_x_1308 - _Z8moe_q2_KIfLb0EEvPKvS1_PT_PKiS5_S5_iiiiiii)
        .other          _Z8moe_q2_KIfLb0EEvPKvS1_PT_PKiS5_S5_iiiiiii,@"STO_CUDA_ENTRY STV_DEFAULT"
_Z8moe_q2_KIfLb0EEvPKvS1_PT_PKiS5_S5_iiiiiii:
        /* <DEDUP_REMOVED lines=127> */
.L_x_529:
        /* <DEDUP_REMOVED lines=1075> */
.L_x_528:
[----:B------:R-:W-:-:S04]  /*4b20*/  UIADD3 UR4, UR4, 0x2, URZ ;  /* 0x0000000204047890 */ /* 0x000fc8000fffe03f */
[----:B------:R-:W-:-:S06]  /*4b30*/  UISETP.GE.AND UP0, UPT, UR4, UR12, UPT ;  /* 0x0000000c0400728c */ /* 0x000fcc000bf06270 */
[----:B------:R-:W-:-:S13]  /*4b40*/  PLOP3.LUT P0, PT, PT, PT, UP0, 0x80, 0x0 ;  /* 0x000000000000781c */ /* 0x000fda0003f0f008 */
[----:B------:R-:W-:Y:S05]  /*4b50*/  @!P0 BRA `(.L_x_529) ;  /* 0xffffffbc00248947 */ /* 0x000fea000383ffff */
.L_x_527:
        /* <DEDUP_REMOVED lines=16> */
.L_x_530:
        /* <DEDUP_REMOVED lines=10> */
.L_x_1308:


//--------------------- .text._Z8moe_q8_0IfLb1EEvPKvS1_PT_PKiS5_S5_iiiiiii --------------------------
	.section	.text._Z8moe_q8_0IfLb1EEvPKvS1_PT_PKiS5_S5_iiiiiii,"ax",@progbits
	.align	128
.text._Z8moe_q8_0IfLb1EEvPKvS1_PT_PKiS5_S5_iiiiiii:
        .type           _Z8moe_q8_0IfLb1EEvPKvS1_PT_PKiS5_S5_iiiiiii,@function
        .size           _Z8moe_q8_0IfLb1EEvPKvS1_PT_PKiS5_S5_iiiiiii,(.L_x_1309 - _Z8moe_q8_0IfLb1EEvPKvS1_PT_PKiS5_S5_iiiiiii)
        .other          _Z8moe_q8_0IfLb1EEvPKvS1_PT_PKiS5_S5_iiiiiii,@"STO_CUDA_ENTRY STV_DEFAULT"
_Z8moe_q8_0IfLb1EEvPKvS1_PT_PKiS5_S5_iiiiiii:
        /* <DEDUP_REMOVED lines=122> */
.L_x_537:
        /* <DEDUP_REMOVED lines=150> */
.L_x_534:
[----:B------:R-:W-:Y:S05]  /*1100*/  BSYNC B0 ;  /* 0x0000000000007941 */ /* 0x000fea0003800000 */
.L_x_533:
        /* <DEDUP_REMOVED lines=12> */
.L_x_536:
[----:B------:R-:W-:Y:S05]  /*11d0*/  BSYNC B0 ;  /* 0x0000000000007941 */ /* 0x000fea0003800000 */
.L_x_535:
        /* <DEDUP_REMOVED lines=91> */
.L_x_532:
[----:B------:R-:W-:-:S04]  /*1790*/  UIADD3 UR4, UR4, 0x4, URZ ;  /* 0x0000000404047890 */ /* 0x000fc8000fffe03f */
[----:B------:R-:W-:-:S06]  /*17a0*/  UISETP.GE.AND UP0, UPT, UR4, UR11, UPT ;  /* 0x0000000b0400728c */ /* 0x000fcc000bf06270 */
[----:B------:R-:W-:-:S13]  /*17b0*/  PLOP3.LUT P0, PT, PT, PT, UP0, 0x80, 0x0 ;  /* 0x000000000000781c */ /* 0x000fda0003f0f008 */
[----:B------:R-:W-:Y:S05]  /*17c0*/  @!P0 BRA `(.L_x_537) ;  /* 0xffffffec00f48947 */ /* 0x000fea000383ffff */
.L_x_531:
        /* <DEDUP_REMOVED lines=16> */
.L_x_538:
        /* <DEDUP_REMOVED lines=11> */
.L_x_1309:


//--------------------- .text._Z8moe_q8_0IfLb0EEvPKvS1_PT_PKiS5_S5_iiiiiii --------------------------
	.section	.text._Z8moe_q8_0IfLb0EEvPKvS1_PT_PKiS5_S5_iiiiiii,"ax",@progbits
	.align	128
.text._Z8moe_q8_0IfLb0EEvPKvS1_PT_PKiS5_S5_iiiiiii:
        .type           _Z8moe_q8_0IfLb0EEvPKvS1_PT_PKiS5_S5_iiiiiii,@function
        .size           _Z8moe_q8_0IfLb0EEvPKvS1_PT_PKiS5_S5_iiiiiii,(.L_x_1310 - _Z8moe_q8_0IfLb0EEvPKvS1_PT_PKiS5_S5_iiiiiii)
        .other          _Z8moe_q8_0IfLb0EEvPKvS1_PT_PKiS5_S5_iiiiiii,@"STO_CUDA_ENTRY STV_DEFAULT"
_Z8moe_q8_0IfLb0EEvPKvS1_PT_PKiS5_S5_iiiiiii:
        /* <DEDUP_REMOVED lines=94> */
.L_x_545:
        /* <DEDUP_REMOVED lines=31> */
[----:B------:R-:W4:Y:S01]  /*07d0*/  LDG.E.U16.CONSTANT R37, desc[UR16][R10.64+0x2] ;  /* 0x000002100a257981 */ /* 0x000f22000c1e9500 */
[----:B------:R-:W-:-:S03]  /*07e0*/  MOV R13, UR18 ;  /* 0x00000012000d7c02 */ /* 0x000fc60008000f00 */
[----:B------:R-:W-:Y:S01]  /*07f0*/  IMAD.WIDE R14, R15, 0x22, R10 ;  /* 0x000000220f0e7825 */ /* 0x000fe200078e020a */
[----:B------:R0:W4:Y:S04]  /*0800*/  LDG.E.U16.CONSTANT R36, desc[UR16][R8.64] ;  /* 0x0000001008247981 */ /* 0x000128000c1e9500 */
[----:B------:R1:W4:Y:S01]  /*0810*/  LDG.E.U16.CONSTANT R35, desc[UR16][R10.64+0x4] ;  /* 0x000004100a237981 */ /* 0x000322000c1e9500 */
[----:B------:R-:W-:-:S04]  /*0820*/  IMAD.WIDE R12, R13, 0x22, R14 ;  /* 0x000000220d0c7825 */ /* 0x000fc800078e020e */
[----:B0-----:R-:W-:-:S04]  /*0830*/  IMAD.U32 R9, RZ, RZ, UR18 ;  /* 0x00000012ff097e24 */ /* 0x001fc8000f8e00ff */
[----:B------:R-:W-:Y:S01]  /*0840*/  IMAD.WIDE R8, R9, 0x22, R12 ;  /* 0x0000002209087825 */ /* 0x000fe200078e020c */
[----:B-1----:R-:W-:Y:S02]  /*0850*/  MOV R10, UR18 ;  /* 0x00000012000a7c02 */ /* 0x002fe40008000f00 */
        /* <DEDUP_REMOVED lines=70> */
.L_x_542:
[----:B------:R-:W-:Y:S05]  /*0cc0*/  BSYNC B0 ;  /* 0x0000000000007941 */ /* 0x000fea0003800000 */
.L_x_541:
        /* <DEDUP_REMOVED lines=11> */
.L_x_544:
[----:B------:R-:W-:Y:S05]  /*0d80*/  BSYNC B0 ;  /* 0x0000000000007941 */ /* 0x000fea0003800000 */
.L_x_543:
        /* <DEDUP_REMOVED lines=91> */
.L_x_540:
[----:B------:R-:W-:-:S04]  /*1340*/  UIADD3 UR4, UR4, 0x4, URZ ;  /* 0x0000000404047890 */ /* 0x000fc8000fffe03f */
[----:B------:R-:W-:-:S06]  /*1350*/  UISETP.GE.AND UP0, UPT, UR4, UR11, UPT ;  /* 0x0000000b0400728c */ /* 0x000fcc000bf06270 */
[----:B------:R-:W-:-:S13]  /*1360*/  PLOP3.LUT P0, PT, PT, PT, UP0, 0x80, 0x0 ;  /* 0x000000000000781c */ /* 0x000fda0003f0f008 */
[----:B------:R-:W-:Y:S05]  /*1370*/  @!P0 BRA `(.L_x_545) ;  /* 0xfffffff000988947 */ /* 0x000fea000383ffff */
.L_x_539:
        /* <DEDUP_REMOVED lines=16> */
.L_x_546:
        /* <DEDUP_REMOVED lines=16> */
.L_x_1310:


//--------------------- .text._Z8moe_q5_1IfLb1EEvPKvS1_PT_PKiS5_S5_iiiiiii --------------------------
	.section	.text._Z8moe_q5_1IfLb1EEvPKvS1_PT_PKiS5_S5_iiiiiii,"ax",@progbits
	.align	128
.text._Z8moe_q5_1IfLb1EEvPKvS1_PT_PKiS5_S5_iiiiiii:
        .type           _Z8moe_q5_1IfLb1EEvPKvS1_PT_PKiS5_S5_iiiiiii,@function
        .size           _Z8moe_q5_1IfLb1EEvPKvS1_PT_PKiS5_S5_iiiiiii,(.L_x_1311 - _Z8moe_q5_1IfLb1EEvPKvS1_PT_PKiS5_S5_iiiiiii)
        .other          _Z8moe_q5_1IfLb1EEvPKvS1_PT_PKiS5_S5_iiiiiii,@"STO_CUDA_ENTRY STV_DEFAULT"
_Z8moe_q5_1IfLb1EEvPKvS1_PT_PKiS5_S5_iiiiiii:
        /* <DEDUP_REMOVED lines=28> */
[----:B------:R-:W-:Y:S01]  /*01c0*/  SHF.L.U32 R10, R4, 0x2, RZ ;  /* 0x00000002040a7819 */ /* 0x000fe200000006ff */
[----:B------:R-:W-:Y:S01]  /*01d0*/  ULDC UR8, c[0x0][0x240] ;  /* 0x0000900000087ab9 */ /* 0x000fe20000000800 */
        /* <DEDUP_REMOVED lines=18> */
[----:B------:R-:W-:-:S02]  /*0300*/  LOP3.LUT R47, R10, 0xfffffffc, R7, 0xe2, !PT ;  /* 0xfffffffc0a2f7812 */ /* 0x000fc400078ee207 */
[C---:B------:R-:W-:Y:S01]  /*0310*/  LEA.HI.SX32 R6, R2.reuse, R5, 0x1d ;  /* 0x0000000502067211 */ /* 0x040fe200078feaff */
[----:B--2---:R-:W-:Y:S01]  /*0320*/  VIADD R5, R9, UR7 ;  /* 0x0000000709057c36 */ /* 0x004fe20008000000 */
[----:B------:R-:W-:Y:S01]  /*0330*/  LOP3.LUT R9, R2, 0xfffffff8, RZ, 0xc0, !PT ;  /* 0xfffffff802097812 */ /* 0x000fe200078ec0ff */
[----:B---3--:R-:W-:Y:S01]  /*0340*/  ULEA UR13, UR9, UR6, 0x18 ;  /* 0x00000006090d7291 */ /* 0x008fe2000f8ec03f */
[----:B------:R-:W-:Y:S01]  /*0350*/  LEA.HI R3, R3, R0, RZ, 0x2 ;  /* 0x0000000003037211 */ /* 0x000fe200078f10ff */
[----:B------:R-:W-:Y:S01]  /*0360*/  UIADD3 UR7, UR6, 0x26a0, URZ ;  /* 0x000026a006077890 */ /* 0x000fe2000fffe03f */
[----:B------:R-:W-:Y:S02]  /*0370*/  VIMNMX R30, R5, R6, PT ;  /* 0x00000006051e7248 */ /* 0x000fe40003fe0100 */
        /* <DEDUP_REMOVED lines=9> */
[----:B------:R-:W-:Y:S01]  /*0410*/  VIADD R2, R0, 0x20 ;  /* 0x0000002000027836 */ /* 0x000fe20000000000 */
[C---:B-1----:R-:W-:Y:S01]  /*0420*/  IADD3 R52, P0, R6.reuse, R52, RZ ;  /* 0x0000003406347210 */ /* 0x042fe20007f1e0ff */
[----:B------:R-:W-:Y:S01]  /*0430*/  ULEA UR6, UR9, UR6, 0x18 ;  /* 0x0000000609067291 */ /* 0x000fe2000f8ec03f */
[-C--:B------:R-:W-:Y:S01]  /*0440*/  LEA.HI R9, R9, R8.reuse, RZ, 0x1e ;  /* 0x0000000809097211 */ /* 0x080fe200078ff0ff */
[----:B------:R-:W-:Y:S01]  /*0450*/  ULEA UR7, UR9, UR7, 0x18 ;  /* 0x0000000709077291 */ /* 0x000fe2000f8ec03f */
[----:B------:R-:W-:Y:S01]  /*0460*/  LEA.HI R8, R11, R8, RZ, 0x1e ;  /* 0x000000080b087211 */ /* 0x000fe200078ff0ff */
[----:B------:R-:W-:Y:S01]  /*0470*/  IMAD.MOV.U32 R11, RZ, RZ, 0x104 ;  /* 0x00000104ff0b7424 */ /* 0x000fe200078e00ff */
[----:B------:R-:W-:Y:S01]  /*0480*/  LEA.HI.X.SX32 R53, R6, R53, 0x1, P0 ;  /* 0x0000003506357211 */ /* 0x000fe200000f0eff */
[----:B------:R-:W-:Y:S01]  /*0490*/  IMAD.SHL.U32 R6, R2, 0x4, RZ ;  /* 0x0000000402067824 */ /* 0x000fe200078e00ff */
[C---:B------:R-:W-:Y:S01]  /*04a0*/  SHF.L.U32 R10, R0.reuse, 0x1, RZ ;  /* 0x00000001000a7819 */ /* 0x040fe200000006ff */
[----:B------:R-:W-:Y:S01]  /*04b0*/  IMAD R2, R0, R11, UR13 ;  /* 0x0000000d00027e24 */ /* 0x000fe2000f8e020b */
[----:B------:R-:W-:Y:S01]  /*04c0*/  SHF.R.S32.HI R11, RZ, 0x2, R3 ;  /* 0x00000002ff0b7819 */ /* 0x000fe20000011403 */
[----:B------:R-:W-:Y:S01]  /*04d0*/  ULEA UR8, UR9, UR8, 0x18 ;  /* 0x0000000809087291 */ /* 0x000fe2000f8ec03f */
[----:B------:R-:W-:Y:S01]  /*04e0*/  LOP3.LUT R12, R6, 0x7c, RZ, 0xc0, !PT ;  /* 0x0000007c060c7812 */ /* 0x000fe200078ec0ff */
[----:B------:R-:W-:Y:S01]  /*04f0*/  IMAD R9, R30, 0x8, R9 ;  /* 0x000000081e097824 */ /* 0x000fe200078e0209 */
[----:B------:R-:W-:Y:S01]  /*0500*/  VIADDMNMX R13, R4, 0x4, R5, PT ;  /* 0x00000004040d7846 */ /* 0x000fe20003800105 */
[----:B------:R-:W-:Y:S01]  /*0510*/  IMAD R6, R0, 0x8, R11 ;  /* 0x0000000800067824 */ /* 0x000fe200078e020b */
[----:B------:R-:W-:Y:S01]  /*0520*/  VIMNMX R11, R5, R4, PT ;  /* 0x00000004050b7248 */ /* 0x000fe20003fe0100 */
[----:B------:R-:W-:Y:S01]  /*0530*/  IMAD R8, R7, 0x8, R8 ;  /* 0x0000000807087824 */ /* 0x000fe200078e0208 */
        /* <DEDUP_REMOVED lines=14> */
[----:B------:R-:W-:Y:S01]  /*0620*/  LOP3.LUT R48, R48, 0x1c, RZ, 0xc0, !PT ;  /* 0x0000001c30307812 */ /* 0x000fe200078ec0ff */
[----:B------:R-:W-:Y:S01]  /*0630*/  IMAD R31, R25, 0x41, R10 ;  /* 0x00000041191f7824 */ /* 0x000fe200078e020a */
[----:B------:R-:W-:Y:S01]  /*0640*/  LEA R47, R47, UR7, 0x2 ;  /* 0x000000072f2f7c11 */ /* 0x000fe2000f8e10ff */
[----:B------:R-:W-:Y:S01]  /*0650*/  IMAD R46, R11, UR10, RZ ;  /* 0x0000000a0b2e7c24 */ /* 0x000fe2000f8e02ff */
[----:B------:R-:W-:Y:S01]  /*0660*/  LEA R4, R4, UR7, 0x4 ;  /* 0x0000000704047c11 */ /* 0x000fe2000f8e20ff */
[----:B------:R-:W-:Y:S01]  /*0670*/  IMAD R44, R13, UR10, RZ ;  /* 0x0000000a0d2c7c24 */ /* 0x000fe2000f8e02ff */
[----:B------:R-:W-:Y:S01]  /*0680*/  IADD3 R5, R3, R12, RZ ;  /* 0x0000000c03057210 */ /* 0x000fe20007ffe0ff */
        /* <DEDUP_REMOVED lines=16> */
[----:B------:R-:W-:Y:S01]  /*0790*/  ULDC UR9, c[0x0][0x244] ;  /* 0x0000910000097ab9 */ /* 0x000fe20000000800 */
[----:B------:R-:W-:-:S02]  /*07a0*/  LEA R6, R6, UR8, 0x2 ;  /* 0x0000000806067c11 */ /* 0x000fc4000f8e10ff */
[----:B------:R-:W-:Y:S02]  /*07b0*/  LEA R29, R9, UR8, 0x2 ;  /* 0x00000008091d7c11 */ /* 0x000fe4000f8e10ff */
[----:B------:R-:W-:Y:S01]  /*07c0*/  LEA R28, R8, UR8, 0x2 ;  /* 0x00000008081c7c11 */ /* 0x000fe2000f8e10ff */
[----:B------:R-:W-:-:S06]  /*07d0*/  ULDC UR8, c[0x0][0x24c] ;  /* 0x0000930000087ab9 */ /* 0x000fcc0000000800 */
.L_x_549:
        /* <DEDUP_REMOVED lines=21> */
[----:B------:R-:W-:-:S05]  /*0930*/  IMAD R13, R12, 0x18, RZ ;  /* 0x000000180c0d7824 */ /* 0x000fca00078e02ff */
[----:B------:R-:W-:-:S05]  /*0940*/  IADD3 R15, R15, R13, RZ ;  /* 0x0000000d0f0f7210 */ /* 0x000fca0007ffe0ff */
[----:B------:R1:W4:Y:S01]  /*0950*/  LDG.E.CONSTANT R22, desc[UR14][R14.64+0x4] ;  /* 0x0000040e0e167981 */ /* 0x000322000c1e9900 */
[----:B0-----:R-:W-:-:S05]  /*0960*/  IMAD.WIDE R10, R9, 0x4, R14 ;  /* 0x00000004090a7825 */ /* 0x001fca00078e020e */
[----:B------:R0:W4:Y:S01]  /*0970*/  LDG.E.CONSTANT R12, desc[UR14][R10.64+0x8] ;  /* 0x0000080e0a0c7981 */ /* 0x000122000c1e9900 */
[----:B------:R-:W-:-:S04]  /*0980*/  IADD3 R21, P0, R42, R51, RZ ;  /* 0x000000332a157210 */ /* 0x000fc80007f1e0ff */
[----:B------:R-:W-:Y:S01]  /*0990*/  LEA.HI.X.SX32 R13, R42, R17, 0x1, P0 ;  /* 0x000000112a0d7211 */ /* 0x000fe200000f0eff */
[----:B------:R-:W-:-:S04]  /*09a0*/  IMAD.WIDE.U32 R20, R21, 0x18, R52 ;  /* 0x0000001815147825 */ /* 0x000fc800078e0034 */
[----:B------:R-:W-:Y:S02]  /*09b0*/  IMAD R13, R13, 0x18, RZ ;  /* 0x000000180d0d7824 */ /* 0x000fe400078e02ff */
[----:B-1----:R-:W-:Y:S02]  /*09c0*/  IMAD.SHL.U32 R15, R9, 0x4, RZ ;  /* 0x00000004090f7824 */ /* 0x002fe400078e00ff */
[----:B------:R-:W-:Y:S01]  /*09d0*/  IMAD.IADD R21, R21, 0x1, R13 ;  /* 0x0000000115157824 */ /* 0x000fe200078e020d */
[----:B------:R-:W-:-:S04]  /*09e0*/  IADD3 R23, P0, R40, R51, RZ ;  /* 0x0000003328177210 */ /* 0x000fc80007f1e0ff */
[----:B------:R-:W4:Y:S01]  /*09f0*/  LDG.E.CONSTANT R16, desc[UR14][R20.64+0x4] ;  /* 0x0000040e14107981 */ /* 0x000f22000c1e9900 */
[----:B0-----:R-:W-:Y:S01]  /*0a00*/  LEA.HI.X.SX32 R10, R40, R17, 0x1, P0 ;  /* 0x00000011280a7211 */ /* 0x001fe200000f0eff */
        /* <DEDUP_REMOVED lines=13> */
[----:B------:R-:W-:Y:S02]  /*0ae0*/  LOP3.LUT R19, R19, 0xf0f0f0f, R8, 0xf8, !PT ;  /* 0x0f0f0f0f13137812 */ /* 0x000fe400078ef808 */
[C---:B------:R-:W-:Y:S02]  /*0af0*/  SHF.L.U32 R8, R24.reuse, 0xb, RZ ;  /* 0x0000000b18087819 */ /* 0x040fe400000006ff */
[----:B------:R-:W-:Y:S01]  /*0b00*/  LOP3.LUT R14, R19, 0x1000, R14, 0xf8, !PT ;  /* 0x00001000130e7812 */ /* 0x000fe200078ef80e */
[----:B------:R-:W-:Y:S01]  /*0b10*/  IMAD.SHL.U32 R19, R24, 0x40000, RZ ;  /* 0x0004000018137824 */ /* 0x000fe200078e00ff */
[----:B------:R-:W-:-:S04]  /*0b20*/  LOP3.LUT R8, R23, 0x1000, R8, 0xf8, !PT ;  /* 0x0000100017087812 */ /* 0x000fc800078ef808 */
        /* <DEDUP_REMOVED lines=17> */
[----:B------:R-:W-:-:S02]  /*0c40*/  SHF.L.U32 R21, R22, 0x4, RZ ;  /* 0x0000000416157819 */ /* 0x000fc400000006ff */
[----:B------:R-:W-:Y:S01]  /*0c50*/  LOP3.LUT R19, R18, 0x10, RZ, 0xc0, !PT ;  /* 0x0000001012137812 */ /* 0x000fe200078ec0ff */
[----:B------:R-:W-:Y:S01]  /*0c60*/  IMAD R23, R23, 0x18, RZ ;  /* 0x0000001817177824 */ /* 0x000fe200078e02ff */
[----:B------:R-:W-:Y:S02]  /*0c70*/  LOP3.LUT R21, R21, 0x10, RZ, 0xc0, !PT ;  /* 0x0000001015157812 */ /* 0x000fe400078ec0ff */
[----:B------:R-:W-:Y:S01]  /*0c80*/  SHF.R.U32.HI R18, RZ, 0x5, R22 ;  /* 0x00000005ff127819 */ /* 0x000fe20000011616 */
[----:B------:R-:W-:Y:S01]  /*0c90*/  IMAD.IADD R11, R11, 0x1, R23 ;  /* 0x000000010b0b7824 */ /* 0x000fe200078e0217 */
        /* <DEDUP_REMOVED lines=10> */
[----:B-1----:R-:W-:Y:S02]  /*0d40*/  LOP3.LUT R20, R18, 0x100000, R19, 0xf8, !PT ;  /* 0x0010000012147812 */ /* 0x002fe400078ef813 */
[C---:B------:R-:W-:Y:S01]  /*0d50*/  SHF.L.U32 R19, R22.reuse, 0x19, RZ ;  /* 0x0000001916137819 */ /* 0x040fe200000006ff */
[----:B------:R-:W-:-:S03]  /*0d60*/  IMAD.SHL.U32 R21, R22, 0x200, RZ ;  /* 0x0000020016157824 */ /* 0x000fc600078e00ff */
        /* <DEDUP_REMOVED lines=15> */
[----:B------:R-:W-:Y:S02]  /*0e60*/  SHF.R.U32.HI R13, RZ, 0x4, R13 ;  /* 0x00000004ff0d7819 */ /* 0x000fe4000001160d */
[----:B-1----:R-:W-:Y:S01]  /*0e70*/  LOP3.LUT R22, R11, 0x10, RZ, 0xc0, !PT ;  /* 0x000000100b167812 */ /* 0x002fe200078ec0ff */
[----:B------:R-:W-:Y:S02]  /*0e80*/  IMAD.SHL.U32 R11, R16, 0x800, RZ ;  /* 0x00000800100b7824 */ /* 0x000fe400078e00ff */
[----:B------:R-:W-:Y:S01]  /*0e90*/  IMAD.IADD R21, R21, 0x1, R23 ;  /* 0x0000000115157824 */ /* 0x000fe200078e0217 */
[----:B------:R-:W-:Y:S02]  /*0ea0*/  LOP3.LUT R13, R22, 0xf0f0f0f, R13, 0xf8, !PT ;  /* 0x0f0f0f0f160d7812 */ /* 0x000fe400078ef80d */
[----:B------:R-:W-:-:S02]  /*0eb0*/  SHF.R.U32.HI R22, RZ, 0x5, R16 ;  /* 0x00000005ff167819 */ /* 0x000fc40000011610 */
[----:B------:R-:W-:Y:S02]  /*0ec0*/  LOP3.LUT R10, R10, 0x1000, R11, 0xf8, !PT ;  /* 0x000010000a0a7812 */ /* 0x000fe400078ef80b */
[C---:B------:R-:W-:Y:S02]  /*0ed0*/  SHF.L.U32 R11, R16.reuse, 0x12, RZ ;  /* 0x00000012100b7819 */ /* 0x040fe400000006ff */
[----:B------:R-:W-:Y:S01]  /*0ee0*/  LOP3.LUT R13, R13, 0x1000, R22, 0xf8, !PT ;  /* 0x000010000d0d7812 */ /* 0x000fe200078ef816 */
[----:B------:R-:W-:Y:S01]  /*0ef0*/  IMAD.SHL.U32 R22, R16, 0x4, RZ ;  /* 0x0000000410167824 */ /* 0x000fe200078e00ff */
[----:B------:R-:W-:Y:S01]  /*0f00*/  LOP3.LUT R10, R10, 0x100000, R11, 0xf8, !PT ;  /* 0x001000000a0a7812 */ /* 0x000fe200078ef80b */
[C---:B------:R-:W-:Y:S02]  /*0f10*/  IMAD.SHL.U32 R11, R16.reuse, 0x2000000, RZ ;  /* 0x02000000100b7824 */ /* 0x040fe400078e00ff */
[----:B------:R-:W-:Y:S01]  /*0f20*/  IMAD.SHL.U32 R16, R16, 0x200, RZ ;  /* 0x0000020010107824 */ /* 0x000fe200078e00ff */
[----:B------:R-:W-:-:S02]  /*0f30*/  LOP3.LUT R23, R13, 0x100000, R22, 0xf8, !PT ;  /* 0x001000000d177812 */ /* 0x000fc400078ef816 */
[----:B------:R-:W-:Y:S01]  /*0f40*/  LOP3.LUT R22, R10, 0x10000000, R11, 0xf8, !PT ;  /* 0x100000000a167812 */ /* 0x000fe200078ef80b */
[----:B------:R-:W4:Y:S01]  /*0f50*/  LDG.E.CONSTANT R13, desc[UR14][R20.64+0x4] ;  /* 0x0000040e140d7981 */ /* 0x000f22000c1e9900 */
[----:B------:R-:W-:Y:S01]  /*0f60*/  LOP3.LUT R16, R23, 0x10000000, R16, 0xf8, !PT ;  /* 0x1000000017107812 */ /* 0x000fe200078ef810 */
[----:B------:R-:W-:-:S05]  /*0f70*/  IMAD.WIDE R10, R9, 0x4, R20 ;  /* 0x00000004090a7825 */ /* 0x000fca00078e0214 */
[----:B------:R1:W4:Y:S01]  /*0f80*/  LDG.E.CONSTANT R19, desc[UR14][R10.64+0x8] ;  /* 0x0000080e0a137981 */ /* 0x000322000c1e9900 */
[----:B------:R-:W-:-:S03]  /*0f90*/  IADD3 R27, P0, R34, R51, RZ ;  /* 0x00000033221b7210 */ /* 0x000fc60007f1e0ff */
[----:B------:R3:W-:Y:S01]  /*0fa0*/  STS [R41+0x4], R16 ;  /* 0x0000041029007388 */ /* 0x0007e20000000800 */
[----:B0-----:R-:W-:Y:S01]  /*0fb0*/  LEA.HI.X.SX32 R24, R34, R17, 0x1, P0 ;  /* 0x0000001122187211 */ /* 0x001fe200000f0eff */
[----:B------:R-:W-:Y:S02]  /*0fc0*/  IMAD.WIDE.U32 R26, R27, 0x18, R52 ;  /* 0x000000181b1a7825 */ /* 0x000fe400078e0034 */
[----:B------:R0:W-:Y:S02]  /*0fd0*/  STS [R41], R22 ;  /* 0x0000001629007388 */ /* 0x0001e40000000800 */
[----:B------:R-:W-:-:S05]  /*0fe0*/  IMAD R55, R24, 0x18, RZ ;  /* 0x0000001818377824 */ /* 0x000fca00078e02ff */
[----:B------:R-:W-:Y:S02]  /*0ff0*/  IADD3 R27, R27, R55, RZ ;  /* 0x000000371b1b7210 */ /* 0x000fe40007ffe0ff */
[----:B--2---:R-:W-:-:S04]  /*1000*/  SHF.R.S32.HI R23, RZ, R15, R14 ;  /* 0x0000000fff177219 */ /* 0x004fc8000001140e */
[----:B-1----:R-:W-:Y:S01]  /*1010*/  SHF.R.U32.HI R10, RZ, 0xc, R23 ;  /* 0x0000000cff0a7819 */ /* 0x002fe20000011617 */
[----:B------:R-:W-:-:S03]  /*1020*/  IMAD.SHL.U32 R14, R23, 0x10, RZ ;  /* 0x00000010170e7824 */ /* 0x000fc600078e00ff */
[----:B------:R-:W-:Y:S02]  /*1030*/  LOP3.LUT R11, R10, 0x10, RZ, 0xc0, !PT ;  /* 0x000000100a0b7812 */ /* 0x000fe400078ec0ff */
[----:B------:R-:W-:Y:S02]  /*1040*/  LOP3.LUT R21, R14, 0x10, RZ, 0xc0, !PT ;  /* 0x000000100e157812 */ /* 0x000fe400078ec0ff */
[----:B------:R-:W-:Y:S01]  /*1050*/  SHF.R.U32.HI R10, RZ, 0x5, R23 ;  /* 0x00000005ff0a7819 */ /* 0x000fe20000011617 */
[----:B------:R-:W2:Y:S01]  /*1060*/  LDG.E.CONSTANT R14, desc[UR14][R26.64+0x4] ;  /* 0x0000040e1a0e7981 */ /* 0x000ea2000c1e9900 */
[--C-:B---3--:R-:W-:Y:S02]  /*1070*/  LOP3.LUT R21, R21, 0xf0f0f0f, R8.reuse, 0xf8, !PT ;  /* 0x0f0f0f0f15157812 */ /* 0x108fe400078ef808 */
[----:B------:R-:W-:-:S04]  /*1080*/  SHF.R.U32.HI R8, RZ, 0x4, R8 ;  /* 0x00000004ff087819 */ /* 0x000fc80000011608 */
[----:B------:R-:W-:Y:S01]  /*1090*/  LOP3.LUT R11, R11, 0xf0f0f0f, R8, 0xf8, !PT ;  /* 0x0f0f0f0f0b0b7812 */ /* 0x000fe200078ef808 */
[----:B------:R-:W-:-:S03]  /*10a0*/  IMAD.SHL.U32 R8, R23, 0x800, RZ ;  /* 0x0000080017087824 */ /* 0x000fc600078e00ff */
[----:B------:R-:W-:Y:S01]  /*10b0*/  LOP3.LUT R10, R11, 0x1000, R10, 0xf8, !PT ;  /* 0x000010000b0a7812 */ /* 0x000fe200078ef80a */
[----:B------:R-:W-:Y:S01]  /*10c0*/  IMAD.SHL.U32 R11, R23, 0x40000, RZ ;  /* 0x00040000170b7824 */ /* 0x000fe200078e00ff */
[----:B------:R-:W-:-:S04]  /*10d0*/  LOP3.LUT R8, R21, 0x1000, R8, 0xf8, !PT ;  /* 0x0000100015087812 */ /* 0x000fc800078ef808 */
[----:B------:R-:W-:Y:S01]  /*10e0*/  LOP3.LUT R8, R8, 0x100000, R11, 0xf8, !PT ;  /* 0x0010000008087812 */ /* 0x000fe200078ef80b */
[----:B------:R-:W-:-:S05]  /*10f0*/  IMAD.SHL.U32 R11, R23, 0x4, RZ ;  /* 0x00000004170b7824 */ /* 0x000fca00078e00ff */
[----:B------:R-:W-:Y:S01]  /*1100*/  LOP3.LUT R24, R10, 0x100000, R11, 0xf8, !PT ;  /* 0x001000000a187812 */ /* 0x000fe200078ef80b */
[----:B------:R-:W-:-:S05]  /*1110*/  IMAD.SHL.U32 R11, R23, 0x2000000, RZ ;  /* 0x02000000170b7824 */ /* 0x000fca00078e00ff */
[----:B------:R-:W-:Y:S02]  /*1120*/  LOP3.LUT R16, R8, 0x10000000, R11, 0xf8, !PT ;  /* 0x1000000008107812 */ /* 0x000fe400078ef80b */
[----:B------:R-:W-:-:S04]  /*1130*/  IADD3 R11, P0, R32, R51, RZ ;  /* 0x00000033200b7210 */ /* 0x000fc80007f1e0ff */
[----:B------:R-:W-:Y:S01]  /*1140*/  LEA.HI.X.SX32 R8, R32, R17, 0x1, P0 ;  /* 0x0000001120087211 */ /* 0x000fe200000f0eff */
[----:B------:R-:W-:-:S04]  /*1150*/  IMAD.WIDE.U32 R10, R11, 0x18, R52 ;  /* 0x000000180b0a7825 */ /* 0x000fc800078e0034 */
[----:B------:R-:W-:Y:S02]  /*1160*/  IMAD R51, R8, 0x18, RZ ;  /* 0x0000001808337824 */ /* 0x000fe400078e02ff */
[----:B------:R-:W-:-:S03]  /*1170*/  IMAD.WIDE R20, R9, 0x4, R26 ;  /* 0x0000000409147825 */ /* 0x000fc600078e021a */
[----:B------:R-:W-:Y:S02]  /*1180*/  IADD3 R11, R11, R51, RZ ;  /* 0x000000330b0b7210 */ /* 0x000fe40007ffe0ff */
[----:B------:R1:W3:Y:S01]  /*1190*/  LDG.E.CONSTANT R17, desc[UR14][R20.64+0x8] ;  /* 0x0000080e14117981 */ /* 0x0002e2000c1e9900 */
[----:B------:R-:W-:-:S03]  /*11a0*/  LEA.HI R51, R25, R0, RZ, 0x3 ;  /* 0x0000000019337211 */ /* 0x000fc600078f18ff */
[----:B0-----:R0:W3:Y:S01]  /*11b0*/  LDG.E.CONSTANT R22, desc[UR14][R10.64+0x4] ;  /* 0x0000040e0a167981 */ /* 0x0010e2000c1e9900 */
[----:B------:R-:W-:Y:S01]  /*11c0*/  LOP3.LUT R51, R51, 0xfffffff8, RZ, 0xc0, !PT ;  /* 0xfffffff833337812 */ /* 0x000fe200078ec0ff */
[----:B------:R-:W-:-:S04]  /*11d0*/  IMAD.WIDE R8, R9, 0x4, R10 ;  /* 0x0000000409087825 */ /* 0x000fc800078e020a */
[----:B------:R-:W-:Y:S01]  /*11e0*/  IMAD.IADD R51, R0, 0x1, -R51 ;  /* 0x0000000100337824 */ /* 0x000fe200078e0a33 */
[----:B------:R0:W3:Y:S01]  /*11f0*/  LDG.E.CONSTANT R25, desc[UR14][R8.64+0x8] ;  /* 0x0000080e08197981 */ /* 0x0000e2000c1e9900 */
[----:B------:R-:W-:-:S03]  /*1200*/  IMAD.SHL.U32 R23, R23, 0x200, RZ ;  /* 0x0000020017177824 */ /* 0x000fc600078e00ff */
[C---:B-1----:R-:W-:Y:S02]  /*1210*/  IADD3 R21, P0, R51.reuse, UR7, RZ ;  /* 0x0000000733157c10 */ /* 0x042fe4000ff1e0ff */
[----:B------:R-:W-:Y:S02]  /*1220*/  LOP3.LUT R24, R24, 0x10000000, R23, 0xf8, !PT ;  /* 0x1000000018187812 */ /* 0x000fe400078ef817 */
[----:B------:R-:W-:Y:S02]  /*1230*/  LEA.HI.X.SX32 R20, R51, UR6, 0x1, P0 ;  /* 0x0000000633147c11 */ /* 0x000fe400080f0eff */
[CC--:B------:R-:W-:Y:S02]  /*1240*/  IADD3 R23, P0, R30.reuse, R21.reuse, RZ ;  /* 0x000000151e177210 */ /* 0x0c0fe40007f1e0ff */
[----:B------:R-:W-:Y:S02]  /*1250*/  IADD3 R21, P1, R7, R21, RZ ;  /* 0x0000001507157210 */ /* 0x000fe40007f3e0ff */
[----:B------:R-:W-:-:S02]  /*1260*/  LEA.HI.X.SX32 R26, R30, R20, 0x1, P0 ;  /* 0x000000141e1a7211 */ /* 0x000fc400000f0eff */
[----:B------:R-:W-:Y:S01]  /*1270*/  LEA.HI.X.SX32 R20, R7, R20, 0x1, P1 ;  /* 0x0000001407147211 */ /* 0x000fe200008f0eff */
[----:B0-----:R-:W-:-:S04]  /*1280*/  IMAD.WIDE.U32 R10, R23, 0x18, R52 ;  /* 0x00000018170a7825 */ /* 0x001fc800078e0034 */
[----:B------:R-:W-:-:S04]  /*1290*/  IMAD.WIDE.U32 R8, R21, 0x18, R52 ;  /* 0x0000001815087825 */ /* 0x000fc800078e0034 */
[----:B------:R-:W-:Y:S02]  /*12a0*/  IMAD R21, R26, 0x18, RZ ;  /* 0x000000181a157824 */ /* 0x000fe400078e02ff */
[----:B------:R-:W-:Y:S02]  /*12b0*/  IMAD R23, R20, 0x18, RZ ;  /* 0x0000001814177824 */ /* 0x000fe400078e02ff */
[----:B------:R-:W-:Y:S02]  /*12c0*/  IMAD.IADD R11, R11, 0x1, R21 ;  /* 0x000000010b0b7824 */ /* 0x000fe400078e0215 */
[----:B------:R-:W-:-:S03]  /*12d0*/  IMAD.IADD R9, R9, 0x1, R23 ;  /* 0x0000000109097824 */ /* 0x000fc600078e0217 */
[----:B------:R-:W3:Y:S04]  /*12e0*/  LDG.E.CONSTANT R10, desc[UR14][R10.64] ;  /* 0x0000000e0a0a7981 */ /* 0x000ee8000c1e9900 */
[----:B------:R0:W3:Y:S01]  /*12f0*/  LDG.E.CONSTANT R9, desc[UR14][R8.64] ;  /* 0x0000000e08097981 */ /* 0x0000e2000c1e9900 */
[----:B----4-:R-:W-:-:S04]  /*1300*/  SHF.R.S32.HI R12, RZ, R15, R12 ;  /* 0x0000000fff0c7219 */ /* 0x010fc8000001140c */
[----:B------:R-:W-:-:S04]  /*1310*/  SHF.L.U32 R20, R12, 0x4, RZ ;  /* 0x000000040c147819 */ /* 0x000fc800000006ff */
[----:B------:R-:W-:Y:S02]  /*1320*/  LOP3.LUT R21, R20, 0x10, RZ, 0xc0, !PT ;  /* 0x0000001014157812 */ /* 0x000fe400078ec0ff */
[----:B------:R-:W-:Y:S02]  /*1330*/  SHF.R.U32.HI R20, RZ, 0xc, R12 ;  /* 0x0000000cff147819 */ /* 0x000fe4000001160c */
[--C-:B------:R-:W-:Y:S02]  /*1340*/  LOP3.LUT R21, R21, 0xf0f0f0f, R18.reuse, 0xf8, !PT ;  /* 0x0f0f0f0f15157812 */ /* 0x100fe400078ef812 */
[----:B------:R-:W-:Y:S02]  /*1350*/  SHF.R.U32.HI R18, RZ, 0x4, R18 ;  /* 0x00000004ff127819 */ /* 0x000fe40000011612 */
[----:B------:R-:W-:Y:S01]  /*1360*/  LOP3.LUT R23, R20, 0x10, RZ, 0xc0, !PT ;  /* 0x0000001014177812 */ /* 0x000fe200078ec0ff */
[----:B0-----:R-:W-:Y:S01]  /*1370*/  IMAD.SHL.U32 R8, R12, 0x800, RZ ;  /* 0x000008000c087824 */ /* 0x001fe200078e00ff */
[----:B------:R-:W-:-:S02]  /*1380*/  SHF.R.U32.HI R11, RZ, 0x5, R12 ;  /* 0x00000005ff0b7819 */ /* 0x000fc4000001160c */
[----:B------:R-:W-:Y:S02]  /*1390*/  LOP3.LUT R18, R23, 0xf0f0f0f, R18, 0xf8, !PT ;  /* 0x0f0f0f0f17127812 */ /* 0x000fe400078ef812 */
[----:B------:R-:W-:Y:S02]  /*13a0*/  LOP3.LUT R8, R21, 0x1000, R8, 0xf8, !PT ;  /* 0x0000100015087812 */ /* 0x000fe400078ef808 */
[----:B------:R-:W-:Y:S01]  /*13b0*/  LOP3.LUT R18, R18, 0x1000, R11, 0xf8, !PT ;  /* 0x0000100012127812 */ /* 0x000fe200078ef80b */
[----:B------:R-:W-:-:S05]  /*13c0*/  IMAD.SHL.U32 R11, R12, 0x40000, RZ ;  /* 0x000400000c0b7824 */ /* 0x000fca00078e00ff */
[----:B------:R-:W-:Y:S01]  /*13d0*/  LOP3.LUT R8, R8, 0x100000, R11, 0xf8, !PT ;  /* 0x0010000008087812 */ /* 0x000fe200078ef80b */
[----:B------:R-:W-:Y:S01]  /*13e0*/  IMAD.SHL.U32 R11, R12, 0x4, RZ ;  /* 0x000000040c0b7824 */ /* 0x000fe200078e00ff */
[----:B------:R-:W-:-:S04]  /*13f0*/  SHF.R.S32.HI R13, RZ, R15, R13 ;  /* 0x0000000fff0d7219 */ /* 0x000fc8000001140d */
[----:B------:R-:W-:Y:S01]  /*1400*/  LOP3.LUT R18, R18, 0x100000, R11, 0xf8, !PT ;  /* 0x0010000012127812 */ /* 0x000fe200078ef80b */
[----:B------:R-:W-:Y:S01]  /*1410*/  IMAD.SHL.U32 R11, R12, 0x2000000, RZ ;  /* 0x020000000c0b7824 */ /* 0x000fe200078e00ff */
[----:B------:R0:W-:Y:S04]  /*1420*/  STS [R39], R16 ;  /* 0x0000001027007388 */ /* 0x0001e80000000800 */
[----:B------:R-:W-:Y:S01]  /*1430*/  LOP3.LUT R8, R8, 0x10000000, R11, 0xf8, !PT ;  /* 0x1000000008087812 */ /* 0x000fe200078ef80b */
[----:B------:R-:W-:Y:S01]  /*1440*/  IMAD.SHL.U32 R11, R12, 0x200, RZ ;  /* 0x000002000c0b7824 */ /* 0x000fe200078e00ff */
[----:B0-----:R-:W-:-:S04]  /*1450*/  SHF.L.U32 R16, R13, 0x4, RZ ;  /* 0x000000040d107819 */ /* 0x001fc800000006ff */
[----:B------:R-:W-:Y:S02]  /*1460*/  LOP3.LUT R18, R18, 0x10000000, R11, 0xf8, !PT ;  /* 0x1000000012127812 */ /* 0x000fe400078ef80b */
[----:B------:R-:W-:Y:S02]  /*1470*/  LOP3.LUT R16, R16, 0x10, RZ, 0xc0, !PT ;  /* 0x0000001010107812 */ /* 0x000fe400078ec0ff */
[----:B------:R-:W-:Y:S02]  /*1480*/  SHF.R.U32.HI R11, RZ, 0xc, R13 ;  /* 0x0000000cff0b7819 */ /* 0x000fe4000001160d */
[--C-:B------:R-:W-:Y:S02]  /*1490*/  LOP3.LUT R16, R16, 0xf0f0f0f, R19.reuse, 0xf8, !PT ;  /* 0x0f0f0f0f10107812 */ /* 0x100fe400078ef813 */
[----:B------:R-:W-:Y:S02]  /*14a0*/  SHF.R.U32.HI R19, RZ, 0x4, R19 ;  /* 0x00000004ff137819 */ /* 0x000fe40000011613 */
[----:B------:R-:W-:Y:S01]  /*14b0*/  LOP3.LUT R12, R11, 0x10, RZ, 0xc0, !PT ;  /* 0x000000100b0c7812 */ /* 0x000fe200078ec0ff */
[----:B------:R-:W-:-:S03]  /*14c0*/  IMAD.SHL.U32 R11, R13, 0x800, RZ ;  /* 0x000008000d0b7824 */ /* 0x000fc600078e00ff */
        /* <DEDUP_REMOVED lines=8> */
[----:B0-----:R-:W-:Y:S01]  /*1550*/  LOP3.LUT R8, R11, 0x100000, R12, 0xf8, !PT ;  /* 0x001000000b087812 */ /* 0x001fe200078ef80c */
[----:B------:R-:W-:-:S03]  /*1560*/  IMAD.SHL.U32 R11, R13, 0x2000000, RZ ;  /* 0x020000000d0b7824 */ /* 0x000fc600078e00ff */
[----:B------:R-:W-:Y:S01]  /*1570*/  LOP3.LUT R12, R16, 0x100000, R19, 0xf8, !PT ;  /* 0x00100000100c7812 */ /* 0x000fe200078ef813 */
[----:B------:R-:W-:Y:S01]  /*1580*/  IMAD.SHL.U32 R13, R13, 0x200, RZ ;  /* 0x000002000d0d7824 */ /* 0x000fe200078e00ff */
        /* <DEDUP_REMOVED lines=8> */
[----:B--2---:R-:W-:-:S04]  /*1610*/  SHF.R.S32.HI R14, RZ, R15, R14 ;  /* 0x0000000fff0e7219 */ /* 0x004fc8000001140e */
[----:B------:R-:W-:Y:S02]  /*1620*/  SHF.L.U32 R20, R14, 0x4, RZ ;  /* 0x000000040e147819 */ /* 0x000fe400000006ff */
[--C-:B------:R-:W-:Y:S02]  /*1630*/  SHF.R.U32.HI R11, RZ, 0xc, R14.reuse ;  /* 0x0000000cff0b7819 */ /* 0x100fe4000001160e */
[----:B------:R-:W-:Y:S02]  /*1640*/  LOP3.LUT R20, R20, 0x10, RZ, 0xc0, !PT ;  /* 0x0000001014147812 */ /* 0x000fe400078ec0ff */
[----:B------:R-:W-:Y:S01]  /*1650*/  LOP3.LUT R16, R11, 0x10, RZ, 0xc0, !PT ;  /* 0x000000100b107812 */ /* 0x000fe200078ec0ff */
[----:B------:R-:W-:Y:S01]  /*1660*/  IMAD.SHL.U32 R11, R14, 0x800, RZ ;  /* 0x000008000e0b7824 */ /* 0x000fe200078e00ff */
[----:B0-----:R-:W-:Y:S02]  /*1670*/  SHF.R.U32.HI R18, RZ, 0x5, R14 ;  /* 0x00000005ff127819 */ /* 0x001fe4000001160e */
[----:B---3--:R-:W-:-:S02]  /*1680*/  LOP3.LUT R20, R20, 0xf0f0f0f, R17, 0xf8, !PT ;  /* 0x0f0f0f0f14147812 */ /* 0x008fc400078ef811 */
[----:B------:R-:W-:Y:S02]  /*1690*/  SHF.R.U32.HI R17, RZ, 0x4, R17 ;  /* 0x00000004ff117819 */ /* 0x000fe40000011611 */
[----:B------:R-:W-:Y:S02]  /*16a0*/  SHF.R.S32.HI R22, RZ, R15, R22 ;  /* 0x0000000fff167219 */ /* 0x000fe40000011416 */
[----:B------:R-:W-:-:S03]  /*16b0*/  LOP3.LUT R17, R16, 0xf0f0f0f, R17, 0xf8, !PT ;  /* 0x0f0f0f0f10117812 */ /* 0x000fc600078ef811 */
[----:B------:R-:W-:Y:S01]  /*16c0*/  IMAD.SHL.U32 R13, R22, 0x10, RZ ;  /* 0x00000010160d7824 */ /* 0x000fe200078e00ff */
[----:B------:R-:W-:Y:S02]  /*16d0*/  LOP3.LUT R17, R17, 0x1000, R18, 0xf8, !PT ;  /* 0x0000100011117812 */ /* 0x000fe400078ef812 */
[----:B------:R-:W-:Y:S02]  /*16e0*/  LOP3.LUT R11, R20, 0x1000, R11, 0xf8, !PT ;  /* 0x00001000140b7812 */ /* 0x000fe400078ef80b */
[----:B------:R-:W-:Y:S02]  /*16f0*/  LOP3.LUT R18, R13, 0x10, RZ, 0xc0, !PT ;  /* 0x000000100d127812 */ /* 0x000fe400078ec0ff */
[----:B------:R-:W-:Y:S01]  /*1700*/  SHF.L.U32 R16, R14, 0x12, RZ ;  /* 0x000000120e107819 */ /* 0x000fe200000006ff */
[----:B------:R-:W-:Y:S01]  /*1710*/  IMAD.SHL.U32 R13, R22, 0x800, RZ ;  /* 0x00000800160d7824 */ /* 0x000fe200078e00ff */
[----:B------:R-:W-:Y:S02]  /*1720*/  SHF.R.U32.HI R19, RZ, 0xc, R22 ;  /* 0x0000000cff137819 */ /* 0x000fe40000011616 */
[----:B------:R-:W-:-:S02]  /*1730*/  LOP3.LUT R18, R18, 0xf0f0f0f, R25, 0xf8, !PT ;  /* 0x0f0f0f0f12127812 */ /* 0x000fc400078ef819 */
[----:B------:R-:W-:Y:S01]  /*1740*/  LOP3.LUT R11, R11, 0x100000, R16, 0xf8, !PT ;  /* 0x001000000b0b7812 */ /* 0x000fe200078ef810 */
[----:B------:R-:W-:Y:S01]  /*1750*/  IMAD.SHL.U32 R16, R14, 0x4, RZ ;  /* 0x000000040e107824 */ /* 0x000fe200078e00ff */
[----:B------:R-:W-:Y:S02]  /*1760*/  SHF.R.U32.HI R15, RZ, 0x4, R25 ;  /* 0x00000004ff0f7819 */ /* 0x000fe40000011619 */
[----:B------:R-:W-:Y:S02]  /*1770*/  LOP3.LUT R20, R19, 0x10, RZ, 0xc0, !PT ;  /* 0x0000001013147812 */ /* 0x000fe400078ec0ff */
[----:B------:R-:W-:Y:S01]  /*1780*/  LOP3.LUT R13, R18, 0x1000, R13, 0xf8, !PT ;  /* 0x00001000120d7812 */ /* 0x000fe200078ef80d */
[----:B------:R-:W-:Y:S01]  /*1790*/  IMAD.SHL.U32 R18, R22, 0x40000, RZ ;  /* 0x0004000016127824 */ /* 0x000fe200078e00ff */
[----:B-1----:R-:W-:Y:S02]  /*17a0*/  LOP3.LUT R8, R17, 0x100000, R16, 0xf8, !PT ;  /* 0x0010000011087812 */ /* 0x002fe400078ef810 */
[----:B------:R-:W-:-:S02]  /*17b0*/  LOP3.LUT R15, R20, 0xf0f0f0f, R15, 0xf8, !PT ;  /* 0x0f0f0f0f140f7812 */ /* 0x000fc400078ef80f */
[----:B------:R-:W-:Y:S02]  /*17c0*/  SHF.L.U32 R16, R14, 0x19, RZ ;  /* 0x000000190e107819 */ /* 0x000fe400000006ff */
[----:B------:R-:W-:Y:S02]  /*17d0*/  SHF.R.U32.HI R20, RZ, 0x5, R22 ;  /* 0x00000005ff147819 */ /* 0x000fe40000011616 */
[----:B------:R-:W-:Y:S01]  /*17e0*/  LOP3.LUT R13, R13, 0x100000, R18, 0xf8, !PT ;  /* 0x001000000d0d7812 */ /* 0x000fe200078ef812 */
[----:B------:R-:W-:Y:S01]  /*17f0*/  IMAD.SHL.U32 R18, R22, 0x4, RZ ;  /* 0x0000000416127824 */ /* 0x000fe200078e00ff */
[----:B------:R-:W-:Y:S01]  /*1800*/  LOP3.LUT R16, R11, 0x10000000, R16, 0xf8, !PT ;  /* 0x100000000b107812 */ /* 0x000fe200078ef810 */
[----:B------:R-:W-:Y:S01]  /*1810*/  IMAD.SHL.U32 R11, R14, 0x200, RZ ;  /* 0x000002000e0b7824 */ /* 0x000fe200078e00ff */
[----:B------:R-:W-:Y:S02]  /*1820*/  LOP3.LUT R15, R15, 0x1000, R20, 0xf8, !PT ;  /* 0x000010000f0f7812 */ /* 0x000fe400078ef814 */
[C---:B------:R-:W-:Y:S01]  /*1830*/  SHF.L.U32 R14, R22.reuse, 0x19, RZ ;  /* 0x00000019160e7819 */ /* 0x040fe200000006ff */
[----:B------:R-:W-:Y:S01]  /*1840*/  IMAD.SHL.U32 R22, R22, 0x200, RZ ;  /* 0x0000020016167824 */ /* 0x000fe200078e00ff */
[----:B------:R-:W-:-:S02]  /*1850*/  LOP3.LUT R15, R15, 0x100000, R18, 0xf8, !PT ;  /* 0x001000000f0f7812 */ /* 0x000fc400078ef812 */
[----:B------:R-:W-:Y:S02]  /*1860*/  LOP3.LUT R8, R8, 0x10000000, R11, 0xf8, !PT ;  /* 0x1000000008087812 */ /* 0x000fe400078ef80b */
        /* <DEDUP_REMOVED lines=278> */
.L_x_548:
[----:B------:R-:W-:-:S04]  /*29d0*/  UIADD3 UR4, UR4, 0x8, URZ ;  /* 0x0000000804047890 */ /* 0x000fc8000fffe03f */
[----:B------:R-:W-:-:S06]  /*29e0*/  UISETP.GE.AND UP0, UPT, UR4, UR10, UPT ;  /* 0x0000000a0400728c */ /* 0x000fcc000bf06270 */
[----:B------:R-:W-:-:S13]  /*29f0*/  PLOP3.LUT P0, PT, PT, PT, UP0, 0x80, 0x0 ;  /* 0x000000000000781c */ /* 0x000fda0003f0f008 */
[----:B------:R-:W-:Y:S05]  /*2a00*/  @!P0 BRA `(.L_x_549) ;  /* 0xffffffdc00748947 */ /* 0x000fea000383ffff */
.L_x_547:
        /* <DEDUP_REMOVED lines=16> */
.L_x_550:
        /* <DEDUP_REMOVED lines=15> */
.L_x_1311:


//--------------------- .text._Z8moe_q5_1IfLb0EEvPKvS1_PT_PKiS5_S5_iiiiiii --------------------------
	.section	.text._Z8moe_q5_1IfLb0EEvPKvS1_PT_PKiS5_S5_iiiiiii,"ax",@progbits
	.align	128
.text._Z8moe_q5_1IfLb0EEvPKvS1_PT_PKiS5_S5_iiiiiii:
        .type           _Z8moe_q5_1IfLb0EEvPKvS1_PT_PKiS5_S5_iiiiiii,@function
        .size           _Z8moe_q5_1IfLb0EEvPKvS1_PT_PKiS5_S5_iiiiiii,(.L_x_1312 - _Z8moe_q5_1IfLb0EEvPKvS1_PT_PKiS5_S5_iiiiiii)
        .other          _Z8moe_q5_1IfLb0EEvPKvS1_PT_PKiS5_S5_iiiiiii,@"STO_CUDA_ENTRY STV_DEFAULT"
_Z8moe_q5_1IfLb0EEvPKvS1_PT_PKiS5_S5_iiiiiii:
        /* <DEDUP_REMOVED lines=88> */
.L_x_553:
        /* <DEDUP_REMOVED lines=262> */
[----:B------:R-:W-:-:S04]  /*15e0*/  LEA.HI R8, R2, R4, RZ, 0x1d ;  /* 0x0000000402087211 */ /* 0x000fc800078fe8ff */
[----:B------:R-:W-:-:S05]  /*15f0*/  IADD3 R10, -R9, RZ, RZ ;  /* 0x000000ff090a7210 */ /* 0x000fca0007ffe1ff */
        /* <DEDUP_REMOVED lines=8> */
[----:B------:R-:W-:-:S05]  /*1680*/  @P0 IADD3 R9, R9, 0x1, RZ ;  /* 0x0000000109090810 */ /* 0x000fca0007ffe0ff */
[----:B------:R-:W-:Y:S01]  /*1690*/  @!P2 IMAD.MOV R9, RZ, RZ, -R9 ;  /* 0x000000ffff09a224 */ /* 0x000fe200078e0a09 */
[----:B------:R-:W-:Y:S02]  /*16a0*/  @!P1 LOP3.LUT R9, RZ, R11, RZ, 0x33, !PT ;  /* 0x0000000bff099212 */ /* 0x000fe400078e33ff */
[----:B------:R-:W-:Y:S02]  /*16b0*/  LOP3.LUT R11, R2, 0x3, RZ, 0xc0, !PT ;  /* 0x00000003020b7812 */ /* 0x000fe400078ec0ff */
[C---:B------:R-:W-:Y:S01]  /*16c0*/  ISETP.GE.AND P0, PT, R9.reuse, UR6, PT ;  /* 0x0000000609007c0c */ /* 0x040fe2000bf06270 */
[----:B------:R-:W-:Y:S02]  /*16d0*/  IMAD R21, R9, UR5, RZ ;  /* 0x0000000509157c24 */ /* 0x000fe4000f8e02ff */
[----:B------:R-:W-:Y:S01]  /*16e0*/  IMAD.IADD R20, R11, 0x1, R4 ;  /* 0x000000010b147824 */ /* 0x000fe200078e0204 */
[----:B------:R-:W-:-:S03]  /*16f0*/  ISETP.GE.OR P2, PT, R8, UR5, P0 ;  /* 0x0000000508007c0c */ /* 0x000fc60008746670 */
[----:B------:R-:W-:Y:S01]  /*1700*/  IMAD.IADD R37, R21, 0x1, R20 ;  /* 0x0000000115257824 */ /* 0x000fe200078e0214 */
[----:B------:R-:W-:-:S03]  /*1710*/  ISETP.GE.OR P1, PT, R20, UR5, P0 ;  /* 0x0000000514007c0c */ /* 0x000fc60008726670 */
[----:B-1----:R-:W-:Y:S01]  /*1720*/  IMAD.WIDE R36, R37, 0x24, R22 ;  /* 0x0000002425247825 */ /* 0x002fe200078e0216 */
[----:B------:R-:W-:-:S05]  /*1730*/  ISETP.GT.U32.OR P1, PT, R2, 0x3, P1 ;  /* 0x000000030200780c */ /* 0x000fca0000f24470 */
[----:B------:R-:W-:-:S05]  /*1740*/  @!P2 IADD3 R9, R21, R8, RZ ;  /* 0x000000081509a210 */ /* 0x000fca0007ffe0ff */
[----:B------:R-:W-:-:S03]  /*1750*/  @!P2 IMAD.WIDE R8, R9, 0x24, R22 ;  /* 0x000000240908a825 */ /* 0x000fc600078e0216 */
        /* <DEDUP_REMOVED lines=231> */
.L_x_552:
[----:B------:R-:W-:-:S04]  /*25d0*/  IADD3 R4, R4, 0x8, RZ ;  /* 0x0000000804047810 */ /* 0x000fc80007ffe0ff */
[----:B------:R-:W-:-:S13]  /*25e0*/  ISETP.GE.AND P0, PT, R4, R3, PT ;  /* 0x000000030400720c */ /* 0x000fda0003f06270 */
[----:B------:R-:W-:Y:S05]  /*25f0*/  @!P0 BRA `(.L_x_553) ;  /* 0xffffffdc00e08947 */ /* 0x000fea000383ffff */
.L_x_551:
        /* <DEDUP_REMOVED lines=16> */
.L_x_554:
        /* <DEDUP_REMOVED lines=16> */
.L_x_1312:


//--------------------- .text._Z8moe_q5_0IfLb1EEvPKvS1_PT_PKiS5_S5_iiiiiii --------------------------
	.section	.text._Z8moe_q5_0IfLb1EEvPKvS1_PT_PKiS5_S5_iiiiiii,"ax",@progbits
	.align	128
.text._Z8moe_q5_0IfLb1EEvPKvS1_PT_PKiS5_S5_iiiiiii:
        .type           _Z8moe_q5_0IfLb1EEvPKvS1_PT_PKiS5_S5_iiiiiii,@function
        .size           _Z8moe_q5_0IfLb1EEvPKvS1_PT_PKiS5_S5_iiiiiii,(.L_x_1313 - _Z8moe_q5_0IfLb1EEvPKvS1_PT_PKiS5_S5_iiiiiii)
        .other          _Z8moe_q5_0IfLb1EEvPKvS1_PT_PKiS5_S5_iiiiiii,@"STO_CUDA_ENTRY STV_DEFAULT"
_Z8moe_q5_0IfLb1EEvPKvS1_PT_PKiS5_S5_iiiiiii:
        /* <DEDUP_REMOVED lines=123> */
.L_x_557:
        /* <DEDUP_REMOVED lines=694> */
.L_x_556:
[----:B------:R-:W-:-:S04]  /*3310*/  UIADD3 UR4, UR4, 0x8, URZ ;  /* 0x0000000804047890 */ /* 0x000fc8000fffe03f */
[----:B------:R-:W-:-:S06]  /*3320*/  UISETP.GE.AND UP0, UPT, UR4, UR10, UPT ;  /* 0x0000000a0400728c */ /* 0x000fcc000bf06270 */
[----:B------:R-:W-:-:S13]  /*3330*/  PLOP3.LUT P0, PT, PT, PT, UP0, 0x80, 0x0 ;  /* 0x000000000000781c */ /* 0x000fda0003f0f008 */
[----:B------:R-:W-:Y:S05]  /*3340*/  @!P0 BRA `(.L_x_557) ;  /* 0xffffffd400188947 */ /* 0x000fea000383ffff */
.L_x_555:
        /* <DEDUP_REMOVED lines=16> */
.L_x_558:
        /* <DEDUP_REMOVED lines=11> */
.L_x_1313:


//--------------------- .text._Z8moe_q5_0IfLb0EEvPKvS1_PT_PKiS5_S5_iiiiiii --------------------------
	.section	.text._Z8moe_q5_0IfLb0EEvPKvS1_PT_PKiS5_S5_iiiiiii,"ax",@progbits
	.align	128
.text._Z8moe_q5_0IfLb0EEvPKvS1_PT_PKiS5_S5_iiiiiii:
        .type           _Z8moe_q5_0IfLb0EEvPKvS1_PT_PKiS5_S5_iiiiiii,@function
        .size           _Z8moe_q5_0IfLb0EEvPKvS1_PT_PKiS5_S5_iiiiiii,(.L_x_1314 - _Z8moe_q5_0IfLb0EEvPKvS1_PT_PKiS5_S5_iiiiiii)
        .other          _Z8moe_q5_0IfLb0EEvPKvS1_PT_PKiS5_S5_iiiiiii,@"STO_CUDA_ENTRY STV_DEFAULT"
_Z8moe_q5_0IfLb0EEvPKvS1_PT_PKiS5_S5_iiiiiii:
        /* <DEDUP_REMOVED lines=84> */
.L_x_561:
        /* <DEDUP_REMOVED lines=665> */
.L_x_560:
[----:B------:R-:W-:-:S05]  /*2ed0*/  VIADD R3, R3, 0x8 ;  /* 0x0000000803037836 */ /* 0x000fca0000000000 */
[----:B------:R-:W-:-:S13]  /*2ee0*/  ISETP.GE.AND P0, PT, R3, R2, PT ;  /* 0x000000020300720c */ /* 0x000fda0003f06270 */
[----:B------:R-:W-:Y:S05]  /*2ef0*/  @!P0 BRA `(.L_x_561) ;  /* 0xffffffd400908947 */ /* 0x000fea000383ffff */
.L_x_559:
        /* <DEDUP_REMOVED lines=16> */
.L_x_562:
        /* <DEDUP_REMOVED lines=16> */
.L_x_1314:


//--------------------- .text._Z8moe_q4_1IfLb1EEvPKvS1_PT_PKiS5_S5_iiiiiii --------------------------
	.section	.text._Z8moe_q4_1IfLb1EEvPKvS1_PT_PKiS5_S5_iiiiiii,"ax",@progbits
	.align	128
.text._Z8moe_q4_1IfLb1EEvPKvS1_PT_PKiS5_S5_iiiiiii:
        .type           _Z8moe_q4_1IfLb1EEvPKvS1_PT_PKiS5_S5_iiiiiii,@function
        .size           _Z8moe_q4_1IfLb1EEvPKvS1_PT_PKiS5_S5_iiiiiii,(.L_x_1315 - _Z8moe_q4_1IfLb1EEvPKvS1_PT_PKiS5_S5_iiiiiii)
        .other          _Z8moe_q4_1IfLb1EEvPKvS1_PT_PKiS5_S5_iiiiiii,@"STO_CUDA_ENTRY STV_DEFAULT"
_Z8moe_q4_1IfLb1EEvPKvS1_PT_PKiS5_S5_iiiiiii:
        /* <DEDUP_REMOVED lines=32> */
[C---:B------:R-:W-:Y:S01]  /*0200*/  SHF.L.U32 R13, R14.reuse, 0x2, RZ ;  /* 0x000000020e0d7819 */ /* 0x040fe200000006ff */
[----:B------:R-:W3:Y:S01]  /*0210*/  LDC R31, c[0x0][0x248] ;  /* 0x00009200ff1f7b82 */ /* 0x000ee20000000800 */
[----:B------:R-:W-:Y:S01]  /*0220*/  VIADD R4, R11, 0x14a0 ;  /* 0x000014a00b047836 */ /* 0x000fe20000000000 */
[----:B------:R-:W-:Y:S01]  /*0230*/  ULDC UR6, c[0x0][0x250] ;  /* 0x0000940000067ab9 */ /* 0x000fe20000000800 */
[----:B------:R-:W-:Y:S01]  /*0240*/  IMAD.SHL.U32 R5, R14, 0x4, RZ ;  /* 0x000000040e057824 */ /* 0x000fe200078e00ff */
[----:B------:R-:W-:Y:S01]  /*0250*/  HFMA2.MMA R54, -RZ, RZ, 0, 0 ;  /* 0x00000000ff367435 */ /* 0x000fe200000001ff */
[----:B------:R-:W-:-:S03]  /*0260*/  ULDC UR7, c[0x0][0x244] ;  /* 0x0000910000077ab9 */ /* 0x000fc60000000800 */
        /* <DEDUP_REMOVED lines=18> */
[----:B------:R-:W-:Y:S02]  /*0390*/  VIADDMNMX R13, R4, 0x10, R31, PT ;  /* 0x00000010040d7846 */ /* 0x000fe4000380011f */
[----:B------:R-:W-:Y:S01]  /*03a0*/  VIMNMX R29, R31, R4, PT ;  /* 0x000000041f1d7248 */ /* 0x000fe20003fe0100 */
[----:B------:R-:W-:Y:S01]  /*03b0*/  IMAD R46, R46, 0x4, R7 ;  /* 0x000000042e2e7824 */ /* 0x000fe200078e0207 */
[----:B------:R-:W-:Y:S01]  /*03c0*/  LOP3.LUT R49, R2, 0xfffffff8, RZ, 0xc0, !PT ;  /* 0xfffffff802317812 */ /* 0x000fe200078ec0ff */
[----:B------:R-:W-:Y:S01]  /*03d0*/  IMAD R2, R14, 0x80, R8 ;  /* 0x000000800e027824 */ /* 0x000fe200078e0208 */
[----:B------:R-:W-:Y:S02]  /*03e0*/  SHF.R.S32.HI R6, RZ, 0x1f, R13 ;  /* 0x0000001fff067819 */ /* 0x000fe4000001140d */
[----:B------:R-:W-:Y:S01]  /*03f0*/  SHF.R.S32.HI R4, RZ, 0x1f, R29 ;  /* 0x0000001fff047819 */ /* 0x000fe2000001141d */
[----:B------:R-:W-:Y:S01]  /*0400*/  IMAD.IADD R49, R0, 0x1, -R49 ;  /* 0x0000000100317824 */ /* 0x000fe200078e0a31 */
[----:B------:R-:W-:-:S02]  /*0410*/  LEA.HI R8, R6, R13, RZ, 0x2 ;  /* 0x0000000d06087211 */ /* 0x000fc400078f10ff */
[----:B------:R-:W-:Y:S02]  /*0420*/  LEA.HI R4, R4, R29, RZ, 0x2 ;  /* 0x0000001d04047211 */ /* 0x000fe400078f10ff */
[----:B------:R-:W-:Y:S02]  /*0430*/  VIMNMX R45, R31, R14, PT ;  /* 0x0000000e1f2d7248 */ /* 0x000fe40003fe0100 */
[C-C-:B------:R-:W-:Y:S02]  /*0440*/  VIADDMNMX R43, R14.reuse, 0x4, R31.reuse, PT ;  /* 0x000000040e2b7846 */ /* 0x140fe4000380011f */
        /* <DEDUP_REMOVED lines=12> */
[----:B------:R-:W-:Y:S01]  /*0510*/  VIADDMNMX R31, R14, 0x1c, R31, PT ;  /* 0x0000001c0e1f7846 */ /* 0x000fe2000380011f */
[--C-:B------:R-:W-:Y:S01]  /*0520*/  IMAD R32, R33, 0x21, R0.reuse ;  /* 0x0000002121207824 */ /* 0x100fe200078e0200 */
[----:B------:R-:W-:Y:S01]  /*0530*/  LEA.HI R10, R3, R0, RZ, 0x2 ;  /* 0x00000000030a7211 */ /* 0x000fe200078f10ff */
[--C-:B------:R-:W-:Y:S01]  /*0540*/  IMAD R44, R44, 0x4, R11.reuse ;  /* 0x000000042c2c7824 */ /* 0x100fe200078e020b */
[----:B------:R-:W-:Y:S01]  /*0550*/  LEA.HI R6, R4, R49, RZ, 0x1e ;  /* 0x0000003104067211 */ /* 0x000fe200078ff0ff */
[----:B------:R-:W-:Y:S01]  /*0560*/  IMAD R30, R31, 0x21, R0 ;  /* 0x000000211f1e7824 */ /* 0x000fe200078e0200 */
[----:B------:R-:W-:Y:S01]  /*0570*/  LEA R3, R14, R7, 0x4 ;  /* 0x000000070e037211 */ /* 0x000fe200078e20ff */
[----:B------:R-:W-:Y:S01]  /*0580*/  VIADD R7, R0, 0x20 ;  /* 0x0000002000077836 */ /* 0x000fe20000000000 */
[----:B----4-:R-:W-:Y:S01]  /*0590*/  IADD3 R56, P0, R12, R56, RZ ;  /* 0x000000380c387210 */ /* 0x010fe20007f1e0ff */
[----:B------:R-:W-:Y:S01]  /*05a0*/  IMAD R6, R29, 0x8, R6 ;  /* 0x000000081d067824 */ /* 0x000fe200078e0206 */
[----:B------:R-:W-:Y:S01]  /*05b0*/  LEA R8, R13, R8, 0x3 ;  /* 0x000000080d087211 */ /* 0x000fe200078e18ff */
[----:B------:R-:W-:Y:S01]  /*05c0*/  IMAD R42, R42, 0x4, R11 ;  /* 0x000000042a2a7824 */ /* 0x000fe200078e020b */
[----:B------:R-:W-:Y:S01]  /*05d0*/  SHF.R.S32.HI R51, RZ, 0x2, R10 ;  /* 0x00000002ff337819 */ /* 0x000fe2000001140a */
[--C-:B------:R-:W-:Y:S01]  /*05e0*/  IMAD R28, R6, 0x4, R9.reuse ;  /* 0x00000004061c7824 */ /* 0x100fe200078e0209 */
[----:B------:R-:W-:Y:S01]  /*05f0*/  LEA.HI.X.SX32 R57, R12, R57, 0x1, P0 ;  /* 0x000000390c397211 */ /* 0x000fe200000f0eff */
[----:B------:R-:W-:Y:S01]  /*0600*/  IMAD R5, R8, 0x4, R9 ;  /* 0x0000000408057824 */ /* 0x000fe200078e0209 */
[----:B------:R-:W-:Y:S01]  /*0610*/  SHF.L.U32 R12, R7, 0x2, RZ ;  /* 0x00000002070c7819 */ /* 0x000fe200000006ff */
[--C-:B------:R-:W-:Y:S01]  /*0620*/  IMAD R40, R40, 0x4, R11.reuse ;  /* 0x0000000428287824 */ /* 0x100fe200078e020b */
[-C--:B------:R-:W-:Y:S01]  /*0630*/  LEA R38, R38, R11.reuse, 0x2 ;  /* 0x0000000b26267211 */ /* 0x080fe200078e10ff */
[--C-:B------:R-:W-:Y:S01]  /*0640*/  IMAD R36, R36, 0x4, R11.reuse ;  /* 0x0000000424247824 */ /* 0x100fe200078e020b */
[----:B------:R-:W-:Y:S01]  /*0650*/  LEA R30, R30, R11, 0x2 ;  /* 0x0000000b1e1e7211 */ /* 0x000fe200078e10ff */
[----:B------:R-:W-:Y:S01]  /*0660*/  IMAD R34, R34, 0x4, R11 ;  /* 0x0000000422227824 */ /* 0x000fe200078e020b */
[----:B------:R-:W-:Y:S01]  /*0670*/  SHF.R.S32.HI R6, RZ, 0x5, R15 ;  /* 0x00000005ff067819 */ /* 0x000fe2000001140f */
[--C-:B------:R-:W-:Y:S01]  /*0680*/  IMAD R32, R32, 0x4, R11.reuse ;  /* 0x0000000420207824 */ /* 0x100fe200078e020b */
[----:B------:R-:W-:Y:S01]  /*0690*/  LOP3.LUT R15, R12, 0x7c, RZ, 0xc0, !PT ;  /* 0x0000007c0c0f7812 */ /* 0x000fe200078ec0ff */
[----:B------:R-:W-:Y:S01]  /*06a0*/  IMAD R8, R0, 0x84, R11 ;  /* 0x0000008400087824 */ /* 0x000fe200078e020b */
[----:B------:R-:W-:Y:S01]  /*06b0*/  LOP3.LUT R11, R10, 0xfffffffc, RZ, 0xc0, !PT ;  /* 0xfffffffc0a0b7812 */ /* 0x000fe200078ec0ff */
[----:B------:R-:W-:Y:S01]  /*06c0*/  IMAD R4, R0, 0x8, R51 ;  /* 0x0000000800047824 */ /* 0x000fe200078e0233 */
[----:B------:R-:W-:Y:S01]  /*06d0*/  LOP3.LUT R47, R47, 0x1c, RZ, 0xc0, !PT ;  /* 0x0000001c2f2f7812 */ /* 0x000fe200078ec0ff */
[----:B------:R-:W-:-:S02]  /*06e0*/  IMAD R52, R6, UR4, RZ ;  /* 0x0000000406347c24 */ /* 0x000fc4000f8e02ff */
[----:B------:R-:W-:Y:S02]  /*06f0*/  IMAD R4, R4, 0x4, R9 ;  /* 0x0000000404047824 */ /* 0x000fe400078e0209 */
[----:B------:R-:W-:Y:S02]  /*0700*/  IMAD.IADD R50, R0, 0x1, -R11 ;  /* 0x0000000100327824 */ /* 0x000fe400078e0a0b */
[----:B------:R-:W-:Y:S02]  /*0710*/  IMAD.MOV.U32 R9, RZ, RZ, RZ ;  /* 0x000000ffff097224 */ /* 0x000fe400078e00ff */
[----:B------:R-:W-:Y:S02]  /*0720*/  IMAD.IADD R10, R2, 0x1, R15 ;  /* 0x00000001020a7824 */ /* 0x000fe400078e020f */
[-C--:B------:R-:W-:Y:S02]  /*0730*/  IMAD R29, R29, R6.reuse, RZ ;  /* 0x000000061d1d7224 */ /* 0x080fe400078e02ff */
[----:B------:R-:W-:-:S02]  /*0740*/  IMAD R11, R13, R6, RZ ;  /* 0x000000060d0b7224 */ /* 0x000fc400078e02ff */
[-C--:B------:R-:W-:Y:S02]  /*0750*/  IMAD R45, R45, R6.reuse, RZ ;  /* 0x000000062d2d7224 */ /* 0x080fe400078e02ff */
[-C--:B------:R-:W-:Y:S02]  /*0760*/  IMAD R43, R43, R6.reuse, RZ ;  /* 0x000000062b2b7224 */ /* 0x080fe400078e02ff */
[-C--:B------:R-:W-:Y:S02]  /*0770*/  IMAD R41, R41, R6.reuse, RZ ;  /* 0x0000000629297224 */ /* 0x080fe400078e02ff */
[-C--:B------:R-:W-:Y:S02]  /*0780*/  IMAD R39, R39, R6.reuse, RZ ;  /* 0x0000000627277224 */ /* 0x080fe400078e02ff */
[-C--:B------:R-:W-:Y:S02]  /*0790*/  IMAD R37, R37, R6.reuse, RZ ;  /* 0x0000000625257224 */ /* 0x080fe400078e02ff */
[----:B------:R-:W-:-:S02]  /*07a0*/  IMAD R35, R35, R6, RZ ;  /* 0x0000000623237224 */ /* 0x000fc400078e02ff */
[-C--:B------:R-:W-:Y:S02]  /*07b0*/  IMAD R33, R33, R6.reuse, RZ ;  /* 0x0000000621217224 */ /* 0x080fe400078e02ff */
[----:B------:R-:W-:-:S07]  /*07c0*/  IMAD R31, R31, R6, RZ ;  /* 0x000000061f1f7224 */ /* 0x000fce00078e02ff */
.L_x_565:
        /* <DEDUP_REMOVED lines=13> */
[----:B------:R-:W-:Y:S02]  /*08a0*/  LEA.HI.X.SX32 R14, R41, R58, 0x1, P2 ;  /* 0x0000003a290e7211 */ /* 0x000fe400010f0eff */
[----:B------:R-:W-:Y:S01]  /*08b0*/  IADD3 R21, R21, R15, RZ ;  /* 0x0000000f15157210 */ /* 0x000fe20007ffe0ff */
[----:B------:R-:W-:Y:S01]  /*08c0*/  IMAD R17, R16, 0x14, RZ ;  /* 0x0000001410117824 */ /* 0x000fe200078e02ff */
[-C--:B------:R-:W-:Y:S01]  /*08d0*/  IADD3 R15, P1, R37, R22.reuse, RZ ;  /* 0x00000016250f7210 */ /* 0x080fe20007f3e0ff */
[----:B------:R-:W-:Y:S02]  /*08e0*/  IMAD R23, R14, 0x14, RZ ;  /* 0x000000140e177824 */ /* 0x000fe400078e02ff */
[----:B------:R-:W-:Y:S01]  /*08f0*/  IMAD.IADD R13, R13, 0x1, R17 ;  /* 0x000000010d0d7824 */ /* 0x000fe200078e0211 */
[----:B------:R-:W-:Y:S01]  /*0900*/  IADD3 R17, P0, R39, R22, RZ ;  /* 0x0000001627117210 */ /* 0x000fe20007f1e0ff */
[----:B------:R-:W-:Y:S01]  /*0910*/  IMAD.WIDE.U32 R18, R19, 0x14, R56 ;  /* 0x0000001413127825 */ /* 0x000fe200078e0038 */
[----:B------:R-:W-:-:S02]  /*0920*/  LEA.HI.X.SX32 R14, R37, R58, 0x1, P1 ;  /* 0x0000003a250e7211 */ /* 0x000fc400008f0eff */
[----:B------:R-:W-:Y:S01]  /*0930*/  LEA.HI.X.SX32 R16, R39, R58, 0x1, P0 ;  /* 0x0000003a27107211 */ /* 0x000fe200000f0eff */
[----:B------:R-:W-:Y:S01]  /*0940*/  IMAD.WIDE R60, R50, 0x4, R12 ;  /* 0x00000004323c7825 */ /* 0x000fe200078e020c */
[----:B------:R-:W-:-:S03]  /*0950*/  IADD3 R13, P0, R35, R22, RZ ;  /* 0x00000016230d7210 */ /* 0x000fc60007f1e0ff */
[----:B------:R-:W-:Y:S01]  /*0960*/  IMAD R25, R14, 0x14, RZ ;  /* 0x000000140e197824 */ /* 0x000fe200078e02ff */
[----:B------:R-:W-:Y:S01]  /*0970*/  LEA.HI.X.SX32 R12, R35, R58, 0x1, P0 ;  /* 0x0000003a230c7211 */ /* 0x000fe200000f0eff */
[----:B------:R-:W-:Y:S02]  /*0980*/  IMAD.IADD R19, R19, 0x1, R23 ;  /* 0x0000000113137824 */ /* 0x000fe400078e0217 */
[----:B------:R-:W-:-:S04]  /*0990*/  IMAD.WIDE.U32 R14, R15, 0x14, R56 ;  /* 0x000000140f0e7825 */ /* 0x000fc800078e0038 */
[----:B------:R-:W-:Y:S02]  /*09a0*/  IMAD R23, R16, 0x14, RZ ;  /* 0x0000001410177824 */ /* 0x000fe400078e02ff */
[----:B------:R-:W-:-:S04]  /*09b0*/  IMAD.WIDE.U32 R16, R17, 0x14, R56 ;  /* 0x0000001411107825 */ /* 0x000fc800078e0038 */
[----:B------:R-:W-:Y:S02]  /*09c0*/  IMAD.IADD R15, R15, 0x1, R25 ;  /* 0x000000010f0f7824 */ /* 0x000fe400078e0219 */
[----:B------:R-:W-:Y:S02]  /*09d0*/  IMAD R25, R12, 0x14, RZ ;  /* 0x000000140c197824 */ /* 0x000fe400078e02ff */
[----:B------:R-:W-:Y:S02]  /*09e0*/  IMAD.IADD R17, R17, 0x1, R23 ;  /* 0x0000000111117824 */ /* 0x000fe400078e0217 */
[----:B------:R-:W-:Y:S01]  /*09f0*/  IMAD.WIDE.U32 R12, R13, 0x14, R56 ;  /* 0x000000140d0c7825 */ /* 0x000fe200078e0038 */
[----:B------:R0:W2:Y:S03]  /*0a00*/  LDG.E.CONSTANT R23, desc[UR8][R60.64+0x4] ;  /* 0x000004083c177981 */ /* 0x0000a6000c1e9900 */
[----:B------:R-:W-:Y:S01]  /*0a10*/  IMAD.WIDE R20, R50, 0x4, R20 ;  /* 0x0000000432147825 */ /* 0x000fe200078e0214 */
[----:B------:R-:W-:-:S03]  /*0a20*/  IADD3 R13, R13, R25, RZ ;  /* 0x000000190d0d7210 */ /* 0x000fc60007ffe0ff */
[----:B------:R-:W-:Y:S02]  /*0a30*/  IMAD.WIDE R18, R50, 0x4, R18 ;  /* 0x0000000432127825 */ /* 0x000fe400078e0212 */
[----:B------:R1:W3:Y:S01]  /*0a40*/  LDG.E.CONSTANT R21, desc[UR8][R20.64+0x4] ;  /* 0x0000040814157981 */ /* 0x0002e2000c1e9900 */
[----:B0-----:R-:W-:-:S03]  /*0a50*/  IADD3 R61, P0, R33, R22, RZ ;  /* 0x00000016213d7210 */ /* 0x001fc60007f1e0ff */
[----:B------:R0:W4:Y:S01]  /*0a60*/  LDG.E.CONSTANT R19, desc[UR8][R18.64+0x4] ;  /* 0x0000040812137981 */ /* 0x000122000c1e9900 */
[----:B------:R-:W-:Y:S01]  /*0a70*/  LEA.HI.X.SX32 R25, R33, R58, 0x1, P0 ;  /* 0x0000003a21197211 */ /* 0x000fe200000f0eff */
[----:B------:R-:W-:-:S04]  /*0a80*/  IMAD.WIDE.U32 R60, R61, 0x14, R56 ;  /* 0x000000143d3c7825 */ /* 0x000fc800078e0038 */
[----:B------:R-:W-:Y:S01]  /*0a90*/  IMAD R25, R25, 0x14, RZ ;  /* 0x0000001419197824 */ /* 0x000fe200078e02ff */
[----:B-1----:R-:W-:Y:S01]  /*0aa0*/  IADD3 R20, P0, R49, R24, RZ ;  /* 0x0000001831147210 */ /* 0x002fe20007f1e0ff */
[----:B------:R-:W-:-:S03]  /*0ab0*/  IMAD.WIDE R16, R50, 0x4, R16 ;  /* 0x0000000432107825 */ /* 0x000fc600078e0210 */
[----:B------:R-:W-:Y:S01]  /*0ac0*/  LEA.HI.X.SX32 R26, R49, R26, 0x1, P0 ;  /* 0x0000001a311a7211 */ /* 0x000fe200000f0eff */
[----:B------:R-:W-:Y:S01]  /*0ad0*/  IMAD.IADD R61, R61, 0x1, R25 ;  /* 0x000000013d3d7824 */ /* 0x000fe200078e0219 */
[-C--:B------:R-:W-:Y:S01]  /*0ae0*/  IADD3 R25, P0, R29, R20.reuse, RZ ;  /* 0x000000141d197210 */ /* 0x080fe20007f1e0ff */
[----:B------:R-:W-:Y:S01]  /*0af0*/  IMAD.WIDE R14, R50, 0x4, R14 ;  /* 0x00000004320e7825 */ /* 0x000fe200078e020e */
[----:B------:R-:W-:Y:S01]  /*0b00*/  IADD3 R59, P1, R11, R20, RZ ;  /* 0x000000140b3b7210 */ /* 0x000fe20007f3e0ff */
[----:B------:R1:W4:Y:S01]  /*0b10*/  LDG.E.CONSTANT R17, desc[UR8][R16.64+0x4] ;  /* 0x0000040810117981 */ /* 0x000322000c1e9900 */
[----:B0-----:R-:W-:Y:S01]  /*0b20*/  LEA.HI.X.SX32 R18, R29, R26, 0x1, P0 ;  /* 0x0000001a1d127211 */ /* 0x001fe200000f0eff */
[----:B------:R-:W-:Y:S02]  /*0b30*/  IMAD.WIDE.U32 R24, R25, 0x14, R56 ;  /* 0x0000001419187825 */ /* 0x000fe400078e0038 */
[----:B------:R0:W4:Y:S02]  /*0b40*/  LDG.E.CONSTANT R55, desc[UR8][R14.64+0x4] ;  /* 0x000004080e377981 */ /* 0x000124000c1e9900 */
[----:B------:R-:W-:-:S02]  /*0b50*/  IMAD R27, R18, 0x14, RZ ;  /* 0x00000014121b7824 */ /* 0x000fc400078e02ff */
[----:B------:R-:W-:Y:S01]  /*0b60*/  IMAD.WIDE R12, R50, 0x4, R12 ;  /* 0x00000004320c7825 */ /* 0x000fe200078e020c */
[----:B-1----:R-:W-:-:S03]  /*0b70*/  LEA.HI.X.SX32 R16, R11, R26, 0x1, P1 ;  /* 0x0000001a0b107211 */ /* 0x002fc600008f0eff */
[----:B------:R-:W-:Y:S01]  /*0b80*/  IMAD.IADD R25, R25, 0x1, R27 ;  /* 0x0000000119197824 */ /* 0x000fe200078e021b */
[----:B------:R-:W-:Y:S01]  /*0b90*/  IADD3 R27, P0, R31, R22, RZ ;  /* 0x000000161f1b7210 */ /* 0x000fe20007f1e0ff */
[--C-:B0-----:R-:W-:Y:S01]  /*0ba0*/  IMAD.WIDE.U32 R14, R59, 0x14, R56.reuse ;  /* 0x000000143b0e7825 */ /* 0x101fe200078e0038 */
[----:B------:R-:W4:Y:S02]  /*0bb0*/  LDG.E.CONSTANT R13, desc[UR8][R12.64+0x4] ;  /* 0x000004080c0d7981 */ /* 0x000f24000c1e9900 */
[----:B------:R-:W-:Y:S01]  /*0bc0*/  LEA.HI.X.SX32 R58, R31, R58, 0x1, P0 ;  /* 0x0000003a1f3a7211 */ /* 0x000fe200000f0eff */
[----:B------:R-:W-:Y:S01]  /*0bd0*/  IMAD.WIDE.U32 R26, R27, 0x14, R56 ;  /* 0x000000141b1a7825 */ /* 0x000fe200078e0038 */
[----:B------:R-:W4:Y:S03]  /*0be0*/  LDG.E.CONSTANT R25, desc[UR8][R24.64] ;  /* 0x0000000818197981 */ /* 0x000f26000c1e9900 */
[----:B------:R-:W-:-:S02]  /*0bf0*/  IMAD R59, R58, 0x14, RZ ;  /* 0x000000143a3b7824 */ /* 0x000fc400078e02ff */
[----:B------:R-:W-:Y:S02]  /*0c00*/  IMAD R16, R16, 0x14, RZ ;  /* 0x0000001410107824 */ /* 0x000fe400078e02ff */
[----:B------:R-:W-:Y:S02]  /*0c10*/  IMAD.IADD R27, R27, 0x1, R59 ;  /* 0x000000011b1b7824 */ /* 0x000fe400078e023b */
[----:B------:R-:W-:Y:S01]  /*0c20*/  IMAD.WIDE R60, R50, 0x4, R60 ;  /* 0x00000004323c7825 */ /* 0x000fe200078e023c */
[----:B------:R-:W-:-:S03]  /*0c30*/  IADD3 R15, R15, R16, RZ ;  /* 0x000000100f0f7210 */ /* 0x000fc60007ffe0ff */
[----:B------:R-:W-:Y:S02]  /*0c40*/  IMAD.WIDE R26, R50, 0x4, R26 ;  /* 0x00000004321a7825 */ /* 0x000fe400078e021a */
[----:B------:R-:W4:Y:S04]  /*0c50*/  LDG.E.CONSTANT R61, desc[UR8][R60.64+0x4] ;  /* 0x000004083c3d7981 */ /* 0x000f28000c1e9900 */
[----:B------:R-:W4:Y:S04]  /*0c60*/  LDG.E.CONSTANT R27, desc[UR8][R26.64+0x4] ;  /* 0x000004081a1b7981 */ /* 0x000f28000c1e9900 */
[----:B------:R-:W4:Y:S01]  /*0c70*/  LDG.E.CONSTANT R14, desc[UR8][R14.64] ;  /* 0x000000080e0e7981 */ /* 0x000f22000c1e9900 */
[----:B------:R-:W-:-:S05]  /*0c80*/  IMAD.SHL.U32 R16, R9, 0x20, RZ ;  /* 0x0000002009107824 */ /* 0x000fca00078e00ff */
        /* <DEDUP_REMOVED lines=19> */
[----:B-1----:R-:W-:Y:S01]  /*0dc0*/  MOV R12, RZ ;  /* 0x000000ff000c7202 */ /* 0x002fe20000000f00 */
[----:B--2---:R-:W-:-:S04]  /*0dd0*/  IMAD.MOV R18, RZ, RZ, -R13 ;  /* 0x000000ffff127224 */ /* 0x004fc800078e0a0d */
[----:B------:R-:W-:Y:S01]  /*0de0*/  IMAD R17, R18, R15, RZ ;  /* 0x0000000f12117224 */ /* 0x000fe200078e02ff */
[----:B-----5:R-:W-:-:S03]  /*0df0*/  IABS R18, R53 ;  /* 0x0000003500127213 */ /* 0x020fc60000000000 */
[----:B------:R-:W-:Y:S01]  /*0e00*/  IMAD.HI.U32 R13, R13, R17, R12 ;  /* 0x000000110d0d7227 */ /* 0x000fe200078e000c */
[----:B------:R-:W-:Y:S02]  /*0e10*/  LOP3.LUT R12, R53, R16, RZ, 0x3c, !PT ;  /* 0x00000010350c7212 */ /* 0x000fe400078e3cff */
[----:B------:R-:W-:Y:S02]  /*0e20*/  LEA.HI R17, R0, R9, RZ, 0x1d ;  /* 0x0000000900117211 */ /* 0x000fe400078fe8ff */
[----:B------:R-:W-:Y:S01]  /*0e30*/  ISETP.GE.AND P2, PT, R12, RZ, PT ;  /* 0x000000ff0c00720c */ /* 0x000fe20003f46270 */
[----:B------:R-:W-:-:S04]  /*0e40*/  IMAD.HI.U32 R13, R13, R18, RZ ;  /* 0x000000120d0d7227 */ /* 0x000fc800078e00ff */
[----:B------:R-:W-:-:S04]  /*0e50*/  IMAD.MOV R14, RZ, RZ, -R13 ;  /* 0x000000ffff0e7224 */ /* 0x000fc800078e0a0d */
[----:B------:R-:W-:-:S05]  /*0e60*/  IMAD R14, R15, R14, R18 ;  /* 0x0000000e0f0e7224 */ /* 0x000fca00078e0212 */
[----:B------:R-:W-:-:S13]  /*0e70*/  ISETP.GT.U32.AND P1, PT, R15, R14, PT ;  /* 0x0000000e0f00720c */ /* 0x000fda0003f24070 */
[----:B------:R-:W-:Y:S01]  /*0e80*/  @!P1 IMAD.IADD R14, R14, 0x1, -R15 ;  /* 0x000000010e0e9824 */ /* 0x000fe200078e0a0f */
[----:B------:R-:W-:Y:S02]  /*0e90*/  @!P1 IADD3 R13, R13, 0x1, RZ ;  /* 0x000000010d0d9810 */ /* 0x000fe40007ffe0ff */
[----:B------:R-:W-:Y:S02]  /*0ea0*/  ISETP.NE.AND P1, PT, R16, RZ, PT ;  /* 0x000000ff1000720c */ /* 0x000fe40003f25270 */
[----:B------:R-:W-:Y:S02]  /*0eb0*/  ISETP.GE.U32.AND P0, PT, R14, R15, PT ;  /* 0x0000000f0e00720c */ /* 0x000fe40003f06070 */
[----:B------:R-:W-:-:S11]  /*0ec0*/  IADD3 R15, R48, R9, RZ ;  /* 0x00000009300f7210 */ /* 0x000fd60007ffe0ff */
        /* <DEDUP_REMOVED lines=53> */
[----:B-1----:R-:W-:-:S05]  /*1220*/  LOP3.LUT R25, R16, 0xf0f0f0f, RZ, 0xc0, !PT ;  /* 0x0f0f0f0f10197812 */ /* 0x002fca00078ec0ff */
[----:B------:R-:W-:Y:S02]  /*1230*/  IDP.4A.S8.S8 R17, R25, R17, R12 ;  /* 0x0000001119117226 */ /* 0x000fe4000000060c */
[----:B------:R-:W1:Y:S01]  /*1240*/  LDS R12, [R8+0x1c] ;  /* 0x00001c00080c7984 */ /* 0x000e620000000800 */
[----:B------:R-:W-:Y:S02]  /*1250*/  SHF.R.U32.HI R16, RZ, 0x4, R16 ;  /* 0x00000004ff107819 */ /* 0x000fe40000011610 */
[----:B------:R-:W-:Y:S01]  /*1260*/  SHF.R.U32.HI R20, RZ, 0x4, R20 ;  /* 0x00000004ff147819 */ /* 0x000fe20000011614 */
[----:B------:R-:W-:Y:S01]  /*1270*/  LDS R25, [R8+0x20] ;  /* 0x0000200008197984 */ /* 0x000fe20000000800 */
[----:B------:R-:W-:-:S05]  /*1280*/  LOP3.LUT R16, R16, 0xf0f0f0f, RZ, 0xc0, !PT ;  /* 0x0f0f0f0f10107812 */ /* 0x000fca00078ec0ff */
        /* <DEDUP_REMOVED lines=18> */
[----:B0-----:R-:W-:Y:S01]  /*13b0*/  HMUL2 R20, R55, R20 ;  /* 0x0000001437147232 */ /* 0x001fe20000000000 */
[----:B------:R-:W-:-:S04]  /*13c0*/  HFMA2.MMA R14, R14, R21, -RZ ;  /* 0x000000150e0e7235 */ /* 0x000fc800001000ff */
        /* <DEDUP_REMOVED lines=33> */
[----:B------:R-:W-:Y:S02]  /*15e0*/  IDP.4A.S8.S8 R55, R12, R15, R14 ;  /* 0x0000000f0c377226 */ /* 0x000fe4000000060e */
[----:B0-----:R-:W-:Y:S02]  /*15f0*/  HMUL2 R22, R13, R22 ;  /* 0x000000160d167232 */ /* 0x001fe40000000000 */
        /* <DEDUP_REMOVED lines=20> */
[----:B------:R-:W-:Y:S01]  /*1740*/  IDP.4A.S8.S8 R14, R17, R14, R18 ;  /* 0x0000000e110e7226 */ /* 0x000fe20000000612 */
[----:B--2---:R-:W-:-:S03]  /*1750*/  HFMA2.MMA R16, R16, R23, -RZ ;  /* 0x0000001710107235 */ /* 0x004fc600001000ff */
[----:B------:R-:W-:Y:S01]  /*1760*/  IDP.4A.S8.S8 R19, R12, R19, R14 ;  /* 0x000000130c137226 */ /* 0x000fe2000000060e */
[----:B------:R-:W-:Y:S01]  /*1770*/  SHF.R.U32.HI R14, RZ, 0x4, R13 ;  /* 0x00000004ff0e7819 */ /* 0x000fe2000001160d */
[--C-:B------:R-:W-:Y:S02]  /*1780*/  HADD2.F32 R12, -RZ, R22.reuse.H0_H0 ;  /* 0x20000016ff0c7230 */ /* 0x100fe40000004100 */
        /* <DEDUP_REMOVED lines=69> */
[----:B------:R-:W-:Y:S01]  /*1be0*/  IDP.4A.S8.S8 R17, R14, R17, R21 ;  /* 0x000000110e117226 */ /* 0x000fe20000000615 */
[----:B----4-:R-:W-:Y:S01]  /*1bf0*/  LOP3.LUT R21, R25, 0xf0f0f0f, RZ, 0xc0, !PT ;  /* 0x0f0f0f0f19157812 */ /* 0x010fe200078ec0ff */
[----:B------:R-:W2:Y:S01]  /*1c00*/  LDS.128 R12, [R2+0x40] ;  /* 0x00004000020c7984 */ /* 0x000ea20000000c00 */
        /* <DEDUP_REMOVED lines=30> */
[----:B------:R-:W-:Y:S02]  /*1df0*/  SHF.R.U32.HI R20, RZ, 0x4, R20 ;  /* 0x00000004ff147819 */ /* 0x000fe40000011614 */
[----:B------:R-:W-:Y:S01]  /*1e00*/  I2FP.F32.S32 R21, R21 ;  /* 0x0000001500157245 */ /* 0x000fe20000201400 */
[----:B------:R-:W-:Y:S02]  /*1e10*/  IDP.4A.S8.S8 R22, R22, R14, R13 ;  /* 0x0000000e16167226 */ /* 0x000fe4000000060d */
[----:B-1----:R-:W-:Y:S01]  /*1e20*/  HMUL2 R16, R23, R16 ;  /* 0x0000001017107232 */ /* 0x002fe20000000000 */
[----:B------:R-:W-:Y:S01]  /*1e30*/  LOP3.LUT R23, R20, 0xf0f0f0f, RZ, 0xc0, !PT ;  /* 0x0f0f0f0f14177812 */ /* 0x000fe200078ec0ff */
[----:B--2---:R-:W-:-:S03]  /*1e40*/  HFMA2.MMA R12, R12, R17, -RZ ;  /* 0x000000110c0c7235 */ /* 0x004fc600001000ff */
        /* <DEDUP_REMOVED lines=56> */
.L_x_564:
[----:B------:R-:W-:-:S04]  /*21d0*/  IADD3 R9, R9, 0x8, RZ ;  /* 0x0000000809097810 */ /* 0x000fc80007ffe0ff */
[----:B------:R-:W-:-:S13]  /*21e0*/  ISETP.GE.AND P0, PT, R9, R6, PT ;  /* 0x000000060900720c */ /* 0x000fda0003f06270 */
[----:B------:R-:W-:Y:S05]  /*21f0*/  @!P0 BRA `(.L_x_565) ;  /* 0xffffffe400748947 */ /* 0x000fea000383ffff */
.L_x_563:
        /* <DEDUP_REMOVED lines=16> */
.L_x_566:
        /* <DEDUP_REMOVED lines=16> */
.L_x_1315:


//--------------------- .text._Z8moe_q4_1IfLb0EEvPKvS1_PT_PKiS5_S5_iiiiiii --------------------------
	.section	.text._Z8moe_q4_1IfLb0EEvPKvS1_PT_PKiS5_S5_iiiiiii,"ax",@progbits
	.align	128
.text._Z8moe_q4_1IfLb0EEvPKvS1_PT_PKiS5_S5_iiiiiii:
        .type           _Z8moe_q4_1IfLb0EEvPKvS1_PT_PKiS5_S5_iiiiiii,@function
        .size           _Z8moe_q4_1IfLb0EEvPKvS1_PT_PKiS5_S5_iiiiiii,(.L_x_1316 - _Z8moe_q4_1IfLb0EEvPKvS1_PT_PKiS5_S5_iiiiiii)
        .other          _Z8moe_q4_1IfLb0EEvPKvS1_PT_PKiS5_S5_iiiiiii,@"STO_CUDA_ENTRY STV_DEFAULT"
_Z8moe_q4_1IfLb0EEvPKvS1_PT_PKiS5_S5_iiiiiii:
        /* <DEDUP_REMOVED lines=84> */
[----:B------:R-:W-:Y:S01]  /*0540*/  SHF.L.U32 R8, R8, 0x2, RZ ;  /* 0x0000000208087819 */ /* 0x000fe200000006ff */
[--C-:B------:R-:W-:Y:S01]  /*0550*/  IMAD R7, R10, 0x4, R9.reuse ;  /* 0x000000040a077824 */ /* 0x100fe200078e0209 */
[----:B------:R-:W-:Y:S01]  /*0560*/  LOP3.LUT R29, R29, 0x1c, RZ, 0xc0, !PT ;  /* 0x0000001c1d1d7812 */ /* 0x000fe200078ec0ff */
[----:B------:R-:W-:Y:S01]  /*0570*/  IMAD R3, R3, 0x4, R9 ;  /* 0x0000000403037824 */ /* 0x000fe200078e0209 */
[----:B------:R-:W-:Y:S01]  /*0580*/  LOP3.LUT R9, R8, 0x7c, RZ, 0xc0, !PT ;  /* 0x0000007c08097812 */ /* 0x000fe200078ec0ff */
[----:B------:R-:W-:-:S02]  /*0590*/  IMAD R6, R27, 0x80, R12 ;  /* 0x000000801b067824 */ /* 0x000fc400078e020c */
[----:B------:R-:W-:Y:S02]  /*05a0*/  IMAD R27, R27, UR8, RZ ;  /* 0x000000081b1b7c24 */ /* 0x000fe4000f8e02ff */
[----:B------:R-:W-:Y:S02]  /*05b0*/  IMAD R25, R25, UR8, RZ ;  /* 0x0000000819197c24 */ /* 0x000fe4000f8e02ff */
[----:B------:R-:W-:Y:S02]  /*05c0*/  IMAD.IADD R31, R2, 0x1, -R31 ;  /* 0x00000001021f7824 */ /* 0x000fe400078e0a1f */
[----:B------:R-:W-:-:S07]  /*05d0*/  IMAD.IADD R0, R6, 0x1, R9 ;  /* 0x0000000106007824 */ /* 0x000fce00078e0209 */
.L_x_569:
[----:B------:R-:W-:Y:S01]  /*05e0*/  SHF.R.S32.HI R9, RZ, 0x1f, R2 ;  /* 0x0000001fff097819 */ /* 0x000fe20000011402 */
[----:B------:R-:W-:Y:S01]  /*05f0*/  USHF.R.S32.HI UR6, URZ, 0x1f, UR4 ;  /* 0x0000001f3f067899 */ /* 0x000fe20008011404 */
[----:B0-----:R-:W-:Y:S01]  /*0600*/  IMAD.MOV.U32 R21, RZ, RZ, 0x14 ;  /* 0x00000014ff157424 */ /* 0x001fe200078e00ff */
[----:B------:R-:W-:Y:S01]  /*0610*/  UIADD3 UR14, UP0, UR5, UR4, URZ ;  /* 0x00000004050e7290 */ /* 0x000fe2000ff1e03f */
[----:B------:R-:W-:Y:S01]  /*0620*/  LEA.HI R9, R9, R2, RZ, 0x2 ;  /* 0x0000000209097211 */ /* 0x000fe200078f10ff */
[----:B------:R-:W-:Y:S01]  /*0630*/  USHF.L.U32 UR17, UR8, 0x2, URZ ;  /* 0x0000000208117899 */ /* 0x000fe2000800063f */
[----:B------:R-:W-:Y:S01]  /*0640*/  HFMA2.MMA R11, -RZ, RZ, 0, 1.1920928955078125e-06 ;  /* 0x00000014ff0b7435 */ /* 0x000fe200000001ff */
        /* <DEDUP_REMOVED lines=8> */
[----:B------:R-:W-:-:S02]  /*06d0*/  IMAD.U32 R17, RZ, RZ, UR17 ;  /* 0x00000011ff117e24 */ /* 0x000fc4000f8e00ff */
[----:B------:R-:W-:Y:S01]  /*06e0*/  IMAD.U32 R23, RZ, RZ, UR17 ;  /* 0x00000011ff177e24 */ /* 0x000fe2000f8e00ff */
[----:B------:R-:W-:Y:S01]  /*06f0*/  IADD3.X R8, R9, UR10, R8, P0, P1 ;  /* 0x0000000a09087c10 */ /* 0x000fe200087e2408 */
[----:B------:R-:W-:Y:S01]  /*0700*/  IMAD.WIDE.U32 R20, R20, R21, UR6 ;  /* 0x0000000614147e25 */ /* 0x000fe2000f8e0015 */
[----:B------:R-:W-:-:S03]  /*0710*/  IADD3 R10, P0, R30, UR14, RZ ;  /* 0x0000000e1e0a7c10 */ /* 0x000fc6000ff1e0ff */
[----:B------:R-:W-:Y:S01]  /*0720*/  IMAD R9, R8, 0x14, RZ ;  /* 0x0000001408097824 */ /* 0x000fe200078e02ff */
[----:B------:R-:W-:Y:S02]  /*0730*/  MOV R8, UR8 ;  /* 0x0000000800087c02 */ /* 0x000fe40008000f00 */
[----:B------:R-:W-:Y:S01]  /*0740*/  LEA.HI.X.SX32 R14, R30, UR10, 0x1, P0 ;  /* 0x0000000a1e0e7c11 */ /* 0x000fe200080f0eff */
[----:B------:R-:W-:Y:S02]  /*0750*/  IMAD.IADD R21, R21, 0x1, R9 ;  /* 0x0000000115157824 */ /* 0x000fe400078e0209 */
[----:B------:R-:W-:Y:S02]  /*0760*/  IMAD R9, R8, 0x10, R25 ;  /* 0x0000001008097824 */ /* 0x000fe400078e0219 */
        /* <DEDUP_REMOVED lines=15> */
[----:B------:R-:W-:Y:S01]  /*0860*/  IMAD.WIDE R14, R23, 0x14, R16 ;  /* 0x00000014170e7825 */ /* 0x000fe200078e0210 */
[----:B------:R-:W-:Y:S01]  /*0870*/  IADD3 R11, R11, R13, RZ ;  /* 0x0000000d0b0b7210 */ /* 0x000fe20007ffe0ff */
[----:B------:R-:W4:Y:S02]  /*0880*/  LDG.E.CONSTANT R17, desc[UR12][R16.64+0x4] ;  /* 0x0000040c10117981 */ /* 0x000f24000c1e9900 */
[----:B------:R-:W-:Y:S02]  /*0890*/  IMAD.U32 R13, RZ, RZ, UR17 ;  /* 0x00000011ff0d7e24 */ /* 0x000fe4000f8e00ff */
[----:B------:R-:W-:Y:S01]  /*08a0*/  IMAD.U32 R35, RZ, RZ, UR17 ;  /* 0x00000011ff237e24 */ /* 0x000fe2000f8e00ff */
[----:B------:R-:W4:Y:S01]  /*08b0*/  LDG.E.CONSTANT R11, desc[UR12][R10.64] ;  /* 0x0000000c0a0b7981 */ /* 0x000f22000c1e9900 */
[----:B------:R-:W-:-:S03]  /*08c0*/  IMAD.WIDE R12, R13, 0x14, R14 ;  /* 0x000000140d0c7825 */ /* 0x000fc600078e020e */
[----:B------:R-:W4:Y:S01]  /*08d0*/  LDG.E.CONSTANT R15, desc[UR12][R14.64+0x4] ;  /* 0x0000040c0e0f7981 */ /* 0x000f22000c1e9900 */
[----:B------:R-:W-:-:S03]  /*08e0*/  IMAD.WIDE R22, R23, 0x14, R12 ;  /* 0x0000001417167825 */ /* 0x000fc600078e020c */
[----:B------:R-:W4:Y:S04]  /*08f0*/  LDG.E.CONSTANT R8, desc[UR12][R8.64] ;  /* 0x0000000c08087981 */ /* 0x000f28000c1e9900 */
        /* <DEDUP_REMOVED lines=109> */
[----:B------:R-:W-:Y:S01]  /*0fd0*/  IDP.4A.S8.S8 R21, R21, R14, R9 ;  /* 0x0000000e15157226 */ /* 0x000fe20000000609 */
[----:B------:R-:W-:Y:S01]  /*0fe0*/  LOP3.LUT R13, R13, 0xf0f0f0f, RZ, 0xc0, !PT ;  /* 0x0f0f0f0f0d0d7812 */ /* 0x000fe200078ec0ff */
[----:B------:R-:W0:Y:S04]  /*0ff0*/  LDS R9, [R3] ;  /* 0x0000000003097984 */ /* 0x000e280000000800 */
[----:B------:R-:W-:Y:S02]  /*1000*/  IDP.4A.S8.S8 R14, R13, R10, R21 ;  /* 0x0000000a0d0e7226 */ /* 0x000fe40000000615 */
[----:B------:R-:W2:Y:S01]  /*1010*/  LDS R10, [R3+0x4] ;  /* 0x00000400030a7984 */ /* 0x000ea20000000800 */
[----:B-1----:R-:W-:Y:S02]  /*1020*/  LOP3.LUT R13, R12, 0xf0f0f0f, RZ, 0xc0, !PT ;  /* 0x0f0f0f0f0c0d7812 */ /* 0x002fe400078ec0ff */
[----:B------:R-:W-:Y:S01]  /*1030*/  SHF.R.U32.HI R12, RZ, 0x4, R12 ;  /* 0x00000004ff0c7819 */ /* 0x000fe2000001160c */
[----:B------:R-:W1:Y:S02]  /*1040*/  LDS R21, [R5+0x20] ;  /* 0x0000200005157984 */ /* 0x000e640000000800 */
[----:B------:R-:W-:Y:S01]  /*1050*/  IDP.4A.S8.S8 R13, R13, R15, R14 ;  /* 0x0000000f0d0d7226 */ /* 0x000fe2000000060e */
[----:B------:R-:W-:-:S02]  /*1060*/  LOP3.LUT R12, R12, 0xf0f0f0f, RZ, 0xc0, !PT ;  /* 0x0f0f0f0f0c0c7812 */ /* 0x000fc400078ec0ff */
[----:B------:R-:W-:-:S03]  /*1070*/  I2FP.F32.S32 R8, R8 ;  /* 0x0000000800087245 */ /* 0x000fc60000201400 */
[----:B------:R-:W-:Y:S02]  /*1080*/  IDP.4A.S8.S8 R11, R12, R11, R13 ;  /* 0x0000000b0c0b7226 */ /* 0x000fe4000000060d */
[----:B------:R-:W3:Y:S03]  /*1090*/  LDS.128 R12, [R6+0x40] ;  /* 0x00004000060c7984 */ /* 0x000ee60000000c00 */
[----:B------:R-:W-:Y:S01]  /*10a0*/  I2FP.F32.S32 R11, R11 ;  /* 0x0000000b000b7245 */ /* 0x000fe20000201400 */
[----:B0-----:R-:W-:Y:S01]  /*10b0*/  HMUL2 R9, R9, R16 ;  /* 0x0000001009097232 */ /* 0x001fe20000000000 */
[----:B--2---:R-:W-:-:S04]  /*10c0*/  HFMA2.MMA R10, R10, R17, -RZ ;  /* 0x000000110a0a7235 */ /* 0x004fc800001000ff */
        /* <DEDUP_REMOVED lines=25> */
[----:B------:R-:W-:Y:S01]  /*1260*/  LOP3.LUT R13, R12, 0xf0f0f0f, RZ, 0xc0, !PT ;  /* 0x0f0f0f0f0c0d7812 */ /* 0x000fe200078ec0ff */
[----:B------:R-:W0:Y:S01]  /*1270*/  LDS R9, [R3+0x8] ;  /* 0x0000080003097984 */ /* 0x000e220000000800 */
        /* <DEDUP_REMOVED lines=9> */
[----:B0-----:R-:W-:-:S05]  /*1310*/  HMUL2 R9, R9, R18 ;  /* 0x0000001209097232 */ /* 0x001fca0000000000 */
        /* <DEDUP_REMOVED lines=25> */
[----:B------:R-:W-:Y:S01]  /*14b0*/  IDP.4A.S8.S8 R10, R9, R10, R13 ;  /* 0x0000000a090a7226 */ /* 0x000fe2000000060d */
[----:B--2---:R-:W-:Y:S02]  /*14c0*/  HFMA2.MMA R19, R36, R19, -RZ ;  /* 0x0000001324137235 */ /* 0x004fe400001000ff */
[----:B------:R-:W-:Y:S01]  /*14d0*/  LOP3.LUT R12, R12, 0xf0f0f0f, RZ, 0xc0, !PT ;  /* 0x0f0f0f0f0c0c7812 */ /* 0x000fe200078ec0ff */
[----:B------:R-:W-:Y:S01]  /*14e0*/  IDP.4A.S8.S8 R8, R8, R15, R10 ;  /* 0x0000000f08087226 */ /* 0x000fe2000000060a */
[----:B------:R-:W-:Y:S01]  /*14f0*/  BAR.SYNC.DEFER_BLOCKING 0x0 ;  /* 0x0000000000007b1d */ /* 0x000fe20000010000 */
[----:B------:R-:W-:-:S02]  /*1500*/  PLOP3.LUT P1, PT, PT, PT, UP0, 0x80, 0x0 ;  /* 0x000000000000781c */ /* 0x000fc40003f2f008 */
[----:B------:R-:W-:Y:S02]  /*1510*/  IDP.4A.S8.S8 R8, R12, R11, R8 ;  /* 0x0000000b0c087226 */ /* 0x000fe40000000608 */
[----:B------:R-:W-:Y:S01]  /*1520*/  FADD.FTZ R33, R33, R16 ;  /* 0x0000001021217221 */ /* 0x000fe20000010000 */
        /* <DEDUP_REMOVED lines=56> */
[----:B--2---:R-:W-:-:S03]  /*18b0*/  LOP3.LUT R12, R13, 0xf0f0f0f, RZ, 0xc0, !PT ;  /* 0x0f0f0f0f0d0c7812 */ /* 0x004fc600078ec0ff */
[----:B---3--:R-:W-:Y:S01]  /*18c0*/  IDP.4A.S8.S8 R8, R21, R8, R14 ;  /* 0x0000000815087226 */ /* 0x008fe2000000060e */
[----:B------:R-:W-:Y:S01]  /*18d0*/  SHF.R.U32.HI R13, RZ, 0x4, R13 ;  /* 0x00000004ff0d7819 */ /* 0x000fe2000001160d */
[----:B------:R-:W-:Y:S02]  /*18e0*/  LDS R21, [R3+0x10] ;  /* 0x0000100003157984 */ /* 0x000fe40000000800 */
[----:B------:R-:W-:Y:S01]  /*18f0*/  IDP.4A.S8.S8 R17, R12, R17, R8 ;  /* 0x000000110c117226 */ /* 0x000fe20000000608 */
[----:B------:R-:W-:Y:S02]  /*1900*/  LOP3.LUT R8, R20, 0xf0f0f0f, RZ, 0xc0, !PT ;  /* 0x0f0f0f0f14087812 */ /* 0x000fe400078ec0ff */
[----:B------:R-:W-:-:S03]  /*1910*/  LOP3.LUT R12, R13, 0xf0f0f0f, RZ, 0xc0, !PT ;  /* 0x0f0f0f0f0d0c7812 */ /* 0x000fc600078ec0ff */
[----:B------:R-:W-:Y:S01]  /*1920*/  IDP.4A.S8.S8 R22, R8, R15, R22 ;  /* 0x0000000f08167226 */ /* 0x000fe20000000616 */
[----:B------:R-:W-:Y:S01]  /*1930*/  LOP3.LUT R8, R34, 0xf0f0f0f, RZ, 0xc0, !PT ;  /* 0x0f0f0f0f22087812 */ /* 0x000fe200078ec0ff */
[----:B------:R-:W-:Y:S01]  /*1940*/  IDP.4A.S8.S8 R9, R12, R9, R17 ;  /* 0x000000090c097226 */ /* 0x000fe20000000611 */
[----:B------:R-:W-:Y:S01]  /*1950*/  SHF.R.U32.HI R34, RZ, 0x4, R34 ;  /* 0x00000004ff227819 */ /* 0x000fe20000011622 */
[----:B------:R-:W1:Y:S02]  /*1960*/  LDS.128 R12, [R4] ;  /* 0x00000000040c7984 */ /* 0x000e640000000c00 */
        /* <DEDUP_REMOVED lines=13> */
[----:B------:R-:W-:Y:S04]  /*1a40*/  LDS R22, [R5+0x64] ;  /* 0x0000640005167984 */ /* 0x000fe80000000800 */
[----:B------:R-:W3:Y:S01]  /*1a50*/  LDS.128 R8, [R6+0x50] ;  /* 0x0000500006087984 */ /* 0x000ee20000000c00 */
[----:B------:R-:W-:Y:S01]  /*1a60*/  I2FP.F32.S32 R23, R23 ;  /* 0x0000001700177245 */ /* 0x000fe20000201400 */
[----:B-1----:R-:W-:-:S05]  /*1a70*/  HMUL2 R12, R21, R12 ;  /* 0x0000000c150c7232 */ /* 0x002fca0000000000 */
[--C-:B------:R-:W-:Y:S02]  /*1a80*/  HADD2.F32 R21, -RZ, R12.reuse.H0_H0 ;  /* 0x2000000cff157230 */ /* 0x100fe40000004100 */
[----:B------:R-:W-:-:S05]  /*1a90*/  HADD2.F32 R12, -RZ, R12.H1_H1 ;  /* 0x3000000cff0c7230 */ /* 0x000fca0000004100 */
[----:B------:R-:W-:Y:S01]  /*1aa0*/  FFMA.FTZ R12, R21, R23, R12 ;  /* 0x00000017150c7223 */ /* 0x000fe2000001000c */
[----:B--2---:R-:W-:Y:S02]  /*1ab0*/  LOP3.LUT R21, R20, 0xf0f0f0f, RZ, 0xc0, !PT ;  /* 0x0f0f0f0f14157812 */ /* 0x004fe400078ec0ff */
[----:B------:R-:W-:-:S03]  /*1ac0*/  SHF.R.U32.HI R20, RZ, 0x4, R20 ;  /* 0x00000004ff147819 */ /* 0x000fc60000011614 */
[----:B0-----:R-:W-:Y:S01]  /*1ad0*/  IDP.4A.S8.S8 R16, R21, R16, RZ ;  /* 0x0000001015107226 */ /* 0x001fe200000006ff */
[----:B------:R-:W-:-:S05]  /*1ae0*/  LOP3.LUT R21, R20, 0xf0f0f0f, RZ, 0xc0, !PT ;  /* 0x0f0f0f0f14157812 */ /* 0x000fca00078ec0ff */
[----:B---3--:R-:W-:Y:S02]  /*1af0*/  IDP.4A.S8.S8 R8, R21, R8, R16 ;  /* 0x0000000815087226 */ /* 0x008fe40000000610 */
[----:B------:R-:W0:Y:S01]  /*1b00*/  LDS R16, [R3+0x14] ;  /* 0x0000140003107984 */ /* 0x000e220000000800 */
[----:B------:R-:W-:Y:S02]  /*1b10*/  LOP3.LUT R20, R22, 0xf0f0f0f, RZ, 0xc0, !PT ;  /* 0x0f0f0f0f16147812 */ /* 0x000fe400078ec0ff */
[----:B------:R-:W-:-:S03]  /*1b20*/  SHF.R.U32.HI R22, RZ, 0x4, R22 ;  /* 0x00000004ff167819 */ /* 0x000fc60000011616 */
[----:B------:R-:W-:Y:S01]  /*1b30*/  IDP.4A.S8.S8 R17, R20, R17, R8 ;  /* 0x0000001114117226 */ /* 0x000fe20000000608 */
        /* <DEDUP_REMOVED lines=10> */
[----:B0-----:R-:W-:Y:S02]  /*1be0*/  HFMA2.MMA R13, R16, R13, -RZ ;  /* 0x0000000d100d7235 */ /* 0x001fe400001000ff */
[----:B------:R-:W-:Y:S01]  /*1bf0*/  IDP.4A.S8.S8 R16, R35, R10, R17 ;  /* 0x0000000a23107226 */ /* 0x000fe20000000611 */
[----:B-1----:R-:W-:-:S07]  /*1c00*/  LOP3.LUT R17, R8, 0xf0f0f0f, RZ, 0xc0, !PT ;  /* 0x0f0f0f0f08117812 */ /* 0x002fce00078ec0ff */
[--C-:B------:R-:W-:Y:S02]  /*1c10*/  HADD2.F32 R10, -RZ, R13.reuse.H0_H0 ;  /* 0x2000000dff0a7230 */ /* 0x100fe40000004100 */
[----:B------:R-:W-:-:S05]  /*1c20*/  HADD2.F32 R13, -RZ, R13.H1_H1 ;  /* 0x3000000dff0d7230 */ /* 0x000fca0000004100 */
[----:B------:R-:W-:Y:S01]  /*1c30*/  FFMA.FTZ R10, R10, R34, R13 ;  /* 0x000000220a0a7223 */ /* 0x000fe2000001000d */
[----:B------:R-:W-:Y:S01]  /*1c40*/  IDP.4A.S8.S8 R34, R17, R19, R16 ;  /* 0x0000001311227226 */ /* 0x000fe20000000610 */
[----:B--2---:R-:W-:Y:S01]  /*1c50*/  LOP3.LUT R13, R9, 0xf0f0f0f, RZ, 0xc0, !PT ;  /* 0x0f0f0f0f090d7812 */ /* 0x004fe200078ec0ff */
[----:B------:R-:W0:Y:S04]  /*1c60*/  LDS.128 R16, [R6+0x70] ;  /* 0x0000700006107984 */ /* 0x000e280000000c00 */
        /* <DEDUP_REMOVED lines=24> */
[----:B------:R-:W-:Y:S02]  /*1df0*/  IDP.4A.S8.S8 R8, R8, R11, R34 ;  /* 0x0000000b08087226 */ /* 0x000fe40000000622 */
[----:B------:R-:W-:Y:S01]  /*1e00*/  IDP.4A.S8.S8 R9, R9, R23, R18 ;  /* 0x0000001709097226 */ /* 0x000fe20000000612 */
[----:B------:R-:W-:Y:S01]  /*1e10*/  LOP3.LUT R12, R13, 0xf0f0f0f, RZ, 0xc0, !PT ;  /* 0x0f0f0f0f0d0c7812 */ /* 0x000fe200078ec0ff */
[----:B--2---:R-:W-:Y:S01]  /*1e20*/  HMUL2 R14, R17, R14 ;  /* 0x0000000e110e7232 */ /* 0x004fe20000000000 */
[----:B---3--:R-:W-:-:S03]  /*1e30*/  HFMA2.MMA R15, R16, R15, -RZ ;  /* 0x0000000f100f7235 */ /* 0x008fc600001000ff */
[----:B------:R-:W-:Y:S01]  /*1e40*/  IDP.4A.S8.S8 R12, R12, R19, R9 ;  /* 0x000000130c0c7226 */ /* 0x000fe20000000609 */
[----:B------:R-:W-:Y:S01]  /*1e50*/  I2FP.F32.S32 R8, R8 ;  /* 0x0000000800087245 */ /* 0x000fe20000201400 */
[--C-:B------:R-:W-:Y:S02]  /*1e60*/  HADD2.F32 R9, -RZ, R14.reuse.H0_H0 ;  /* 0x2000000eff097230 */ /* 0x100fe40000004100 */
[----:B------:R-:W-:Y:S01]  /*1e70*/  HADD2.F32 R14, -RZ, R14.H1_H1 ;  /* 0x3000000eff0e7230 */ /* 0x000fe20000004100 */
[----:B------:R-:W-:Y:S01]  /*1e80*/  I2FP.F32.S32 R12, R12 ;  /* 0x0000000c000c7245 */ /* 0x000fe20000201400 */
[----:B------:R-:W-:Y:S01]  /*1e90*/  FADD.FTZ R10, R33, R10 ;  /* 0x0000000a210a7221 */ /* 0x000fe20000010000 */
[--C-:B------:R-:W-:Y:S02]  /*1ea0*/  HADD2.F32 R11, -RZ, R15.reuse.H0_H0 ;  /* 0x2000000fff0b7230 */ /* 0x100fe40000004100 */
[----:B------:R-:W-:Y:S01]  /*1eb0*/  FFMA.FTZ R9, R9, R8, R14 ;  /* 0x0000000809097223 */ /* 0x000fe2000001000e */
[----:B------:R-:W-:-:S03]  /*1ec0*/  HADD2.F32 R16, -RZ, R15.H1_H1 ;  /* 0x3000000fff107230 */ /* 0x000fc60000004100 */
[----:B------:R-:W-:Y:S02]  /*1ed0*/  FADD.FTZ R9, R10, R9 ;  /* 0x000000090a097221 */ /* 0x000fe40000010000 */
[----:B------:R-:W-:-:S04]  /*1ee0*/  FFMA.FTZ R12, R11, R12, R16 ;  /* 0x0000000c0b0c7223 */ /* 0x000fc80000010010 */
[----:B------:R-:W-:Y:S01]  /*1ef0*/  FADD.FTZ R33, R9, R12 ;  /* 0x0000000c09217221 */ /* 0x000fe20000010000 */
[----:B------:R-:W-:Y:S06]  /*1f00*/  BAR.SYNC.DEFER_BLOCKING 0x0 ;  /* 0x0000000000007b1d */ /* 0x000fec0000010000 */
.L_x_568:
[----:B------:R-:W-:-:S04]  /*1f10*/  UIADD3 UR4, UR4, 0x8, URZ ;  /* 0x0000000804047890 */ /* 0x000fc8000fffe03f */
[----:B------:R-:W-:-:S06]  /*1f20*/  UISETP.GE.AND UP0, UPT, UR4, UR8, UPT ;  /* 0x000000080400728c */ /* 0x000fcc000bf06270 */
[----:B------:R-:W-:-:S13]  /*1f30*/  PLOP3.LUT P0, PT, PT, PT, UP0, 0x80, 0x0 ;  /* 0x000000000000781c */ /* 0x000fda0003f0f008 */
[----:B------:R-:W-:Y:S05]  /*1f40*/  @!P0 BRA `(.L_x_569) ;  /* 0xffffffe400a48947 */ /* 0x000fea000383ffff */
.L_x_567:
        /* <DEDUP_REMOVED lines=16> */
.L_x_570:
        /* <DEDUP_REMOVED lines=11> */
.L_x_1316:


//--------------------- .text._Z8moe_q4_0IfLb1EEvPKvS1_PT_PKiS5_S5_iiiiiii --------------------------
	.section	.text._Z8moe_q4_0IfLb1EEvPKvS1_PT_PKiS5_S5_iiiiiii,"ax",@progbits
	.align	128
.text._Z8moe_q4_0IfLb1EEvPKvS1_PT_PKiS5_S5_iiiiiii:
        .type           _Z8moe_q4_0IfLb1EEvPKvS1_PT_PKiS5_S5_iiiiiii,@function
        .size           _Z8moe_q4_0IfLb1EEvPKvS1_PT_PKiS5_S5_iiiiiii,(.L_x_1317 - _Z8moe_q4_0IfLb1EEvPKvS1_PT_PKiS5_S5_iiiiiii)
        .other          _Z8moe_q4_0IfLb1EEvPKvS1_PT_PKiS5_S5_iiiiiii,@"STO_CUDA_ENTRY STV_DEFAULT"
_Z8moe_q4_0IfLb1EEvPKvS1_PT_PKiS5_S5_iiiiiii:
        /* <DEDUP_REMOVED lines=121> */
.L_x_573:
        /* <DEDUP_REMOVED lines=449> */
.L_x_572:
[----:B------:R-:W-:-:S05]  /*23a0*/  VIADD R7, R7, 0x8 ;  /* 0x0000000807077836 */ /* 0x000fca0000000000 */
[----:B------:R-:W-:-:S13]  /*23b0*/  ISETP.GE.AND P0, PT, R7, R6, PT ;  /* 0x000000060700720c */ /* 0x000fda0003f06270 */
[----:B------:R-:W-:Y:S05]  /*23c0*/  @!P0 BRA `(.L_x_573) ;  /* 0xffffffe000f08947 */ /* 0x000fea000383ffff */
.L_x_571:
        /* <DEDUP_REMOVED lines=16> */
.L_x_574:
        /* <DEDUP_REMOVED lines=11> */
.L_x_1317:


//--------------------- .text._Z8moe_q4_0IfLb0EEvPKvS1_PT_PKiS5_S5_iiiiiii --------------------------
	.section	.text._Z8moe_q4_0IfLb0EEvPKvS1_PT_PKiS5_S5_iiiiiii,"ax",@progbits
	.align	128
.text._Z8moe_q4_0IfLb0EEvPKvS1_PT_PKiS5_S5_iiiiiii:
        .type           _Z8moe_q4_0IfLb0EEvPKvS1_PT_PKiS5_S5_iiiiiii,@function
        .size           _Z8moe_q4_0IfLb0EEvPKvS1_PT_PKiS5_S5_iiiiiii,(.L_x_1318 - _Z8moe_q4_0IfLb0EEvPKvS1_PT_PKiS5_S5_iiiiiii)
        .other          _Z8moe_q4_0IfLb0EEvPKvS1_PT_PKiS5_S5_iiiiiii,@"STO_CUDA_ENTRY STV_DEFAULT"
_Z8moe_q4_0IfLb0EEvPKvS1_PT_PKiS5_S5_iiiiiii:
        /* <DEDUP_REMOVED lines=62> */
[----:B------:R-:W-:Y:S02]  /*03e0*/  LEA.HI R3, R3, R2, RZ, 0x2 ;  /* 0x0000000203037211 */ /* 0x000fe400078f10ff */
[----:B------:R-:W-:Y:S01]  /*03f0*/  SHF.R.S32.HI R4, RZ, 0x1f, R29 ;  /* 0x0000001fff047819 */ /* 0x000fe2000001141d */
[----:B------:R-:W-:Y:S01]  /*0400*/  IMAD.IADD R7, R2, 0x1, -R7 ;  /* 0x0000000102077824 */ /* 0x000fe200078e0a07 */
[----:B------:R-:W-:-:S02]  /*0410*/  LEA R8, R26, R8, 0x18 ;  /* 0x000000081a087211 */ /* 0x000fc400078ec0ff */
[----:B------:R-:W-:Y:S02]  /*0420*/  LEA R26, R26, R9, 0x18 ;  /* 0x000000091a1a7211 */ /* 0x000fe400078ec0ff */
[----:B------:R-:W-:Y:S02]  /*0430*/  SHF.R.S32.HI R3, RZ, 0x2, R3 ;  /* 0x00000002ff037819 */ /* 0x000fe40000011403 */
[----:B------:R-:W-:Y:S01]  /*0440*/  LOP3.LUT R9, R11, 0xfffffffc, R6, 0xe2, !PT ;  /* 0xfffffffc0b097812 */ /* 0x000fe200078ee206 */
[----:B------:R-:W-:Y:S01]  /*0450*/  VIADD R6, R29, 0x10 ;  /* 0x000000101d067836 */ /* 0x000fe20000000000 */
[----:B------:R-:W-:Y:S01]  /*0460*/  LEA.HI R4, R4, R29, RZ, 0x2 ;  /* 0x0000001d04047211 */ /* 0x000fe200078f10ff */
[----:B------:R-:W-:Y:S02]  /*0470*/  IMAD R3, R2, 0x8, R3 ;  /* 0x0000000802037824 */ /* 0x000fe400078e0203 */
[----:B------:R-:W-:Y:S01]  /*0480*/  IMAD R26, R31, 0x80, R26 ;  /* 0x000000801f1a7824 */ /* 0x000fe200078e021a */
[----:B------:R-:W-:Y:S01]  /*0490*/  LEA.HI R4, R4, R7, RZ, 0x1e ;  /* 0x0000000704047211 */ /* 0x000fe200078ff0ff */
[----:B------:R-:W-:Y:S01]  /*04a0*/  IMAD R25, R3, 0x4, R8 ;  /* 0x0000000403197824 */ /* 0x000fe200078e0208 */
[----:B------:R-:W-:Y:S01]  /*04b0*/  SHF.R.S32.HI R11, RZ, 0x1f, R6 ;  /* 0x0000001fff0b7819 */ /* 0x000fe20000011406 */
[----:B------:R-:W-:Y:S01]  /*04c0*/  VIADD R3, R2, 0x20 ;  /* 0x0000002002037836 */ /* 0x000fe20000000000 */
[----:B------:R-:W-:Y:S01]  /*04d0*/  LEA R4, R29, R4, 0x3 ;  /* 0x000000041d047211 */ /* 0x000fe200078e18ff */
[----:B------:R-:W-:Y:S01]  /*04e0*/  IMAD R32, R9, 0x4, R0 ;  /* 0x0000000409207824 */ /* 0x000fe200078e0200 */
[----:B------:R-:W-:Y:S01]  /*04f0*/  LEA.HI R10, R11, R6, RZ, 0x2 ;  /* 0x000000060b0a7211 */ /* 0x000fe200078f10ff */
[----:B------:R-:W-:-:S02]  /*0500*/  IMAD R29, R29, UR8, RZ ;  /* 0x000000081d1d7c24 */ /* 0x000fc4000f8e02ff */
[----:B------:R-:W-:Y:S01]  /*0510*/  IMAD R28, R4, 0x4, R8 ;  /* 0x00000004041c7824 */ /* 0x000fe200078e0208 */
[----:B------:R-:W-:Y:S02]  /*0520*/  LEA.HI R11, R10, R7, RZ, 0x1e ;  /* 0x000000070a0b7211 */ /* 0x000fe400078ff0ff */
[----:B------:R-:W-:Y:S01]  /*0530*/  SHF.L.U32 R4, R3, 0x2, RZ ;  /* 0x0000000203047819 */ /* 0x000fe200000006ff */
[C---:B------:R-:W-:Y:S02]  /*0540*/  IMAD R3, R31.reuse, 0x10, R0 ;  /* 0x000000101f037824 */ /* 0x040fe400078e0200 */
[----:B------:R-:W-:Y:S01]  /*0550*/  IMAD R11, R6, 0x8, R11 ;  /* 0x00000008060b7824 */ /* 0x000fe200078e020b */
[----:B------:R-:W-:Y:S01]  /*0560*/  LOP3.LUT R7, R4, 0x7c, RZ, 0xc0, !PT ;  /* 0x0000007c04077812 */ /* 0x000fe200078ec0ff */
[----:B------:R-:W-:Y:S02]  /*0570*/  IMAD R31, R31, UR8, RZ ;  /* 0x000000081f1f7c24 */ /* 0x000fe4000f8e02ff */
[----:B------:R-:W-:-:S02]  /*0580*/  IMAD R27, R11, 0x4, R8 ;  /* 0x000000040b1b7824 */ /* 0x000fc400078e0208 */
[----:B------:R-:W-:-:S07]  /*0590*/  IMAD.IADD R0, R26, 0x1, R7 ;  /* 0x000000011a007824 */ /* 0x000fce00078e0207 */
.L_x_577:
[----:B0-----:R-:W-:Y:S01]  /*05a0*/  SHF.R.S32.HI R5, RZ, 0x1f, R2 ;  /* 0x0000001fff057819 */ /* 0x001fe20000011402 */
[----:B------:R-:W-:Y:S01]  /*05b0*/  USHF.R.S32.HI UR6, URZ, 0x1f, UR4 ;  /* 0x0000001f3f067899 */ /* 0x000fe20008011404 */
[----:B------:R-:W-:Y:S01]  /*05c0*/  SHF.R.S32.HI R7, RZ, 0x1f, R31 ;  /* 0x0000001fff077819 */ /* 0x000fe2000001141f */
[----:B------:R-:W-:Y:S01]  /*05d0*/  UIADD3 UR14, UP0, UR5, UR4, URZ ;  /* 0x00000004050e7290 */ /* 0x000fe2000ff1e03f */
[----:B------:R-:W-:Y:S01]  /*05e0*/  LEA.HI R6, R5, R2, RZ, 0x2 ;  /* 0x0000000205067211 */ /* 0x000fe200078f10ff */
[----:B------:R-:W-:Y:S01]  /*05f0*/  HFMA2.MMA R15, -RZ, RZ, 0, 1.07288360595703125e-06 ;  /* 0x00000012ff0f7435 */ /* 0x000fe200000001ff */
[----:B------:R-:W-:Y:S01]  /*0600*/  IMAD.MOV.U32 R11, RZ, RZ, 0x12 ;  /* 0x00000012ff0b7424 */ /* 0x000fe200078e00ff */
[----:B------:R-:W-:Y:S01]  /*0610*/  ULEA.HI.X.SX32 UR10, UR5, UR6, 0x1, UP0 ;  /* 0x00000006050a7291 */ /* 0x000fe200080f0e3f */
[----:B------:R-:W-:Y:S01]  /*0620*/  SHF.R.S32.HI R14, RZ, 0x2, R6 ;  /* 0x00000002ff0e7819 */ /* 0x000fe20000011406 */
[----:B------:R-:W-:Y:S01]  /*0630*/  HFMA2.MMA R9, -RZ, RZ, 0, 1.07288360595703125e-06 ;  /* 0x00000012ff097435 */ /* 0x000fe200000001ff */
[----:B------:R-:W-:-:S02]  /*0640*/  UMOV UR6, UR11 ;  /* 0x0000000b00067c82 */ /* 0x000fc40008000000 */
[--C-:B------:R-:W-:Y:S02]  /*0650*/  SHF.R.S32.HI R4, RZ, 0x1f, R14.reuse ;  /* 0x0000001fff047819 */ /* 0x100fe4000001140e */
        /* <DEDUP_REMOVED lines=8> */
[C---:B------:R-:W-:Y:S02]  /*06e0*/  IMAD.IADD R4, R2.reuse, 0x1, -R7 ;  /* 0x0000000102047824 */ /* 0x040fe400078e0a07 */
[----:B------:R-:W-:Y:S02]  /*06f0*/  IMAD.U32 R6, RZ, RZ, UR8 ;  /* 0x00000008ff067e24 */ /* 0x000fe4000f8e00ff */
[----:B------:R-:W-:Y:S01]  /*0700*/  IMAD.IADD R7, R2, 0x1, -R5 ;  /* 0x0000000102077824 */ /* 0x000fe200078e0a05 */
        /* <DEDUP_REMOVED lines=12> */
[----:B------:R-:W-:Y:S01]  /*07d0*/  MOV R19, UR14 ;  /* 0x0000000e00137c02 */ /* 0x000fe20008000f00 */
[----:B------:R-:W2:Y:S02]  /*07e0*/  LDG.E.U16.CONSTANT R20, desc[UR12][R14.64+0x2] ;  /* 0x0000020c0e147981 */ /* 0x000ea4000c1e9500 */
[----:B------:R-:W-:Y:S02]  /*07f0*/  IMAD.WIDE.U32 R4, R4, R9, UR6 ;  /* 0x0000000604047e25 */ /* 0x000fe4000f8e0009 */
[----:B------:R-:W3:Y:S02]  /*0800*/  LDG.E.U16.CONSTANT R23, desc[UR12][R12.64+0x2] ;  /* 0x0000020c0c177981 */ /* 0x000ee4000c1e9500 */
[----:B------:R-:W-:-:S02]  /*0810*/  IMAD R7, R7, 0x12, RZ ;  /* 0x0000001207077824 */ /* 0x000fc400078e02ff */
[----:B------:R-:W-:Y:S01]  /*0820*/  IMAD.WIDE.U32 R8, R8, R11, UR6 ;  /* 0x0000000608087e25 */ /* 0x000fe2000f8e000b */
[----:B------:R0:W3:Y:S03]  /*0830*/  LDG.E.U16.CONSTANT R36, desc[UR12][R12.64+0x4] ;  /* 0x0000040c0c247981 */ /* 0x0000e6000c1e9500 */
[----:B------:R-:W-:Y:S01]  /*0840*/  IMAD R11, R6, 0x12, RZ ;  /* 0x00000012060b7824 */ /* 0x000fe200078e02ff */
[----:B------:R-:W2:Y:S01]  /*0850*/  LDG.E.U16.CONSTANT R21, desc[UR12][R14.64+0x4] ;  /* 0x0000040c0e157981 */ /* 0x000ea2000c1e9500 */
[----:B------:R-:W-:Y:S02]  /*0860*/  IMAD.IADD R5, R5, 0x1, R7 ;  /* 0x0000000105057824 */ /* 0x000fe400078e0207 */
[----:B------:R-:W-:-:S03]  /*0870*/  IMAD.WIDE R6, R17, 0x12, R12 ;  /* 0x0000001211067825 */ /* 0x000fc600078e020c */
[----:B------:R1:W4:Y:S01]  /*0880*/  LDG.E.U16.CONSTANT R22, desc[UR12][R4.64] ;  /* 0x0000000c04167981 */ /* 0x000322000c1e9500 */
[----:B------:R-:W-:Y:S02]  /*0890*/  IMAD.IADD R9, R9, 0x1, R11 ;  /* 0x0000000109097824 */ /* 0x000fe400078e020b */
[C---:B------:R-:W-:Y:S01]  /*08a0*/  IMAD.WIDE R10, R17.reuse, 0x12, R6 ;  /* 0x00000012110a7825 */ /* 0x040fe200078e0206 */
[----:B------:R-:W4:Y:S03]  /*08b0*/  LDG.E.U16.CONSTANT R35, desc[UR12][R6.64+0x2] ;  /* 0x0000020c06237981 */ /* 0x000f26000c1e9500 */
[----:B0-----:R-:W-:Y:S01]  /*08c0*/  IMAD.U32 R13, RZ, RZ, UR14 ;  /* 0x0000000eff0d7e24 */ /* 0x001fe2000f8e00ff */
[----:B------:R0:W4:Y:S01]  /*08d0*/  LDG.E.U16.CONSTANT R37, desc[UR12][R6.64+0x4] ;  /* 0x0000040c06257981 */ /* 0x000122000c1e9500 */
[----:B------:R-:W-:-:S03]  /*08e0*/  IMAD.WIDE R16, R17, 0x12, R10 ;  /* 0x0000001211107825 */ /* 0x000fc600078e020a */
[----:B------:R-:W4:Y:S01]  /*08f0*/  LDG.E.U16.CONSTANT R14, desc[UR12][R10.64+0x2] ;  /* 0x0000020c0a0e7981 */ /* 0x000f22000c1e9500 */
[----:B-1----:R-:W-:Y:S02]  /*0900*/  IMAD.U32 R5, RZ, RZ, UR14 ;  /* 0x0000000eff057e24 */ /* 0x002fe4000f8e00ff */
[----:B------:R-:W-:Y:S01]  /*0910*/  IMAD.WIDE R18, R19, 0x12, R16 ;  /* 0x0000001213127825 */ /* 0x000fe200078e0210 */
[----:B------:R-:W4:Y:S04]  /*0920*/  LDG.E.U16.CONSTANT R15, desc[UR12][R16.64+0x2] ;  /* 0x0000020c100f7981 */ /* 0x000f28000c1e9500 */
[----:B------:R-:W4:Y:S01]  /*0930*/  LDG.E.U16.CONSTANT R12, desc[UR12][R18.64+0x2] ;  /* 0x0000020c120c7981 */ /* 0x000f22000c1e9500 */
[----:B------:R-:W-:-:S03]  /*0940*/  IMAD.WIDE R4, R5, 0x12, R18 ;  /* 0x0000001205047825 */ /* 0x000fc600078e0212 */
[----:B------:R-:W4:Y:S01]  /*0950*/  LDG.E.U16.CONSTANT R11, desc[UR12][R10.64+0x4] ;  /* 0x0000040c0a0b7981 */ /* 0x000f22000c1e9500 */
[----:B0-----:R-:W-:-:S03]  /*0960*/  IMAD.WIDE R6, R13, 0x12, R4 ;  /* 0x000000120d067825 */ /* 0x001fc600078e0204 */
        /* <DEDUP_REMOVED lines=368> */
.L_x_576:
[----:B------:R-:W-:-:S04]  /*2070*/  UIADD3 UR4, UR4, 0x8, URZ ;  /* 0x0000000804047890 */ /* 0x000fc8000fffe03f */
[----:B------:R-:W-:-:S06]  /*2080*/  UISETP.GE.AND UP0, UPT, UR4, UR8, UPT ;  /* 0x000000080400728c */ /* 0x000fcc000bf06270 */
[----:B------:R-:W-:-:S13]  /*2090*/  PLOP3.LUT P0, PT, PT, PT, UP0, 0x80, 0x0 ;  /* 0x000000000000781c */ /* 0x000fda0003f0f008 */
[----:B------:R-:W-:Y:S05]  /*20a0*/  @!P0 BRA `(.L_x_577) ;  /* 0xffffffe4003c8947 */ /* 0x000fea000383ffff */
.L_x_575:
        /* <DEDUP_REMOVED lines=16> */
.L_x_578:
        /* <DEDUP_REMOVED lines=13> */
.L_x_1318:


//--------------------- .text._Z12mul_mat_q6_KIN3c108BFloat16ELb1EEvPKvS3_PT_iiiii --------------------------
	.section	.text._Z12mul_mat_q6_KIN3c108BFloat16ELb1EEvPKvS3_PT_iiiii,"ax",@progbits
	.align	128
.text._Z12mul_mat_q6_KIN3c108BFloat16ELb1EEvPKvS3_PT_iiiii:
        .type           _Z12mul_mat_q6_KIN3c108BFloat16ELb1EEvPKvS3_PT_iiiii,@function
        .size           _Z12mul_mat_q6_KIN3c108BFloat16ELb1EEvPKvS3_PT_iiiii,(.L_x_1319 - _Z12mul_mat_q6_KIN3c108BFloat16ELb1EEvPKvS3_PT_iiiii)
        .other          _Z12mul_mat_q6_KIN3c108BFloat16ELb1EEvPKvS3_PT_iiiii,@"STO_CUDA_ENTRY STV_DEFAULT"
_Z12mul_mat_q6_KIN3c108BFloat16ELb1EEvPKvS3_PT_iiiii:
[----:B------:R-:W-:Y:S01]  /*0000*/  LDC R1, c[0x0][0x28] ;  /* 0x00000a00ff017b82 */ /* 0x000fe20000000800 */
[----:B------:R-:W-:Y:S01]  /*0010*/  ULDC UR5, c[0x0][0x228] ;  /* 0x00008a0000057ab9 */ /* 0x000fe20000000800 */
[----:B------:R-:W-:Y:S01]  /*0020*/  ULDC.64 UR14, c[0x0][0x208] ;  /* 0x00008200000e7ab9 */ /* 0x000fe20000000a00 */
[----:B------:R-:W-:Y:S02]  /*0030*/  UISETP.GT.AND UP0, UPT, UR5, 0xff, UPT ;  /* 0x000000ff0500788c */ /* 0x000fe4000bf04270 */
[----:B------:R-:W-:-:S04]  /*0040*/  USHF.R.S32.HI UR4, URZ, 0x1f, UR5 ;  /* 0x0000001f3f047899 */ /* 0x000fc80008011405 */
[----:B------:R-:W-:Y:S01]  /*0050*/  PLOP3.LUT P0, PT, PT, PT, UP0, 0x80, 0x0 ;  /* 0x000000000000781c */ /* 0x000fe20003f0f008 */
[----:B------:R-:W-:-:S12]  /*0060*/  ULEA.HI UR4, UR4, UR5, URZ, 0x8 ;  /* 0x0000000504047291 */ /* 0x000fd8000f8f403f */
[----:B------:R-:W-:Y:S01]  /*0070*/  @!P0 IMAD.MOV.U32 R0, RZ, RZ, RZ ;  /* 0x000000ffff008224 */ /* 0x000fe200078e00ff */
[----:B------:R-:W-:Y:S06]  /*0080*/  @!P0 BRA `(.L_x_579) ;  /* 0x0000003000308947 */ /* 0x000fec0003800000 */
[----:B------:R-:W0:Y:S01]  /*0090*/  S2R R21, SR_TID.X ;  /* 0x0000000000157919 */ /* 0x000e220000002100 */
[----:B------:R-:W1:Y:S01]  /*00a0*/  S2UR UR6, SR_CTAID.X ;  /* 0x00000000000679c3 */ /* 0x000e620000002500 */
[----:B------:R-:W-:Y:S01]  /*00b0*/  ULDC.64 UR8, c[0x0][0x230] ;  /* 0x00008c0000087ab9 */ /* 0x000fe20000000a00 */
[----:B------:R-:W2:Y:S01]  /*00c0*/  S2R R22, SR_CTAID.Y ;  /* 0x0000000000167919 */ /* 0x000ea20000002600 */
[----:B------:R-:W-:Y:S02]  /*00d0*/  USHF.R.S32.HI UR5, URZ, 0x1f, UR9 ;  /* 0x0000001f3f057899 */ /* 0x000fe40008011409 */
[----:B------:R-:W-:Y:S01]  /*00e0*/  UIADD3 UR11, UR8, -0x1, URZ ;  /* 0xffffffff080b7890 */ /* 0x000fe2000fffe03f */
[----:B------:R-:W3:Y:S02]  /*00f0*/  S2R R25, SR_TID.Y ;  /* 0x0000000000197919 */ /* 0x000ee40000002200 */
[----:B------:R-:W4:Y:S01]  /*0100*/  LDC R8, c[0x0][0x22c] ;  /* 0x00008b00ff087b82 */ /* 0x000f220000000800 */
[----:B------:R-:W-:-:S04]  /*0110*/  ULEA.HI UR5, UR5, UR9, URZ, 0x5 ;  /* 0x0000000905057291 */ /* 0x000fc8000f8f283f */
[----:B------:R-:W-:-:S03]  /*0120*/  USHF.R.S32.HI UR7, URZ, 0x5, UR5 ;  /* 0x000000053f077899 */ /* 0x000fc60008011405 */
[----:B------:R-:W5:Y:S01]  /*0130*/  S2UR UR13, SR_CgaCtaId ;  /* 0x00000000000d79c3 */ /* 0x000f620000008800 */
[----:B-1----:R-:W-:-:S04]  /*0140*/  USHF.L.U32 UR6, UR6, 0x5, URZ ;  /* 0x0000000506067899 */ /* 0x002fc8000800063f */
[----:B------:R-:W-:Y:S01]  /*0150*/  ULOP3.LUT UR5, URZ, UR6, URZ, 0x33, !UPT ;  /* 0x000000063f057292 */ /* 0x000fe2000f8e333f */
[--C-:B0-----:R-:W-:Y:S02]  /*0160*/  SHF.R.S32.HI R20, RZ, 0x1f, R21.reuse ;  /* 0x0000001fff147819 */ /* 0x101fe40000011415 */
[----:B------:R-:W-:Y:S02]  /*0170*/  SHF.R.U32.HI R0, RZ, 0x2, R21 ;  /* 0x00000002ff007819 */ /* 0x000fe40000011615 */
[-C--:B------:R-:W-:Y:S02]  /*0180*/  LEA.HI R26, R20, R21.reuse, RZ, 0x5 ;  /* 0x00000015141a7211 */ /* 0x080fe400078f28ff */
[----:B------:R-:W-:Y:S02]  /*0190*/  LOP3.LUT R3, R0, 0x3, RZ, 0xc0, !PT ;  /* 0x0000000300037812 */ /* 0x000fe400078ec0ff */
[----:B------:R-:W-:Y:S01]  /*01a0*/  LOP3.LUT R2, R26, 0xffffffe0, RZ, 0xc0, !PT ;  /* 0xffffffe01a027812 */ /* 0x000fe200078ec0ff */
[----:B---3--:R-:W-:Y:S01]  /*01b0*/  IMAD.SHL.U32 R24, R25, 0x20, RZ ;  /* 0x0000002019187824 */ /* 0x008fe200078e00ff */
[----:B------:R-:W-:Y:S01]  /*01c0*/  LEA.HI R6, R20, R21, RZ, 0x4 ;  /* 0x0000001514067211 */ /* 0x000fe200078f20ff */
[----:B--2---:R-:W-:Y:S01]  /*01d0*/  IMAD R0, R22, 0x4, R3 ;  /* 0x0000000416007824 */ /* 0x004fe200078e0203 */
[C---:B------:R-:W-:Y:S01]  /*01e0*/  LOP3.LUT R3, R21.reuse, 0x3, RZ, 0xc0, !PT ;  /* 0x0000000315037812 */ /* 0x040fe200078ec0ff */
[C---:B------:R-:W-:Y:S01]  /*01f0*/  IMAD.IADD R2, R21.reuse, 0x1, -R2 ;  /* 0x0000000115027824 */ /* 0x040fe200078e0a02 */
[----:B------:R-:W-:Y:S01]  /*0200*/  LOP3.LUT R6, R6, 0xfffffff0, RZ, 0xc0, !PT ;  /* 0xfffffff006067812 */ /* 0x000fe200078ec0ff */
[----:B------:R-:W-:Y:S01]  /*0210*/  IMAD.IADD R29, R24, 0x1, R21 ;  /* 0x00000001181d7824 */ /* 0x000fe200078e0215 */
[----:B------:R-:W-:Y:S01]  /*0220*/  VIMNMX R0, R0, UR11, PT ;  /* 0x0000000b00007c48 */ /* 0x000fe2000bfe0100 */
[----:B------:R-:W-:Y:S01]  /*0230*/  IMAD.SHL.U32 R4, R2, 0x2, RZ ;  /* 0x0000000202047824 */ /* 0x000fe200078e00ff */
[----:B------:R-:W-:Y:S01]  /*0240*/  SHF.R.S32.HI R7, RZ, 0x1f, R2 ;  /* 0x0000001fff077819 */ /* 0x000fe20000011402 */
[----:B------:R-:W-:Y:S01]  /*0250*/  IMAD.IADD R43, R21, 0x1, -R6 ;  /* 0x00000001152b7824 */ /* 0x000fe200078e0a06 */
[----:B------:R-:W-:Y:S01]  /*0260*/  SHF.R.S32.HI R26, RZ, 0x5, R26 ;  /* 0x00000005ff1a7819 */ /* 0x000fe2000001141a */
[----:B------:R-:W-:Y:S01]  /*0270*/  IMAD R3, R0, UR7, R3 ;  /* 0x0000000700037c24 */ /* 0x000fe2000f8e0203 */
[----:B------:R-:W-:-:S02]  /*0280*/  SHF.R.S32.HI R5, RZ, 0x1f, R4 ;  /* 0x0000001fff057819 */ /* 0x000fc40000011404 */
[----:B------:R-:W-:Y:S02]  /*0290*/  LEA.HI R7, R7, R2, RZ, 0x4 ;  /* 0x0000000207077211 */ /* 0x000fe400078f20ff */
[----:B------:R-:W-:Y:S02]  /*02a0*/  LEA.HI R4, R5, R4, RZ, 0x5 ;  /* 0x0000000405047211 */ /* 0x000fe400078f28ff */
[----:B------:R-:W-:Y:S02]  /*02b0*/  LEA.HI R5, R20, R21, RZ, 0x2 ;  /* 0x0000001514057211 */ /* 0x000fe400078f10ff */
[----:B------:R-:W-:Y:S02]  /*02c0*/  SHF.R.S32.HI R4, RZ, 0x5, R4 ;  /* 0x00000005ff047819 */ /* 0x000fe40000011404 */
[----:B------:R-:W-:Y:S02]  /*02d0*/  SHF.R.S32.HI R0, RZ, 0x2, R5 ;  /* 0x00000002ff007819 */ /* 0x000fe40000011405 */
[----:B------:R-:W-:Y:S01]  /*02e0*/  LOP3.LUT R7, R7, 0xfffffff0, RZ, 0xc0, !PT ;  /* 0xfffffff007077812 */ /* 0x000fe200078ec0ff */
[----:B------:R-:W-:Y:S01]  /*02f0*/  IMAD R43, R4, 0x20, R43 ;  /* 0x00000020042b7824 */ /* 0x000fe200078e022b */
[----:B------:R-:W-:Y:S01]  /*0300*/  SHF.R.S32.HI R48, RZ, 0x1f, R26 ;  /* 0x0000001fff307819 */ /* 0x000fe2000001141a */
[----:B------:R-:W-:Y:S01]  /*0310*/  IMAD R35, R25, 0x8, R0 ;  /* 0x0000000819237824 */ /* 0x000fe200078e0200 */
[----:B------:R-:W-:Y:S01]  /*0320*/  SHF.R.S32.HI R0, RZ, 0x1f, R29 ;  /* 0x0000001fff007819 */ /* 0x000fe2000001141d */
[----:B------:R-:W-:Y:S01]  /*0330*/  IMAD.IADD R7, R2, 0x1, -R7 ;  /* 0x0000000102077824 */ /* 0x000fe200078e0a07 */
[----:B------:R-:W-:-:S02]  /*0340*/  LOP3.LUT R28, R5, 0xfffffffc, RZ, 0xc0, !PT ;  /* 0xfffffffc051c7812 */ /* 0x000fc400078ec0ff */
[----:B------:R-:W-:Y:S01]  /*0350*/  LEA.HI R4, R0, R29, RZ, 0x5 ;  /* 0x0000001d00047211 */ /* 0x000fe200078f28ff */
[----:B----4-:R-:W-:Y:S01]  /*0360*/  VIADD R0, R8, UR5 ;  /* 0x0000000508007c36 */ /* 0x010fe20008000000 */
[----:B------:R-:W-:Y:S01]  /*0370*/  SHF.R.S32.HI R6, RZ, 0x1f, R35 ;  /* 0x0000001fff067819 */ /* 0x000fe20000011423 */
[----:B------:R-:W-:Y:S01]  /*0380*/  USHF.R.S32.HI UR5, URZ, 0x8, UR4 ;  /* 0x000000083f057899 */ /* 0x000fe20008011404 */
[----:B------:R-:W-:Y:S01]  /*0390*/  SHF.R.S32.HI R30, RZ, 0x1f, R7 ;  /* 0x0000001fff1e7819 */ /* 0x000fe20000011407 */
[----:B------:R-:W-:Y:S01]  /*03a0*/  IMAD.IADD R28, R21, 0x1, -R28 ;  /* 0x00000001151c7824 */ /* 0x000fe200078e0a1c */
[C-C-:B------:R-:W-:Y:S01]  /*03b0*/  VIADDMNMX R38, R25.reuse, 0x8, R0.reuse, PT ;  /* 0x0000000819267846 */ /* 0x140fe20003800100 */
[----:B------:R-:W-:Y:S01]  /*03c0*/  UMOV UR4, 0x400 ;  /* 0x0000040000047882 */ /* 0x000fe20000000000 */
[----:B------:R-:W-:Y:S01]  /*03d0*/  LEA.HI R6, R6, R35, RZ, 0x5 ;  /* 0x0000002306067211 */ /* 0x000fe200078f28ff */
[----:B-----5:R-:W-:Y:S01]  /*03e0*/  ULEA UR16, UR13, UR4, 0x18 ;  /* 0x000000040d107291 */ /* 0x020fe2000f8ec03f */
[C-C-:B------:R-:W-:Y:S01]  /*03f0*/  VIADDMNMX R34, R25.reuse, 0xc, R0.reuse, PT ;  /* 0x0000000c19227846 */ /* 0x140fe20003800100 */
[----:B------:R-:W-:Y:S01]  /*0400*/  IMAD R15, R38, UR5, RZ ;  /* 0x00000005260f7c24 */ /* 0x000fe2000f8e02ff */
[C-C-:B------:R-:W-:Y:S01]  /*0410*/  VIADDMNMX R42, R25.reuse, 0x14, R0.reuse, PT ;  /* 0x00000014192a7846 */ /* 0x140fe20003800100 */
[----:B------:R-:W-:Y:S01]  /*0420*/  UIADD3 UR9, UR4, 0x2080, URZ ;  /* 0x0000208004097890 */ /* 0x000fe2000fffe03f */
[----:B------:R-:W-:Y:S01]  /*0430*/  VIMNMX R36, R0, R25, PT ;  /* 0x0000001900247248 */ /* 0x000fe20003fe0100 */
[----:B------:R-:W-:Y:S01]  /*0440*/  IMAD R17, R34, UR5, RZ ;  /* 0x0000000522117c24 */ /* 0x000fe2000f8e02ff */
[----:B------:R-:W-:Y:S01]  /*0450*/  LOP3.LUT R6, R6, 0xffffffe0, RZ, 0xc0, !PT ;  /* 0xffffffe006067812 */ /* 0x000fe200078ec0ff */
[----:B------:R-:W-:Y:S01]  /*0460*/  IMAD R23, R42, UR5, RZ ;  /* 0x000000052a177c24 */ /* 0x000fe2000f8e02ff */
[----:B------:R-:W-:Y:S01]  /*0470*/  LOP3.LUT R4, R4, 0xffffffe0, RZ, 0xc0, !PT ;  /* 0xffffffe004047812 */ /* 0x000fe200078ec0ff */
[----:B------:R-:W-:Y:S01]  /*0480*/  IMAD R11, R36, UR5, RZ ;  /* 0x00000005240b7c24 */ /* 0x000fe2000f8e02ff */
[--C-:B------:R-:W-:Y:S01]  /*0490*/  VIADDMNMX R40, R25, 0x10, R0.reuse, PT ;  /* 0x0000001019287846 */ /* 0x100fe20003800100 */
[----:B------:R-:W-:Y:S01]  /*04a0*/  UIADD3 UR10, UR4, 0x2104, URZ ;  /* 0x00002104040a7890 */ /* 0x000fe2000fffe03f */
[--C-:B------:R-:W-:Y:S01]  /*04b0*/  VIADDMNMX R35, R35, -R6, R0.reuse, PT ;  /* 0x8000000623237246 */ /* 0x100fe20003800100 */
[----:B------:R-:W-:Y:S01]  /*04c0*/  UIADD3 UR12, UR4, 0x2514, URZ ;  /* 0x00002514040c7890 */ /* 0x000fe2000fffe03f */
[--C-:B------:R-:W-:Y:S01]  /*04d0*/  VIADDMNMX R46, R25, 0x1c, R0.reuse, PT ;  /* 0x0000001c192e7846 */ /* 0x100fe20003800100 */
[----:B------:R-:W-:Y:S01]  /*04e0*/  IMAD R19, R40, UR5, RZ ;  /* 0x0000000528137c24 */ /* 0x000fe2000f8e02ff */
[----:B------:R-:W-:Y:S01]  /*04f0*/  LEA.HI R30, R30, R7, RZ, 0x3 ;  /* 0x000000071e1e7211 */ /* 0x000fe200078f18ff */
[----:B------:R-:W-:Y:S01]  /*0500*/  UIADD3 UR4, UR4, 0x2314, URZ ;  /* 0x0000231404047890 */ /* 0x000fe2000fffe03f */
[----:B------:R-:W-:Y:S01]  /*0510*/  IADD3 R6, P4, R26, R15, RZ ;  /* 0x0000000f1a067210 */ /* 0x000fe20007f9e0ff */
[----:B------:R-:W-:Y:S01]  /*0520*/  IMAD R31, R46, UR5, RZ ;  /* 0x000000052e1f7c24 */ /* 0x000fe2000f8e02ff */
[----:B------:R-:W-:Y:S01]  /*0530*/  IADD3 R7, P3, R26, R17, RZ ;  /* 0x000000111a077210 */ /* 0x000fe20007f7e0ff */
[--C-:B------:R-:W-:Y:S01]  /*0540*/  IMAD R39, R34, 0x41, R43.reuse ;  /* 0x0000004122277824 */ /* 0x100fe200078e022b */
[--C-:B------:R-:W-:Y:S01]  /*0550*/  VIADDMNMX R29, R29, -R4, R0.reuse, PT ;  /* 0x800000041d1d7246 */ /* 0x100fe20003800100 */
[----:B------:R-:W-:Y:S01]  /*0560*/  IMAD R41, R42, 0x41, R43 ;  /* 0x000000412a297824 */ /* 0x000fe200078e022b */
[C-C-:B------:R-:W-:Y:S01]  /*0570*/  VIADDMNMX R32, R25.reuse, 0x4, R0.reuse, PT ;  /* 0x0000000419207846 */ /* 0x140fe20003800100 */
[----:B------:R-:W-:Y:S01]  /*0580*/  ULEA UR4, UR13, UR4, 0x18 ;  /* 0x000000040d047291 */ /* 0x000fe2000f8ec03f */
[----:B------:R-:W-:Y:S01]  /*0590*/  VIADDMNMX R44, R25, 0x18, R0, PT ;  /* 0x00000018192c7846 */ /* 0x000fe20003800100 */
[----:B------:R-:W-:Y:S01]  /*05a0*/  ULEA UR10, UR13, UR10, 0x18 ;  /* 0x0000000a0d0a7291 */ /* 0x000fe2000f8ec03f */
[----:B------:R-:W-:Y:S01]  /*05b0*/  IADD3 R9, P1, R26, R23, RZ ;  /* 0x000000171a097210 */ /* 0x000fe20007f3e0ff */
[----:B------:R-:W-:Y:S01]  /*05c0*/  IMAD R13, R32, UR5, RZ ;  /* 0x00000005200d7c24 */ /* 0x000fe2000f8e02ff */
[----:B------:R-:W-:Y:S01]  /*05d0*/  SHF.R.S32.HI R0, RZ, 0x1f, R35 ;  /* 0x0000001fff007819 */ /* 0x000fe20000011423 */
[----:B------:R-:W-:Y:S01]  /*05e0*/  IMAD R27, R44, UR5, RZ ;  /* 0x000000052c1b7c24 */ /* 0x000fe2000f8e02ff */
[----:B------:R-:W-:Y:S01]  /*05f0*/  IADD3 R4, P6, R26, R11, RZ ;  /* 0x0000000b1a047210 */ /* 0x000fe20007fde0ff */
[--C-:B------:R-:W-:Y:S01]  /*0600*/  IMAD R37, R32, 0x41, R43.reuse ;  /* 0x0000004120257824 */ /* 0x100fe200078e022b */
[-C--:B------:R-:W-:Y:S01]  /*0610*/  LEA.HI.X.SX32 R14, R15, R48.reuse, 0x1, P4 ;  /* 0x000000300f0e7211 */ /* 0x080fe200020f0eff */
[----:B------:R-:W-:Y:S01]  /*0620*/  IMAD.SHL.U32 R32, R25, 0x20, RZ ;  /* 0x0000002019207824 */ /* 0x000fe200078e00ff */
[-C--:B------:R-:W-:Y:S01]  /*0630*/  LEA.HI.X.SX32 R15, R17, R48.reuse, 0x1, P3 ;  /* 0x00000030110f7211 */ /* 0x080fe200018f0eff */
[--C-:B------:R-:W-:Y:S01]  /*0640*/  IMAD R42, R44, 0x41, R43.reuse ;  /* 0x000000412c2a7824 */ /* 0x100fe200078e022b */
[-C--:B------:R-:W-:Y:S01]  /*0650*/  LEA.HI.X.SX32 R17, R23, R48.reuse, 0x1, P1 ;  /* 0x0000003017117211 */ /* 0x080fe200008f0eff */
[----:B------:R-:W-:Y:S01]  /*0660*/  IMAD.U32 R44, RZ, RZ, UR16 ;  /* 0x00000010ff2c7e24 */ /* 0x000fe2000f8e00ff */
[----:B------:R-:W-:Y:S01]  /*0670*/  LEA.HI R23, R0, R35, RZ, 0x3 ;  /* 0x0000002300177211 */ /* 0x000fe200078f18ff */
[--C-:B------:R-:W-:Y:S01]  /*0680*/  IMAD R36, R36, 0x41, R43.reuse ;  /* 0x0000004124247824 */ /* 0x100fe200078e022b */
[----:B------:R-:W-:Y:S01]  /*0690*/  IADD3 R8, P2, R26, R19, RZ ;  /* 0x000000131a087210 */ /* 0x000fe20007f5e0ff */
[--C-:B------:R-:W-:Y:S01]  /*06a0*/  IMAD R38, R38, 0x41, R43.reuse ;  /* 0x0000004126267824 */ /* 0x100fe200078e022b */
[----:B------:R-:W-:Y:S01]  /*06b0*/  LEA.HI.X.SX32 R11, R11, R48, 0x1, P6 ;  /* 0x000000300b0b7211 */ /* 0x000fe200030f0eff */
[----:B------:R-:W-:Y:S01]  /*06c0*/  IMAD R40, R40, 0x41, R43 ;  /* 0x0000004128287824 */ /* 0x000fe200078e022b */
[----:B------:R-:W-:Y:S01]  /*06d0*/  IADD3 R12, P6, R26, R31, RZ ;  /* 0x0000001f1a0c7210 */ /* 0x000fe20007fde0ff */
[----:B------:R-:W-:Y:S01]  /*06e0*/  ULEA UR9, UR13, UR9, 0x18 ;  /* 0x000000090d097291 */ /* 0x000fe2000f8ec03f */
[----:B------:R-:W-:Y:S01]  /*06f0*/  LEA.HI.SX32 R34, R23, R28, 0x1d ;  /* 0x0000001c17227211 */ /* 0x000fe200078feaff */
[----:B------:R-:W-:Y:S01]  /*0700*/  IMAD R23, R22, 0x4, R25 ;  /* 0x0000000416177824 */ /* 0x000fe200078e0219 */
[----:B------:R-:W-:Y:S01]  /*0710*/  IADD3 R10, P0, R26, R27, RZ ;  /* 0x0000001b1a0a7210 */ /* 0x000fe20007f1e0ff */
[----:B------:R-:W-:Y:S01]  /*0720*/  ULEA UR12, UR13, UR12, 0x18 ;  /* 0x0000000c0d0c7291 */ /* 0x000fe2000f8ec03f */
[-C--:B------:R-:W-:Y:S01]  /*0730*/  LEA.HI.X.SX32 R16, R19, R48.reuse, 0x1, P2 ;  /* 0x0000003013107211 */ /* 0x080fe200010f0eff */
[----:B------:R-:W-:Y:S01]  /*0740*/  IMAD R43, R46, 0x41, R43 ;  /* 0x000000412e2b7824 */ /* 0x000fe200078e022b */
[-C--:B------:R-:W-:Y:S01]  /*0750*/  LEA.HI.X.SX32 R19, R31, R48.reuse, 0x1, P6 ;  /* 0x000000301f137211 */ /* 0x080fe200030f0eff */
[C-C-:B------:R-:W-:Y:S01]  /*0760*/  IMAD.IADD R31, R26.reuse, 0x1, R21.reuse ;  /* 0x000000011a1f7824 */ /* 0x140fe200078e0215 */
[----:B------:R-:W-:Y:S01]  /*0770*/  IADD3 R5, P5, R26, R13, RZ ;  /* 0x0000000d1a057210 */ /* 0x000fe20007fbe0ff */
[----:B------:R-:W-:Y:S01]  /*0780*/  IMAD R45, R35, 0x4, R34 ;  /* 0x00000004232d7824 */ /* 0x000fe200078e0222 */
[----:B------:R-:W-:Y:S01]  /*0790*/  LOP3.LUT R32, R32, 0xffffffe0, R21, 0xe2, !PT ;  /* 0xffffffe020207812 */ /* 0x000fe200078ee215 */
[----:B------:R-:W-:Y:S01]  /*07a0*/  IMAD.MOV.U32 R0, RZ, RZ, RZ ;  /* 0x000000ffff007224 */ /* 0x000fe200078e00ff */
[----:B------:R-:W-:Y:S01]  /*07b0*/  LEA.HI R28, R20, R21, RZ, 0x3 ;  /* 0x00000015141c7211 */ /* 0x000fe200078f18ff */
[C---:B------:R-:W-:Y:S01]  /*07c0*/  IMAD R20, R21.reuse, 0x104, R44 ;  /* 0x0000010415147824 */ /* 0x040fe200078e022c */
[----:B------:R-:W-:Y:S01]  /*07d0*/  SHF.R.S32.HI R26, RZ, 0x1f, R29 ;  /* 0x0000001fff1a7819 */ /* 0x000fe2000001141d */
[----:B------:R-:W-:Y:S01]  /*07e0*/  IMAD.SHL.U32 R21, R21, 0x4, RZ ;  /* 0x0000000415157824 */ /* 0x000fe200078e00ff */
[----:B------:R-:W-:Y:S01]  /*07f0*/  LEA.HI.X.SX32 R18, R27, R48, 0x1, P0 ;  /* 0x000000301b127211 */ /* 0x000fe200000f0eff */
[----:B------:R-:W-:Y:S01]  /*0800*/  IMAD R35, R35, UR5, RZ ;  /* 0x0000000523237c24 */ /* 0x000fe2000f8e02ff */
[----:B------:R-:W-:Y:S01]  /*0810*/  VIMNMX.U32 R27, R23, UR11, PT ;  /* 0x0000000b171b7c48 */ /* 0x000fe2000bfe0000 */
[----:B------:R-:W-:Y:S01]  /*0820*/  UIMAD UR8, UR5, UR6, URZ ;  /* 0x00000006050872a4 */ /* 0x000fe2000f8e023f */
[----:B------:R-:W-:-:S02]  /*0830*/  LEA R23, R32, UR4, 0x2 ;  /* 0x0000000420177c11 */ /* 0x000fc4000f8e10ff */
[----:B------:R-:W-:Y:S01]  /*0840*/  LEA.HI R32, R26, R29, RZ, 0x5 ;  /* 0x0000001d1a207211 */ /* 0x000fe200078f28ff */
[----:B------:R-:W-:Y:S01]  /*0850*/  IMAD R26, R27, UR7, RZ ;  /* 0x000000071b1a7c24 */ /* 0x000fe2000f8e02ff */
[----:B------:R-:W-:Y:S02]  /*0860*/  LEA.HI.SX32 R28, R28, R21, 0x1d ;  /* 0x000000151c1c7211 */ /* 0x000fe400078feaff */
[----:B------:R-:W-:Y:S02]  /*0870*/  SHF.R.S32.HI R30, RZ, 0x3, R30 ;  /* 0x00000003ff1e7819 */ /* 0x000fe4000001141e */
[----:B------:R-:W-:Y:S02]  /*0880*/  SHF.R.S32.HI R22, RZ, 0x3, R24 ;  /* 0x00000003ff167819 */ /* 0x000fe40000011418 */
[----:B------:R-:W-:Y:S01]  /*0890*/  LEA.HI.SX32 R32, R32, R29, 0x1b ;  /* 0x0000001d20207211 */ /* 0x000fe200078fdaff */
[----:B------:R-:W-:Y:S01]  /*08a0*/  IMAD R29, R29, UR5, RZ ;  /* 0x000000051d1d7c24 */ /* 0x000fe2000f8e02ff */
[----:B------:R-:W-:Y:S01]  /*08b0*/  LEA R24, R25, UR4, 0x7 ;  /* 0x0000000419187c11 */ /* 0x000fe2000f8e38ff */
[----:B------:R-:W-:Y:S01]  /*08c0*/  IMAD.SHL.U32 R44, R30, 0x2, RZ ;  /* 0x000000021e2c7824 */ /* 0x000fe200078e00ff */
[----:B------:R-:W-:Y:S01]  /*08d0*/  LEA R27, R28, UR10, 0x2 ;  /* 0x0000000a1c1b7c11 */ /* 0x000fe2000f8e10ff */
[----:B------:R-:W-:Y:S01]  /*08e0*/  UMOV UR4, URZ ;  /* 0x0000003f00047c82 */ /* 0x000fe20008000000 */
[----:B------:R-:W-:-:S02]  /*08f0*/  LEA.HI.X.SX32 R13, R13, R48, 0x1, P5 ;  /* 0x000000300d0d7211 */ /* 0x000fc400028f0eff */
[----:B------:R-:W-:Y:S02]  /*0900*/  LOP3.LUT R21, R21, 0x3c, RZ, 0xc0, !PT ;  /* 0x0000003c15157812 */ /* 0x000fe400078ec0ff */
        /* <DEDUP_REMOVED lines=12> */
[----:B------:R-:W-:Y:S01]  /*09d0*/  LEA R45, R45, UR10, 0x2 ;  /* 0x0000000a2d2d7c11 */ /* 0x000fe2000f8e10ff */
[----:B------:R-:W-:-:S06]  /*09e0*/  ULDC.64 UR10, c[0x0][0x210] ;  /* 0x00008400000a7ab9 */ /* 0x000fcc0000000a00 */
.L_x_581:
[----:B------:R-:W-:Y:S01]  /*09f0*/  USHF.R.S32.HI UR6, URZ, 0x1f, UR4 ;  /* 0x0000001f3f067899 */ /* 0x000fe20008011404 */
[----:B0-----:R-:W-:Y:S01]  /*0a00*/  SHF.R.S32.HI R31, RZ, 0x1f, R2 ;  /* 0x0000001fff1f7819 */ /* 0x001fe20000011402 */
[----:B------:R-:W-:Y:S01]  /*0a10*/  UIADD3 UR7, UP0, UR8, UR4, URZ ;  /* 0x0000000408077290 */ /* 0x000fe2000ff1e03f */
[----:B------:R-:W-:Y:S02]  /*0a20*/  IMAD R47, R11, 0xd2, RZ ;  /* 0x000000d20b2f7824 */ /* 0x000fe400078e02ff */
[CC--:B------:R-:W-:Y:S01]  /*0a30*/  LEA.HI R30, R31.reuse, R2.reuse, RZ, 0x3 ;  /* 0x000000021f1e7211 */ /* 0x0c0fe200078f18ff */
[----:B------:R-:W-:Y:S01]  /*0a40*/  ULEA.HI.X.SX32 UR9, UR8, UR6, 0x1, UP0 ;  /* 0x0000000608097291 */ /* 0x000fe200080f0e3f */
[----:B------:R-:W-:Y:S01]  /*0a50*/  LEA.HI R46, R31, R2, RZ, 0x4 ;  /* 0x000000021f2e7211 */ /* 0x000fe200078f20ff */
[----:B------:R-:W-:Y:S01]  /*0a60*/  UIMAD.WIDE.U32 UR6, UR7, 0xd2, UR10 ;  /* 0x000000d2070678a5 */ /* 0x000fe2000f8e000a */
[----:B------:R-:W-:Y:S01]  /*0a70*/  LOP3.LUT R49, R30, 0xfffffff8, RZ, 0xc0, !PT ;  /* 0xfffffff81e317812 */ /* 0x000fe200078ec0ff */
[----:B------:R-:W-:Y:S01]  /*0a80*/  UIMAD UR9, UR9, 0xd2, URZ ;  /* 0x000000d2090978a4 */ /* 0x000fe2000f8e023f */
[----:B------:R-:W-:-:S03]  /*0a90*/  SHF.R.S32.HI R46, RZ, 0x4, R46 ;  /* 0x00000004ff2e7819 */ /* 0x000fc6000001142e */
[----:B------:R-:W-:Y:S02]  /*0aa0*/  UIADD3 UR9, UR7, UR9, URZ ;  /* 0x0000000907097290 */ /* 0x000fe4000fffe03f */
[----:B------:R-:W-:Y:S02]  /*0ab0*/  IMAD.U32 R33, RZ, RZ, UR7 ;  /* 0x00000007ff217e24 */ /* 0x000fe4000f8e00ff */
[----:B------:R-:W-:Y:S02]  /*0ac0*/  IMAD.U32 R32, RZ, RZ, UR6 ;  /* 0x00000006ff207e24 */ /* 0x000fe4000f8e00ff */
[----:B------:R-:W-:Y:S02]  /*0ad0*/  IMAD.IADD R49, R2, 0x1, -R49 ;  /* 0x0000000102317824 */ /* 0x000fe400078e0a31 */
[----:B------:R-:W-:Y:S02]  /*0ae0*/  IMAD.U32 R33, RZ, RZ, UR9 ;  /* 0x00000009ff217e24 */ /* 0x000fe4000f8e00ff */
[----:B------:R-:W-:-:S02]  /*0af0*/  IMAD R51, R46, 0x8, R49 ;  /* 0x000000082e337824 */ /* 0x000fc400078e0231 */
[----:B------:R-:W-:-:S04]  /*0b00*/  IMAD.WIDE.U32 R30, R4, 0xd2, R32 ;  /* 0x000000d2041e7825 */ /* 0x000fc800078e0020 */
[----:B------:R-:W-:Y:S02]  /*0b10*/  IMAD.IADD R31, R31, 0x1, R47 ;  /* 0x000000011f1f7824 */ /* 0x000fe400078e022f */
[----:B------:R-:W-:-:S04]  /*0b20*/  IMAD.WIDE R46, R51, 0x4, R30 ;  /* 0x00000004332e7825 */ /* 0x000fc800078e021e */
[----:B------:R-:W-:Y:S01]  /*0b30*/  IMAD.WIDE R30, R2, 0x4, R30 ;  /* 0x00000004021e7825 */ /* 0x000fe200078e021e */
[----:B------:R-:W2:Y:S04]  /*0b40*/  LDG.E.U16.CONSTANT R61, desc[UR14][R46.64+0x80] ;  /* 0x0000800e2e3d7981 */ /* 0x000ea8000c1e9500 */
[----:B------:R-:W2:Y:S04]  /*0b50*/  LDG.E.U16.CONSTANT R54, desc[UR14][R46.64+0x82] ;  /* 0x0000820e2e367981 */ /* 0x000ea8000c1e9500 */
[----:B------:R-:W3:Y:S04]  /*0b60*/  LDG.E.U16.CONSTANT R50, desc[UR14][R30.64] ;  /* 0x0000000e1e327981 */ /* 0x000ee8000c1e9500 */
[----:B------:R0:W3:Y:S01]  /*0b70*/  LDG.E.U16.CONSTANT R59, desc[UR14][R30.64+0x2] ;  /* 0x0000020e1e3b7981 */ /* 0x0000e2000c1e9500 */
[----:B------:R-:W-:-:S02]  /*0b80*/  IMAD R49, R13, 0xd2, RZ ;  /* 0x000000d20d317824 */ /* 0x000fc400078e02ff */
[----:B------:R-:W-:-:S04]  /*0b90*/  IMAD.WIDE.U32 R56, R5, 0xd2, R32 ;  /* 0x000000d205387825 */ /* 0x000fc800078e0020 */
[----:B------:R-:W-:Y:S02]  /*0ba0*/  IMAD.IADD R57, R57, 0x1, R49 ;  /* 0x0000000139397824 */ /* 0x000fe400078e0231 */
[----:B------:R-:W-:-:S04]  /*0bb0*/  IMAD.WIDE R48, R51, 0x4, R56 ;  /* 0x0000000433307825 */ /* 0x000fc800078e0238 */
[----:B------:R-:W-:Y:S01]  /*0bc0*/  IMAD.WIDE R56, R2, 0x4, R56 ;  /* 0x0000000402387825 */ /* 0x000fe200078e0238 */
[----:B------:R-:W4:Y:S04]  /*0bd0*/  LDG.E.U16.CONSTANT R55, desc[UR14][R48.64+0x80] ;  /* 0x0000800e30377981 */ /* 0x000f28000c1e9500 */
[----:B------:R-:W5:Y:S04]  /*0be0*/  LDG.E.U16.CONSTANT R47, desc[UR14][R56.64] ;  /* 0x0000000e382f7981 */ /* 0x000f68000c1e9500 */
[----:B------:R1:W5:Y:S04]  /*0bf0*/  LDG.E.U16.CONSTANT R52, desc[UR14][R56.64+0x2] ;  /* 0x0000020e38347981 */ /* 0x000368000c1e9500 */
[----:B------:R-:W4:Y:S01]  /*0c00*/  LDG.E.U16.CONSTANT R48, desc[UR14][R48.64+0x82] ;  /* 0x0000820e30307981 */ /* 0x000f22000c1e9500 */
[----:B------:R-:W-:-:S02]  /*0c10*/  IMAD R53, R14, 0xd2, RZ ;  /* 0x000000d20e357824 */ /* 0x000fc400078e02ff */
[----:B0-----:R-:W-:-:S04]  /*0c20*/  IMAD.WIDE.U32 R30, R6, 0xd2, R32 ;  /* 0x000000d2061e7825 */ /* 0x001fc800078e0020 */
[----:B------:R-:W-:Y:S02]  /*0c30*/  IMAD.IADD R31, R31, 0x1, R53 ;  /* 0x000000011f1f7824 */ /* 0x000fe400078e0235 */
[----:B-1----:R-:W-:-:S05]  /*0c40*/  IMAD.WIDE R56, R51, 0x4, R30 ;  /* 0x0000000433387825 */ /* 0x002fca00078e021e */
[----:B------:R-:W5:Y:S01]  /*0c50*/  LDG.E.U16.CONSTANT R53, desc[UR14][R56.64+0x80] ;  /* 0x0000800e38357981 */ /* 0x000f62000c1e9500 */
[----:B------:R-:W-:-:S03]  /*0c60*/  IMAD.WIDE R30, R2, 0x4, R30 ;  /* 0x00000004021e7825 */ /* 0x000fc600078e021e */
[----:B------:R0:W5:Y:S04]  /*0c70*/  LDG.E.U16.CONSTANT R46, desc[UR14][R56.64+0x82] ;  /* 0x0000820e382e7981 */ /* 0x000168000c1e9500 */
[----:B------:R-:W5:Y:S04]  /*0c80*/  LDG.E.U16.CONSTANT R49, desc[UR14][R30.64] ;  /* 0x0000000e1e317981 */ /* 0x000f68000c1e9500 */
[----:B------:R1:W5:Y:S01]  /*0c90*/  LDG.E.U16.CONSTANT R60, desc[UR14][R30.64+0x2] ;  /* 0x0000020e1e3c7981 */ /* 0x000362000c1e9500 */
[----:B0-----:R-:W-:Y:S01]  /*0ca0*/  IMAD R57, R15, 0xd2, RZ ;  /* 0x000000d20f397824 */ /* 0x001fe200078e02ff */
[----:B--2---:R-:W-:-:S04]  /*0cb0*/  PRMT R61, R61, 0x5410, R54 ;  /* 0x000054103d3d7816 */ /* 0x004fc80000000036 */
[----:B------:R-:W-:Y:S02]  /*0cc0*/  SHF.R.S32.HI R61, RZ, R44, R61 ;  /* 0x0000002cff3d7219 */ /* 0x000fe4000001143d */
[----:B---3--:R-:W-:-:S03]  /*0cd0*/  PRMT R50, R50, 0x5410, R59 ;  /* 0x0000541032327816 */ /* 0x008fc6000000003b */
        /* <DEDUP_REMOVED lines=9> */
[C---:B-1----:R-:W-:Y:S01]  /*0d70*/  LOP3.LUT R30, R54.reuse, 0x20202020, R59, 0x18, !PT ;  /* 0x20202020361e7812 */ /* 0x042fe200078e183b */
[----:B------:R-:W-:Y:S01]  /*0d80*/  VIADD R61, R61, 0xdfdfdfe0 ;  /* 0xdfdfdfe03d3d7836 */ /* 0x000fe20000000000 */
[----:B------:R-:W-:Y:S02]  /*0d90*/  PRMT R31, R54, 0xba98, RZ ;  /* 0x0000ba98361f7816 */ /* 0x000fe400000000ff */
[----:B------:R-:W-:-:S04]  /*0da0*/  PRMT R30, R30, 0xba98, RZ ;  /* 0x0000ba981e1e7816 */ /* 0x000fc800000000ff */
[C---:B------:R-:W-:Y:S02]  /*0db0*/  LOP3.LUT R59, R30.reuse, 0x80808080, R59, 0x6, !PT ;  /* 0x808080801e3b7812 */ /* 0x040fe400078e063b */
[----:B------:R-:W-:Y:S02]  /*0dc0*/  LOP3.LUT R54, R30, 0x7f7f7f7f, R31, 0x60, !PT ;  /* 0x7f7f7f7f1e367812 */ /* 0x000fe400078e601f */
[C---:B------:R-:W-:Y:S02]  /*0dd0*/  LOP3.LUT R30, R50.reuse, 0x20202020, R61, 0x18, !PT ;  /* 0x20202020321e7812 */ /* 0x040fe400078e183d */
[----:B------:R-:W-:Y:S02]  /*0de0*/  PRMT R31, R50, 0xba98, RZ ;  /* 0x0000ba98321f7816 */ /* 0x000fe400000000ff */
[----:B------:R-:W-:-:S04]  /*0df0*/  PRMT R30, R30, 0xba98, RZ ;  /* 0x0000ba981e1e7816 */ /* 0x000fc800000000ff */
[C---:B------:R-:W-:Y:S02]  /*0e00*/  LOP3.LUT R61, R30.reuse, 0x80808080, R61, 0x6, !PT ;  /* 0x808080801e3d7812 */ /* 0x040fe400078e063d */
[----:B------:R-:W-:Y:S01]  /*0e10*/  LOP3.LUT R50, R30, 0x7f7f7f7f, R31, 0x60, !PT ;  /* 0x7f7f7f7f1e327812 */ /* 0x000fe200078e601f */
[----:B------:R-:W-:Y:S01]  /*0e20*/  IMAD.WIDE.U32 R30, R7, 0xd2, R32 ;  /* 0x000000d2071e7825 */ /* 0x000fe200078e0020 */
[----:B----4-:R-:W-:-:S03]  /*0e30*/  PRMT R55, R55, 0x5410, R48 ;  /* 0x0000541037377816 */ /* 0x010fc60000000030 */
[----:B------:R-:W-:Y:S01]  /*0e40*/  IMAD.IADD R31, R31, 0x1, R57 ;  /* 0x000000011f1f7824 */ /* 0x000fe200078e0239 */
[----:B------:R-:W-:Y:S02]  /*0e50*/  LOP3.LUT R61, R61, R50, RZ, 0xfc, !PT ;  /* 0x000000323d3d7212 */ /* 0x000fe400078efcff */
[----:B------:R-:W-:Y:S01]  /*0e60*/  SHF.R.S32.HI R50, RZ, R44, R55 ;  /* 0x0000002cff327219 */ /* 0x000fe20000011437 */
[----:B------:R-:W-:Y:S01]  /*0e70*/  IMAD.WIDE R56, R2, 0x4, R30 ;  /* 0x0000000402387825 */ /* 0x000fe200078e021e */
[----:B-----5:R-:W-:-:S03]  /*0e80*/  PRMT R52, R47, 0x5410, R52 ;  /* 0x000054102f347816 */ /* 0x020fc60000000034 */
[----:B------:R-:W-:Y:S01]  /*0e90*/  IMAD.WIDE R30, R51, 0x4, R30 ;  /* 0x00000004331e7825 */ /* 0x000fe200078e021e */
[----:B------:R-:W-:Y:S02]  /*0ea0*/  LOP3.LUT R47, R50, 0x30303030, RZ, 0xc0, !PT ;  /* 0x30303030322f7812 */ /* 0x000fe400078ec0ff */
[----:B------:R-:W-:Y:S02]  /*0eb0*/  SHF.R.U32.HI R58, RZ, 0x4, R52 ;  /* 0x00000004ff3a7819 */ /* 0x000fe40000011634 */
[----:B------:R-:W2:Y:S04]  /*0ec0*/  LDG.E.U16.CONSTANT R55, desc[UR14][R30.64+0x80] ;  /* 0x0000800e1e377981 */ /* 0x000ea8000c1e9500 */
[----:B------:R-:W2:Y:S01]  /*0ed0*/  LDG.E.U16.CONSTANT R48, desc[UR14][R30.64+0x82] ;  /* 0x0000820e1e307981 */ /* 0x000ea2000c1e9500 */
[----:B------:R-:W-:-:S02]  /*0ee0*/  LOP3.LUT R59, R59, R54, RZ, 0xfc, !PT ;  /* 0x000000363b3b7212 */ /* 0x000fc400078efcff */
[----:B------:R-:W-:Y:S01]  /*0ef0*/  LOP3.LUT R58, R47, 0xf0f0f0f, R58, 0xf8, !PT ;  /* 0x0f0f0f0f2f3a7812 */ /* 0x000fe200078ef83a */
[----:B------:R-:W3:Y:S04]  /*0f00*/  LDG.E.U16.CONSTANT R54, desc[UR14][R56.64+0x2] ;  /* 0x0000020e38367981 */ /* 0x000ee8000c1e9500 */
[----:B------:R0:W3:Y:S01]  /*0f10*/  LDG.E.U16.CONSTANT R47, desc[UR14][R56.64] ;  /* 0x0000000e382f7981 */ /* 0x0000e2000c1e9500 */
[----:B------:R-:W-:-:S05]  /*0f20*/  IMAD.SHL.U32 R50, R50, 0x10, RZ ;  /* 0x0000001032327824 */ /* 0x000fca00078e00ff */
[----:B------:R-:W-:-:S04]  /*0f30*/  LOP3.LUT R50, R50, 0x30303030, RZ, 0xc0, !PT ;  /* 0x3030303032327812 */ /* 0x000fc800078ec0ff */
[----:B------:R-:W-:Y:S02]  /*0f40*/  LOP3.LUT R52, R50, 0xf0f0f0f, R52, 0xf8, !PT ;  /* 0x0f0f0f0f32347812 */ /* 0x000fe400078ef834 */
[----:B------:R-:W-:Y:S01]  /*0f50*/  LOP3.LUT R50, R58, 0x80808080, RZ, 0xfc, !PT ;  /* 0x808080803a327812 */ /* 0x000fe200078efcff */
[----:B------:R1:W-:Y:S04]  /*0f60*/  STS [R36+0x40], R59 ;  /* 0x0000403b24007388 */ /* 0x0003e80000000800 */
[----:B-1----:R-:W-:Y:S01]  /*0f70*/  VIADD R59, R50, 0xdfdfdfe0 ;  /* 0xdfdfdfe0323b7836 */ /* 0x002fe20000000000 */
[----:B------:R-:W-:-:S04]  /*0f80*/  LOP3.LUT R50, R52, 0x80808080, RZ, 0xfc, !PT ;  /* 0x8080808034327812 */ /* 0x000fc800078efcff */
[----:B0-----:R-:W-:Y:S01]  /*0f90*/  LOP3.LUT R56, R58, 0x20202020, R59, 0x18, !PT ;  /* 0x202020203a387812 */ /* 0x001fe200078e183b */
[----:B------:R-:W-:Y:S01]  /*0fa0*/  VIADD R31, R50, 0xdfdfdfe0 ;  /* 0xdfdfdfe0321f7836 */ /* 0x000fe20000000000 */
[----:B------:R-:W-:Y:S02]  /*0fb0*/  PRMT R57, R58, 0xba98, RZ ;  /* 0x0000ba983a397816 */ /* 0x000fe400000000ff */
[----:B------:R-:W-:Y:S02]  /*0fc0*/  PRMT R56, R56, 0xba98, RZ ;  /* 0x0000ba9838387816 */ /* 0x000fe400000000ff */
[----:B------:R-:W-:Y:S02]  /*0fd0*/  LOP3.LUT R50, R52, 0x20202020, R31, 0x18, !PT ;  /* 0x2020202034327812 */ /* 0x000fe400078e181f */
[C---:B------:R-:W-:Y:S02]  /*0fe0*/  LOP3.LUT R30, R56.reuse, 0x80808080, R59, 0x6, !PT ;  /* 0x80808080381e7812 */ /* 0x040fe400078e063b */
[----:B------:R-:W-:-:S02]  /*0ff0*/  LOP3.LUT R59, R56, 0x7f7f7f7f, R57, 0x60, !PT ;  /* 0x7f7f7f7f383b7812 */ /* 0x000fc400078e6039 */
[----:B------:R-:W-:Y:S02]  /*1000*/  PRMT R50, R50, 0xba98, RZ ;  /* 0x0000ba9832327816 */ /* 0x000fe400000000ff */
[----:B------:R-:W-:Y:S02]  /*1010*/  PRMT R57, R52, 0xba98, RZ ;  /* 0x0000ba9834397816 */ /* 0x000fe400000000ff */
[----:B------:R-:W-:Y:S02]  /*1020*/  LOP3.LUT R58, R50, 0x80808080, R31, 0x6, !PT ;  /* 0x80808080323a7812 */ /* 0x000fe400078e061f */
[----:B------:R-:W-:Y:S01]  /*1030*/  LOP3.LUT R52, R30, R59, RZ, 0xfc, !PT ;  /* 0x0000003b1e347212 */ /* 0x000fe200078efcff */
[----:B------:R-:W-:Y:S01]  /*1040*/  IMAD R59, R16, 0xd2, RZ ;  /* 0x000000d2103b7824 */ /* 0x000fe200078e02ff */
[----:B------:R-:W-:Y:S01]  /*1050*/  PRMT R53, R53, 0x5410, R46 ;  /* 0x0000541035357816 */ /* 0x000fe2000000002e */
[----:B------:R-:W-:-:S04]  /*1060*/  IMAD.WIDE.U32 R30, R8, 0xd2, R32 ;  /* 0x000000d2081e7825 */ /* 0x000fc800078e0020 */
[----:B------:R-:W-:Y:S01]  /*1070*/  IMAD.IADD R31, R31, 0x1, R59 ;  /* 0x000000011f1f7824 */ /* 0x000fe200078e023b */
[----:B------:R-:W-:Y:S02]  /*1080*/  SHF.R.S32.HI R59, RZ, R44, R53 ;  /* 0x0000002cff3b7219 */ /* 0x000fe40000011435 */
[----:B------:R-:W-:Y:S02]  /*1090*/  PRMT R60, R49, 0x5410, R60 ;  /* 0x00005410313c7816 */ /* 0x000fe4000000003c */
[C---:B------:R-:W-:Y:S01]  /*10a0*/  LOP3.LUT R46, R59.reuse, 0x30303030, RZ, 0xc0, !PT ;  /* 0x303030303b2e7812 */ /* 0x040fe200078ec0ff */
[----:B------:R-:W-:Y:S01]  /*10b0*/  IMAD.SHL.U32 R59, R59, 0x10, RZ ;  /* 0x000000103b3b7824 */ /* 0x000fe200078e00ff */
[----:B------:R-:W-:Y:S01]  /*10c0*/  LOP3.LUT R57, R50, 0x7f7f7f7f, R57, 0x60, !PT ;  /* 0x7f7f7f7f32397812 */ /* 0x000fe200078e6039 */
[----:B------:R0:W-:Y:S03]  /*10d0*/  STS [R36], R61 ;  /* 0x0000003d24007388 */ /* 0x0001e60000000800 */
[----:B------:R-:W-:Y:S01]  /*10e0*/  LOP3.LUT R58, R58, R57, RZ, 0xfc, !PT ;  /* 0x000000393a3a7212 */ /* 0x000fe200078efcff */
[----:B------:R-:W-:Y:S01]  /*10f0*/  IMAD.WIDE R56, R2, 0x4, R30 ;  /* 0x0000000402387825 */ /* 0x000fe200078e021e */
[----:B------:R-:W-:-:S02]  /*1100*/  LOP3.LUT R59, R59, 0x30303030, RZ, 0xc0, !PT ;  /* 0x303030303b3b7812 */ /* 0x000fc400078ec0ff */
[----:B0-----:R-:W-:Y:S01]  /*1110*/  SHF.R.U32.HI R61, RZ, 0x4, R60 ;  /* 0x00000004ff3d7819 */ /* 0x001fe2000001163c */
[----:B------:R-:W-:Y:S01]  /*1120*/  IMAD.WIDE R30, R51, 0x4, R30 ;  /* 0x00000004331e7825 */ /* 0x000fe200078e021e */
[----:B------:R-:W4:Y:S02]  /*1130*/  LDG.E.U16.CONSTANT R53, desc[UR14][R56.64] ;  /* 0x0000000e38357981 */ /* 0x000f24000c1e9500 */
[----:B------:R-:W-:Y:S02]  /*1140*/  LOP3.LUT R61, R46, 0xf0f0f0f, R61, 0xf8, !PT ;  /* 0x0f0f0f0f2e3d7812 */ /* 0x000fe400078ef83d */
[----:B------:R-:W-:Y:S01]  /*1150*/  LOP3.LUT R60, R59, 0xf0f0f0f, R60, 0xf8, !PT ;  /* 0x0f0f0f0f3b3c7812 */ /* 0x000fe200078ef83c */
[----:B------:R-:W5:Y:S01]  /*1160*/  LDG.E.U16.CONSTANT R50, desc[UR14][R30.64+0x80] ;  /* 0x0000800e1e327981 */ /* 0x000f62000c1e9500 */
[----:B------:R-:W-:-:S03]  /*1170*/  LOP3.LUT R59, R61, 0x80808080, RZ, 0xfc, !PT ;  /* 0x808080803d3b7812 */ /* 0x000fc600078efcff */
[----:B------:R0:W5:Y:S02]  /*1180*/  LDG.E.U16.CONSTANT R49, desc[UR14][R30.64+0x82] ;  /* 0x0000820e1e317981 */ /* 0x000164000c1e9500 */
[----:B------:R-:W-:Y:S02]  /*1190*/  VIADD R59, R59, 0xdfdfdfe0 ;  /* 0xdfdfdfe03b3b7836 */ /* 0x000fe40000000000 */
[----:B------:R1:W4:Y:S01]  /*11a0*/  LDG.E.U16.CONSTANT R46, desc[UR14][R56.64+0x2] ;  /* 0x0000020e382e7981 */ /* 0x000322000c1e9500 */
[C---:B0-----:R-:W-:Y:S02]  /*11b0*/  PRMT R31, R61.reuse, 0xba98, RZ ;  /* 0x0000ba983d1f7816 */ /* 0x041fe400000000ff */
[----:B-1----:R-:W-:Y:S02]  /*11c0*/  LOP3.LUT R56, R60, 0x80808080, RZ, 0xfc, !PT ;  /* 0x808080803c387812 */ /* 0x002fe400078efcff */
[----:B------:R-:W-:-:S03]  /*11d0*/  LOP3.LUT R57, R61, 0x20202020, R59, 0x18, !PT ;  /* 0x202020203d397812 */ /* 0x000fc600078e183b */
[----:B------:R-:W-:Y:S01]  /*11e0*/  VIADD R61, R56, 0xdfdfdfe0 ;  /* 0xdfdfdfe0383d7836 */ /* 0x000fe20000000000 */
[----:B------:R-:W-:-:S04]  /*11f0*/  PRMT R30, R57, 0xba98, RZ ;  /* 0x0000ba98391e7816 */ /* 0x000fc800000000ff */
[C---:B------:R-:W-:Y:S02]  /*1200*/  LOP3.LUT R57, R30.reuse, 0x80808080, R59, 0x6, !PT ;  /* 0x808080801e397812 */ /* 0x040fe400078e063b */
[----:B------:R-:W-:Y:S02]  /*1210*/  LOP3.LUT R56, R30, 0x7f7f7f7f, R31, 0x60, !PT ;  /* 0x7f7f7f7f1e387812 */ /* 0x000fe400078e601f */
[C---:B------:R-:W-:Y:S02]  /*1220*/  LOP3.LUT R30, R60.reuse, 0x20202020, R61, 0x18, !PT ;  /* 0x202020203c1e7812 */ /* 0x040fe400078e183d */
[----:B------:R-:W-:Y:S02]  /*1230*/  PRMT R31, R60, 0xba98, RZ ;  /* 0x0000ba983c1f7816 */ /* 0x000fe400000000ff */
[----:B------:R-:W-:Y:S01]  /*1240*/  PRMT R30, R30, 0xba98, RZ ;  /* 0x0000ba981e1e7816 */ /* 0x000fe200000000ff */
[----:B------:R0:W-:Y:S01]  /*1250*/  STS [R37+0x40], R52 ;  /* 0x0000403425007388 */ /* 0x0001e20000000800 */
[----:B------:R-:W-:-:S02]  /*1260*/  IMAD R59, R17, 0xd2, RZ ;  /* 0x000000d2113b7824 */ /* 0x000fc400078e02ff */
[C---:B------:R-:W-:Y:S02]  /*1270*/  LOP3.LUT R61, R30.reuse, 0x80808080, R61, 0x6, !PT ;  /* 0x808080801e3d7812 */ /* 0x040fe400078e063d */
[----:B0-----:R-:W-:Y:S01]  /*1280*/  LOP3.LUT R52, R30, 0x7f7f7f7f, R31, 0x60, !PT ;  /* 0x7f7f7f7f1e347812 */ /* 0x001fe200078e601f */
[----:B------:R-:W-:-:S03]  /*1290*/  IMAD.WIDE.U32 R30, R9, 0xd2, R32 ;  /* 0x000000d2091e7825 */ /* 0x000fc600078e0020 */
[----:B------:R-:W-:Y:S01]  /*12a0*/  LOP3.LUT R61, R61, R52, RZ, 0xfc, !PT ;  /* 0x000000343d3d7212 */ /* 0x000fe200078efcff */
[----:B------:R-:W-:Y:S01]  /*12b0*/  IMAD.IADD R31, R31, 0x1, R59 ;  /* 0x000000011f1f7824 */ /* 0x000fe200078e023b */
[----:B------:R0:W-:Y:S01]  /*12c0*/  STS [R37], R58 ;  /* 0x0000003a25007388 */ /* 0x0001e20000000800 */
[----:B------:R-:W-:Y:S01]  /*12d0*/  LOP3.LUT R57, R57, R56, RZ, 0xfc, !PT ;  /* 0x0000003839397212 */ /* 0x000fe200078efcff */
[----:B0-----:R-:W-:-:S04]  /*12e0*/  IMAD.WIDE R58, R2, 0x4, R30 ;  /* 0x00000004023a7825 */ /* 0x001fc800078e021e */
[----:B------:R-:W-:-:S05]  /*12f0*/  IMAD.WIDE R30, R51, 0x4, R30 ;  /* 0x00000004331e7825 */ /* 0x000fca00078e021e */
[----:B------:R-:W4:Y:S01]  /*1300*/  LDG.E.U16.CONSTANT R56, desc[UR14][R30.64+0x80] ;  /* 0x0000800e1e387981 */ /* 0x000f22000c1e9500 */
[----:B--2---:R-:W-:-:S03]  /*1310*/  PRMT R55, R55, 0x5410, R48 ;  /* 0x0000541037377816 */ /* 0x004fc60000000030 */
[----:B------:R-:W2:Y:S01]  /*1320*/  LDG.E.U16.CONSTANT R48, desc[UR14][R58.64+0x2] ;  /* 0x0000020e3a307981 */ /* 0x000ea2000c1e9500 */
[----:B------:R-:W-:-:S03]  /*1330*/  SHF.R.S32.HI R52, RZ, R44, R55 ;  /* 0x0000002cff347219 */ /* 0x000fc60000011437 */
[----:B------:R0:W2:Y:S01]  /*1340*/  LDG.E.U16.CONSTANT R55, desc[UR14][R58.64] ;  /* 0x0000000e3a377981 */ /* 0x0000a2000c1e9500 */
[----:B---3--:R-:W-:Y:S02]  /*1350*/  PRMT R54, R47, 0x5410, R54 ;  /* 0x000054102f367816 */ /* 0x008fe40000000036 */
[----:B------:R-:W-:Y:S02]  /*1360*/  LOP3.LUT R47, R52, 0x30303030, RZ, 0xc0, !PT ;  /* 0x30303030342f7812 */ /* 0x000fe400078ec0ff */
[----:B------:R-:W-:-:S04]  /*1370*/  SHF.R.U32.HI R60, RZ, 0x4, R54 ;  /* 0x00000004ff3c7819 */ /* 0x000fc80000011636 */
[----:B------:R-:W-:Y:S02]  /*1380*/  LOP3.LUT R60, R47, 0xf0f0f0f, R60, 0xf8, !PT ;  /* 0x0f0f0f0f2f3c7812 */ /* 0x000fe400078ef83c */
[----:B------:R1:W3:Y:S01]  /*1390*/  LDG.E.U16.CONSTANT R47, desc[UR14][R30.64+0x82] ;  /* 0x0000820e1e2f7981 */ /* 0x0002e2000c1e9500 */
[----:B------:R-:W-:-:S05]  /*13a0*/  IMAD.SHL.U32 R52, R52, 0x10, RZ ;  /* 0x0000001034347824 */ /* 0x000fca00078e00ff */
[----:B------:R-:W-:-:S04]  /*13b0*/  LOP3.LUT R52, R52, 0x30303030, RZ, 0xc0, !PT ;  /* 0x3030303034347812 */ /* 0x000fc800078ec0ff */
[----:B------:R-:W-:Y:S02]  /*13c0*/  LOP3.LUT R54, R52, 0xf0f0f0f, R54, 0xf8, !PT ;  /* 0x0f0f0f0f34367812 */ /* 0x000fe400078ef836 */
[----:B------:R-:W-:Y:S01]  /*13d0*/  LOP3.LUT R52, R60, 0x80808080, RZ, 0xfc, !PT ;  /* 0x808080803c347812 */ /* 0x000fe200078efcff */
[----:B------:R0:W-:Y:S04]  /*13e0*/  STS [R38], R61 ;  /* 0x0000003d26007388 */ /* 0x0001e80000000800 */
[----:B0-----:R-:W-:Y:S01]  /*13f0*/  VIADD R61, R52, 0xdfdfdfe0 ;  /* 0xdfdfdfe0343d7836 */ /* 0x001fe20000000000 */
[----:B------:R-:W-:-:S04]  /*1400*/  LOP3.LUT R52, R54, 0x80808080, RZ, 0xfc, !PT ;  /* 0x8080808036347812 */ /* 0x000fc800078efcff */
[----:B------:R-:W-:Y:S01]  /*1410*/  LOP3.LUT R58, R60, 0x20202020, R61, 0x18, !PT ;  /* 0x202020203c3a7812 */ /* 0x000fe200078e183d */
[----:B-1----:R-:W-:Y:S01]  /*1420*/  VIADD R31, R52, 0xdfdfdfe0 ;  /* 0xdfdfdfe0341f7836 */ /* 0x002fe20000000000 */
[----:B------:R-:W-:Y:S02]  /*1430*/  PRMT R59, R60, 0xba98, RZ ;  /* 0x0000ba983c3b7816 */ /* 0x000fe400000000ff */
[----:B------:R-:W-:Y:S02]  /*1440*/  PRMT R58, R58, 0xba98, RZ ;  /* 0x0000ba983a3a7816 */ /* 0x000fe400000000ff */
[----:B------:R-:W-:Y:S02]  /*1450*/  LOP3.LUT R52, R54, 0x20202020, R31, 0x18, !PT ;  /* 0x2020202036347812 */ /* 0x000fe400078e181f */
[C---:B------:R-:W-:Y:S02]  /*1460*/  LOP3.LUT R30, R58.reuse, 0x80808080, R61, 0x6, !PT ;  /* 0x808080803a1e7812 */ /* 0x040fe400078e063d */
[----:B------:R-:W-:-:S02]  /*1470*/  LOP3.LUT R61, R58, 0x7f7f7f7f, R59, 0x60, !PT ;  /* 0x7f7f7f7f3a3d7812 */ /* 0x000fc400078e603b */
[----:B------:R-:W-:Y:S02]  /*1480*/  PRMT R52, R52, 0xba98, RZ ;  /* 0x0000ba9834347816 */ /* 0x000fe400000000ff */
[----:B------:R-:W-:Y:S01]  /*1490*/  PRMT R59, R54, 0xba98, RZ ;  /* 0x0000ba98363b7816 */ /* 0x000fe200000000ff */
[----:B------:R0:W-:Y:S01]  /*14a0*/  STS [R38+0x40], R57 ;  /* 0x0000403926007388 */ /* 0x0001e20000000800 */
[----:B------:R-:W-:Y:S02]  /*14b0*/  LOP3.LUT R58, R52, 0x80808080, R31, 0x6, !PT ;  /* 0x80808080343a7812 */ /* 0x000fe400078e061f */
[----:B------:R-:W-:Y:S01]  /*14c0*/  LOP3.LUT R54, R30, R61, RZ, 0xfc, !PT ;  /* 0x0000003d1e367212 */ /* 0x000fe200078efcff */
[----:B------:R-:W-:Y:S01]  /*14d0*/  IMAD.WIDE.U32 R30, R10, 0xd2, R32 ;  /* 0x000000d20a1e7825 */ /* 0x000fe200078e0020 */
[----:B0-----:R-:W-:-:S03]  /*14e0*/  LOP3.LUT R57, R52, 0x7f7f7f7f, R59, 0x60, !PT ;  /* 0x7f7f7f7f34397812 */ /* 0x001fc600078e603b */
[----:B------:R-:W-:-:S04]  /*14f0*/  IMAD R59, R18, 0xd2, RZ ;  /* 0x000000d2123b7824 */ /* 0x000fc800078e02ff */
[----:B------:R-:W-:Y:S01]  /*1500*/  IMAD.IADD R31, R31, 0x1, R59 ;  /* 0x000000011f1f7824 */ /* 0x000fe200078e023b */
[----:B-----5:R-:W-:-:S04]  /*1510*/  PRMT R49, R50, 0x5410, R49 ;  /* 0x0000541032317816 */ /* 0x020fc80000000031 */
[----:B------:R-:W-:Y:S02]  /*1520*/  SHF.R.S32.HI R49, RZ, R44, R49 ;  /* 0x0000002cff317219 */ /* 0x000fe40000011431 */
[----:B----4-:R-:W-:-:S03]  /*1530*/  PRMT R46, R53, 0x5410, R46 ;  /* 0x00005410352e7816 */ /* 0x010fc6000000002e */
[C---:B------:R-:W-:Y:S01]  /*1540*/  IMAD.SHL.U32 R59, R49.reuse, 0x10, RZ ;  /* 0x00000010313b7824 */ /* 0x040fe200078e00ff */
[--C-:B------:R-:W-:Y:S02]  /*1550*/  SHF.R.U32.HI R53, RZ, 0x4, R46.reuse ;  /* 0x00000004ff357819 */ /* 0x100fe4000001162e */
[----:B------:R-:W-:Y:S02]  /*1560*/  LOP3.LUT R50, R49, 0x30303030, RZ, 0xc0, !PT ;  /* 0x3030303031327812 */ /* 0x000fe400078ec0ff */
[----:B------:R-:W-:Y:S02]  /*1570*/  LOP3.LUT R59, R59, 0x30303030, RZ, 0xc0, !PT ;  /* 0x303030303b3b7812 */ /* 0x000fe400078ec0ff */
[----:B------:R-:W-:Y:S02]  /*1580*/  LOP3.LUT R53, R50, 0xf0f0f0f, R53, 0xf8, !PT ;  /* 0x0f0f0f0f32357812 */ /* 0x000fe400078ef835 */
[----:B------:R-:W-:Y:S02]  /*1590*/  LOP3.LUT R58, R58, R57, RZ, 0xfc, !PT ;  /* 0x000000393a3a7212 */ /* 0x000fe400078efcff */
[----:B------:R-:W-:-:S02]  /*15a0*/  LOP3.LUT R46, R59, 0xf0f0f0f, R46, 0xf8, !PT ;  /* 0x0f0f0f0f3b2e7812 */ /* 0x000fc400078ef82e */
[----:B------:R-:W-:Y:S01]  /*15b0*/  LOP3.LUT R59, R53, 0x80808080, RZ, 0xfc, !PT ;  /* 0x80808080353b7812 */ /* 0x000fe200078efcff */
[--C-:B------:R-:W-:Y:S01]  /*15c0*/  IMAD.WIDE R60, R2, 0x4, R30.reuse ;  /* 0x00000004023c7825 */ /* 0x100fe200078e021e */
[----:B------:R0:W-:Y:S03]  /*15d0*/  STS [R39], R58 ;  /* 0x0000003a27007388 */ /* 0x0001e60000000800 */
[----:B------:R-:W-:Y:S01]  /*15e0*/  IMAD.WIDE R30, R51, 0x4, R30 ;  /* 0x00000004331e7825 */ /* 0x000fe200078e021e */
[----:B------:R-:W4:Y:S04]  /*15f0*/  LDG.E.U16.CONSTANT R57, desc[UR14][R60.64] ;  /* 0x0000000e3c397981 */ /* 0x000f28000c1e9500 */
[----:B------:R1:W4:Y:S01]  /*1600*/  LDG.E.U16.CONSTANT R50, desc[UR14][R60.64+0x2] ;  /* 0x0000020e3c327981 */ /* 0x000322000c1e9500 */
[----:B0-----:R-:W-:Y:S01]  /*1610*/  VIADD R58, R59, 0xdfdfdfe0 ;  /* 0xdfdfdfe03b3a7836 */ /* 0x001fe20000000000 */
[----:B------:R-:W-:-:S02]  /*1620*/  LOP3.LUT R59, R46, 0x80808080, RZ, 0xfc, !PT ;  /* 0x808080802e3b7812 */ /* 0x000fc400078efcff */
[----:B------:R-:W5:Y:S04]  /*1630*/  LDG.E.U16.CONSTANT R52, desc[UR14][R30.64+0x80] ;  /* 0x0000800e1e347981 */ /* 0x000f68000c1e9500 */
[----:B------:R0:W5:Y:S01]  /*1640*/  LDG.E.U16.CONSTANT R49, desc[UR14][R30.64+0x82] ;  /* 0x0000820e1e317981 */ /* 0x000162000c1e9500 */
[C---:B-1----:R-:W-:Y:S02]  /*1650*/  LOP3.LUT R60, R53.reuse, 0x20202020, R58, 0x18, !PT ;  /* 0x20202020353c7812 */ /* 0x042fe400078e183a */
[----:B------:R-:W-:Y:S02]  /*1660*/  PRMT R53, R53, 0xba98, RZ ;  /* 0x0000ba9835357816 */ /* 0x000fe400000000ff */
[----:B------:R-:W-:Y:S01]  /*1670*/  PRMT R60, R60, 0xba98, RZ ;  /* 0x0000ba983c3c7816 */ /* 0x000fe200000000ff */
[----:B0-----:R-:W-:-:S03]  /*1680*/  VIADD R31, R59, 0xdfdfdfe0 ;  /* 0xdfdfdfe03b1f7836 */ /* 0x001fc60000000000 */
[----:B------:R-:W-:Y:S02]  /*1690*/  LOP3.LUT R61, R60, 0x80808080, R58, 0x6, !PT ;  /* 0x808080803c3d7812 */ /* 0x000fe400078e063a */
[----:B------:R-:W-:Y:S02]  /*16a0*/  LOP3.LUT R30, R46, 0x20202020, R31, 0x18, !PT ;  /* 0x202020202e1e7812 */ /* 0x000fe400078e181f */
[----:B------:R-:W-:Y:S02]  /*16b0*/  LOP3.LUT R58, R60, 0x7f7f7f7f, R53, 0x60, !PT ;  /* 0x7f7f7f7f3c3a7812 */ /* 0x000fe400078e6035 */
[----:B------:R-:W-:Y:S02]  /*16c0*/  PRMT R30, R30, 0xba98, RZ ;  /* 0x0000ba981e1e7816 */ /* 0x000fe400000000ff */
[----:B------:R-:W-:Y:S02]  /*16d0*/  PRMT R53, R46, 0xba98, RZ ;  /* 0x0000ba982e357816 */ /* 0x000fe400000000ff */
[----:B------:R-:W-:-:S02]  /*16e0*/  LOP3.LUT R60, R30, 0x80808080, R31, 0x6, !PT ;  /* 0x808080801e3c7812 */ /* 0x000fc400078e061f */
[----:B------:R-:W-:Y:S01]  /*16f0*/  LOP3.LUT R31, R30, 0x7f7f7f7f, R53, 0x60, !PT ;  /* 0x7f7f7f7f1e1f7812 */ /* 0x000fe200078e6035 */
[----:B------:R-:W-:Y:S01]  /*1700*/  IMAD R53, R19, 0xd2, RZ ;  /* 0x000000d213357824 */ /* 0x000fe200078e02ff */
[----:B------:R-:W-:Y:S01]  /*1710*/  LOP3.LUT R61, R61, R58, RZ, 0xfc, !PT ;  /* 0x0000003a3d3d7212 */ /* 0x000fe200078efcff */
[----:B------:R-:W-:Y:S01]  /*1720*/  IMAD.WIDE.U32 R58, R12, 0xd2, R32 ;  /* 0x000000d20c3a7825 */ /* 0x000fe200078e0020 */
[----:B------:R-:W-:-:S03]  /*1730*/  LOP3.LUT R60, R60, R31, RZ, 0xfc, !PT ;  /* 0x0000001f3c3c7212 */ /* 0x000fc600078efcff */
[----:B------:R-:W-:Y:S02]  /*1740*/  IMAD.IADD R59, R59, 0x1, R53 ;  /* 0x000000013b3b7824 */ /* 0x000fe400078e0235 */
[----:B------:R-:W-:-:S05]  /*1750*/  IMAD.WIDE R30, R51, 0x4, R58 ;  /* 0x00000004331e7825 */ /* 0x000fca00078e023a */
[----:B------:R-:W4:Y:S04]  /*1760*/  LDG.E.U16.CONSTANT R53, desc[UR14][R30.64+0x80] ;  /* 0x0000800e1e357981 */ /* 0x000f28000c1e9500 */
[----:B------:R-:W4:Y:S01]  /*1770*/  LDG.E.U16.CONSTANT R46, desc[UR14][R30.64+0x82] ;  /* 0x0000820e1e2e7981 */ /* 0x000f22000c1e9500 */
[----:B------:R-:W-:-:S03]  /*1780*/  IMAD.WIDE R58, R2, 0x4, R58 ;  /* 0x00000004023a7825 */ /* 0x000fc600078e023a */
[----:B------:R0:W-:Y:S04]  /*1790*/  STS [R39+0x40], R54 ;  /* 0x0000403627007388 */ /* 0x0001e80000000800 */
[----:B------:R-:W4:Y:S04]  /*17a0*/  LDG.E.U16.CONSTANT R51, desc[UR14][R58.64] ;  /* 0x0000000e3a337981 */ /* 0x000f28000c1e9500 */
[----:B0-----:R0:W4:Y:S02]  /*17b0*/  LDG.E.U16.CONSTANT R54, desc[UR14][R58.64+0x2] ;  /* 0x0000020e3a367981 */ /* 0x001124000c1e9500 */
[----:B0-----:R-:W-:-:S05]  /*17c0*/  SHF.R.S32.HI R59, RZ, 0x1f, R29 ;  /* 0x0000001fff3b7819 */ /* 0x001fca000001141d */
[----:B------:R-:W-:Y:S01]  /*17d0*/  IMAD R59, R59, 0xd2, RZ ;  /* 0x000000d23b3b7824 */ /* 0x000fe200078e02ff */
[----:B------:R0:W-:Y:S01]  /*17e0*/  STS [R40], R60 ;  /* 0x0000003c28007388 */ /* 0x0001e20000000800 */
[----:B--2---:R-:W-:Y:S02]  /*17f0*/  PRMT R55, R55, 0x5410, R48 ;  /* 0x0000541037377816 */ /* 0x004fe40000000030 */
[----:B---3--:R-:W-:-:S04]  /*1800*/  PRMT R47, R56, 0x5410, R47 ;  /* 0x00005410382f7816 */ /* 0x008fc8000000002f */
[----:B------:R-:W-:-:S04]  /*1810*/  SHF.R.S32.HI R47, RZ, R44, R47 ;  /* 0x0000002cff2f7219 */ /* 0x000fc8000001142f */
[C---:B------:R-:W-:Y:S01]  /*1820*/  LOP3.LUT R56, R47.reuse, 0x30303030, RZ, 0xc0, !PT ;  /* 0x303030302f387812 */ /* 0x040fe200078ec0ff */
[----:B------:R-:W-:Y:S01]  /*1830*/  IMAD.SHL.U32 R48, R47, 0x10, RZ ;  /* 0x000000102f307824 */ /* 0x000fe200078e00ff */
[----:B------:R-:W-:-:S04]  /*1840*/  SHF.R.U32.HI R47, RZ, 0x4, R55 ;  /* 0x00000004ff2f7819 */ /* 0x000fc80000011637 */
        /* <DEDUP_REMOVED lines=16> */
[----:B------:R-:W1:Y:S01]  /*1950*/  S2R R58, SR_TID.X ;  /* 0x00000000003a7919 */ /* 0x000e620000002100 */
[----:B------:R-:W-:Y:S01]  /*1960*/  LOP3.LUT R56, R31, 0x80808080, R30, 0x6, !PT ;  /* 0x808080801f387812 */ /* 0x000fe200078e061e */
[----:B------:R-:W-:-:S04]  /*1970*/  IMAD.WIDE.U32 R30, R29, 0xd2, R32 ;  /* 0x000000d21d1e7825 */ /* 0x000fc800078e0020 */
[----:B------:R-:W-:Y:S01]  /*1980*/  IMAD.IADD R31, R31, 0x1, R59 ;  /* 0x000000011f1f7824 */ /* 0x000fe200078e023b */
[----:B------:R-:W-:Y:S01]  /*1990*/  SHF.R.S32.HI R59, RZ, 0x1f, R35 ;  /* 0x0000001fff3b7819 */ /* 0x000fe20000011423 */
[----:B------:R-:W-:-:S03]  /*19a0*/  IMAD.WIDE.U32 R32, R35, 0xd2, R32 ;  /* 0x000000d223207825 */ /* 0x000fc600078e0020 */
[----:B------:R2:W3:Y:S01]  /*19b0*/  LDG.E.U16.CONSTANT R30, desc[UR14][R30.64+0xd0] ;  /* 0x0000d00e1e1e7981 */ /* 0x0004e2000c1e9500 */
[----:B------:R-:W-:-:S04]  /*19c0*/  IMAD R59, R59, 0xd2, RZ ;  /* 0x000000d23b3b7824 */ /* 0x000fc800078e02ff */
[----:B------:R-:W-:Y:S01]  /*19d0*/  IMAD.IADD R33, R33, 0x1, R59 ;  /* 0x0000000121217824 */ /* 0x000fe200078e023b */
[----:B-1----:R-:W-:-:S04]  /*19e0*/  SHF.R.S32.HI R59, RZ, 0x1f, R58 ;  /* 0x0000001fff3b7819 */ /* 0x002fc8000001143a */
[----:B------:R-:W-:-:S04]  /*19f0*/  LEA.HI R59, R59, R58, RZ, 0x2 ;  /* 0x0000003a3b3b7211 */ /* 0x000fc800078f10ff */
[----:B------:R-:W-:-:S05]  /*1a00*/  LOP3.LUT R59, R59, 0xfffffffc, RZ, 0xc0, !PT ;  /* 0xfffffffc3b3b7812 */ /* 0x000fca00078ec0ff */
[----:B------:R-:W-:-:S04]  /*1a10*/  IMAD.IADD R59, R58, 0x1, -R59 ;  /* 0x000000013a3b7824 */ /* 0x000fc800078e0a3b */
[----:B------:R-:W-:-:S05]  /*1a20*/  IMAD.WIDE R32, R59, 0x4, R32 ;  /* 0x000000043b207825 */ /* 0x000fca00078e0220 */
[----:B------:R-:W3:Y:S04]  /*1a30*/  LDG.E.U16.CONSTANT R59, desc[UR14][R32.64+0xc0] ;  /* 0x0000c00e203b7981 */ /* 0x000ee8000c1e9500 */
[----:B0-----:R0:W3:Y:S01]  /*1a40*/  LDG.E.U16.CONSTANT R60, desc[UR14][R32.64+0xc2] ;  /* 0x0000c20e203c7981 */ /* 0x0010e2000c1e9500 */
[----:B-----5:R-:W-:-:S04]  /*1a50*/  PRMT R49, R52, 0x5410, R49 ;  /* 0x0000541034317816 */ /* 0x020fc80000000031 */
[----:B------:R-:W-:Y:S02]  /*1a60*/  SHF.R.S32.HI R49, RZ, R44, R49 ;  /* 0x0000002cff317219 */ /* 0x000fe40000011431 */
[----:B----4-:R-:W-:Y:S02]  /*1a70*/  PRMT R50, R57, 0x5410, R50 ;  /* 0x0000541039327816 */ /* 0x010fe40000000032 */
[----:B------:R-:W-:Y:S01]  /*1a80*/  LOP3.LUT R48, R47, R48, RZ, 0xfc, !PT ;  /* 0x000000302f307212 */ /* 0x000fe200078efcff */
[C---:B--2---:R-:W-:Y:S01]  /*1a90*/  IMAD.SHL.U32 R31, R49.reuse, 0x10, RZ ;  /* 0x00000010311f7824 */ /* 0x044fe200078e00ff */
[----:B------:R-:W-:Y:S02]  /*1aa0*/  LOP3.LUT R52, R49, 0x30303030, RZ, 0xc0, !PT ;  /* 0x3030303031347812 */ /* 0x000fe400078ec0ff */
[----:B------:R-:W-:Y:S02]  /*1ab0*/  SHF.R.U32.HI R47, RZ, 0x4, R50 ;  /* 0x00000004ff2f7819 */ /* 0x000fe40000011632 */
[----:B------:R-:W-:-:S02]  /*1ac0*/  LOP3.LUT R31, R31, 0x30303030, RZ, 0xc0, !PT ;  /* 0x303030301f1f7812 */ /* 0x000fc400078ec0ff */
[----:B------:R-:W-:Y:S02]  /*1ad0*/  LOP3.LUT R47, R52, 0xf0f0f0f, R47, 0xf8, !PT ;  /* 0x0f0f0f0f342f7812 */ /* 0x000fe400078ef82f */
[----:B------:R-:W-:Y:S02]  /*1ae0*/  LOP3.LUT R31, R31, 0xf0f0f0f, R50, 0xf8, !PT ;  /* 0x0f0f0f0f1f1f7812 */ /* 0x000fe400078ef832 */
[----:B------:R-:W-:-:S05]  /*1af0*/  LOP3.LUT R50, R47, 0x80808080, RZ, 0xfc, !PT ;  /* 0x808080802f327812 */ /* 0x000fca00078efcff */
[----:B------:R-:W-:Y:S01]  /*1b00*/  VIADD R50, R50, 0xdfdfdfe0 ;  /* 0xdfdfdfe032327836 */ /* 0x000fe20000000000 */
[----:B------:R-:W-:-:S04]  /*1b10*/  PRMT R52, R47, 0xba98, RZ ;  /* 0x0000ba982f347816 */ /* 0x000fc800000000ff */
[----:B0-----:R-:W-:Y:S02]  /*1b20*/  LOP3.LUT R33, R47, 0x20202020, R50, 0x18, !PT ;  /* 0x202020202f217812 */ /* 0x001fe400078e1832 */
[----:B------:R-:W-:-:S04]  /*1b30*/  PRMT R53, R53, 0x5410, R46 ;  /* 0x0000541035357816 */ /* 0x000fc8000000002e */
[----:B------:R-:W-:Y:S02]  /*1b40*/  SHF.R.S32.HI R53, RZ, R44, R53 ;  /* 0x0000002cff357219 */ /* 0x000fe40000011435 */
[----:B------:R-:W-:Y:S02]  /*1b50*/  LOP3.LUT R46, R31, 0x80808080, RZ, 0xfc, !PT ;  /* 0x808080801f2e7812 */ /* 0x000fe400078efcff */
[----:B------:R-:W-:Y:S02]  /*1b60*/  LOP3.LUT R49, R53, 0x30303030, RZ, 0xc0, !PT ;  /* 0x3030303035317812 */ /* 0x000fe400078ec0ff */
[----:B------:R-:W-:Y:S01]  /*1b70*/  PRMT R51, R51, 0x5410, R54 ;  /* 0x0000541033337816 */ /* 0x000fe20000000036 */
[----:B------:R-:W-:-:S03]  /*1b80*/  IMAD.SHL.U32 R53, R53, 0x10, RZ ;  /* 0x0000001035357824 */ /* 0x000fc600078e00ff */
[----:B------:R-:W-:Y:S01]  /*1b90*/  SHF.R.U32.HI R32, RZ, 0x4, R51 ;  /* 0x00000004ff207819 */ /* 0x000fe20000011633 */
[----:B------:R-:W-:Y:S03]  /*1ba0*/  STS [R40+0x40], R61 ;  /* 0x0000403d28007388 */ /* 0x000fe60000000800 */
[----:B------:R-:W-:Y:S02]  /*1bb0*/  LOP3.LUT R32, R49, 0xf0f0f0f, R32, 0xf8, !PT ;  /* 0x0f0f0f0f31207812 */ /* 0x000fe400078ef820 */
[----:B------:R-:W-:Y:S01]  /*1bc0*/  PRMT R49, R33, 0xba98, RZ ;  /* 0x0000ba9821317816 */ /* 0x000fe200000000ff */
[----:B------:R-:W-:Y:S01]  /*1bd0*/  VIADD R46, R46, 0xdfdfdfe0 ;  /* 0xdfdfdfe02e2e7836 */ /* 0x000fe20000000000 */
[----:B------:R0:W-:Y:S01]  /*1be0*/  STS [R41+0x40], R48 ;  /* 0x0000403029007388 */ /* 0x0001e20000000800 */
[----:B------:R-:W-:Y:S02]  /*1bf0*/  LOP3.LUT R54, R53, 0x30303030, RZ, 0xc0, !PT ;  /* 0x3030303035367812 */ /* 0x000fe400078ec0ff */
[----:B------:R-:W-:-:S02]  /*1c00*/  LOP3.LUT R33, R49, 0x80808080, R50, 0x6, !PT ;  /* 0x8080808031217812 */ /* 0x000fc400078e0632 */
[----:B------:R-:W-:Y:S02]  /*1c10*/  LOP3.LUT R47, R31, 0x20202020, R46, 0x18, !PT ;  /* 0x202020201f2f7812 */ /* 0x000fe400078e182e */
[----:B------:R-:W-:Y:S02]  /*1c20*/  LOP3.LUT R51, R54, 0xf0f0f0f, R51, 0xf8, !PT ;  /* 0x0f0f0f0f36337812 */ /* 0x000fe400078ef833 */
[----:B0-----:R-:W-:Y:S02]  /*1c30*/  LOP3.LUT R48, R49, 0x7f7f7f7f, R52, 0x60, !PT ;  /* 0x7f7f7f7f31307812 */ /* 0x001fe400078e6034 */
[----:B------:R-:W-:Y:S02]  /*1c40*/  LOP3.LUT R49, R32, 0x80808080, RZ, 0xfc, !PT ;  /* 0x8080808020317812 */ /* 0x000fe400078efcff */
[----:B------:R-:W-:Y:S02]  /*1c50*/  PRMT R47, R47, 0xba98, RZ ;  /* 0x0000ba982f2f7816 */ /* 0x000fe400000000ff */
[----:B------:R-:W-:Y:S01]  /*1c60*/  PRMT R50, R31, 0xba98, RZ ;  /* 0x0000ba981f327816 */ /* 0x000fe200000000ff */
[----:B------:R-:W-:Y:S01]  /*1c70*/  VIADD R53, R49, 0xdfdfdfe0 ;  /* 0xdfdfdfe031357836 */ /* 0x000fe20000000000 */
[----:B------:R-:W-:-:S02]  /*1c80*/  LOP3.LUT R49, R51, 0x80808080, RZ, 0xfc, !PT ;  /* 0x8080808033317812 */ /* 0x000fc400078efcff */
[C---:B------:R-:W-:Y:S02]  /*1c90*/  LOP3.LUT R46, R47.reuse, 0x80808080, R46, 0x6, !PT ;  /* 0x808080802f2e7812 */ /* 0x040fe400078e062e */
[----:B------:R-:W-:Y:S01]  /*1ca0*/  LOP3.LUT R31, R47, 0x7f7f7f7f, R50, 0x60, !PT ;  /* 0x7f7f7f7f2f1f7812 */ /* 0x000fe200078e6032 */
[----:B------:R-:W-:Y:S01]  /*1cb0*/  VIADD R50, R49, 0xdfdfdfe0 ;  /* 0xdfdfdfe031327836 */ /* 0x000fe20000000000 */
[C---:B------:R-:W-:Y:S02]  /*1cc0*/  LOP3.LUT R47, R32.reuse, 0x20202020, R53, 0x18, !PT ;  /* 0x20202020202f7812 */ /* 0x040fe400078e1835 */
[----:B------:R-:W-:Y:S02]  /*1cd0*/  PRMT R49, R32, 0xba98, RZ ;  /* 0x0000ba9820317816 */ /* 0x000fe400000000ff */
[----:B------:R-:W-:Y:S02]  /*1ce0*/  PRMT R52, R47, 0xba98, RZ ;  /* 0x0000ba982f347816 */ /* 0x000fe400000000ff */
[----:B------:R-:W-:-:S02]  /*1cf0*/  LOP3.LUT R47, R51, 0x20202020, R50, 0x18, !PT ;  /* 0x20202020332f7812 */ /* 0x000fc400078e1832 */
[C---:B------:R-:W-:Y:S02]  /*1d00*/  LOP3.LUT R32, R52.reuse, 0x80808080, R53, 0x6, !PT ;  /* 0x8080808034207812 */ /* 0x040fe400078e0635 */
[----:B------:R-:W-:Y:S02]  /*1d10*/  LOP3.LUT R49, R52, 0x7f7f7f7f, R49, 0x60, !PT ;  /* 0x7f7f7f7f34317812 */ /* 0x000fe400078e6031 */
[----:B------:R-:W-:Y:S02]  /*1d20*/  PRMT R47, R47, 0xba98, RZ ;  /* 0x0000ba982f2f7816 */ /* 0x000fe400000000ff */
[----:B------:R-:W-:Y:S02]  /*1d30*/  PRMT R52, R51, 0xba98, RZ ;  /* 0x0000ba9833347816 */ /* 0x000fe400000000ff */
[C---:B------:R-:W-:Y:S02]  /*1d40*/  LOP3.LUT R50, R47.reuse, 0x80808080, R50, 0x6, !PT ;  /* 0x808080802f327812 */ /* 0x040fe400078e0632 */
[----:B------:R-:W-:-:S02]  /*1d50*/  LOP3.LUT R47, R47, 0x7f7f7f7f, R52, 0x60, !PT ;  /* 0x7f7f7f7f2f2f7812 */ /* 0x000fc400078e6034 */
[----:B------:R-:W-:Y:S02]  /*1d60*/  LOP3.LUT R56, R56, R55, RZ, 0xfc, !PT ;  /* 0x0000003738387212 */ /* 0x000fe400078efcff */
[----:B------:R-:W-:Y:S02]  /*1d70*/  LOP3.LUT R31, R46, R31, RZ, 0xfc, !PT ;  /* 0x0000001f2e1f7212 */ /* 0x000fe400078efcff */
[----:B------:R-:W-:Y:S02]  /*1d80*/  LOP3.LUT R33, R33, R48, RZ, 0xfc, !PT ;  /* 0x0000003021217212 */ /* 0x000fe400078efcff */
[----:B------:R-:W-:Y:S02]  /*1d90*/  LOP3.LUT R32, R32, R49, RZ, 0xfc, !PT ;  /* 0x0000003120207212 */ /* 0x000fe400078efcff */
[----:B------:R-:W-:Y:S01]  /*1da0*/  LOP3.LUT R50, R50, R47, RZ, 0xfc, !PT ;  /* 0x0000002f32327212 */ /* 0x000fe200078efcff */
[----:B------:R0:W-:Y:S01]  /*1db0*/  STS [R41], R56 ;  /* 0x0000003829007388 */ /* 0x0001e20000000800 */
[----:B------:R-:W-:-:S03]  /*1dc0*/  UISETP.GE.AND UP0, UPT, UR4, UR5, UPT ;  /* 0x000000050400728c */ /* 0x000fc6000bf06270 */
[----:B------:R0:W-:Y:S04]  /*1dd0*/  STS [R42], R31 ;  /* 0x0000001f2a007388 */ /* 0x0001e80000000800 */
[----:B------:R0:W-:Y:S04]  /*1de0*/  STS [R42+0x40], R33 ;  /* 0x000040212a007388 */ /* 0x0001e80000000800 */
[----:B------:R0:W-:Y:S04]  /*1df0*/  STS [R43], R50 ;  /* 0x000000322b007388 */ /* 0x0001e80000000800 */
[----:B------:R0:W-:Y:S01]  /*1e00*/  STS [R43+0x40], R32 ;  /* 0x000040202b007388 */ /* 0x0001e20000000800 */
[----:B------:R-:W-:Y:S01]  /*1e10*/  PLOP3.LUT P0, PT, PT, PT, UP0, 0x80, 0x0 ;  /* 0x000000000000781c */ /* 0x000fe20003f0f008 */
[----:B---3--:R-:W-:-:S05]  /*1e20*/  HADD2.F32 R47, -RZ, R30.H0_H0 ;  /* 0x2000001eff2f7230 */ /* 0x008fca0000004100 */
[----:B------:R0:W-:Y:S01]  /*1e30*/  STS [R34], R47 ;  /* 0x0000002f22007388 */ /* 0x0001e20000000800 */
[----:B------:R-:W-:-:S05]  /*1e40*/  PRMT R60, R59, 0x5410, R60 ;  /* 0x000054103b3c7816 */ /* 0x000fca000000003c */
[----:B------:R0:W-:Y:S01]  /*1e50*/  STS [R45], R60 ;  /* 0x0000003c2d007388 */ /* 0x0001e20000000800 */
[----:B------:R-:W-:Y:S05]  /*1e60*/  @P0 BRA `(.L_x_580) ;  /* 0x0000001000a80947 */ /* 0x000fea0003800000 */
[----:B0-----:R-:W0:Y:S01]  /*1e70*/  LDC.64 R30, c[0x0][0x218] ;  /* 0x00008600ff1e7b82 */ /* 0x001e220000000a00 */
[----:B------:R-:W-:Y:S02]  /*1e80*/  IMAD.U32 R61, RZ, RZ, UR4 ;  /* 0x00000004ff3d7e24 */ /* 0x000fe4000f8e00ff */
[C---:B------:R-:W-:Y:S02]  /*1e90*/  IMAD.SHL.U32 R57, R58.reuse, 0x4, RZ ;  /* 0x000000043a397824 */ /* 0x040fe400078e00ff */
[----:B------:R-:W-:Y:S02]  /*1ea0*/  IMAD R61, R61, 0x8, R26 ;  /* 0x000000083d3d7824 */ /* 0x000fe400078e021a */
[----:B------:R-:W-:Y:S01]  /*1eb0*/  IMAD.U32 R46, RZ, RZ, UR4 ;  /* 0x00000004ff2e7e24 */ /* 0x000fe2000f8e00ff */
[----:B------:R-:W-:Y:S02]  /*1ec0*/  LOP3.LUT R57, R57, 0x1c, RZ, 0xc0, !PT ;  /* 0x0000001c39397812 */ /* 0x000fe400078ec0ff */
[----:B------:R-:W-:Y:S01]  /*1ed0*/  LEA.HI R33, R58, R61, RZ, 0x1d ;  /* 0x0000003d3a217211 */ /* 0x000fe200078fe8ff */
[----:B------:R-:W-:-:S04]  /*1ee0*/  IMAD R59, R46, 0x8, R3 ;  /* 0x000000082e3b7824 */ /* 0x000fc800078e0203 */
[----:B0-----:R-:W-:-:S04]  /*1ef0*/  IMAD.WIDE R32, R33, 0x24, R30 ;  /* 0x0000002421207825 */ /* 0x001fc800078e021e */
[----:B------:R-:W-:Y:S01]  /*1f00*/  IMAD.WIDE.U32 R46, R59, 0x24, R30 ;  /* 0x000000243b2e7825 */ /* 0x000fe200078e001e */
[----:B------:R-:W-:-:S05]  /*1f10*/  IADD3 R32, P0, R57, R32, RZ ;  /* 0x0000002039207210 */ /* 0x000fca0007f1e0ff */
[----:B------:R-:W-:Y:S01]  /*1f20*/  IMAD.X R33, RZ, RZ, R33, P0 ;  /* 0x000000ffff217224 */ /* 0x000fe200000e0621 */
[----:B------:R-:W2:Y:S04]  /*1f30*/  LDG.E.U16.CONSTANT R46, desc[UR14][R46.64] ;  /* 0x0000000e2e2e7981 */ /* 0x000ea8000c1e9500 */
[----:B------:R0:W3:Y:S01]  /*1f40*/  LDG.E.CONSTANT R32, desc[UR14][R32.64+0x4] ;  /* 0x0000040e20207981 */ /* 0x0000e2000c1e9900 */
[----:B------:R-:W-:Y:S02]  /*1f50*/  VIADD R58, R58, 0x20 ;  /* 0x000000203a3a7836 */ /* 0x000fe40000000000 */
[----:B------:R-:W-:-:S03]  /*1f60*/  VIADD R59, R59, 0x4 ;  /* 0x000000043b3b7836 */ /* 0x000fc60000000000 */
[----:B0-----:R-:W-:Y:S01]  /*1f70*/  LEA.HI R33, R58, R61, RZ, 0x1d ;  /* 0x0000003d3a217211 */ /* 0x001fe200078fe8ff */
[----:B--2---:R-:W-:Y:S01]  /*1f80*/  HADD2.F32 R50, -RZ, R46.H0_H0 ;  /* 0x2000002eff327230 */ /* 0x004fe20000004100 */
[----:B---3--:R0:W-:Y:S04]  /*1f90*/  STS [R23], R32 ;  /* 0x0000002017007388 */ /* 0x0081e80000000800 */
[----:B------:R-:W-:Y:S01]  /*1fa0*/  STS [R21+UR12], R50 ;  /* 0x0000003215007988 */ /* 0x000fe2000800080c */
[----:B------:R-:W-:Y:S01]  /*1fb0*/  BAR.SYNC.DEFER_BLOCKING 0x0 ;  /* 0x0000000000007b1d */ /* 0x000fe20000010000 */
[----:B0-----:R-:W-:-:S04]  /*1fc0*/  IMAD.WIDE R32, R33, 0x24, R30 ;  /* 0x0000002421207825 */ /* 0x001fc800078e021e */
[----:B------:R-:W-:Y:S01]  /*1fd0*/  IMAD.WIDE.U32 R30, R59, 0x24, R30 ;  /* 0x000000243b1e7825 */ /* 0x000fe200078e001e */
[----:B------:R-:W-:-:S05]  /*1fe0*/  IADD3 R32, P0, R57, R32, RZ ;  /* 0x0000002039207210 */ /* 0x000fca0007f1e0ff */
[----:B------:R-:W-:Y:S01]  /*1ff0*/  IMAD.X R33, RZ, RZ, R33, P0 ;  /* 0x000000ffff217224 */ /* 0x000fe200000e0621 */
[----:B------:R-:W2:Y:S04]  /*2000*/  LDG.E.U16.CONSTANT R30, desc[UR14][R30.64] ;  /* 0x0000000e1e1e7981 */ /* 0x000ea8000c1e9500 */
[----:B------:R0:W3:Y:S04]  /*2010*/  LDG.E.CONSTANT R32, desc[UR14][R32.64+0x4] ;  /* 0x0000040e20207981 */ /* 0x0000e8000c1e9900 */
[----:B------:R-:W-:Y:S04]  /*2020*/  LDS R48, [R20] ;  /* 0x0000000014307984 */ /* 0x000fe80000000800 */
[----:B------:R-:W1:Y:S04]  /*2030*/  LDS R49, [R24] ;  /* 0x0000000018317984 */ /* 0x000e680000000800 */
[----:B------:R-:W-:Y:S04]  /*2040*/  LDS R51, [R20+0x4] ;  /* 0x0000040014337984 */ /* 0x000fe80000000800 */
[----:B------:R-:W4:Y:S04]  /*2050*/  LDS R52, [R24+0x4] ;  /* 0x0000040018347984 */ /* 0x000f280000000800 */
[----:B------:R-:W-:Y:S04]  /*2060*/  LDS R46, [R20+0x10] ;  /* 0x00001000142e7984 */ /* 0x000fe80000000800 */
[----:B------:R-:W5:Y:S04]  /*2070*/  LDS R47, [R24+0x10] ;  /* 0x00001000182f7984 */ /* 0x000f680000000800 */
[----:B------:R-:W-:Y:S04]  /*2080*/  LDS R50, [R24+0x8] ;  /* 0x0000080018327984 */ /* 0x000fe80000000800 */
[----:B------:R-:W-:Y:S04]  /*2090*/  LDS R53, [R20+0xc] ;  /* 0x00000c0014357984 */ /* 0x000fe80000000800 */
[----:B------:R-:W-:Y:S04]  /*20a0*/  LDS R54, [R24+0xc] ;  /* 0x00000c0018367984 */ /* 0x000fe80000000800 */
[----:B------:R-:W-:Y:S04]  /*20b0*/  LDS R55, [R20+0x18] ;  /* 0x0000180014377984 */ /* 0x000fe80000000800 */
[----:B------:R-:W-:Y:S01]  /*20c0*/  LDS R56, [R24+0x18] ;  /* 0x0000180018387984 */ /* 0x000fe20000000800 */
[----:B-1----:R-:W-:-:S03]  /*20d0*/  IDP.4A.S8.S8 R48, R48, R49, RZ ;  /* 0x0000003130307226 */ /* 0x002fc600000006ff */
[----:B------:R-:W-:Y:S04]  /*20e0*/  LDS R58, [R24+0x1c] ;  /* 0x00001c00183a7984 */ /* 0x000fe80000000800 */
[----:B------:R-:W-:Y:S01]  /*20f0*/  LDS R49, [R20+0x14] ;  /* 0x0000140014317984 */ /* 0x000fe20000000800 */
[----:B----4-:R-:W-:-:S03]  /*2100*/  IDP.4A.S8.S8 R48, R51, R52, R48 ;  /* 0x0000003433307226 */ /* 0x010fc60000000630 */
[----:B0-----:R-:W-:Y:S04]  /*2110*/  LDS R33, [R20+0x28] ;  /* 0x0000280014217984 */ /* 0x001fe80000000800 */
[----:B------:R-:W0:Y:S04]  /*2120*/  LDS R51, [R20+0x8] ;  /* 0x0000080014337984 */ /* 0x000e280000000800 */
[----:B------:R-:W1:Y:S01]  /*2130*/  LDS R52, [R24+0x14] ;  /* 0x0000140018347984 */ /* 0x000e620000000800 */
[----:B-----5:R-:W-:-:S03]  /*2140*/  IDP.4A.S8.S8 R57, R46, R47, RZ ;  /* 0x0000002f2e397226 */ /* 0x020fc600000006ff */
[----:B------:R-:W4:Y:S04]  /*2150*/  LDS R47, [R20+0x1c] ;  /* 0x00001c00142f7984 */ /* 0x000f280000000800 */
[----:B------:R-:W5:Y:S04]  /*2160*/  LDS.U16 R46, [R27] ;  /* 0x000000001b2e7984 */ /* 0x000f680000000400 */
[----:B------:R-:W-:Y:S01]  /*2170*/  LDS R31, [R24+0x30] ;  /* 0x00003000181f7984 */ /* 0x000fe20000000800 */
[----:B0-----:R-:W-:-:S03]  /*2180*/  IDP.4A.S8.S8 R50, R51, R50, R48 ;  /* 0x0000003233327226 */ /* 0x001fc60000000630 */
[----:B------:R-:W-:Y:S01]  /*2190*/  LDS R48, [R20+0x20] ;  /* 0x0000200014307984 */ /* 0x000fe20000000800 */
[----:B-1----:R-:W-:-:S03]  /*21a0*/  IDP.4A.S8.S8 R52, R49, R52, R57 ;  /* 0x0000003431347226 */ /* 0x002fc60000000639 */
[----:B------:R-:W0:Y:S01]  /*21b0*/  LDS R49, [R24+0x20] ;  /* 0x0000200018317984 */ /* 0x000e220000000800 */
[----:B------:R-:W-:-:S03]  /*21c0*/  IDP.4A.S8.S8 R53, R53, R54, R50 ;  /* 0x0000003635357226 */ /* 0x000fc60000000632 */
[----:B------:R-:W-:Y:S04]  /*21d0*/  LDS R51, [R20+0x24] ;  /* 0x0000240014337984 */ /* 0x000fe80000000800 */
[----:B------:R-:W1:Y:S01]  /*21e0*/  LDS R54, [R24+0x24] ;  /* 0x0000240018367984 */ /* 0x000e620000000800 */
[----:B------:R-:W-:-:S03]  /*21f0*/  IDP.4A.S8.S8 R55, R55, R56, R52 ;  /* 0x0000003837377226 */ /* 0x000fc60000000634 */
[----:B------:R-:W1:Y:S04]  /*2200*/  LDS R50, [R24+0x28] ;  /* 0x0000280018327984 */ /* 0x000e680000000800 */
[----:B------:R-:W1:Y:S01]  /*2210*/  LDS R52, [R20+0x30] ;  /* 0x0000300014347984 */ /* 0x000e620000000800 */
[----:B----4-:R-:W-:Y:S01]  /*2220*/  IDP.4A.S8.S8 R47, R47, R58, R55 ;  /* 0x0000003a2f2f7226 */ /* 0x010fe20000000637 */
[C---:B-----5:R-:W-:Y:S02]  /*2230*/  PRMT R55, R46.reuse, 0x8880, RZ ;  /* 0x000088802e377816 */ /* 0x060fe400000000ff */
[----:B------:R-:W-:Y:S01]  /*2240*/  PRMT R56, R46, 0x9991, RZ ;  /* 0x000099912e387816 */ /* 0x000fe200000000ff */
[----:B------:R-:W-:Y:S02]  /*2250*/  LDS R58, [R24+0x68] ;  /* 0x00006800183a7984 */ /* 0x000fe40000000800 */
[----:B------:R-:W-:-:S02]  /*2260*/  IMAD.MOV.U32 R46, RZ, RZ, R55 ;  /* 0x000000ffff2e7224 */ /* 0x000fc400078e0037 */
[----:B------:R-:W-:Y:S02]  /*2270*/  LDS R55, [R24+0x44] ;  /* 0x0000440018377984 */ /* 0x000fe40000000800 */
[----:B------:R-:W-:Y:S02]  /*2280*/  IMAD R46, R53, R46, RZ ;  /* 0x0000002e352e7224 */ /* 0x000fe400078e02ff */
[----:B------:R-:W-:Y:S01]  /*2290*/  LDS R53, [R20+0x40] ;  /* 0x0000400014357984 */ /* 0x000fe20000000800 */
[----:B0-----:R-:W-:Y:S02]  /*22a0*/  IDP.4A.S8.S8 R49, R48, R49, RZ ;  /* 0x0000003130317226 */ /* 0x001fe400000006ff */
[----:B------:R-:W-:Y:S02]  /*22b0*/  IMAD.MOV.U32 R48, RZ, RZ, R56 ;  /* 0x000000ffff307224 */ /* 0x000fe400078e0038 */
[----:B------:R-:W-:Y:S01]  /*22c0*/  LDS R56, [R20+0x44] ;  /* 0x0000440014387984 */ /* 0x000fe20000000800 */
[----:B-1----:R-:W-:-:S02]  /*22d0*/  IDP.4A.S8.S8 R49, R51, R54, R49 ;  /* 0x0000003633317226 */ /* 0x002fc40000000631 */
[----:B------:R-:W-:Y:S01]  /*22e0*/  IMAD R48, R47, R48, R46 ;  /* 0x000000302f307224 */ /* 0x000fe200078e022e */
[----:B------:R-:W0:Y:S01]  /*22f0*/  LDS R54, [R24+0x40] ;  /* 0x0000400018367984 */ /* 0x000e220000000800 */
[----:B------:R-:W-:-:S03]  /*2300*/  IDP.4A.S8.S8 R49, R33, R50, R49 ;  /* 0x0000003221317226 */ /* 0x000fc60000000631 */
[----:B------:R-:W-:Y:S01]  /*2310*/  LDS R46, [R20+0x34] ;  /* 0x00003400142e7984 */ /* 0x000fe20000000800 */
[----:B------:R-:W-:-:S03]  /*2320*/  IDP.4A.S8.S8 R31, R52, R31, RZ ;  /* 0x0000001f341f7226 */ /* 0x000fc600000006ff */
[----:B------:R-:W1:Y:S04]  /*2330*/  LDS R33, [R24+0x34] ;  /* 0x0000340018217984 */ /* 0x000e680000000800 */
[----:B------:R-:W-:Y:S04]  /*2340*/  LDS R50, [R20+0x2c] ;  /* 0x00002c0014327984 */ /* 0x000fe80000000800 */
[----:B------:R-:W4:Y:S04]  /*2350*/  LDS R47, [R24+0x2c] ;  /* 0x00002c00182f7984 */ /* 0x000f280000000800 */
[----:B------:R-:W-:Y:S04]  /*2360*/  LDS R52, [R20+0x38] ;  /* 0x0000380014347984 */ /* 0x000fe80000000800 */
[----:B------:R-:W5:Y:S01]  /*2370*/  LDS R51, [R24+0x38] ;  /* 0x0000380018337984 */ /* 0x000f620000000800 */
[----:B0-----:R-:W-:-:S03]  /*2380*/  IDP.4A.S8.S8 R53, R53, R54, RZ ;  /* 0x0000003635357226 */ /* 0x001fc600000006ff */
[----:B------:R-:W-:Y:S01]  /*2390*/  LDS R54, [R20+0x48] ;  /* 0x0000480014367984 */ /* 0x000fe20000000800 */
[----:B-1----:R-:W-:Y:S02]  /*23a0*/  IDP.4A.S8.S8 R31, R46, R33, R31 ;  /* 0x000000212e1f7226 */ /* 0x002fe4000000061f */
[----:B------:R-:W-:Y:S01]  /*23b0*/  IDP.4A.S8.S8 R53, R56, R55, R53 ;  /* 0x0000003738357226 */ /* 0x000fe20000000635 */
[----:B------:R-:W-:Y:S04]  /*23c0*/  LDS R46, [R20+0x3c] ;  /* 0x00003c00142e7984 */ /* 0x000fe80000000800 */
[----:B------:R-:W-:Y:S01]  /*23d0*/  LDS R55, [R20+0x54] ;  /* 0x0000540014377984 */ /* 0x000fe20000000800 */
[----:B----4-:R-:W-:-:S03]  /*23e0*/  IDP.4A.S8.S8 R33, R50, R47, R49 ;  /* 0x0000002f32217226 */ /* 0x010fc60000000631 */
[----:B------:R-:W-:Y:S04]  /*23f0*/  LDS R50, [R20+0x50] ;  /* 0x0000500014327984 */ /* 0x000fe80000000800 */
[----:B------:R-:W0:Y:S01]  /*2400*/  LDS R49, [R24+0x3c] ;  /* 0x00003c0018317984 */ /* 0x000e220000000800 */
[----:B-----5:R-:W-:-:S03]  /*2410*/  IDP.4A.S8.S8 R31, R52, R51, R31 ;  /* 0x00000033341f7226 */ /* 0x020fc6000000061f */
[----:B------:R-:W1:Y:S04]  /*2420*/  LDS R51, [R24+0x50] ;  /* 0x0000500018337984 */ /* 0x000e680000000800 */
[----:B------:R-:W4:Y:S04]  /*2430*/  LDS R52, [R24+0x54] ;  /* 0x0000540018347984 */ /* 0x000f280000000800 */
[----:B------:R-:W5:Y:S04]  /*2440*/  LDS R56, [R24+0x48] ;  /* 0x0000480018387984 */ /* 0x000f680000000800 */
[----:B------:R-:W5:Y:S01]  /*2450*/  LDS.U16 R47, [R27+0x2] ;  /* 0x000002001b2f7984 */ /* 0x000f620000000400 */
[----:B0-----:R-:W-:-:S03]  /*2460*/  IDP.4A.S8.S8 R49, R46, R49, R31 ;  /* 0x000000312e317226 */ /* 0x001fc6000000061f */
[----:B------:R-:W0:Y:S01]  /*2470*/  LDS.U16 R31, [R27+0x4] ;  /* 0x000004001b1f7984 */ /* 0x000e220000000400 */
[----:B-1----:R-:W-:-:S03]  /*2480*/  IDP.4A.S8.S8 R50, R50, R51, RZ ;  /* 0x0000003332327226 */ /* 0x002fc600000006ff */
[----:B------:R-:W-:Y:S01]  /*2490*/  LDS R51, [R20+0x58] ;  /* 0x0000580014337984 */ /* 0x000fe20000000800 */
[----:B----4-:R-:W-:-:S03]  /*24a0*/  IDP.4A.S8.S8 R50, R55, R52, R50 ;  /* 0x0000003437327226 */ /* 0x010fc60000000632 */
[----:B------:R-:W-:Y:S01]  /*24b0*/  LDS R55, [R24+0x4c] ;  /* 0x00004c0018377984 */ /* 0x000fe20000000800 */
[----:B-----5:R-:W-:-:S03]  /*24c0*/  IDP.4A.S8.S8 R53, R54, R56, R53 ;  /* 0x0000003836357226 */ /* 0x020fc60000000635 */
[----:B------:R-:W1:Y:S01]  /*24d0*/  LDS R54, [R20+0x4c] ;  /* 0x00004c0014367984 */ /* 0x000e620000000800 */
[----:B------:R-:W-:-:S03]  /*24e0*/  PRMT R46, R47, 0x8880, RZ ;  /* 0x000088802f2e7816 */ /* 0x000fc600000000ff */
[----:B------:R-:W4:Y:S02]  /*24f0*/  LDS R52, [R24+0x58] ;  /* 0x0000580018347984 */ /* 0x000f240000000800 */
[----:B------:R-:W-:Y:S02]  /*2500*/  IMAD R56, R33, R46, RZ ;  /* 0x0000002e21387224 */ /* 0x000fe400078e02ff */
[----:B------:R-:W-:Y:S04]  /*2510*/  LDS R46, [R20+0x5c] ;  /* 0x00005c00142e7984 */ /* 0x000fe80000000800 */
[----:B------:R-:W5:Y:S01]  /*2520*/  LDS R33, [R24+0x5c] ;  /* 0x00005c0018217984 */ /* 0x000f620000000800 */
[----:B------:R-:W-:-:S05]  /*2530*/  PRMT R47, R47, 0x9991, RZ ;  /* 0x000099912f2f7816 */ /* 0x000fca00000000ff */
[----:B------:R-:W-:Y:S02]  /*2540*/  IMAD R49, R49, R47, R56 ;  /* 0x0000002f31317224 */ /* 0x000fe400078e0238 */
[----:B------:R-:W-:Y:S01]  /*2550*/  LDS R47, [R20+0x60] ;  /* 0x00006000142f7984 */ /* 0x000fe20000000800 */
[----:B0-----:R-:W-:Y:S01]  /*2560*/  PRMT R56, R31, 0x8880, RZ ;  /* 0x000088801f387816 */ /* 0x001fe200000000ff */
[----:B-1----:R-:W-:Y:S02]  /*2570*/  IDP.4A.S8.S8 R53, R54, R55, R53 ;  /* 0x0000003736357226 */ /* 0x002fe40000000635 */
[----:B----4-:R-:W-:Y:S02]  /*2580*/  IDP.4A.S8.S8 R54, R51, R52, R50 ;  /* 0x0000003433367226 */ /* 0x010fe40000000632 */
[----:B------:R-:W0:Y:S01]  /*2590*/  LDS R52, [R24+0x60] ;  /* 0x0000600018347984 */ /* 0x000e220000000800 */
[----:B------:R-:W-:-:S03]  /*25a0*/  IMAD R53, R53, R56, RZ ;  /* 0x0000003835357224 */ /* 0x000fc600078e02ff */
[----:B------:R-:W-:Y:S01]  /*25b0*/  LDS R50, [R20+0x70] ;  /* 0x0000700014327984 */ /* 0x000fe20000000800 */
[----:B------:R-:W-:-:S03]  /*25c0*/  PRMT R55, R31, 0x9991, RZ ;  /* 0x000099911f377816 */ /* 0x000fc600000000ff */
[----:B------:R-:W1:Y:S01]  /*25d0*/  LDS R51, [R24+0x70] ;  /* 0x0000700018337984 */ /* 0x000e620000000800 */
[----:B-----5:R-:W-:-:S03]  /*25e0*/  IDP.4A.S8.S8 R46, R46, R33, R54 ;  /* 0x000000212e2e7226 */ /* 0x020fc60000000636 */
[----:B------:R-:W-:Y:S04]  /*25f0*/  LDS R54, [R20+0x64] ;  /* 0x0000640014367984 */ /* 0x000fe80000000800 */
[----:B------:R-:W4:Y:S04]  /*2600*/  LDS R33, [R24+0x64] ;  /* 0x0000640018217984 */ /* 0x000f280000000800 */
[----:B------:R-:W-:Y:S04]  /*2610*/  LDS R31, [R20+0x74] ;  /* 0x00007400141f7984 */ /* 0x000fe80000000800 */
[----:B------:R-:W5:Y:S01]  /*2620*/  LDS R56, [R24+0x74] ;  /* 0x0000740018387984 */ /* 0x000f620000000800 */
[----:B------:R-:W-:-:S03]  /*2630*/  IMAD R46, R46, R55, R53 ;  /* 0x000000372e2e7224 */ /* 0x000fc600078e0235 */
[----:B------:R-:W2:Y:S04]  /*2640*/  LDS R53, [R20+0x68] ;  /* 0x0000680014357984 */ /* 0x000ea80000000800 */
[----:B------:R-:W-:Y:S01]  /*2650*/  LDS R55, [R25] ;  /* 0x0000000019377984 */ /* 0x000fe20000000800 */
[----:B0-----:R-:W-:-:S03]  /*2660*/  IDP.4A.S8.S8 R52, R47, R52, RZ ;  /* 0x000000342f347226 */ /* 0x001fc600000006ff */
[----:B------:R-:W-:Y:S01]  /*2670*/  LDS R47, [R20+0x78] ;  /* 0x00007800142f7984 */ /* 0x000fe20000000800 */
[----:B-1----:R-:W-:-:S03]  /*2680*/  IDP.4A.S8.S8 R51, R50, R51, RZ ;  /* 0x0000003332337226 */ /* 0x002fc600000006ff */
[----:B------:R-:W0:Y:S01]  /*2690*/  LDS R50, [R24+0x78] ;  /* 0x0000780018327984 */ /* 0x000e220000000800 */
[----:B----4-:R-:W-:-:S03]  /*26a0*/  IDP.4A.S8.S8 R33, R54, R33, R52 ;  /* 0x0000002136217226 */ /* 0x010fc60000000634 */
[----:B------:R-:W-:Y:S04]  /*26b0*/  LDS R54, [R24+0x6c] ;  /* 0x00006c0018367984 */ /* 0x000fe80000000800 */
[----:B------:R-:W-:Y:S01]  /*26c0*/  LDS R52, [R24+0x7c] ;  /* 0x00007c0018347984 */ /* 0x000fe20000000800 */
[----:B-----5:R-:W-:-:S03]  /*26d0*/  IDP.4A.S8.S8 R51, R31, R56, R51 ;  /* 0x000000381f337226 */ /* 0x020fc60000000633 */
[----:B------:R-:W1:Y:S04]  /*26e0*/  LDS R56, [R20+0x6c] ;  /* 0x00006c0014387984 */ /* 0x000e680000000800 */
[----:B------:R-:W4:Y:S01]  /*26f0*/  LDS R31, [R20+0x7c] ;  /* 0x00007c00141f7984 */ /* 0x000f220000000800 */
[----:B--2---:R-:W-:-:S03]  /*2700*/  IDP.4A.S8.S8 R33, R53, R58, R33 ;  /* 0x0000003a35217226 */ /* 0x004fc60000000621 */
[----:B------:R-:W2:Y:S01]  /*2710*/  LDS.U16 R53, [R27+0x6] ;  /* 0x000006001b357984 */ /* 0x000ea20000000400 */
[----:B0-----:R-:W-:-:S03]  /*2720*/  IDP.4A.S8.S8 R47, R47, R50, R51 ;  /* 0x000000322f2f7226 */ /* 0x001fc60000000633 */
[----:B------:R-:W0:Y:S01]  /*2730*/  LDS R50, [R25+0x4] ;  /* 0x0000040019327984 */ /* 0x000e220000000800 */
[----:B-1----:R-:W-:-:S03]  /*2740*/  IDP.4A.S8.S8 R56, R56, R54, R33 ;  /* 0x0000003638387226 */ /* 0x002fc60000000621 */
[----:B------:R-:W-:Y:S01]  /*2750*/  LDS R33, [R22+0x8] ;  /* 0x0000080016217984 */ /* 0x000fe20000000800 */
[----:B----4-:R-:W-:-:S03]  /*2760*/  IDP.4A.S8.S8 R54, R31, R52, R47 ;  /* 0x000000341f367226 */ /* 0x010fc6000000062f */
[----:B------:R-:W-:Y:S04]  /*2770*/  LDS R47, [R22+0xc] ;  /* 0x00000c00162f7984 */ /* 0x000fe80000000800 */
[----:B------:R-:W-:Y:S01]  /*2780*/  LDS R31, [R28] ;  /* 0x000000001c1f7984 */ /* 0x000fe20000000800 */
[----:B------:R-:W-:Y:S01]  /*2790*/  BAR.SYNC.DEFER_BLOCKING 0x0 ;  /* 0x0000000000007b1d */ /* 0x000fe20000010000 */
[----:B------:R-:W-:Y:S01]  /*27a0*/  HADD2.F32 R58, -RZ, R30.H0_H0 ;  /* 0x2000001eff3a7230 */ /* 0x000fe20000004100 */
[----:B------:R-:W-:Y:S02]  /*27b0*/  I2FP.F32.S32 R30, R48 ;  /* 0x00000030001e7245 */ /* 0x000fe40000201400 */
[C---:B--2---:R-:W-:Y:S02]  /*27c0*/  PRMT R57, R53.reuse, 0x8880, RZ ;  /* 0x0000888035397816 */ /* 0x044fe400000000ff */
[----:B---3--:R1:W-:Y:S04]  /*27d0*/  STS [R23], R32 ;  /* 0x0000002017007388 */ /* 0x0083e80000000800 */
[----:B------:R-:W-:Y:S01]  /*27e0*/  STS [R21+UR12], R58 ;  /* 0x0000003a15007988 */ /* 0x000fe2000800080c */
[----:B------:R-:W-:Y:S01]  /*27f0*/  BAR.SYNC.DEFER_BLOCKING 0x0 ;  /* 0x0000000000007b1d */ /* 0x000fe20000010000 */
[----:B------:R-:W-:Y:S01]  /*2800*/  PRMT R48, R53, 0x9991, RZ ;  /* 0x0000999135307816 */ /* 0x000fe200000000ff */
[----:B------:R-:W-:-:S04]  /*2810*/  IMAD R57, R56, R57, RZ ;  /* 0x0000003938397224 */ /* 0x000fc800078e02ff */
[----:B-1----:R-:W-:Y:S01]  /*2820*/  IMAD.MOV.U32 R32, RZ, RZ, R48 ;  /* 0x000000ffff207224 */ /* 0x002fe200078e0030 */
[----:B------:R-:W-:Y:S01]  /*2830*/  I2FP.F32.S32 R48, R49 ;  /* 0x0000003100307245 */ /* 0x000fe20000201400 */
[----:B------:R-:W-:Y:S02]  /*2840*/  FFMA.FTZ R55, R30, R55, RZ ;  /* 0x000000371e377223 */ /* 0x000fe400000100ff */
[----:B------:R-:W-:Y:S02]  /*2850*/  IMAD R32, R54, R32, R57 ;  /* 0x0000002036207224 */ /* 0x000fe400078e0239 */
[----:B0-----:R-:W-:Y:S01]  /*2860*/  FFMA.FTZ R49, R48, R50, R55 ;  /* 0x0000003230317223 */ /* 0x001fe20000010037 */
        /* <DEDUP_REMOVED lines=10> */
[----:B------:R-:W-:Y:S01]  /*2910*/  LDS R55, [R20+0x8c] ;  /* 0x00008c0014377984 */ /* 0x000fe20000000800 */
[----:B0-----:R-:W-:-:S03]  /*2920*/  IDP.4A.S8.S8 R51, R51, R52, RZ ;  /* 0x0000003433337226 */ /* 0x001fc600000006ff */
[----:B------:R-:W0:Y:S04]  /*2930*/  LDS R48, [R24+0xc] ;  /* 0x00000c0018307984 */ /* 0x000e280000000800 */
[----:B------:R-:W-:Y:S01]  /*2940*/  LDS R52, [R20+0xa0] ;  /* 0x0000a00014347984 */ /* 0x000fe20000000800 */
[----:B-1----:R-:W-:-:S03]  /*2950*/  IDP.4A.S8.S8 R54, R54, R59, RZ ;  /* 0x0000003b36367226 */ /* 0x002fc600000006ff */
[----:B------:R-:W-:Y:S04]  /*2960*/  LDS R60, [R24+0x28] ;  /* 0x00002800183c7984 */ /* 0x000fe80000000800 */
[----:B------:R-:W-:Y:S01]  /*2970*/  LDS R59, [R20+0xb4] ;  /* 0x0000b400143b7984 */ /* 0x000fe20000000800 */
[----:B--2---:R-:W-:-:S03]  /*2980*/  IDP.4A.S8.S8 R53, R30, R53, R51 ;  /* 0x000000351e357226 */ /* 0x004fc60000000633 */
[----:B------:R-:W-:Y:S04]  /*2990*/  LDS R58, [R24+0x38] ;  /* 0x00003800183a7984 */ /* 0x000fe80000000800 */
[----:B------:R-:W-:Y:S04]  /*29a0*/  LDS R30, [R20+0x98] ;  /* 0x00009800141e7984 */ /* 0x000fe80000000800 */
[----:B------:R-:W1:Y:S01]  /*29b0*/  LDS R51, [R24+0x18] ;  /* 0x0000180018337984 */ /* 0x000e620000000800 */
[----:B---3--:R-:W-:-:S03]  /*29c0*/  IDP.4A.S8.S8 R56, R61, R56, R54 ;  /* 0x000000383d387226 */ /* 0x008fc60000000636 */
[----:B------:R-:W-:Y:S01]  /*29d0*/  LDS R61, [R24+0x54] ;  /* 0x00005400183d7984 */ /* 0x000fe20000000800 */
[----:B----4-:R-:W-:-:S03]  /*29e0*/  IDP.4A.S8.S8 R54, R50, R57, R53 ;  /* 0x0000003932367226 */ /* 0x010fc60000000635 */
[----:B------:R-:W-:Y:S04]  /*29f0*/  LDS R50, [R20+0x9c] ;  /* 0x00009c0014327984 */ /* 0x000fe80000000800 */
[----:B------:R-:W2:Y:S04]  /*2a00*/  LDS R57, [R24+0x1c] ;  /* 0x00001c0018397984 */ /* 0x000ea80000000800 */
[----:B------:R-:W3:Y:S01]  /*2a10*/  LDS R53, [R24+0x20] ;  /* 0x0000200018357984 */ /* 0x000ee20000000800 */
[----:B0-----:R-:W-:-:S03]  /*2a20*/  IDP.4A.S8.S8 R48, R55, R48, R54 ;  /* 0x0000003037307226 */ /* 0x001fc60000000636 */
[----:B------:R-:W-:Y:S04]  /*2a30*/  LDS R54, [R20+0xa4] ;  /* 0x0000a40014367984 */ /* 0x000fe80000000800 */
[----:B------:R-:W0:Y:S01]  /*2a40*/  LDS R55, [R24+0x24] ;  /* 0x0000240018377984 */ /* 0x000e220000000800 */
[----:B-1----:R-:W-:-:S03]  /*2a50*/  IDP.4A.S8.S8 R56, R30, R51, R56 ;  /* 0x000000331e387226 */ /* 0x002fc60000000638 */
[----:B------:R-:W-:Y:S04]  /*2a60*/  LDS R51, [R20+0xb0] ;  /* 0x0000b00014337984 */ /* 0x000fe80000000800 */
[----:B------:R-:W1:Y:S01]  /*2a70*/  LDS R30, [R24+0x30] ;  /* 0x00003000181e7984 */ /* 0x000e620000000800 */
[----:B--2---:R-:W-:-:S03]  /*2a80*/  IDP.4A.S8.S8 R50, R50, R57, R56 ;  /* 0x0000003932327226 */ /* 0x004fc60000000638 */
[----:B------:R-:W-:Y:S01]  /*2a90*/  LDS R57, [R20+0xb8] ;  /* 0x0000b80014397984 */ /* 0x000fe20000000800 */
[----:B---3--:R-:W-:-:S03]  /*2aa0*/  IDP.4A.S8.S8 R56, R52, R53, RZ ;  /* 0x0000003534387226 */ /* 0x008fc600000006ff */
[----:B------:R-:W2:Y:S04]  /*2ab0*/  LDS R52, [R24+0x34] ;  /* 0x0000340018347984 */ /* 0x000ea80000000800 */
[----:B------:R-:W3:Y:S01]  /*2ac0*/  LDS R53, [R20+0xa8] ;  /* 0x0000a80014357984 */ /* 0x000ee20000000800 */
[----:B0-----:R-:W-:-:S03]  /*2ad0*/  IDP.4A.S8.S8 R54, R54, R55, R56 ;  /* 0x0000003736367226 */ /* 0x001fc60000000638 */
[----:B------:R-:W0:Y:S04]  /*2ae0*/  LDS.U16 R56, [R27+0x8] ;  /* 0x000008001b387984 */ /* 0x000e280000000400 */
[----:B------:R-:W-:Y:S01]  /*2af0*/  LDS R55, [R24+0x2c] ;  /* 0x00002c0018377984 */ /* 0x000fe20000000800 */
[----:B-1----:R-:W-:-:S04]  /*2b00*/  IDP.4A.S8.S8 R30, R51, R30, RZ ;  /* 0x0000001e331e7226 */ /* 0x002fc800000006ff */
[----:B--2---:R-:W-:Y:S02]  /*2b10*/  IDP.4A.S8.S8 R30, R59, R52, R30 ;  /* 0x000000343b1e7226 */ /* 0x004fe4000000061e */
[----:B------:R-:W-:Y:S01]  /*2b20*/  LDS R52, [R20+0xbc] ;  /* 0x0000bc0014347984 */ /* 0x000fe20000000800 */
[----:B---3--:R-:W-:-:S03]  /*2b30*/  IDP.4A.S8.S8 R51, R53, R60, R54 ;  /* 0x0000003c35337226 */ /* 0x008fc60000000636 */
[----:B------:R-:W1:Y:S04]  /*2b40*/  LDS R53, [R24+0x3c] ;  /* 0x00003c0018357984 */ /* 0x000e680000000800 */
[----:B------:R-:W2:Y:S01]  /*2b50*/  LDS R54, [R20+0xac] ;  /* 0x0000ac0014367984 */ /* 0x000ea20000000800 */
[----:B------:R-:W-:-:S03]  /*2b60*/  IDP.4A.S8.S8 R58, R57, R58, R30 ;  /* 0x0000003a393a7226 */ /* 0x000fc6000000061e */
[----:B------:R-:W3:Y:S01]  /*2b70*/  LDS.U16 R57, [R27+0xa] ;  /* 0x00000a001b397984 */ /* 0x000ee20000000400 */
[----:B------:R-:W-:Y:S02]  /*2b80*/  I2FP.F32.S32 R30, R46 ;  /* 0x0000002e001e7245 */ /* 0x000fe40000201400 */
[----:B0-----:R-:W-:-:S03]  /*2b90*/  PRMT R59, R56, 0x8880, RZ ;  /* 0x00008880383b7816 */ /* 0x001fc600000000ff */
[----:B------:R-:W-:Y:S01]  /*2ba0*/  FFMA.FTZ R30, R30, R33, RZ ;  /* 0x000000211e1e7223 */ /* 0x000fe200000100ff */
[----:B------:R-:W-:Y:S01]  /*2bb0*/  I2FP.F32.S32 R33, R32 ;  /* 0x0000002000217245 */ /* 0x000fe20000201400 */
[----:B------:R-:W-:Y:S01]  /*2bc0*/  IMAD R59, R48, R59, RZ ;  /* 0x0000003b303b7224 */ /* 0x000fe200078e02ff */
[----:B------:R-:W-:Y:S01]  /*2bd0*/  PRMT R46, R56, 0x9991, RZ ;  /* 0x00009991382e7816 */ /* 0x000fe200000000ff */
[----:B------:R-:W-:Y:S02]  /*2be0*/  LDS R48, [R24+0x50] ;  /* 0x0000500018307984 */ /* 0x000fe40000000800 */
[----:B------:R-:W-:Y:S02]  /*2bf0*/  FFMA.FTZ R32, R33, R47, R30 ;  /* 0x0000002f21207223 */ /* 0x000fe4000001001e */
[----:B------:R-:W-:Y:S01]  /*2c00*/  IMAD R50, R50, R46, R59 ;  /* 0x0000002e32327224 */ /* 0x000fe200078e023b */
[----:B------:R-:W-:Y:S04]  /*2c10*/  LDS R56, [R20+0xd4] ;  /* 0x0000d40014387984 */ /* 0x000fe80000000800 */
[----:B------:R-:W-:Y:S04]  /*2c20*/  LDS R59, [R20+0xc0] ;  /* 0x0000c000143b7984 */ /* 0x000fe80000000800 */
[----:B------:R-:W-:Y:S01]  /*2c30*/  LDS R47, [R24+0x48] ;  /* 0x00004800182f7984 */ /* 0x000fe20000000800 */
[----:B-1----:R-:W-:-:S03]  /*2c40*/  IDP.4A.S8.S8 R33, R52, R53, R58 ;  /* 0x0000003534217226 */ /* 0x002fc6000000063a */
[----:B------:R-:W0:Y:S01]  /*2c50*/  LDS R52, [R24+0x40] ;  /* 0x0000400018347984 */ /* 0x000e220000000800 */
[----:B--2---:R-:W-:-:S03]  /*2c60*/  IDP.4A.S8.S8 R51, R54, R55, R51 ;  /* 0x0000003736337226 */ /* 0x004fc60000000633 */
[----:B------:R-:W1:Y:S01]  /*2c70*/  LDS R55, [R20+0xd0] ;  /* 0x0000d00014377984 */ /* 0x000e620000000800 */
[----:B---3--:R-:W-:-:S03]  /*2c80*/  PRMT R30, R57, 0x8880, RZ ;  /* 0x00008880391e7816 */ /* 0x008fc600000000ff */
[----:B------:R-:W-:Y:S04]  /*2c90*/  LDS R54, [R20+0xc4] ;  /* 0x0000c40014367984 */ /* 0x000fe80000000800 */
[----:B------:R-:W2:Y:S01]  /*2ca0*/  LDS R53, [R24+0x44] ;  /* 0x0000440018357984 */ /* 0x000ea20000000800 */
[----:B------:R-:W-:Y:S01]  /*2cb0*/  PRMT R46, R57, 0x9991, RZ ;  /* 0x00009991392e7816 */ /* 0x000fe200000000ff */
[----:B------:R-:W-:Y:S02]  /*2cc0*/  IMAD R30, R51, R30, RZ ;  /* 0x0000001e331e7224 */ /* 0x000fe400078e02ff */
[----:B------:R-:W-:Y:S02]  /*2cd0*/  LDS R51, [R20+0xd8] ;  /* 0x0000d80014337984 */ /* 0x000fe40000000800 */
[----:B------:R-:W-:-:S02]  /*2ce0*/  IMAD R33, R33, R46, R30 ;  /* 0x0000002e21217224 */ /* 0x000fc400078e021e */
[----:B------:R-:W3:Y:S04]  /*2cf0*/  LDS R30, [R20+0xc8] ;  /* 0x0000c800141e7984 */ /* 0x000ee80000000800 */
[----:B------:R-:W4:Y:S04]  /*2d00*/  LDS R46, [R24+0x58] ;  /* 0x00005800182e7984 */ /* 0x000f280000000800 */
[----:B------:R-:W-:Y:S04]  /*2d10*/  LDS R57, [R24+0x4c] ;  /* 0x00004c0018397984 */ /* 0x000fe80000000800 */
[----:B------:R-:W-:Y:S01]  /*2d20*/  LDS R58, [R24+0x6c] ;  /* 0x00006c00183a7984 */ /* 0x000fe20000000800 */
[----:B0-----:R-:W-:-:S03]  /*2d30*/  IDP.4A.S8.S8 R52, R59, R52, RZ ;  /* 0x000000343b347226 */ /* 0x001fc600000006ff */
[----:B------:R-:W-:Y:S01]  /*2d40*/  LDS R59, [R24+0x60] ;  /* 0x00006000183b7984 */ /* 0x000fe20000000800 */
[----:B-1----:R-:W-:-:S03]  /*2d50*/  IDP.4A.S8.S8 R48, R55, R48, RZ ;  /* 0x0000003037307226 */ /* 0x002fc600000006ff */
[----:B------:R-:W-:Y:S01]  /*2d60*/  LDS R55, [R24+0x5c] ;  /* 0x00005c0018377984 */ /* 0x000fe20000000800 */
[----:B------:R-:W-:-:S03]  /*2d70*/  IDP.4A.S8.S8 R61, R56, R61, R48 ;  /* 0x0000003d383d7226 */ /* 0x000fc60000000630 */
[----:B------:R-:W0:Y:S01]  /*2d80*/  LDS R56, [R20+0xcc] ;  /* 0x0000cc0014387984 */ /* 0x000e220000000800 */
[----:B--2---:R-:W-:-:S03]  /*2d90*/  IDP.4A.S8.S8 R53, R54, R53, R52 ;  /* 0x0000003536357226 */ /* 0x004fc60000000634 */
[----:B------:R-:W1:Y:S04]  /*2da0*/  LDS R52, [R20+0xdc] ;  /* 0x0000dc0014347984 */ /* 0x000e680000000800 */
[----:B------:R-:W2:Y:S01]  /*2db0*/  LDS.U16 R48, [R27+0xc] ;  /* 0x00000c001b307984 */ /* 0x000ea20000000400 */
[----:B---3--:R-:W-:-:S03]  /*2dc0*/  IDP.4A.S8.S8 R47, R30, R47, R53 ;  /* 0x0000002f1e2f7226 */ /* 0x008fc60000000635 */
[----:B------:R-:W3:Y:S04]  /*2dd0*/  LDS R30, [R20+0xe0] ;  /* 0x0000e000141e7984 */ /* 0x000ee80000000800 */
[----:B------:R-:W-:Y:S04]  /*2de0*/  LDS R54, [R20+0xe4] ;  /* 0x0000e40014367984 */ /* 0x000fe80000000800 */
[----:B------:R-:W5:Y:S01]  /*2df0*/  LDS R53, [R24+0x64] ;  /* 0x0000640018357984 */ /* 0x000f620000000800 */
[----:B----4-:R-:W-:-:S03]  /*2e00*/  IDP.4A.S8.S8 R46, R51, R46, R61 ;  /* 0x0000002e332e7226 */ /* 0x010fc6000000063d */
        /* <DEDUP_REMOVED lines=9> */
[----:B---3--:R-:W-:Y:S01]  /*2ea0*/  IDP.4A.S8.S8 R59, R30, R59, RZ ;  /* 0x0000003b1e3b7226 */ /* 0x008fe200000006ff */
[----:B------:R-:W-:Y:S01]  /*2eb0*/  LDS R57, [R20+0xec] ;  /* 0x0000ec0014397984 */ /* 0x000fe20000000800 */
[----:B------:R-:W-:-:S03]  /*2ec0*/  IMAD R30, R55, R48, R56 ;  /* 0x00000030371e7224 */ /* 0x000fc600078e0238 */
[----:B------:R-:W-:Y:S04]  /*2ed0*/  LDS R56, [R20+0xf4] ;  /* 0x0000f40014387984 */ /* 0x000fe80000000800 */
[----:B------:R-:W2:Y:S01]  /*2ee0*/  LDS R55, [R24+0x74] ;  /* 0x0000740018377984 */ /* 0x000ea20000000800 */
[----:B-----5:R-:W-:-:S03]  /*2ef0*/  IDP.4A.S8.S8 R59, R54, R53, R59 ;  /* 0x00000035363b7226 */ /* 0x020fc6000000063b */
[----:B------:R-:W-:Y:S04]  /*2f00*/  LDS R53, [R20+0xf8] ;  /* 0x0000f80014357984 */ /* 0x000fe80000000800 */
[----:B------:R-:W3:Y:S04]  /*2f10*/  LDS R54, [R24+0x78] ;  /* 0x0000780018367984 */ /* 0x000ee80000000800 */
[----:B------:R-:W-:Y:S01]  /*2f20*/  LDS.U16 R48, [R27+0xe] ;  /* 0x00000e001b307984 */ /* 0x000fe20000000400 */
[----:B0-----:R-:W-:-:S03]  /*2f30*/  IDP.4A.S8.S8 R52, R52, R47, R59 ;  /* 0x0000002f34347226 */ /* 0x001fc6000000063b */
[----:B------:R-:W-:Y:S01]  /*2f40*/  LDS R47, [R20+0xfc] ;  /* 0x0000fc00142f7984 */ /* 0x000fe20000000800 */
[----:B-1----:R-:W-:-:S03]  /*2f50*/  IDP.4A.S8.S8 R51, R51, R46, RZ ;  /* 0x0000002e33337226 */ /* 0x002fc600000006ff */
[----:B------:R-:W0:Y:S01]  /*2f60*/  LDS R46, [R24+0x7c] ;  /* 0x00007c00182e7984 */ /* 0x000e220000000800 */
[----:B--2---:R-:W-:-:S03]  /*2f70*/  IDP.4A.S8.S8 R55, R56, R55, R51 ;  /* 0x0000003738377226 */ /* 0x004fc60000000633 */
[----:B------:R-:W1:Y:S01]  /*2f80*/  LDS R51, [R25] ;  /* 0x0000000019337984 */ /* 0x000e620000000800 */
[----:B------:R-:W-:-:S03]  /*2f90*/  IDP.4A.S8.S8 R57, R57, R58, R52 ;  /* 0x0000003a39397226 */ /* 0x000fc60000000634 */
[----:B------:R-:W-:Y:S01]  /*2fa0*/  LDS R52, [R28] ;  /* 0x000000001c347984 */ /* 0x000fe20000000800 */
[----:B---3--:R-:W-:-:S03]  /*2fb0*/  IDP.4A.S8.S8 R56, R53, R54, R55 ;  /* 0x0000003635387226 */ /* 0x008fc60000000637 */
[----:B------:R-:W2:Y:S04]  /*2fc0*/  LDS R53, [R22+0x8] ;  /* 0x0000080016357984 */ /* 0x000ea80000000800 */
[----:B------:R-:W3:Y:S04]  /*2fd0*/  LDS R55, [R25+0x4] ;  /* 0x0000040019377984 */ /* 0x000ee80000000800 */
[----:B------:R-:W4:Y:S01]  /*2fe0*/  LDS R54, [R22+0xc] ;  /* 0x00000c0016367984 */ /* 0x000f220000000800 */
[----:B0-----:R-:W-:Y:S02]  /*2ff0*/  IDP.4A.S8.S8 R47, R47, R46, R56 ;  /* 0x0000002e2f2f7226 */ /* 0x001fe40000000638 */
[----:B------:R-:W-:Y:S01]  /*3000*/  FFMA.FTZ R46, R49, R31, R0 ;  /* 0x0000001f312e7223 */ /* 0x000fe20000010000 */
[----:B------:R-:W-:-:S02]  /*3010*/  PRMT R0, R48, 0x8880, RZ ;  /* 0x0000888030007816 */ /* 0x000fc400000000ff */
[----:B------:R-:W-:-:S03]  /*3020*/  PRMT R49, R48, 0x9991, RZ ;  /* 0x0000999130317816 */ /* 0x000fc600000000ff */
[----:B------:R-:W-:Y:S01]  /*3030*/  IMAD R48, R57, R0, RZ ;  /* 0x0000000039307224 */ /* 0x000fe200078e02ff */
[----:B------:R-:W-:Y:S02]  /*3040*/  I2FP.F32.S32 R0, R50 ;  /* 0x0000003200007245 */ /* 0x000fe40000201400 */
[----:B------:R-:W-:Y:S01]  /*3050*/  I2FP.F32.S32 R30, R30 ;  /* 0x0000001e001e7245 */ /* 0x000fe20000201400 */
[----:B------:R-:W-:Y:S01]  /*3060*/  IMAD R47, R47, R49, R48 ;  /* 0x000000312f2f7224 */ /* 0x000fe200078e0230 */
[----:B------:R-:W-:Y:S01]  /*3070*/  I2FP.F32.S32 R33, R33 ;  /* 0x0000002100217245 */ /* 0x000fe20000201400 */
[----:B-1----:R-:W-:Y:S01]  /*3080*/  FFMA.FTZ R0, R0, R51, RZ ;  /* 0x0000003300007223 */ /* 0x002fe200000100ff */
[----:B------:R-:W-:Y:S02]  /*3090*/  FFMA.FTZ R31, R31, R32, R46 ;  /* 0x000000201f1f7223 */ /* 0x000fe4000001002e */
[----:B------:R-:W-:Y:S01]  /*30a0*/  I2FP.F32.S32 R32, R47 ;  /* 0x0000002f00207245 */ /* 0x000fe20000201400 */
[----:B--2---:R-:W-:Y:S01]  /*30b0*/  FFMA.FTZ R53, R30, R53, RZ ;  /* 0x000000351e357223 */ /* 0x004fe200000100ff */
[----:B---3--:R-:W-:-:S03]  /*30c0*/  FFMA.FTZ R0, R33, R55, R0 ;  /* 0x0000003721007223 */ /* 0x008fc60000010000 */
[----:B----4-:R-:W-:Y:S01]  /*30d0*/  FFMA.FTZ R32, R32, R54, R53 ;  /* 0x0000003620207223 */ /* 0x010fe20000010035 */
[----:B------:R-:W-:-:S04]  /*30e0*/  FFMA.FTZ R31, R0, R52, R31 ;  /* 0x00000034001f7223 */ /* 0x000fc8000001001f */
[----:B------:R-:W-:Y:S01]  /*30f0*/  FFMA.FTZ R0, R52, R32, R31 ;  /* 0x0000002034007223 */ /* 0x000fe2000001001f */
[----:B------:R-:W-:Y:S06]  /*3100*/  BAR.SYNC.DEFER_BLOCKING 0x0 ;  /* 0x0000000000007b1d */ /* 0x000fec0000010000 */
.L_x_580:
[----:B------:R-:W-:-:S04]  /*3110*/  UIADD3 UR4, UR4, 0x1, URZ ;  /* 0x0000000104047890 */ /* 0x000fc8000fffe03f */
[----:B------:R-:W-:-:S06]  /*3120*/  UISETP.GE.AND UP0, UPT, UR4, UR5, UPT ;  /* 0x000000050400728c */ /* 0x000fcc000bf06270 */
[----:B------:R-:W-:-:S13]  /*3130*/  PLOP3.LUT P0, PT, PT, PT, UP0, 0x80, 0x0 ;  /* 0x000000000000781c */ /* 0x000fda0003f0f008 */
[----:B------:R-:W-:Y:S05]  /*3140*/  @!P0 BRA `(.L_x_581) ;  /* 0xffffffd800288947 */ /* 0x000fea000383ffff */
.L_x_579:
[----:B------:R-:W1:Y:S01]  /*3150*/  S2R R2, SR_CTAID.Y ;  /* 0x0000000000027919 */ /* 0x000e620000002600 */
[----:B------:R-:W-:Y:S01]  /*3160*/  ULDC UR4, c[0x0][0x230] ;  /* 0x00008c0000047ab9 */ /* 0x000fe20000000800 */
[----:B------:R-:W1:Y:S02]  /*3170*/  S2R R3, SR_TID.Y ;  /* 0x0000000000037919 */ /* 0x000e640000002200 */
[----:B-1----:R-:W-:-:S05]  /*3180*/  IMAD R5, R2, 0x4, R3 ;  /* 0x0000000402057824 */ /* 0x002fca00078e0203 */
[----:B------:R-:W-:-:S13]  /*3190*/  ISETP.GE.U32.AND P0, PT, R5, UR4, PT ;  /* 0x0000000405007c0c */ /* 0x000fda000bf06070 */
        /* <DEDUP_REMOVED lines=13> */
.L_x_582:
        /* <DEDUP_REMOVED lines=9> */
.L_x_1319:


//--------------------- .text._Z12mul_mat_q6_KIN3c108BFloat16ELb0EEvPKvS3_PT_iiiii --------------------------
	.section	.text._Z12mul_mat_q6_KIN3c108BFloat16ELb0EEvPKvS3_PT_iiiii,"ax",@progbits
	.align	128
.text._Z12mul_mat_q6_KIN3c108BFloat16ELb0EEvPKvS3_PT_iiiii:
        .type           _Z12mul_mat_q6_KIN3c108BFloat16ELb0EEvPKvS3_PT_iiiii,@function
        .size           _Z12mul_mat_q6_KIN3c108BFloat16ELb0EEvPKvS3_PT_iiiii,(.L_x_1320 - _Z12mul_mat_q6_KIN3c108BFloat16ELb0EEvPKvS3_PT_iiiii)
        .other          _Z12mul_mat_q6_KIN3c108BFloat16ELb0EEvPKvS3_PT_iiiii,@"STO_CUDA_ENTRY STV_DEFAULT"
_Z12mul_mat_q6_KIN3c108BFloat16ELb0EEvPKvS3_PT_iiiii:
[----:B------:R-:W-:Y:S08]  /*0000*/  LDC R1, c[0x0][0x28] ;  /* 0x00000a00ff017b82 */ /* 0x000ff00000000800 */
[----:B------:R-:W0:Y:S01]  /*0010*/  LDC R3, c[0x0][0x228] ;  /* 0x00008a00ff037b82 */ /* 0x000e220000000800 */
[----:B------:R-:W-:Y:S01]  /*0020*/  ULDC.64 UR14, c[0x0][0x208] ;  /* 0x00008200000e7ab9 */ /* 0x000fe20000000a00 */
[----:B0-----:R-:W-:-:S02]  /*0030*/  ISETP.GT.AND P0, PT, R3, 0xff, PT ;  /* 0x000000ff0300780c */ /* 0x001fc40003f04270 */
[----:B------:R-:W-:-:S04]  /*0040*/  SHF.R.S32.HI R0, RZ, 0x1f, R3 ;  /* 0x0000001fff007819 */ /* 0x000fc80000011403 */
[----:B------:R-:W-:-:S07]  /*0050*/  LEA.HI R3, R0, R3, RZ, 0x8 ;  /* 0x0000000300037211 */ /* 0x000fce00078f40ff */
[----:B------:R-:W-:Y:S01]  /*0060*/  @!P0 IMAD.MOV.U32 R0, RZ, RZ, RZ ;  /* 0x000000ffff008224 */ /* 0x000fe200078e00ff */
[----:B------:R-:W-:Y:S06]  /*0070*/  @!P0 BRA `(.L_x_583) ;  /* 0x0000002800f88947 */ /* 0x000fec0003800000 */
[----:B------:R-:W0:Y:S01]  /*0080*/  S2R R2, SR_TID.X ;  /* 0x0000000000027919 */ /* 0x000e220000002100 */
[----:B------:R-:W-:Y:S01]  /*0090*/  ULDC.64 UR6, c[0x0][0x230] ;  /* 0x00008c0000067ab9 */ /* 0x000fe20000000a00 */
[----:B------:R-:W-:Y:S01]  /*00a0*/  SHF.R.S32.HI R3, RZ, 0x8, R3 ;  /* 0x00000008ff037819 */ /* 0x000fe20000011403 */
[----:B------:R-:W-:Y:S01]  /*00b0*/  UIADD3 UR9, UR6, -0x1, URZ ;  /* 0xffffffff06097890 */ /* 0x000fe2000fffe03f */
[----:B------:R-:W1:Y:S01]  /*00c0*/  S2R R9, SR_CTAID.Y ;  /* 0x0000000000097919 */ /* 0x000e620000002600 */
[----:B------:R-:W-:Y:S01]  /*00d0*/  USHF.R.S32.HI UR4, URZ, 0x1f, UR7 ;  /* 0x0000001f3f047899 */ /* 0x000fe20008011407 */
[----:B------:R-:W2:Y:S01]  /*00e0*/  S2UR UR11, SR_CgaCtaId ;  /* 0x00000000000b79c3 */ /* 0x000ea20000008800 */
[----:B------:R-:W-:Y:S01]  /*00f0*/  UMOV UR6, 0x400 ;  /* 0x0000040000067882 */ /* 0x000fe20000000000 */
[----:B------:R-:W3:Y:S01]  /*0100*/  S2R R14, SR_TID.Y ;  /* 0x00000000000e7919 */ /* 0x000ee20000002200 */
[----:B------:R-:W-:Y:S02]  /*0110*/  ULEA.HI UR4, UR4, UR7, URZ, 0x5 ;  /* 0x0000000704047291 */ /* 0x000fe4000f8f283f */
[----:B------:R-:W-:-:S02]  /*0120*/  UIADD3 UR7, UR6, 0x2080, URZ ;  /* 0x0000208006077890 */ /* 0x000fc4000fffe03f */
[----:B------:R-:W-:Y:S02]  /*0130*/  USHF.R.S32.HI UR5, URZ, 0x5, UR4 ;  /* 0x000000053f057899 */ /* 0x000fe40008011404 */
[----:B------:R-:W-:Y:S02]  /*0140*/  UIADD3 UR8, UR6, 0x2104, URZ ;  /* 0x0000210406087890 */ /* 0x000fe4000fffe03f */
[----:B------:R-:W-:-:S03]  /*0150*/  UIADD3 UR10, UR6, 0x2514, URZ ;  /* 0x00002514060a7890 */ /* 0x000fc6000fffe03f */
[----:B------:R-:W4:Y:S01]  /*0160*/  S2UR UR4, SR_CTAID.X ;  /* 0x00000000000479c3 */ /* 0x000f220000002500 */
[----:B--2---:R-:W-:Y:S01]  /*0170*/  ULEA UR12, UR11, UR6, 0x18 ;  /* 0x000000060b0c7291 */ /* 0x004fe2000f8ec03f */
[--C-:B0-----:R-:W-:Y:S01]  /*0180*/  SHF.R.U32.HI R0, RZ, 0x2, R2.reuse ;  /* 0x00000002ff007819 */ /* 0x101fe20000011602 */
[----:B------:R-:W-:Y:S01]  /*0190*/  UIADD3 UR6, UR6, 0x2314, URZ ;  /* 0x0000231406067890 */ /* 0x000fe2000fffe03f */
[----:B------:R-:W-:Y:S01]  /*01a0*/  SHF.R.S32.HI R13, RZ, 0x1f, R2 ;  /* 0x0000001fff0d7819 */ /* 0x000fe20000011402 */
[----:B------:R-:W-:Y:S01]  /*01b0*/  ULEA UR10, UR11, UR10, 0x18 ;  /* 0x0000000a0b0a7291 */ /* 0x000fe2000f8ec03f */
[----:B------:R-:W-:Y:S01]  /*01c0*/  LOP3.LUT R0, R0, 0x3, RZ, 0xc0, !PT ;  /* 0x0000000300007812 */ /* 0x000fe200078ec0ff */
[----:B------:R-:W-:Y:S01]  /*01d0*/  ULEA UR6, UR11, UR6, 0x18 ;  /* 0x000000060b067291 */ /* 0x000fe2000f8ec03f */
[----:B------:R-:W-:Y:S01]  /*01e0*/  LOP3.LUT R4, R2, 0x3, RZ, 0xc0, !PT ;  /* 0x0000000302047812 */ /* 0x000fe200078ec0ff */
[----:B------:R-:W-:Y:S01]  /*01f0*/  ULEA UR7, UR11, UR7, 0x18 ;  /* 0x000000070b077291 */ /* 0x000fe2000f8ec03f */
[----:B---3--:R-:W-:Y:S01]  /*0200*/  IMAD.SHL.U32 R11, R14, 0x20, RZ ;  /* 0x000000200e0b7824 */ /* 0x008fe200078e00ff */
[----:B------:R-:W-:Y:S01]  /*0210*/  LEA.HI R15, R13, R2, RZ, 0x5 ;  /* 0x000000020d0f7211 */ /* 0x000fe200078f28ff */
[----:B-1----:R-:W-:Y:S01]  /*0220*/  IMAD R0, R9, 0x4, R0 ;  /* 0x0000000409007824 */ /* 0x002fe200078e0200 */
[----:B------:R-:W-:Y:S01]  /*0230*/  ULEA UR8, UR11, UR8, 0x18 ;  /* 0x000000080b087291 */ /* 0x000fe2000f8ec03f */
[----:B------:R-:W-:Y:S01]  /*0240*/  IMAD.IADD R24, R11, 0x1, R2 ;  /* 0x000000010b187824 */ /* 0x000fe200078e0202 */
[----:B----4-:R-:W-:Y:S01]  /*0250*/  USHF.L.U32 UR4, UR4, 0x5, URZ ;  /* 0x0000000504047899 */ /* 0x010fe2000800063f */
[----:B------:R-:W-:Y:S01]  /*0260*/  IMAD R8, R3, R14, RZ ;  /* 0x0000000e03087224 */ /* 0x000fe200078e02ff */
[----:B------:R-:W-:Y:S01]  /*0270*/  VIMNMX R5, R0, UR9, PT ;  /* 0x0000000900057c48 */ /* 0x000fe2000bfe0100 */
[----:B------:R-:W-:Y:S01]  /*0280*/  IMAD R9, R9, 0x4, R14 ;  /* 0x0000000409097824 */ /* 0x000fe200078e020e */
[----:B------:R-:W-:-:S02]  /*0290*/  LEA.HI R0, R13, R2, RZ, 0x2 ;  /* 0x000000020d007211 */ /* 0x000fc400078f10ff */
[----:B------:R-:W-:Y:S01]  /*02a0*/  SHF.R.S32.HI R7, RZ, 0x1f, R24 ;  /* 0x0000001fff077819 */ /* 0x000fe20000011418 */
[----:B------:R-:W-:Y:S01]  /*02b0*/  IMAD R4, R5, UR5, R4 ;  /* 0x0000000505047c24 */ /* 0x000fe2000f8e0204 */
[----:B------:R-:W-:Y:S02]  /*02c0*/  SHF.R.S32.HI R17, RZ, 0x2, R0 ;  /* 0x00000002ff117819 */ /* 0x000fe40000011400 */
[----:B------:R-:W-:Y:S02]  /*02d0*/  LOP3.LUT R5, R15, 0xffffffe0, RZ, 0xc0, !PT ;  /* 0xffffffe00f057812 */ /* 0x000fe400078ec0ff */
[----:B------:R-:W-:Y:S01]  /*02e0*/  SHF.R.S32.HI R15, RZ, 0x5, R15 ;  /* 0x00000005ff0f7819 */ /* 0x000fe2000001140f */
[----:B------:R-:W-:Y:S01]  /*02f0*/  IMAD R16, R14, 0x8, R17 ;  /* 0x000000080e107824 */ /* 0x000fe200078e0211 */
[----:B------:R-:W-:Y:S01]  /*0300*/  LEA.HI R7, R7, R24, RZ, 0x5 ;  /* 0x0000001807077211 */ /* 0x000fe200078f28ff */
[----:B------:R-:W-:Y:S01]  /*0310*/  IMAD.IADD R5, R2, 0x1, -R5 ;  /* 0x0000000102057824 */ /* 0x000fe200078e0a05 */
[----:B------:R-:W-:-:S02]  /*0320*/  SHF.R.S32.HI R23, RZ, 0x1f, R15 ;  /* 0x0000001fff177819 */ /* 0x000fc4000001140f */
[----:B------:R-:W-:Y:S01]  /*0330*/  SHF.R.S32.HI R19, RZ, 0x1f, R16 ;  /* 0x0000001fff137819 */ /* 0x000fe20000011410 */
[----:B------:R-:W-:Y:S01]  /*0340*/  IMAD.SHL.U32 R10, R5, 0x2, RZ ;  /* 0x00000002050a7824 */ /* 0x000fe200078e00ff */
[----:B------:R-:W-:Y:S02]  /*0350*/  IADD3 R6, P0, R15, R8, RZ ;  /* 0x000000080f067210 */ /* 0x000fe40007f1e0ff */
[----:B------:R-:W-:Y:S02]  /*0360*/  LEA.HI R19, R19, R16, RZ, 0x5 ;  /* 0x0000001013137211 */ /* 0x000fe400078f28ff */
[----:B------:R-:W-:Y:S02]  /*0370*/  LOP3.LUT R17, R7, 0xffffffe0, RZ, 0xc0, !PT ;  /* 0xffffffe007117812 */ /* 0x000fe400078ec0ff */
[----:B------:R-:W-:Y:S02]  /*0380*/  LOP3.LUT R19, R19, 0xffffffe0, RZ, 0xc0, !PT ;  /* 0xffffffe013137812 */ /* 0x000fe400078ec0ff */
[----:B------:R-:W-:Y:S01]  /*0390*/  LEA.HI.X.SX32 R7, R8, R23, 0x1, P0 ;  /* 0x0000001708077211 */ /* 0x000fe200000f0eff */
[----:B------:R-:W-:Y:S01]  /*03a0*/  IMAD.IADD R24, R24, 0x1, -R17 ;  /* 0x0000000118187824 */ /* 0x000fe200078e0a11 */
[----:B------:R-:W-:Y:S01]  /*03b0*/  SHF.R.S32.HI R21, RZ, 0x1f, R10 ;  /* 0x0000001fff157819 */ /* 0x000fe2000001140a */
[----:B------:R-:W-:Y:S01]  /*03c0*/  IMAD.IADD R16, R16, 0x1, -R19 ;  /* 0x0000000110107824 */ /* 0x000fe200078e0a13 */
[----:B------:R-:W-:Y:S01]  /*03d0*/  LEA.HI R8, R13, R2, RZ, 0x4 ;  /* 0x000000020d087211 */ /* 0x000fe200078f20ff */
[C---:B------:R-:W-:Y:S01]  /*03e0*/  IMAD R25, R3.reuse, R24, RZ ;  /* 0x0000001803197224 */ /* 0x040fe200078e02ff */
[----:B------:R-:W-:Y:S01]  /*03f0*/  LOP3.LUT R17, R0, 0xfffffffc, RZ, 0xc0, !PT ;  /* 0xfffffffc00117812 */ /* 0x000fe200078ec0ff */
[----:B------:R-:W-:Y:S01]  /*0400*/  IMAD R27, R3, R16, RZ ;  /* 0x00000010031b7224 */ /* 0x000fe200078e02ff */
[----:B------:R-:W-:-:S02]  /*0410*/  LEA.HI R21, R21, R10, RZ, 0x5 ;  /* 0x0000000a15157211 */ /* 0x000fc400078f28ff */
[----:B------:R-:W-:Y:S01]  /*0420*/  LOP3.LUT R23, R8, 0xfffffff0, RZ, 0xc0, !PT ;  /* 0xfffffff008177812 */ /* 0x000fe200078ec0ff */
[C---:B------:R-:W-:Y:S01]  /*0430*/  IMAD.IADD R17, R2.reuse, 0x1, -R17 ;  /* 0x0000000102117824 */ /* 0x040fe200078e0a11 */
[----:B------:R-:W-:Y:S02]  /*0440*/  SHF.R.S32.HI R19, RZ, 0x1f, R16 ;  /* 0x0000001fff137819 */ /* 0x000fe40000011410 */
[----:B------:R-:W-:Y:S01]  /*0450*/  SHF.R.S32.HI R21, RZ, 0x5, R21 ;  /* 0x00000005ff157819 */ /* 0x000fe20000011415 */
[----:B------:R-:W-:Y:S01]  /*0460*/  IMAD.IADD R8, R2, 0x1, -R23 ;  /* 0x0000000102087824 */ /* 0x000fe200078e0a17 */
[----:B------:R-:W-:Y:S01]  /*0470*/  LEA.HI R0, R19, R16, RZ, 0x3 ;  /* 0x0000001013007211 */ /* 0x000fe200078f18ff */
[----:B------:R-:W-:Y:S01]  /*0480*/  IMAD.SHL.U32 R19, R14, 0x20, RZ ;  /* 0x000000200e137824 */ /* 0x000fe200078e00ff */
[----:B------:R-:W-:Y:S01]  /*0490*/  LEA.HI R13, R13, R2, RZ, 0x3 ;  /* 0x000000020d0d7211 */ /* 0x000fe200078f18ff */
[----:B------:R-:W-:Y:S01]  /*04a0*/  IMAD R21, R21, 0x20, R8 ;  /* 0x0000002015157824 */ /* 0x000fe200078e0208 */
[----:B------:R-:W-:Y:S01]  /*04b0*/  LEA.HI.SX32 R17, R0, R17, 0x1d ;  /* 0x0000001100117211 */ /* 0x000fe200078feaff */
[----:B------:R-:W-:Y:S01]  /*04c0*/  IMAD.SHL.U32 R8, R2, 0x4, RZ ;  /* 0x0000000402087824 */ /* 0x000fe200078e00ff */
[----:B------:R-:W-:Y:S01]  /*04d0*/  SHF.R.S32.HI R10, RZ, 0x3, R11 ;  /* 0x00000003ff0a7819 */ /* 0x000fe2000001140b */
[----:B------:R-:W-:Y:S01]  /*04e0*/  IMAD R21, R14, 0x41, R21 ;  /* 0x000000410e157824 */ /* 0x000fe200078e0215 */
[----:B------:R-:W-:Y:S01]  /*04f0*/  VIMNMX.U32 R18, R9, UR9, PT ;  /* 0x0000000909127c48 */ /* 0x000fe2000bfe0000 */
[--C-:B------:R-:W-:Y:S01]  /*0500*/  IMAD.IADD R23, R15, 0x1, R2.reuse ;  /* 0x000000010f177824 */ /* 0x100fe200078e0202 */
[----:B------:R-:W-:Y:S01]  /*0510*/  LOP3.LUT R11, R19, 0xffffffe0, R2, 0xe2, !PT ;  /* 0xffffffe0130b7812 */ /* 0x000fe200078ee202 */
[----:B------:R-:W-:Y:S01]  /*0520*/  IMAD R17, R16, 0x4, R17 ;  /* 0x0000000410117824 */ /* 0x000fe200078e0211 */
[----:B------:R-:W-:Y:S01]  /*0530*/  LEA.HI.SX32 R22, R13, R8, 0x1d ;  /* 0x000000080d167211 */ /* 0x000fe200078feaff */
[----:B------:R-:W-:Y:S01]  /*0540*/  IMAD.U32 R19, RZ, RZ, UR12 ;  /* 0x0000000cff137e24 */ /* 0x000fe2000f8e00ff */
[C---:B------:R-:W-:Y:S01]  /*0550*/  LEA R12, R14.reuse, UR6, 0x7 ;  /* 0x000000060e0c7c11 */ /* 0x040fe2000f8e38ff */
[----:B------:R-:W-:Y:S01]  /*0560*/  IMAD.MOV.U32 R0, RZ, RZ, RZ ;  /* 0x000000ffff007224 */ /* 0x000fe200078e00ff */
[----:B------:R-:W-:Y:S01]  /*0570*/  LEA R13, R14, UR10, 0x4 ;  /* 0x0000000a0e0d7c11 */ /* 0x000fe2000f8e20ff */
[----:B------:R-:W-:Y:S01]  /*0580*/  IMAD R14, R2, 0x104, R19 ;  /* 0x00000104020e7824 */ /* 0x000fe200078e0213 */
[----:B------:R-:W-:Y:S01]  /*0590*/  LOP3.LUT R8, R8, 0x3c, RZ, 0xc0, !PT ;  /* 0x0000003c08087812 */ /* 0x000fe200078ec0ff */
[----:B------:R-:W-:Y:S01]  /*05a0*/  IMAD R15, R18, UR5, RZ ;  /* 0x00000005120f7c24 */ /* 0x000fe2000f8e02ff */
[----:B------:R-:W-:Y:S01]  /*05b0*/  LEA R10, R10, UR10, 0x2 ;  /* 0x0000000a0a0a7c11 */ /* 0x000fe2000f8e10ff */
[----:B------:R-:W-:Y:S01]  /*05c0*/  IMAD R9, R3, UR4, RZ ;  /* 0x0000000403097c24 */ /* 0x000fe2000f8e02ff */
[----:B------:R-:W-:Y:S01]  /*05d0*/  LEA R11, R11, UR6, 0x2 ;  /* 0x000000060b0b7c11 */ /* 0x000fe2000f8e10ff */
[----:B------:R-:W-:Y:S01]  /*05e0*/  UMOV UR4, URZ ;  /* 0x0000003f00047c82 */ /* 0x000fe20008000000 */
[----:B------:R-:W-:-:S02]  /*05f0*/  LEA R22, R22, UR8, 0x2 ;  /* 0x0000000816167c11 */ /* 0x000fc4000f8e10ff */
[----:B------:R-:W-:Y:S02]  /*0600*/  LEA R23, R23, UR7, 0x2 ;  /* 0x0000000717177c11 */ /* 0x000fe4000f8e10ff */
[----:B------:R-:W-:Y:S02]  /*0610*/  LEA R24, R24, UR7, 0x2 ;  /* 0x0000000718187c11 */ /* 0x000fe4000f8e10ff */
[----:B------:R-:W-:Y:S02]  /*0620*/  LEA R26, R21, UR12, 0x2 ;  /* 0x0000000c151a7c11 */ /* 0x000fe4000f8e10ff */
[----:B------:R-:W-:-:S07]  /*0630*/  LEA R28, R17, UR8, 0x2 ;  /* 0x00000008111c7c11 */ /* 0x000fce000f8e10ff */
.L_x_585:
[----:B0-----:R-:W0:Y:S01]  /*0640*/  LDC.64 R16, c[0x0][0x210] ;  /* 0x00008400ff107b82 */ /* 0x001e220000000a00 */
[----:B------:R-:W-:Y:S02]  /*0650*/  USHF.R.S32.HI UR5, URZ, 0x1f, UR4 ;  /* 0x0000001f3f057899 */ /* 0x000fe40008011404 */
[C---:B------:R-:W-:Y:S02]  /*0660*/  IADD3 R19, P0, R9.reuse, UR4, RZ ;  /* 0x0000000409137c10 */ /* 0x040fe4000ff1e0ff */
[----:B------:R-:W-:Y:S02]  /*0670*/  SHF.R.S32.HI R20, RZ, 0x1f, R5 ;  /* 0x0000001fff147819 */ /* 0x000fe40000011405 */
[----:B------:R-:W-:Y:S02]  /*0680*/  LEA.HI.X.SX32 R18, R9, UR5, 0x1, P0 ;  /* 0x0000000509127c11 */ /* 0x000fe400080f0eff */
[----:B------:R-:W-:Y:S01]  /*0690*/  LEA.HI R29, R20, R5, RZ, 0x4 ;  /* 0x00000005141d7211 */ /* 0x000fe200078f20ff */
[----:B0-----:R-:W-:-:S04]  /*06a0*/  IMAD.WIDE.U32 R16, R19, 0xd2, R16 ;  /* 0x000000d213107825 */ /* 0x001fc800078e0010 */
[----:B------:R-:W-:Y:S01]  /*06b0*/  IMAD R19, R18, 0xd2, RZ ;  /* 0x000000d212137824 */ /* 0x000fe200078e02ff */
[----:B------:R-:W-:-:S03]  /*06c0*/  LEA.HI R18, R20, R5, RZ, 0x3 ;  /* 0x0000000514127211 */ /* 0x000fc600078f18ff */
[----:B------:R-:W-:Y:S01]  /*06d0*/  IMAD.IADD R17, R17, 0x1, R19 ;  /* 0x0000000111117824 */ /* 0x000fe200078e0213 */
[----:B------:R-:W-:Y:S01]  /*06e0*/  LOP3.LUT R30, R18, 0xfffffff8, RZ, 0xc0, !PT ;  /* 0xfffffff8121e7812 */ /* 0x000fe200078ec0ff */
[----:B------:R-:W-:Y:S01]  /*06f0*/  IMAD R19, R7, 0xd2, RZ ;  /* 0x000000d207137824 */ /* 0x000fe200078e02ff */
[----:B------:R-:W-:Y:S01]  /*0700*/  SHF.R.S32.HI R18, RZ, 0x4, R29 ;  /* 0x00000004ff127819 */ /* 0x000fe2000001141d */
[----:B------:R-:W-:-:S04]  /*0710*/  IMAD.WIDE.U32 R20, R6, 0xd2, R16 ;  /* 0x000000d206147825 */ /* 0x000fc800078e0010 */
[----:B------:R-:W-:Y:S02]  /*0720*/  IMAD.IADD R31, R5, 0x1, -R30 ;  /* 0x00000001051f7824 */ /* 0x000fe400078e0a1e */
[----:B------:R-:W-:Y:S02]  /*0730*/  IMAD.IADD R21, R21, 0x1, R19 ;  /* 0x0000000115157824 */ /* 0x000fe400078e0213 */
[----:B------:R-:W-:-:S04]  /*0740*/  IMAD R19, R18, 0x8, R31 ;  /* 0x0000000812137824 */ /* 0x000fc800078e021f */
[----:B------:R-:W-:-:S05]  /*0750*/  IMAD.WIDE R18, R19, 0x4, R20 ;  /* 0x0000000413127825 */ /* 0x000fca00078e0214 */
[----:B------:R-:W2:Y:S04]  /*0760*/  LDG.E.U16.CONSTANT R34, desc[UR14][R18.64+0x80] ;  /* 0x0000800e12227981 */ /* 0x000ea8000c1e9500 */
[----:B------:R-:W2:Y:S01]  /*0770*/  LDG.E.U16.CONSTANT R33, desc[UR14][R18.64+0x82] ;  /* 0x0000820e12217981 */ /* 0x000ea2000c1e9500 */
[----:B------:R-:W-:-:S05]  /*0780*/  IMAD.WIDE R20, R5, 0x4, R20 ;  /* 0x0000000405147825 */ /* 0x000fca00078e0214 */
[----:B------:R-:W3:Y:S04]  /*0790*/  LDG.E.U16.CONSTANT R30, desc[UR14][R20.64] ;  /* 0x0000000e141e7981 */ /* 0x000ee8000c1e9500 */
[----:B------:R-:W3:Y:S01]  /*07a0*/  LDG.E.U16.CONSTANT R31, desc[UR14][R20.64+0x2] ;  /* 0x0000020e141f7981 */ /* 0x000ee2000c1e9500 */
[----:B------:R-:W-:-:S05]  /*07b0*/  LOP3.LUT R32, R29, 0xfffffff0, RZ, 0xc0, !PT ;  /* 0xfffffff01d207812 */ /* 0x000fca00078ec0ff */
[----:B------:R-:W-:-:S05]  /*07c0*/  IMAD.IADD R32, R5, 0x1, -R32 ;  /* 0x0000000105207824 */ /* 0x000fca00078e0a20 */
[----:B------:R-:W-:-:S04]  /*07d0*/  SHF.R.S32.HI R29, RZ, 0x1f, R32 ;  /* 0x0000001fff1d7819 */ /* 0x000fc80000011420 */
[----:B------:R-:W-:-:S04]  /*07e0*/  LEA.HI R29, R29, R32, RZ, 0x3 ;  /* 0x000000201d1d7211 */ /* 0x000fc800078f18ff */
[----:B------:R-:W-:-:S05]  /*07f0*/  SHF.R.S32.HI R29, RZ, 0x3, R29 ;  /* 0x00000003ff1d7819 */ /* 0x000fca000001141d */
[----:B------:R-:W-:Y:S01]  /*0800*/  IMAD.SHL.U32 R32, R29, 0x2, RZ ;  /* 0x000000021d207824 */ /* 0x000fe200078e00ff */
[----:B--2---:R-:W-:-:S04]  /*0810*/  PRMT R33, R34, 0x5410, R33 ;  /* 0x0000541022217816 */ /* 0x004fc80000000021 */
[----:B------:R-:W-:-:S05]  /*0820*/  SHF.R.S32.HI R33, RZ, R32, R33 ;  /* 0x00000020ff217219 */ /* 0x000fca0000011421 */
[C---:B------:R-:W-:Y:S01]  /*0830*/  IMAD.SHL.U32 R29, R33.reuse, 0x10, RZ ;  /* 0x00000010211d7824 */ /* 0x040fe200078e00ff */
[----:B---3--:R-:W-:Y:S02]  /*0840*/  PRMT R30, R30, 0x5410, R31 ;  /* 0x000054101e1e7816 */ /* 0x008fe4000000001f */
[----:B------:R-:W-:Y:S02]  /*0850*/  LOP3.LUT R33, R33, 0x30303030, RZ, 0xc0, !PT ;  /* 0x3030303021217812 */ /* 0x000fe400078ec0ff */
[----:B------:R-:W-:-:S04]  /*0860*/  LOP3.LUT R29, R29, 0x30303030, RZ, 0xc0, !PT ;  /* 0x303030301d1d7812 */ /* 0x000fc800078ec0ff */
[--C-:B------:R-:W-:Y:S02]  /*0870*/  LOP3.LUT R29, R29, 0xf0f0f0f, R30.reuse, 0xf8, !PT ;  /* 0x0f0f0f0f1d1d7812 */ /* 0x100fe400078ef81e */
[----:B------:R-:W-:Y:S02]  /*0880*/  SHF.R.U32.HI R30, RZ, 0x4, R30 ;  /* 0x00000004ff1e7819 */ /* 0x000fe4000001161e */
        /* <DEDUP_REMOVED lines=8> */
[C---:B------:R-:W-:Y:S02]  /*0910*/  LOP3.LUT R31, R33.reuse, 0x80808080, R34, 0x6, !PT ;  /* 0x80808080211f7812 */ /* 0x040fe400078e0622 */
[----:B------:R-:W-:Y:S02]  /*0920*/  LOP3.LUT R34, R33, 0x7f7f7f7f, R36, 0x60, !PT ;  /* 0x7f7f7f7f21227812 */ /* 0x000fe400078e6024 */
[C---:B------:R-:W-:Y:S02]  /*0930*/  LOP3.LUT R33, R30.reuse, 0x20202020, R29, 0x18, !PT ;  /* 0x202020201e217812 */ /* 0x040fe400078e181d */
[----:B------:R-:W-:Y:S02]  /*0940*/  LOP3.LUT R31, R31, R34, RZ, 0xfc, !PT ;  /* 0x000000221f1f7212 */ /* 0x000fe400078efcff */
[----:B------:R-:W-:Y:S02]  /*0950*/  PRMT R36, R33, 0xba98, RZ ;  /* 0x0000ba9821247816 */ /* 0x000fe400000000ff */
[----:B------:R-:W-:-:S02]  /*0960*/  PRMT R33, R30, 0xba98, RZ ;  /* 0x0000ba981e217816 */ /* 0x000fc400000000ff */
[C---:B------:R-:W-:Y:S02]  /*0970*/  LOP3.LUT R29, R36.reuse, 0x80808080, R29, 0x6, !PT ;  /* 0x80808080241d7812 */ /* 0x040fe400078e061d */
[----:B------:R-:W-:Y:S01]  /*0980*/  LOP3.LUT R36, R36, 0x7f7f7f7f, R33, 0x60, !PT ;  /* 0x7f7f7f7f24247812 */ /* 0x000fe200078e6021 */
[----:B------:R-:W-:-:S03]  /*0990*/  IMAD.SHL.U32 R33, R3, 0x4, RZ ;  /* 0x0000000403217824 */ /* 0x000fc600078e00ff */
[----:B------:R-:W-:Y:S01]  /*09a0*/  LOP3.LUT R29, R29, R36, RZ, 0xfc, !PT ;  /* 0x000000241d1d7212 */ /* 0x000fe200078efcff */
[----:B------:R-:W-:-:S04]  /*09b0*/  IMAD.WIDE R18, R33, 0xd2, R18 ;  /* 0x000000d221127825 */ /* 0x000fc800078e0212 */
[C---:B------:R-:W-:Y:S01]  /*09c0*/  IMAD.WIDE R20, R33.reuse, 0xd2, R20 ;  /* 0x000000d221147825 */ /* 0x040fe200078e0214 */
[----:B------:R-:W2:Y:S04]  /*09d0*/  LDG.E.U16.CONSTANT R34, desc[UR14][R18.64+0x80] ;  /* 0x0000800e12227981 */ /* 0x000ea8000c1e9500 */
[----:B------:R0:W2:Y:S04]  /*09e0*/  LDG.E.U16.CONSTANT R37, desc[UR14][R18.64+0x82] ;  /* 0x0000820e12257981 */ /* 0x0000a8000c1e9500 */
[----:B------:R-:W3:Y:S04]  /*09f0*/  LDG.E.U16.CONSTANT R30, desc[UR14][R20.64] ;  /* 0x0000000e141e7981 */ /* 0x000ee8000c1e9500 */
[----:B------:R1:W3:Y:S04]  /*0a00*/  LDG.E.U16.CONSTANT R35, desc[UR14][R20.64+0x2] ;  /* 0x0000020e14237981 */ /* 0x0002e8000c1e9500 */
[----:B------:R3:W-:Y:S04]  /*0a10*/  STS [R26+0x40], R29 ;  /* 0x0000401d1a007388 */ /* 0x0007e80000000800 */
[----:B------:R4:W-:Y:S01]  /*0a20*/  STS [R26], R31 ;  /* 0x0000001f1a007388 */ /* 0x0009e20000000800 */
[----:B0-----:R-:W-:-:S04]  /*0a30*/  IMAD.WIDE R18, R33, 0xd2, R18 ;  /* 0x000000d221127825 */ /* 0x001fc800078e0212 */
[----:B-1----:R-:W-:Y:S01]  /*0a40*/  IMAD.WIDE R20, R33, 0xd2, R20 ;  /* 0x000000d221147825 */ /* 0x002fe200078e0214 */
[----:B--2---:R-:W-:-:S04]  /*0a50*/  PRMT R37, R34, 0x5410, R37 ;  /* 0x0000541022257816 */ /* 0x004fc80000000025 */
[----:B------:R-:W-:Y:S02]  /*0a60*/  SHF.R.S32.HI R34, RZ, R32, R37 ;  /* 0x00000020ff227219 */ /* 0x000fe40000011425 */
[----:B------:R-:W2:Y:S01]  /*0a70*/  LDG.E.U16.CONSTANT R37, desc[UR14][R18.64+0x82] ;  /* 0x0000820e12257981 */ /* 0x000ea2000c1e9500 */
[----:B---3--:R-:W-:Y:S02]  /*0a80*/  PRMT R29, R30, 0x5410, R35 ;  /* 0x000054101e1d7816 */ /* 0x008fe40000000023 */
[----:B------:R-:W-:-:S05]  /*0a90*/  IMAD.SHL.U32 R30, R34, 0x10, RZ ;  /* 0x00000010221e7824 */ /* 0x000fca00078e00ff */
[----:B------:R-:W-:Y:S02]  /*0aa0*/  LOP3.LUT R30, R30, 0x30303030, RZ, 0xc0, !PT ;  /* 0x303030301e1e7812 */ /* 0x000fe400078ec0ff */
[--C-:B------:R-:W-:Y:S02]  /*0ab0*/  SHF.R.U32.HI R35, RZ, 0x4, R29.reuse ;  /* 0x00000004ff237819 */ /* 0x100fe4000001161d */
[----:B------:R-:W-:Y:S02]  /*0ac0*/  LOP3.LUT R30, R30, 0xf0f0f0f, R29, 0xf8, !PT ;  /* 0x0f0f0f0f1e1e7812 */ /* 0x000fe400078ef81d */
[----:B------:R-:W-:Y:S02]  /*0ad0*/  LOP3.LUT R34, R34, 0x30303030, RZ, 0xc0, !PT ;  /* 0x3030303022227812 */ /* 0x000fe400078ec0ff */
[----:B------:R-:W-:Y:S02]  /*0ae0*/  LOP3.LUT R36, R30, 0x80808080, RZ, 0xfc, !PT ;  /* 0x808080801e247812 */ /* 0x000fe400078efcff */
[----:B------:R-:W-:-:S03]  /*0af0*/  LOP3.LUT R34, R34, 0xf0f0f0f, R35, 0xf8, !PT ;  /* 0x0f0f0f0f22227812 */ /* 0x000fc600078ef823 */
[----:B------:R-:W-:Y:S01]  /*0b00*/  VIADD R29, R36, 0xdfdfdfe0 ;  /* 0xdfdfdfe0241d7836 */ /* 0x000fe20000000000 */
[----:B----4-:R-:W-:-:S04]  /*0b10*/  LOP3.LUT R31, R34, 0x80808080, RZ, 0xfc, !PT ;  /* 0x80808080221f7812 */ /* 0x010fc800078efcff */
[----:B------:R-:W-:Y:S01]  /*0b20*/  LOP3.LUT R35, R30, 0x20202020, R29, 0x18, !PT ;  /* 0x202020201e237812 */ /* 0x000fe200078e181d */
[----:B------:R-:W-:-:S03]  /*0b30*/  VIADD R31, R31, 0xdfdfdfe0 ;  /* 0xdfdfdfe01f1f7836 */ /* 0x000fc60000000000 */
[----:B------:R-:W-:Y:S02]  /*0b40*/  PRMT R36, R35, 0xba98, RZ ;  /* 0x0000ba9823247816 */ /* 0x000fe400000000ff */
[----:B------:R-:W-:Y:S02]  /*0b50*/  PRMT R35, R30, 0xba98, RZ ;  /* 0x0000ba981e237816 */ /* 0x000fe400000000ff */
[----:B------:R-:W-:Y:S02]  /*0b60*/  LOP3.LUT R30, R34, 0x20202020, R31, 0x18, !PT ;  /* 0x20202020221e7812 */ /* 0x000fe400078e181f */
[C---:B------:R-:W-:Y:S02]  /*0b70*/  LOP3.LUT R29, R36.reuse, 0x80808080, R29, 0x6, !PT ;  /* 0x80808080241d7812 */ /* 0x040fe400078e061d */
[----:B------:R-:W-:Y:S02]  /*0b80*/  LOP3.LUT R36, R36, 0x7f7f7f7f, R35, 0x60, !PT ;  /* 0x7f7f7f7f24247812 */ /* 0x000fe400078e6023 */
[----:B------:R-:W-:-:S02]  /*0b90*/  PRMT R30, R30, 0xba98, RZ ;  /* 0x0000ba981e1e7816 */ /* 0x000fc400000000ff */
[----:B------:R-:W-:Y:S02]  /*0ba0*/  PRMT R35, R34, 0xba98, RZ ;  /* 0x0000ba9822237816 */ /* 0x000fe400000000ff */
[----:B------:R0:W2:Y:S01]  /*0bb0*/  LDG.E.U16.CONSTANT R34, desc[UR14][R18.64+0x80] ;  /* 0x0000800e12227981 */ /* 0x0000a2000c1e9500 */
[C---:B------:R-:W-:Y:S02]  /*0bc0*/  LOP3.LUT R31, R30.reuse, 0x80808080, R31, 0x6, !PT ;  /* 0x808080801e1f7812 */ /* 0x040fe400078e061f */
[----:B------:R-:W-:-:S04]  /*0bd0*/  LOP3.LUT R30, R30, 0x7f7f7f7f, R35, 0x60, !PT ;  /* 0x7f7f7f7f1e1e7812 */ /* 0x000fc800078e6023 */
[----:B------:R-:W-:Y:S02]  /*0be0*/  LOP3.LUT R35, R31, R30, RZ, 0xfc, !PT ;  /* 0x0000001e1f237212 */ /* 0x000fe400078efcff */
[----:B------:R-:W3:Y:S04]  /*0bf0*/  LDG.E.U16.CONSTANT R30, desc[UR14][R20.64] ;  /* 0x0000000e141e7981 */ /* 0x000ee8000c1e9500 */
[----:B------:R1:W3:Y:S01]  /*0c00*/  LDG.E.U16.CONSTANT R31, desc[UR14][R20.64+0x2] ;  /* 0x0000020e141f7981 */ /* 0x0002e2000c1e9500 */
[----:B------:R-:W-:-:S03]  /*0c10*/  LOP3.LUT R29, R29, R36, RZ, 0xfc, !PT ;  /* 0x000000241d1d7212 */ /* 0x000fc600078efcff */
[----:B------:R4:W-:Y:S04]  /*0c20*/  STS [R26+0x450], R35 ;  /* 0x000450231a007388 */ /* 0x0009e80000000800 */
[----:B------:R5:W-:Y:S01]  /*0c30*/  STS [R26+0x410], R29 ;  /* 0x0004101d1a007388 */ /* 0x000be20000000800 */
[----:B0-----:R-:W-:-:S04]  /*0c40*/  IMAD.WIDE R18, R33, 0xd2, R18 ;  /* 0x000000d221127825 */ /* 0x001fc800078e0212 */
[----:B-1----:R-:W-:Y:S01]  /*0c50*/  IMAD.WIDE R20, R33, 0xd2, R20 ;  /* 0x000000d221147825 */ /* 0x002fe200078e0214 */
[----:B--2---:R-:W-:-:S04]  /*0c60*/  PRMT R37, R34, 0x5410, R37 ;  /* 0x0000541022257816 */ /* 0x004fc80000000025 */
[----:B------:R-:W-:Y:S02]  /*0c70*/  SHF.R.S32.HI R34, RZ, R32, R37 ;  /* 0x00000020ff227219 */ /* 0x000fe40000011425 */
[----:B------:R-:W2:Y:S01]  /*0c80*/  LDG.E.U16.CONSTANT R37, desc[UR14][R18.64+0x82] ;  /* 0x0000820e12257981 */ /* 0x000ea2000c1e9500 */
[----:B---3--:R-:W-:Y:S02]  /*0c90*/  PRMT R30, R30, 0x5410, R31 ;  /* 0x000054101e1e7816 */ /* 0x008fe4000000001f */
[----:B------:R-:W-:-:S05]  /*0ca0*/  IMAD.SHL.U32 R31, R34, 0x10, RZ ;  /* 0x00000010221f7824 */ /* 0x000fca00078e00ff */
[----:B------:R-:W-:-:S04]  /*0cb0*/  LOP3.LUT R31, R31, 0x30303030, RZ, 0xc0, !PT ;  /* 0x303030301f1f7812 */ /* 0x000fc800078ec0ff */
[----:B------:R-:W-:-:S04]  /*0cc0*/  LOP3.LUT R31, R31, 0xf0f0f0f, R30, 0xf8, !PT ;  /* 0x0f0f0f0f1f1f7812 */ /* 0x000fc800078ef81e */
[----:B------:R-:W-:Y:S02]  /*0cd0*/  LOP3.LUT R36, R31, 0x80808080, RZ, 0xfc, !PT ;  /* 0x808080801f247812 */ /* 0x000fe400078efcff */
[----:B----4-:R-:W-:Y:S02]  /*0ce0*/  LOP3.LUT R35, R34, 0x30303030, RZ, 0xc0, !PT ;  /* 0x3030303022237812 */ /* 0x010fe400078ec0ff */
[----:B------:R-:W-:Y:S01]  /*0cf0*/  SHF.R.U32.HI R30, RZ, 0x4, R30 ;  /* 0x00000004ff1e7819 */ /* 0x000fe2000001161e */
[----:B------:R-:W-:-:S03]  /*0d00*/  VIADD R34, R36, 0xdfdfdfe0 ;  /* 0xdfdfdfe024227836 */ /* 0x000fc60000000000 */
[----:B------:R-:W-:Y:S02]  /*0d10*/  LOP3.LUT R30, R35, 0xf0f0f0f, R30, 0xf8, !PT ;  /* 0x0f0f0f0f231e7812 */ /* 0x000fe400078ef81e */
[C-C-:B------:R-:W-:Y:S02]  /*0d20*/  LOP3.LUT R35, R31.reuse, 0x20202020, R34.reuse, 0x18, !PT ;  /* 0x202020201f237812 */ /* 0x140fe400078e1822 */
[----:B------:R-:W-:Y:S02]  /*0d30*/  PRMT R36, R31, 0xba98, RZ ;  /* 0x0000ba981f247816 */ /* 0x000fe400000000ff */
[----:B------:R-:W-:Y:S02]  /*0d40*/  PRMT R35, R35, 0xba98, RZ ;  /* 0x0000ba9823237816 */ /* 0x000fe400000000ff */
[----:B------:R-:W-:Y:S02]  /*0d50*/  LOP3.LUT R31, R30, 0x80808080, RZ, 0xfc, !PT ;  /* 0x808080801e1f7812 */ /* 0x000fe400078efcff */
[----:B------:R-:W-:-:S02]  /*0d60*/  LOP3.LUT R34, R35, 0x80808080, R34, 0x6, !PT ;  /* 0x8080808023227812 */ /* 0x000fc400078e0622 */
[----:B------:R-:W-:Y:S01]  /*0d70*/  LOP3.LUT R35, R35, 0x7f7f7f7f, R36, 0x60, !PT ;  /* 0x7f7f7f7f23237812 */ /* 0x000fe200078e6024 */
[----:B------:R-:W-:-:S03]  /*0d80*/  VIADD R31, R31, 0xdfdfdfe0 ;  /* 0xdfdfdfe01f1f7836 */ /* 0x000fc60000000000 */
[----:B-----5:R-:W-:Y:S02]  /*0d90*/  LOP3.LUT R29, R34, R35, RZ, 0xfc, !PT ;  /* 0x00000023221d7212 */ /* 0x020fe400078efcff */
[C-C-:B------:R-:W-:Y:S02]  /*0da0*/  LOP3.LUT R34, R30.reuse, 0x20202020, R31.reuse, 0x18, !PT ;  /* 0x202020201e227812 */ /* 0x140fe400078e181f */
[----:B------:R-:W-:Y:S02]  /*0db0*/  PRMT R35, R30, 0xba98, RZ ;  /* 0x0000ba981e237816 */ /* 0x000fe400000000ff */
[----:B------:R-:W-:Y:S01]  /*0dc0*/  PRMT R34, R34, 0xba98, RZ ;  /* 0x0000ba9822227816 */ /* 0x000fe200000000ff */
[----:B------:R-:W3:Y:S03]  /*0dd0*/  LDG.E.U16.CONSTANT R30, desc[UR14][R20.64] ;  /* 0x0000000e141e7981 */ /* 0x000ee6000c1e9500 */
[----:B------:R-:W-:-:S02]  /*0de0*/  LOP3.LUT R31, R34, 0x80808080, R31, 0x6, !PT ;  /* 0x80808080221f7812 */ /* 0x000fc400078e061f */
[----:B------:R-:W-:-:S04]  /*0df0*/  LOP3.LUT R34, R34, 0x7f7f7f7f, R35, 0x60, !PT ;  /* 0x7f7f7f7f22227812 */ /* 0x000fc800078e6023 */
[----:B------:R-:W-:Y:S02]  /*0e00*/  LOP3.LUT R35, R31, R34, RZ, 0xfc, !PT ;  /* 0x000000221f237212 */ /* 0x000fe400078efcff */
[----:B------:R-:W2:Y:S04]  /*0e10*/  LDG.E.U16.CONSTANT R34, desc[UR14][R18.64+0x80] ;  /* 0x0000800e12227981 */ /* 0x000ea8000c1e9500 */
[----:B------:R0:W3:Y:S04]  /*0e20*/  LDG.E.U16.CONSTANT R31, desc[UR14][R20.64+0x2] ;  /* 0x0000020e141f7981 */ /* 0x0000e8000c1e9500 */
[----:B------:R1:W-:Y:S04]  /*0e30*/  STS [R26+0x860], R35 ;  /* 0x000860231a007388 */ /* 0x0003e80000000800 */
[----:B------:R4:W-:Y:S01]  /*0e40*/  STS [R26+0x820], R29 ;  /* 0x0008201d1a007388 */ /* 0x0009e20000000800 */
[----:B0-----:R-:W-:-:S04]  /*0e50*/  IMAD.WIDE R20, R33, 0xd2, R20 ;  /* 0x000000d221147825 */ /* 0x001fc800078e0214 */
[----:B------:R-:W-:Y:S01]  /*0e60*/  IMAD.WIDE R18, R33, 0xd2, R18 ;  /* 0x000000d221127825 */ /* 0x000fe200078e0212 */
[----:B--2---:R-:W-:-:S04]  /*0e70*/  PRMT R37, R34, 0x5410, R37 ;  /* 0x0000541022257816 */ /* 0x004fc80000000025 */
[----:B------:R-:W-:Y:S02]  /*0e80*/  SHF.R.S32.HI R34, RZ, R32, R37 ;  /* 0x00000020ff227219 */ /* 0x000fe40000011425 */
[----:B---3--:R-:W-:Y:S01]  /*0e90*/  PRMT R30, R30, 0x5410, R31 ;  /* 0x000054101e1e7816 */ /* 0x008fe2000000001f */
[----:B------:R-:W2:Y:S02]  /*0ea0*/  LDG.E.U16.CONSTANT R37, desc[UR14][R18.64+0x82] ;  /* 0x0000820e12257981 */ /* 0x000ea4000c1e9500 */
[----:B------:R-:W-:-:S05]  /*0eb0*/  IMAD.SHL.U32 R31, R34, 0x10, RZ ;  /* 0x00000010221f7824 */ /* 0x000fca00078e00ff */
[----:B------:R-:W-:-:S04]  /*0ec0*/  LOP3.LUT R31, R31, 0x30303030, RZ, 0xc0, !PT ;  /* 0x303030301f1f7812 */ /* 0x000fc800078ec0ff */
[----:B------:R-:W-:-:S04]  /*0ed0*/  LOP3.LUT R31, R31, 0xf0f0f0f, R30, 0xf8, !PT ;  /* 0x0f0f0f0f1f1f7812 */ /* 0x000fc800078ef81e */
[----:B------:R-:W-:Y:S02]  /*0ee0*/  LOP3.LUT R36, R31, 0x80808080, RZ, 0xfc, !PT ;  /* 0x808080801f247812 */ /* 0x000fe400078efcff */
[----:B-1----:R-:W-:Y:S02]  /*0ef0*/  LOP3.LUT R35, R34, 0x30303030, RZ, 0xc0, !PT ;  /* 0x3030303022237812 */ /* 0x002fe400078ec0ff */
        /* <DEDUP_REMOVED lines=9> */
[----:B------:R-:W-:Y:S01]  /*0f90*/  VIADD R31, R31, 0xdfdfdfe0 ;  /* 0xdfdfdfe01f1f7836 */ /* 0x000fe20000000000 */
[----:B------:R-:W2:Y:S02]  /*0fa0*/  LDG.E.U16.CONSTANT R36, desc[UR14][R18.64+0x80] ;  /* 0x0000800e12247981 */ /* 0x000ea4000c1e9500 */
[----:B----4-:R-:W-:Y:S02]  /*0fb0*/  LOP3.LUT R29, R34, R35, RZ, 0xfc, !PT ;  /* 0x00000023221d7212 */ /* 0x010fe400078efcff */
[C-C-:B------:R-:W-:Y:S02]  /*0fc0*/  LOP3.LUT R34, R30.reuse, 0x20202020, R31.reuse, 0x18, !PT ;  /* 0x202020201e227812 */ /* 0x140fe400078e181f */
[----:B------:R-:W-:Y:S02]  /*0fd0*/  PRMT R35, R30, 0xba98, RZ ;  /* 0x0000ba981e237816 */ /* 0x000fe400000000ff */
[----:B------:R-:W-:Y:S01]  /*0fe0*/  PRMT R34, R34, 0xba98, RZ ;  /* 0x0000ba9822227816 */ /* 0x000fe200000000ff */
[----:B------:R-:W3:Y:S03]  /*0ff0*/  LDG.E.U16.CONSTANT R30, desc[UR14][R20.64] ;  /* 0x0000000e141e7981 */ /* 0x000ee6000c1e9500 */
[----:B------:R-:W-:-:S02]  /*1000*/  LOP3.LUT R31, R34, 0x80808080, R31, 0x6, !PT ;  /* 0x80808080221f7812 */ /* 0x000fc400078e061f */
[----:B------:R-:W-:Y:S02]  /*1010*/  LOP3.LUT R34, R34, 0x7f7f7f7f, R35, 0x60, !PT ;  /* 0x7f7f7f7f22227812 */ /* 0x000fe400078e6023 */
[----:B------:R-:W3:Y:S02]  /*1020*/  LDG.E.U16.CONSTANT R35, desc[UR14][R20.64+0x2] ;  /* 0x0000020e14237981 */ /* 0x000ee4000c1e9500 */
[----:B------:R-:W-:-:S05]  /*1030*/  LOP3.LUT R31, R31, R34, RZ, 0xfc, !PT ;  /* 0x000000221f1f7212 */ /* 0x000fca00078efcff */
[----:B------:R-:W-:Y:S04]  /*1040*/  STS [R26+0xc70], R31 ;  /* 0x000c701f1a007388 */ /* 0x000fe80000000800 */
[----:B------:R2:W-:Y:S02]  /*1050*/  STS [R26+0xc30], R29 ;  /* 0x000c301d1a007388 */ /* 0x0005e40000000800 */
[----:B--2---:R-:W-:Y:S01]  /*1060*/  PRMT R29, R36, 0x5410, R37 ;  /* 0x00005410241d7816 */ /* 0x004fe20000000025 */
[----:B------:R-:W-:-:S05]  /*1070*/  IMAD.WIDE R36, R33, 0xd2, R18 ;  /* 0x000000d221247825 */ /* 0x000fca00078e0212 */
[----:B------:R-:W2:Y:S04]  /*1080*/  LDG.E.U16.CONSTANT R18, desc[UR14][R36.64+0x80] ;  /* 0x0000800e24127981 */ /* 0x000ea8000c1e9500 */
[----:B------:R-:W2:Y:S01]  /*1090*/  LDG.E.U16.CONSTANT R19, desc[UR14][R36.64+0x82] ;  /* 0x0000820e24137981 */ /* 0x000ea2000c1e9500 */
[----:B---3--:R-:W-:Y:S01]  /*10a0*/  PRMT R31, R30, 0x5410, R35 ;  /* 0x000054101e1f7816 */ /* 0x008fe20000000023 */
[----:B------:R-:W-:-:S05]  /*10b0*/  IMAD.WIDE R34, R33, 0xd2, R20 ;  /* 0x000000d221227825 */ /* 0x000fca00078e0214 */
[----:B------:R-:W3:Y:S04]  /*10c0*/  LDG.E.U16.CONSTANT R30, desc[UR14][R34.64] ;  /* 0x0000000e221e7981 */ /* 0x000ee8000c1e9500 */
[----:B------:R-:W3:Y:S02]  /*10d0*/  LDG.E.U16.CONSTANT R21, desc[UR14][R34.64+0x2] ;  /* 0x0000020e22157981 */ /* 0x000ee4000c1e9500 */
[----:B---3--:R-:W-:Y:S01]  /*10e0*/  PRMT R30, R30, 0x5410, R21 ;  /* 0x000054101e1e7816 */ /* 0x008fe20000000015 */
[----:B------:R-:W-:Y:S01]  /*10f0*/  IMAD.WIDE R20, R33, 0xd2, R34 ;  /* 0x000000d221147825 */ /* 0x000fe200078e0222 */
[----:B--2---:R-:W-:-:S04]  /*1100*/  PRMT R35, R18, 0x5410, R19 ;  /* 0x0000541012237816 */ /* 0x004fc80000000013 */
[----:B------:R-:W2:Y:S04]  /*1110*/  LDG.E.U16.CONSTANT R18, desc[UR14][R20.64] ;  /* 0x0000000e14127981 */ /* 0x000ea8000c1e9500 */
[----:B------:R-:W2:Y:S02]  /*1120*/  LDG.E.U16.CONSTANT R19, desc[UR14][R20.64+0x2] ;  /* 0x0000020e14137981 */ /* 0x000ea4000c1e9500 */
[----:B--2---:R-:W-:Y:S01]  /*1130*/  PRMT R34, R18, 0x5410, R19 ;  /* 0x0000541012227816 */ /* 0x004fe20000000013 */
[----:B------:R-:W-:-:S05]  /*1140*/  IMAD.WIDE R18, R33, 0xd2, R36 ;  /* 0x000000d221127825 */ /* 0x000fca00078e0224 */
[----:B------:R-:W2:Y:S04]  /*1150*/  LDG.E.U16.CONSTANT R37, desc[UR14][R18.64+0x80] ;  /* 0x0000800e12257981 */ /* 0x000ea8000c1e9500 */
[----:B------:R0:W2:Y:S01]  /*1160*/  LDG.E.U16.CONSTANT R36, desc[UR14][R18.64+0x82] ;  /* 0x0000820e12247981 */ /* 0x0000a2000c1e9500 */
[----:B------:R-:W-:-:S04]  /*1170*/  IMAD.WIDE R20, R33, 0xd2, R20 ;  /* 0x000000d221147825 */ /* 0x000fc800078e0214 */
[----:B0-----:R-:W-:-:S05]  /*1180*/  IMAD.WIDE R18, R33, 0xd2, R18 ;  /* 0x000000d221127825 */ /* 0x001fca00078e0212 */
[----:B------:R-:W3:Y:S01]  /*1190*/  LDG.E.U16.CONSTANT R33, desc[UR14][R18.64+0x80] ;  /* 0x0000800e12217981 */ /* 0x000ee2000c1e9500 */
[----:B--2---:R-:W-:-:S03]  /*11a0*/  PRMT R37, R37, 0x5410, R36 ;  /* 0x0000541025257816 */ /* 0x004fc60000000024 */
[----:B------:R-:W3:Y:S01]  /*11b0*/  LDG.E.U16.CONSTANT R36, desc[UR14][R18.64+0x82] ;  /* 0x0000820e12247981 */ /* 0x000ee2000c1e9500 */
[-C--:B------:R-:W-:Y:S02]  /*11c0*/  SHF.R.S32.HI R29, RZ, R32.reuse, R29 ;  /* 0x00000020ff1d7219 */ /* 0x080fe4000001141d */
[-C--:B------:R-:W-:Y:S02]  /*11d0*/  SHF.R.S32.HI R35, RZ, R32.reuse, R35 ;  /* 0x00000020ff237219 */ /* 0x080fe40000011423 */
[----:B------:R-:W-:Y:S02]  /*11e0*/  SHF.R.S32.HI R37, RZ, R32, R37 ;  /* 0x00000020ff257219 */ /* 0x000fe40000011425 */
[----:B---3--:R-:W-:-:S04]  /*11f0*/  PRMT R33, R33, 0x5410, R36 ;  /* 0x0000541021217816 */ /* 0x008fc80000000024 */
[----:B------:R-:W-:Y:S01]  /*1200*/  SHF.R.S32.HI R32, RZ, R32, R33 ;  /* 0x00000020ff207219 */ /* 0x000fe20000011421 */
[----:B------:R-:W-:-:S05]  /*1210*/  IMAD.SHL.U32 R33, R29, 0x10, RZ ;  /* 0x000000101d217824 */ /* 0x000fca00078e00ff */
[----:B------:R-:W-:-:S04]  /*1220*/  LOP3.LUT R36, R33, 0x30303030, RZ, 0xc0, !PT ;  /* 0x3030303021247812 */ /* 0x000fc800078ec0ff */
[--C-:B------:R-:W-:Y:S02]  /*1230*/  LOP3.LUT R33, R36, 0xf0f0f0f, R31.reuse, 0xf8, !PT ;  /* 0x0f0f0f0f24217812 */ /* 0x100fe400078ef81f */
[----:B------:R-:W-:Y:S02]  /*1240*/  SHF.R.U32.HI R31, RZ, 0x4, R31 ;  /* 0x00000004ff1f7819 */ /* 0x000fe4000001161f */
[----:B------:R-:W-:Y:S02]  /*1250*/  LOP3.LUT R36, R29, 0x30303030, RZ, 0xc0, !PT ;  /* 0x303030301d247812 */ /* 0x000fe400078ec0ff */
[----:B------:R-:W-:Y:S02]  /*1260*/  LOP3.LUT R19, R33, 0x80808080, RZ, 0xfc, !PT ;  /* 0x8080808021137812 */ /* 0x000fe400078efcff */
[----:B------:R-:W-:-:S03]  /*1270*/  LOP3.LUT R18, R36, 0xf0f0f0f, R31, 0xf8, !PT ;  /* 0x0f0f0f0f24127812 */ /* 0x000fc600078ef81f */
[----:B------:R-:W-:-:S05]  /*1280*/  VIADD R36, R19, 0xdfdfdfe0 ;  /* 0xdfdfdfe013247836 */ /* 0x000fca0000000000 */
[C---:B------:R-:W-:Y:S02]  /*1290*/  LOP3.LUT R19, R33.reuse, 0x20202020, R36, 0x18, !PT ;  /* 0x2020202021137812 */ /* 0x040fe400078e1824 */
[----:B------:R-:W-:Y:S02]  /*12a0*/  PRMT R33, R33, 0xba98, RZ ;  /* 0x0000ba9821217816 */ /* 0x000fe400000000ff */
[----:B------:R-:W-:-:S04]  /*12b0*/  PRMT R19, R19, 0xba98, RZ ;  /* 0x0000ba9813137816 */ /* 0x000fc800000000ff */
[C---:B------:R-:W-:Y:S02]  /*12c0*/  LOP3.LUT R36, R19.reuse, 0x80808080, R36, 0x6, !PT ;  /* 0x8080808013247812 */ /* 0x040fe400078e0624 */
[----:B------:R-:W-:Y:S02]  /*12d0*/  LOP3.LUT R33, R19, 0x7f7f7f7f, R33, 0x60, !PT ;  /* 0x7f7f7f7f13217812 */ /* 0x000fe400078e6021 */
[----:B------:R-:W-:-:S05]  /*12e0*/  LOP3.LUT R19, R18, 0x80808080, RZ, 0xfc, !PT ;  /* 0x8080808012137812 */ /* 0x000fca00078efcff */
[----:B------:R-:W-:Y:S01]  /*12f0*/  VIADD R19, R19, 0xdfdfdfe0 ;  /* 0xdfdfdfe013137836 */ /* 0x000fe20000000000 */
[----:B------:R-:W-:-:S04]  /*1300*/  LOP3.LUT R33, R36, R33, RZ, 0xfc, !PT ;  /* 0x0000002124217212 */ /* 0x000fc800078efcff */
[----:B------:R-:W-:-:S04]  /*1310*/  LOP3.LUT R29, R18, 0x20202020, R19, 0x18, !PT ;  /* 0x20202020121d7812 */ /* 0x000fc800078e1813 */
[----:B------:R-:W-:Y:S02]  /*1320*/  PRMT R36, R29, 0xba98, RZ ;  /* 0x0000ba981d247816 */ /* 0x000fe400000000ff */
[----:B------:R-:W-:Y:S01]  /*1330*/  PRMT R29, R18, 0xba98, RZ ;  /* 0x0000ba98121d7816 */ /* 0x000fe200000000ff */
[----:B------:R-:W-:Y:S01]  /*1340*/  IMAD.SHL.U32 R18, R35, 0x10, RZ ;  /* 0x0000001023127824 */ /* 0x000fe200078e00ff */
[C---:B------:R-:W-:Y:S02]  /*1350*/  LOP3.LUT R19, R36.reuse, 0x80808080, R19, 0x6, !PT ;  /* 0x8080808024137812 */ /* 0x040fe400078e0613 */
[----:B------:R-:W-:Y:S02]  /*1360*/  LOP3.LUT R36, R36, 0x7f7f7f7f, R29, 0x60, !PT ;  /* 0x7f7f7f7f24247812 */ /* 0x000fe400078e601d */
[----:B------:R-:W-:Y:S01]  /*1370*/  LOP3.LUT R29, R18, 0x30303030, RZ, 0xc0, !PT ;  /* 0x30303030121d7812 */ /* 0x000fe200078ec0ff */
[----:B------:R0:W-:Y:S03]  /*1380*/  STS [R26+0x1040], R33 ;  /* 0x001040211a007388 */ /* 0x0001e60000000800 */
[----:B------:R-:W-:-:S02]  /*1390*/  LOP3.LUT R18, R29, 0xf0f0f0f, R30, 0xf8, !PT ;  /* 0x0f0f0f0f1d127812 */ /* 0x000fc400078ef81e */
[----:B------:R-:W-:Y:S02]  /*13a0*/  SHF.R.U32.HI R29, RZ, 0x4, R30 ;  /* 0x00000004ff1d7819 */ /* 0x000fe4000001161e */
[----:B------:R-:W-:Y:S02]  /*13b0*/  LOP3.LUT R30, R35, 0x30303030, RZ, 0xc0, !PT ;  /* 0x30303030231e7812 */ /* 0x000fe400078ec0ff */
[----:B0-----:R-:W-:Y:S02]  /*13c0*/  LOP3.LUT R33, R18, 0x80808080, RZ, 0xfc, !PT ;  /* 0x8080808012217812 */ /* 0x001fe400078efcff */
[----:B------:R-:W-:-:S03]  /*13d0*/  LOP3.LUT R29, R30, 0xf0f0f0f, R29, 0xf8, !PT ;  /* 0x0f0f0f0f1e1d7812 */ /* 0x000fc600078ef81d */
[----:B------:R-:W-:Y:S01]  /*13e0*/  VIADD R33, R33, 0xdfdfdfe0 ;  /* 0xdfdfdfe021217836 */ /* 0x000fe20000000000 */
[----:B------:R-:W-:-:S04]  /*13f0*/  LOP3.LUT R35, R29, 0x80808080, RZ, 0xfc, !PT ;  /* 0x808080801d237812 */ /* 0x000fc800078efcff */
[C-C-:B------:R-:W-:Y:S02]  /*1400*/  LOP3.LUT R30, R18.reuse, 0x20202020, R33.reuse, 0x18, !PT ;  /* 0x20202020121e7812 */ /* 0x140fe400078e1821 */
[----:B------:R-:W-:Y:S01]  /*1410*/  PRMT R31, R18, 0xba98, RZ ;  /* 0x0000ba98121f7816 */ /* 0x000fe200000000ff */
[----:B------:R-:W-:Y:S01]  /*1420*/  VIADD R18, R35, 0xdfdfdfe0 ;  /* 0xdfdfdfe023127836 */ /* 0x000fe20000000000 */
[----:B------:R-:W-:Y:S02]  /*1430*/  PRMT R30, R30, 0xba98, RZ ;  /* 0x0000ba981e1e7816 */ /* 0x000fe400000000ff */
[----:B------:R-:W-:Y:S02]  /*1440*/  LOP3.LUT R19, R19, R36, RZ, 0xfc, !PT ;  /* 0x0000002413137212 */ /* 0x000fe400078efcff */
[C---:B------:R-:W-:Y:S02]  /*1450*/  LOP3.LUT R33, R30.reuse, 0x80808080, R33, 0x6, !PT ;  /* 0x808080801e217812 */ /* 0x040fe400078e0621 */
[----:B------:R-:W-:-:S02]  /*1460*/  LOP3.LUT R36, R30, 0x7f7f7f7f, R31, 0x60, !PT ;  /* 0x7f7f7f7f1e247812 */ /* 0x000fc400078e601f */
[----:B------:R-:W-:-:S04]  /*1470*/  LOP3.LUT R30, R29, 0x20202020, R18, 0x18, !PT ;  /* 0x202020201d1e7812 */ /* 0x000fc800078e1812 */
[----:B------:R-:W-:Y:S02]  /*1480*/  PRMT R31, R30, 0xba98, RZ ;  /* 0x0000ba981e1f7816 */ /* 0x000fe400000000ff */
[----:B------:R-:W-:Y:S02]  /*1490*/  PRMT R30, R29, 0xba98, RZ ;  /* 0x0000ba981d1e7816 */ /* 0x000fe400000000ff */
[C---:B------:R-:W-:Y:S01]  /*14a0*/  LOP3.LUT R18, R31.reuse, 0x80808080, R18, 0x6, !PT ;  /* 0x808080801f127812 */ /* 0x040fe200078e0612 */
[----:B------:R-:W2:Y:S01]  /*14b0*/  LDG.E.U16.CONSTANT R29, desc[UR14][R20.64] ;  /* 0x0000000e141d7981 */ /* 0x000ea2000c1e9500 */
[----:B------:R-:W-:-:S03]  /*14c0*/  LOP3.LUT R31, R31, 0x7f7f7f7f, R30, 0x60, !PT ;  /* 0x7f7f7f7f1f1f7812 */ /* 0x000fc600078e601e */
[----:B------:R0:W2:Y:S01]  /*14d0*/  LDG.E.U16.CONSTANT R30, desc[UR14][R20.64+0x2] ;  /* 0x0000020e141e7981 */ /* 0x0000a2000c1e9500 */
[----:B------:R-:W-:Y:S02]  /*14e0*/  SHF.R.S32.HI R35, RZ, 0x1f, R25 ;  /* 0x0000001fff237819 */ /* 0x000fe40000011419 */
[----:B------:R-:W-:Y:S01]  /*14f0*/  LOP3.LUT R31, R18, R31, RZ, 0xfc, !PT ;  /* 0x0000001f121f7212 */ /* 0x000fe200078efcff */
[----:B------:R1:W-:Y:S02]  /*1500*/  STS [R26+0x1080], R19 ;  /* 0x001080131a007388 */ /* 0x0003e40000000800 */
[----:B------:R-:W-:Y:S01]  /*1510*/  IMAD R35, R35, 0xd2, RZ ;  /* 0x000000d223237824 */ /* 0x000fe200078e02ff */
[----:B0-----:R-:W-:Y:S01]  /*1520*/  SHF.R.S32.HI R21, RZ, 0x1f, R2 ;  /* 0x0000001fff157819 */ /* 0x001fe20000011402 */
[----:B-1----:R-:W-:-:S03]  /*1530*/  IMAD.WIDE.U32 R18, R25, 0xd2, R16 ;  /* 0x000000d219127825 */ /* 0x002fc600078e0010 */
[----:B------:R-:W-:Y:S01]  /*1540*/  LEA.HI R21, R21, R2, RZ, 0x2 ;  /* 0x0000000215157211 */ /* 0x000fe200078f10ff */
[----:B------:R-:W-:Y:S01]  /*1550*/  IMAD.IADD R19, R19, 0x1, R35 ;  /* 0x0000000113137824 */ /* 0x000fe200078e0223 */
[----:B------:R-:W-:Y:S01]  /*1560*/  SHF.R.S32.HI R35, RZ, 0x1f, R27 ;  /* 0x0000001fff237819 */ /* 0x000fe2000001141b */
[----:B------:R-:W-:Y:S01]  /*1570*/  IMAD.WIDE.U32 R16, R27, 0xd2, R16 ;  /* 0x000000d21b107825 */ /* 0x000fe200078e0010 */
[----:B------:R-:W-:Y:S02]  /*1580*/  LOP3.LUT R21, R21, 0xfffffffc, RZ, 0xc0, !PT ;  /* 0xfffffffc15157812 */ /* 0x000fe400078ec0ff */
[----:B------:R-:W3:Y:S01]  /*1590*/  LDG.E.U16.CONSTANT R18, desc[UR14][R18.64+0xd0] ;  /* 0x0000d00e12127981 */ /* 0x000ee2000c1e9500 */
[----:B------:R-:W-:Y:S02]  /*15a0*/  IMAD R35, R35, 0xd2, RZ ;  /* 0x000000d223237824 */ /* 0x000fe400078e02ff */
[----:B------:R-:W-:Y:S02]  /*15b0*/  IMAD.IADD R21, R2, 0x1, -R21 ;  /* 0x0000000102157824 */ /* 0x000fe400078e0a15 */
[----:B------:R-:W-:-:S02]  /*15c0*/  IMAD.IADD R17, R17, 0x1, R35 ;  /* 0x0000000111117824 */ /* 0x000fc400078e0223 */
[----:B------:R-:W-:-:S05]  /*15d0*/  IMAD.WIDE R16, R21, 0x4, R16 ;  /* 0x0000000415107825 */ /* 0x000fca00078e0210 */
[----:B------:R-:W4:Y:S04]  /*15e0*/  LDG.E.U16.CONSTANT R20, desc[UR14][R16.64+0xc0] ;  /* 0x0000c00e10147981 */ /* 0x000f28000c1e9500 */
[----:B------:R0:W4:Y:S01]  /*15f0*/  LDG.E.U16.CONSTANT R21, desc[UR14][R16.64+0xc2] ;  /* 0x0000c20e10157981 */ /* 0x000122000c1e9500 */
[----:B------:R-:W-:Y:S01]  /*1600*/  IMAD.SHL.U32 R35, R37, 0x10, RZ ;  /* 0x0000001025237824 */ /* 0x000fe200078e00ff */
[----:B------:R-:W-:-:S04]  /*1610*/  LOP3.LUT R33, R33, R36, RZ, 0xfc, !PT ;  /* 0x0000002421217212 */ /* 0x000fc800078efcff */
[----:B------:R-:W-:Y:S02]  /*1620*/  LOP3.LUT R35, R35, 0x30303030, RZ, 0xc0, !PT ;  /* 0x3030303023237812 */ /* 0x000fe400078ec0ff */
[----:B------:R-:W-:Y:S02]  /*1630*/  LOP3.LUT R37, R37, 0x30303030, RZ, 0xc0, !PT ;  /* 0x3030303025257812 */ /* 0x000fe400078ec0ff */
[--C-:B------:R-:W-:Y:S02]  /*1640*/  LOP3.LUT R35, R35, 0xf0f0f0f, R34.reuse, 0xf8, !PT ;  /* 0x0f0f0f0f23237812 */ /* 0x100fe400078ef822 */
[----:B------:R-:W-:-:S04]  /*1650*/  SHF.R.U32.HI R36, RZ, 0x4, R34 ;  /* 0x00000004ff247819 */ /* 0x000fc80000011622 */
[----:B------:R-:W-:Y:S01]  /*1660*/  LOP3.LUT R34, R37, 0xf0f0f0f, R36, 0xf8, !PT ;  /* 0x0f0f0f0f25227812 */ /* 0x000fe200078ef824 */
[C---:B------:R-:W-:Y:S01]  /*1670*/  IMAD.SHL.U32 R36, R32.reuse, 0x10, RZ ;  /* 0x0000001020247824 */ /* 0x040fe200078e00ff */
[----:B------:R-:W-:-:S04]  /*1680*/  LOP3.LUT R32, R32, 0x30303030, RZ, 0xc0, !PT ;  /* 0x3030303020207812 */ /* 0x000fc800078ec0ff */
[----:B0-----:R-:W-:Y:S02]  /*1690*/  LOP3.LUT R16, R36, 0x30303030, RZ, 0xc0, !PT ;  /* 0x3030303024107812 */ /* 0x001fe400078ec0ff */
[----:B------:R-:W-:Y:S01]  /*16a0*/  PRMT R36, R35, 0xba98, RZ ;  /* 0x0000ba9823247816 */ /* 0x000fe200000000ff */
[----:B------:R0:W-:Y:S04]  /*16b0*/  STS [R26+0x1490], R31 ;  /* 0x0014901f1a007388 */ /* 0x0001e80000000800 */
[----:B------:R1:W-:Y:S01]  /*16c0*/  STS [R26+0x1450], R33 ;  /* 0x001450211a007388 */ /* 0x0003e20000000800 */
[----:B------:R-:W-:Y:S02]  /*16d0*/  ISETP.LE.AND P0, PT, R3, UR4, PT ;  /* 0x0000000403007c0c */ /* 0x000fe4000bf03270 */
[----:B--2---:R-:W-:-:S02]  /*16e0*/  PRMT R29, R29, 0x5410, R30 ;  /* 0x000054101d1d7816 */ /* 0x004fc4000000001e */
[----:B------:R-:W-:Y:S02]  /*16f0*/  LOP3.LUT R30, R35, 0x80808080, RZ, 0xfc, !PT ;  /* 0x80808080231e7812 */ /* 0x000fe400078efcff */
[----:B------:R-:W-:-:S03]  /*1700*/  SHF.R.U32.HI R19, RZ, 0x4, R29 ;  /* 0x00000004ff137819 */ /* 0x000fc6000001161d */
[----:B------:R-:W-:Y:S01]  /*1710*/  VIADD R30, R30, 0xdfdfdfe0 ;  /* 0xdfdfdfe01e1e7836 */ /* 0x000fe20000000000 */
[----:B------:R-:W-:-:S04]  /*1720*/  LOP3.LUT R19, R32, 0xf0f0f0f, R19, 0xf8, !PT ;  /* 0x0f0f0f0f20137812 */ /* 0x000fc800078ef813 */
[----:B------:R-:W-:Y:S02]  /*1730*/  LOP3.LUT R17, R35, 0x20202020, R30, 0x18, !PT ;  /* 0x2020202023117812 */ /* 0x000fe400078e181e */
[----:B------:R-:W-:Y:S02]  /*1740*/  LOP3.LUT R32, R19, 0x80808080, RZ, 0xfc, !PT ;  /* 0x8080808013207812 */ /* 0x000fe400078efcff */
[----:B------:R-:W-:Y:S02]  /*1750*/  LOP3.LUT R16, R16, 0xf0f0f0f, R29, 0xf8, !PT ;  /* 0x0f0f0f0f10107812 */ /* 0x000fe400078ef81d */
[----:B------:R-:W-:Y:S01]  /*1760*/  PRMT R29, R17, 0xba98, RZ ;  /* 0x0000ba98111d7816 */ /* 0x000fe200000000ff */
[----:B------:R-:W-:-:S03]  /*1770*/  VIADD R32, R32, 0xdfdfdfe0 ;  /* 0xdfdfdfe020207836 */ /* 0x000fc60000000000 */
[C---:B------:R-:W-:Y:S02]  /*1780*/  LOP3.LUT R17, R29.reuse, 0x80808080, R30, 0x6, !PT ;  /* 0x808080801d117812 */ /* 0x040fe400078e061e */
[----:B------:R-:W-:Y:S02]  /*1790*/  LOP3.LUT R30, R29, 0x7f7f7f7f, R36, 0x60, !PT ;  /* 0x7f7f7f7f1d1e7812 */ /* 0x000fe400078e6024 */
[----:B------:R-:W-:Y:S02]  /*17a0*/  LOP3.LUT R29, R16, 0x80808080, RZ, 0xfc, !PT ;  /* 0x80808080101d7812 */ /* 0x000fe400078efcff */
[C---:B0-----:R-:W-:Y:S02]  /*17b0*/  LOP3.LUT R31, R19.reuse, 0x20202020, R32, 0x18, !PT ;  /* 0x20202020131f7812 */ /* 0x041fe400078e1820 */
[----:B------:R-:W-:Y:S01]  /*17c0*/  PRMT R36, R19, 0xba98, RZ ;  /* 0x0000ba9813247816 */ /* 0x000fe200000000ff */
[----:B------:R-:W-:Y:S01]  /*17d0*/  VIADD R29, R29, 0xdfdfdfe0 ;  /* 0xdfdfdfe01d1d7836 */ /* 0x000fe20000000000 */
[----:B------:R-:W-:-:S04]  /*17e0*/  PRMT R31, R31, 0xba98, RZ ;  /* 0x0000ba981f1f7816 */ /* 0x000fc800000000ff */
[C---:B------:R-:W-:Y:S02]  /*17f0*/  LOP3.LUT R32, R31.reuse, 0x80808080, R32, 0x6, !PT ;  /* 0x808080801f207812 */ /* 0x040fe400078e0620 */
[----:B------:R-:W-:Y:S02]  /*1800*/  LOP3.LUT R19, R31, 0x7f7f7f7f, R36, 0x60, !PT ;  /* 0x7f7f7f7f1f137812 */ /* 0x000fe400078e6024 */
[----:B-1----:R-:W-:Y:S02]  /*1810*/  LOP3.LUT R33, R16, 0x20202020, R29, 0x18, !PT ;  /* 0x2020202010217812 */ /* 0x002fe400078e181d */
[----:B------:R-:W-:Y:S02]  /*1820*/  LOP3.LUT R31, R34, 0x80808080, RZ, 0xfc, !PT ;  /* 0x80808080221f7812 */ /* 0x000fe400078efcff */
[----:B------:R-:W-:Y:S02]  /*1830*/  PRMT R36, R33, 0xba98, RZ ;  /* 0x0000ba9821247816 */ /* 0x000fe400000000ff */
[----:B------:R-:W-:Y:S01]  /*1840*/  PRMT R33, R16, 0xba98, RZ ;  /* 0x0000ba9810217816 */ /* 0x000fe200000000ff */
[----:B------:R-:W-:-:S03]  /*1850*/  VIADD R31, R31, 0xdfdfdfe0 ;  /* 0xdfdfdfe01f1f7836 */ /* 0x000fc60000000000 */
[----:B------:R-:W-:Y:S02]  /*1860*/  LOP3.LUT R16, R36, 0x7f7f7f7f, R33, 0x60, !PT ;  /* 0x7f7f7f7f24107812 */ /* 0x000fe400078e6021 */
[----:B------:R-:W-:Y:S02]  /*1870*/  LOP3.LUT R33, R34, 0x20202020, R31, 0x18, !PT ;  /* 0x2020202022217812 */ /* 0x000fe400078e181f */
[----:B------:R-:W-:Y:S02]  /*1880*/  LOP3.LUT R29, R36, 0x80808080, R29, 0x6, !PT ;  /* 0x80808080241d7812 */ /* 0x000fe400078e061d */
[----:B------:R-:W-:Y:S02]  /*1890*/  PRMT R36, R33, 0xba98, RZ ;  /* 0x0000ba9821247816 */ /* 0x000fe400000000ff */
[----:B------:R-:W-:Y:S02]  /*18a0*/  PRMT R33, R34, 0xba98, RZ ;  /* 0x0000ba9822217816 */ /* 0x000fe400000000ff */
[----:B------:R-:W-:-:S02]  /*18b0*/  LOP3.LUT R31, R36, 0x80808080, R31, 0x6, !PT ;  /* 0x80808080241f7812 */ /* 0x000fc400078e061f */
[----:B------:R-:W-:Y:S01]  /*18c0*/  LOP3.LUT R36, R36, 0x7f7f7f7f, R33, 0x60, !PT ;  /* 0x7f7f7f7f24247812 */ /* 0x000fe200078e6021 */
[----:B---3--:R-:W-:Y:S01]  /*18d0*/  HADD2.F32 R33, -RZ, R18.H0_H0 ;  /* 0x20000012ff217230 */ /* 0x008fe20000004100 */
[----:B------:R-:W-:Y:S02]  /*18e0*/  LOP3.LUT R17, R17, R30, RZ, 0xfc, !PT ;  /* 0x0000001e11117212 */ /* 0x000fe400078efcff */
[----:B------:R-:W-:Y:S02]  /*18f0*/  LOP3.LUT R31, R31, R36, RZ, 0xfc, !PT ;  /* 0x000000241f1f7212 */ /* 0x000fe400078efcff */
[----:B------:R-:W-:Y:S02]  /*1900*/  LOP3.LUT R19, R32, R19, RZ, 0xfc, !PT ;  /* 0x0000001320137212 */ /* 0x000fe400078efcff */
[----:B------:R-:W-:Y:S02]  /*1910*/  LOP3.LUT R29, R29, R16, RZ, 0xfc, !PT ;  /* 0x000000101d1d7212 */ /* 0x000fe400078efcff */
[----:B----4-:R-:W-:Y:S01]  /*1920*/  PRMT R21, R20, 0x5410, R21 ;  /* 0x0000541014157816 */ /* 0x010fe20000000015 */
[----:B------:R0:W-:Y:S04]  /*1930*/  STS [R26+0x18a0], R31 ;  /* 0x0018a01f1a007388 */ /* 0x0001e80000000800 */
[----:B------:R0:W-:Y:S04]  /*1940*/  STS [R26+0x1860], R17 ;  /* 0x001860111a007388 */ /* 0x0001e80000000800 */
[----:B------:R0:W-:Y:S04]  /*1950*/  STS [R26+0x1cb0], R19 ;  /* 0x001cb0131a007388 */ /* 0x0001e80000000800 */
[----:B------:R0:W-:Y:S04]  /*1960*/  STS [R26+0x1c70], R29 ;  /* 0x001c701d1a007388 */ /* 0x0001e80000000800 */
[----:B------:R0:W-:Y:S04]  /*1970*/  STS [R24], R33 ;  /* 0x0000002118007388 */ /* 0x0001e80000000800 */
[----:B------:R0:W-:Y:S01]  /*1980*/  STS [R28], R21 ;  /* 0x000000151c007388 */ /* 0x0001e20000000800 */
[----:B------:R-:W-:Y:S05]  /*1990*/  @P0 BRA `(.L_x_584) ;  /* 0x0000001000a40947 */ /* 0x000fea0003800000 */
[----:B0-----:R-:W0:Y:S01]  /*19a0*/  LDC.64 R16, c[0x0][0x218] ;  /* 0x00008600ff107b82 */ /* 0x001e220000000a00 */
[----:B------:R-:W-:Y:S02]  /*19b0*/  IMAD.U32 R18, RZ, RZ, UR4 ;  /* 0x00000004ff127e24 */ /* 0x000fe4000f8e00ff */
[----:B------:R-:W-:Y:S02]  /*19c0*/  IMAD.SHL.U32 R29, R2, 0x4, RZ ;  /* 0x00000004021d7824 */ /* 0x000fe400078e00ff */
        /* <DEDUP_REMOVED lines=10> */
[----:B------:R-:W3:Y:S01]  /*1a70*/  LDG.E.CONSTANT R18, desc[UR14][R18.64+0x4] ;  /* 0x0000040e12127981 */ /* 0x000ee2000c1e9900 */
[----:B------:R-:W-:Y:S02]  /*1a80*/  VIADD R31, R31, 0x4 ;  /* 0x000000041f1f7836 */ /* 0x000fe40000000000 */
[----:B--2---:R-:W-:Y:S01]  /*1a90*/  HADD2.F32 R35, -RZ, R20.H0_H0 ;  /* 0x20000014ff237230 */ /* 0x004fe20000004100 */
[----:B---3--:R-:W-:Y:S04]  /*1aa0*/  STS [R11], R18 ;  /* 0x000000120b007388 */ /* 0x008fe80000000800 */
[----:B------:R-:W-:Y:S01]  /*1ab0*/  STS [R8+UR10], R35 ;  /* 0x0000002308007988 */ /* 0x000fe2000800080a */
        /* <DEDUP_REMOVED lines=13> */
[----:B------:R-:W1:Y:S04]  /*1b90*/  LDS R21, [R12+0x8] ;  /* 0x000008000c157984 */ /* 0x000e680000000800 */
[----:B------:R-:W3:Y:S01]  /*1ba0*/  LDS R30, [R12+0x18] ;  /* 0x000018000c1e7984 */ /* 0x000ee20000000800 */
[----:B--2---:R-:W-:-:S03]  /*1bb0*/  IDP.4A.S8.S8 R32, R32, R34, RZ ;  /* 0x0000002220207226 */ /* 0x004fc600000006ff */
[----:B------:R-:W-:Y:S01]  /*1bc0*/  LDS R34, [R12+0x1c] ;  /* 0x00001c000c227984 */ /* 0x000fe20000000800 */
[----:B0-----:R-:W-:-:S03]  /*1bd0*/  IDP.4A.S8.S8 R18, R37, R18, R32 ;  /* 0x0000001225127226 */ /* 0x001fc60000000620 */
[----:B------:R-:W-:Y:S04]  /*1be0*/  LDS R32, [R14+0x1c] ;  /* 0x00001c000e207984 */ /* 0x000fe80000000800 */
[----:B------:R-:W-:Y:S01]  /*1bf0*/  LDS R37, [R12+0x30] ;  /* 0x000030000c257984 */ /* 0x000fe20000000800 */
[----:B-1----:R-:W-:-:S03]  /*1c00*/  IDP.4A.S8.S8 R19, R20, R21, R19 ;  /* 0x0000001514137226 */ /* 0x002fc60000000613 */
[----:B------:R-:W-:Y:S01]  /*1c10*/  LDS R20, [R14+0xc] ;  /* 0x00000c000e147984 */ /* 0x000fe20000000800 */
[----:B---3--:R-:W-:-:S03]  /*1c20*/  IDP.4A.S8.S8 R35, R35, R30, R18 ;  /* 0x0000001e23237226 */ /* 0x008fc60000000612 */
[----:B------:R-:W0:Y:S04]  /*1c30*/  LDS R21, [R12+0xc] ;  /* 0x00000c000c157984 */ /* 0x000e280000000800 */
[----:B------:R-:W1:Y:S01]  /*1c40*/  LDS.U16 R18, [R22] ;  /* 0x0000000016127984 */ /* 0x000e620000000400 */
[----:B0-----:R-:W-:Y:S02]  /*1c50*/  IDP.4A.S8.S8 R30, R20, R21, R19 ;  /* 0x00000015141e7226 */ /* 0x001fe40000000613 */
[----:B------:R-:W-:Y:S01]  /*1c60*/  IDP.4A.S8.S8 R21, R32, R34, R35 ;  /* 0x0000002220157226 */ /* 0x000fe20000000623 */
[----:B------:R-:W-:Y:S01]  /*1c70*/  LDS R20, [R14+0x20] ;  /* 0x000020000e147984 */ /* 0x000fe20000000800 */
[C---:B-1----:R-:W-:Y:S02]  /*1c80*/  PRMT R35, R18.reuse, 0x8880, RZ ;  /* 0x0000888012237816 */ /* 0x042fe400000000ff */
[----:B------:R-:W-:Y:S01]  /*1c90*/  PRMT R18, R18, 0x9991, RZ ;  /* 0x0000999112127816 */ /* 0x000fe200000000ff */
[----:B------:R-:W0:Y:S02]  /*1ca0*/  LDS R19, [R12+0x20] ;  /* 0x000020000c137984 */ /* 0x000e240000000800 */
[----:B------:R-:W-:-:S02]  /*1cb0*/  IMAD R32, R30, R35, RZ ;  /* 0x000000231e207224 */ /* 0x000fc400078e02ff */
[----:B------:R-:W-:Y:S02]  /*1cc0*/  LDS R30, [R14+0x24] ;  /* 0x000024000e1e7984 */ /* 0x000fe40000000800 */
[----:B------:R-:W-:Y:S02]  /*1cd0*/  IMAD R21, R21, R18, R32 ;  /* 0x0000001215157224 */ /* 0x000fe400078e0220 */
[----:B------:R-:W1:Y:S04]  /*1ce0*/  LDS R35, [R12+0x24] ;  /* 0x000024000c237984 */ /* 0x000e680000000800 */
[----:B------:R-:W2:Y:S04]  /*1cf0*/  LDS R18, [R14+0x30] ;  /* 0x000030000e127984 */ /* 0x000ea80000000800 */
[----:B------:R-:W-:Y:S04]  /*1d00*/  LDS R32, [R12+0x28] ;  /* 0x000028000c207984 */ /* 0x000fe80000000800 */
[----:B------:R-:W-:Y:S01]  /*1d10*/  LDS R34, [R12+0x2c] ;  /* 0x00002c000c227984 */ /* 0x000fe20000000800 */
[----:B0-----:R-:W-:-:S03]  /*1d20*/  IDP.4A.S8.S8 R19, R20, R19, RZ ;  /* 0x0000001314137226 */ /* 0x001fc600000006ff */
[----:B------:R-:W-:Y:S01]  /*1d30*/  LDS R20, [R12+0x34] ;  /* 0x000034000c147984 */ /* 0x000fe20000000800 */
[----:B-1----:R-:W-:-:S03]  /*1d40*/  IDP.4A.S8.S8 R30, R30, R35, R19 ;  /* 0x000000231e1e7226 */ /* 0x002fc60000000613 */
[----:B------:R-:W0:Y:S01]  /*1d50*/  LDS R19, [R14+0x34] ;  /* 0x000034000e137984 */ /* 0x000e220000000800 */
[----:B--2---:R-:W-:-:S03]  /*1d60*/  IDP.4A.S8.S8 R18, R18, R37, RZ ;  /* 0x0000002512127226 */ /* 0x004fc600000006ff */
[----:B------:R-:W1:Y:S04]  /*1d70*/  LDS R35, [R14+0x28] ;  /* 0x000028000e237984 */ /* 0x000e680000000800 */
[----:B------:R-:W-:Y:S01]  /*1d80*/  LDS R37, [R14+0x3c] ;  /* 0x00003c000e257984 */ /* 0x000fe20000000800 */
[----:B0-----:R-:W-:-:S03]  /*1d90*/  IDP.4A.S8.S8 R18, R19, R20, R18 ;  /* 0x0000001413127226 */ /* 0x001fc60000000612 */
[----:B------:R-:W0:Y:S01]  /*1da0*/  LDS R20, [R14+0x2c] ;  /* 0x00002c000e147984 */ /* 0x000e220000000800 */
[----:B-1----:R-:W-:-:S03]  /*1db0*/  IDP.4A.S8.S8 R19, R35, R32, R30 ;  /* 0x0000002023137226 */ /* 0x002fc6000000061e */
[----:B------:R-:W-:Y:S04]  /*1dc0*/  LDS R35, [R14+0x38] ;  /* 0x000038000e237984 */ /* 0x000fe80000000800 */
[----:B------:R-:W1:Y:S04]  /*1dd0*/  LDS R30, [R12+0x38] ;  /* 0x000038000c1e7984 */ /* 0x000e680000000800 */
[----:B------:R-:W2:Y:S01]  /*1de0*/  LDS R32, [R12+0x3c] ;  /* 0x00003c000c207984 */ /* 0x000ea20000000800 */
[----:B0-----:R-:W-:-:S03]  /*1df0*/  IDP.4A.S8.S8 R19, R20, R34, R19 ;  /* 0x0000002214137226 */ /* 0x001fc60000000613 */
[----:B------:R-:W-:Y:S01]  /*1e00*/  LDS R34, [R12+0x54] ;  /* 0x000054000c227984 */ /* 0x000fe20000000800 */
[----:B-1----:R-:W-:-:S03]  /*1e10*/  IDP.4A.S8.S8 R20, R35, R30, R18 ;  /* 0x0000001e23147226 */ /* 0x002fc60000000612 */
[----:B------:R-:W0:Y:S01]  /*1e20*/  LDS.U16 R18, [R22+0x2] ;  /* 0x0000020016127984 */ /* 0x000e220000000400 */
[----:B--2---:R-:W-:-:S03]  /*1e30*/  IDP.4A.S8.S8 R20, R37, R32, R20 ;  /* 0x0000002025147226 */ /* 0x004fc60000000614 */
[----:B------:R-:W-:Y:S04]  /*1e40*/  LDS R32, [R14+0x40] ;  /* 0x000040000e207984 */ /* 0x000fe80000000800 */
[----:B------:R-:W1:Y:S01]  /*1e50*/  LDS R35, [R12+0x40] ;  /* 0x000040000c237984 */ /* 0x000e620000000800 */
[C---:B0-----:R-:W-:Y:S02]  /*1e60*/  PRMT R30, R18.reuse, 0x8880, RZ ;  /* 0x00008880121e7816 */ /* 0x041fe400000000ff */
[----:B------:R-:W-:-:S03]  /*1e70*/  PRMT R18, R18, 0x9991, RZ ;  /* 0x0000999112127816 */ /* 0x000fc600000000ff */
[----:B------:R-:W-:Y:S02]  /*1e80*/  IMAD R19, R19, R30, RZ ;  /* 0x0000001e13137224 */ /* 0x000fe400078e02ff */
[----:B------:R-:W-:Y:S01]  /*1e90*/  LDS R30, [R12+0x44] ;  /* 0x000044000c1e7984 */ /* 0x000fe20000000800 */
[----:B-1----:R-:W-:Y:S02]  /*1ea0*/  IDP.4A.S8.S8 R32, R32, R35, RZ ;  /* 0x0000002320207226 */ /* 0x002fe400000006ff */
[----:B------:R-:W-:Y:S01]  /*1eb0*/  IMAD R20, R20, R18, R19 ;  /* 0x0000001214147224 */ /* 0x000fe200078e0213 */
[----:B------:R-:W0:Y:S04]  /*1ec0*/  LDS R35, [R14+0x44] ;  /* 0x000044000e237984 */ /* 0x000e280000000800 */
[----:B------:R-:W-:Y:S01]  /*1ed0*/  LDS R19, [R14+0x50] ;  /* 0x000050000e137984 */ /* 0x000fe20000000800 */
[----:B0-----:R-:W-:-:S03]  /*1ee0*/  IDP.4A.S8.S8 R18, R35, R30, R32 ;  /* 0x0000001e23127226 */ /* 0x001fc60000000620 */
[----:B------:R-:W0:Y:S04]  /*1ef0*/  LDS R30, [R12+0x50] ;  /* 0x000050000c1e7984 */ /* 0x000e280000000800 */
[----:B------:R-:W-:Y:S04]  /*1f00*/  LDS R35, [R14+0x48] ;  /* 0x000048000e237984 */ /* 0x000fe80000000800 */
[----:B------:R-:W1:Y:S01]  /*1f10*/  LDS R32, [R14+0x54] ;  /* 0x000054000e207984 */ /* 0x000e620000000800 */
[----:B0-----:R-:W-:-:S03]  /*1f20*/  IDP.4A.S8.S8 R19, R19, R30, RZ ;  /* 0x0000001e13137226 */ /* 0x001fc600000006ff */
[----:B------:R-:W0:Y:S01]  /*1f30*/  LDS R30, [R12+0x48] ;  /* 0x000048000c1e7984 */ /* 0x000e220000000800 */
[----:B-1----:R-:W-:-:S03]  /*1f40*/  IDP.4A.S8.S8 R19, R32, R34, R19 ;  /* 0x0000002220137226 */ /* 0x002fc60000000613 */
[----:B------:R-:W-:Y:S01]  /*1f50*/  LDS R32, [R12+0x58] ;  /* 0x000058000c207984 */ /* 0x000fe20000000800 */
[----:B------:R-:W-:Y:S02]  /*1f60*/  VIADD R34, R2, 0x20 ;  /* 0x0000002002227836 */ /* 0x000fe40000000000 */
[----:B0-----:R-:W-:Y:S02]  /*1f70*/  IDP.4A.S8.S8 R30, R35, R30, R18 ;  /* 0x0000001e231e7226 */ /* 0x001fe40000000612 */
[----:B------:R-:W-:Y:S04]  /*1f80*/  LDS R35, [R14+0x4c] ;  /* 0x00004c000e237984 */ /* 0x000fe80000000800 */
[----:B------:R-:W0:Y:S02]  /*1f90*/  LDS R18, [R12+0x4c] ;  /* 0x00004c000c127984 */ /* 0x000e240000000800 */
[----:B0-----:R-:W-:Y:S01]  /*1fa0*/  IDP.4A.S8.S8 R30, R35, R18, R30 ;  /* 0x00000012231e7226 */ /* 0x001fe2000000061e */
[----:B------:R-:W-:Y:S01]  /*1fb0*/  LEA.HI R35, R34, R33, RZ, 0x1d ;  /* 0x0000002122237211 */ /* 0x000fe200078fe8ff */
[----:B------:R-:W0:Y:S04]  /*1fc0*/  LDS R18, [R14+0x58] ;  /* 0x000058000e127984 */ /* 0x000e280000000800 */
[----:B------:R-:W-:Y:S01]  /*1fd0*/  LDS.U16 R33, [R22+0x4] ;  /* 0x0000040016217984 */ /* 0x000fe20000000400 */
[----:B0-----:R-:W-:-:S03]  /*1fe0*/  IDP.4A.S8.S8 R32, R18, R32, R19 ;  /* 0x0000002012207226 */ /* 0x001fc60000000613 */
[----:B------:R-:W-:Y:S04]  /*1ff0*/  LDS R19, [R14+0x5c] ;  /* 0x00005c000e137984 */ /* 0x000fe80000000800 */
[----:B------:R-:W0:Y:S02]  /*2000*/  LDS R18, [R12+0x5c] ;  /* 0x00005c000c127984 */ /* 0x000e240000000800 */
[----:B0-----:R-:W-:Y:S02]  /*2010*/  IDP.4A.S8.S8 R32, R19, R18, R32 ;  /* 0x0000001213207226 */ /* 0x001fe40000000620 */
[----:B------:R-:W-:-:S04]  /*2020*/  IMAD.WIDE R18, R35, 0x24, R16 ;  /* 0x0000002423127825 */ /* 0x000fc800078e0210 */
[----:B------:R-:W-:Y:S01]  /*2030*/  IMAD.WIDE.U32 R16, R31, 0x24, R16 ;  /* 0x000000241f107825 */ /* 0x000fe200078e0010 */
[----:B------:R-:W-:Y:S02]  /*2040*/  IADD3 R18, P0, R29, R18, RZ ;  /* 0x000000121d127210 */ /* 0x000fe40007f1e0ff */
[----:B------:R-:W-:-:S03]  /*2050*/  PRMT R29, R33, 0x8880, RZ ;  /* 0x00008880211d7816 */ /* 0x000fc600000000ff */
[----:B------:R0:W2:Y:S01]  /*2060*/  LDG.E.U16.CONSTANT R17, desc[UR14][R16.64] ;  /* 0x0000000e10117981 */ /* 0x0000a2000c1e9500 */
[----:B------:R-:W-:-:S05]  /*2070*/  IMAD.X R19, RZ, RZ, R19, P0 ;  /* 0x000000ffff137224 */ /* 0x000fca00000e0613 */
[----:B------:R1:W3:Y:S01]  /*2080*/  LDG.E.CONSTANT R34, desc[UR14][R18.64+0x4] ;  /* 0x0000040e12227981 */ /* 0x0002e2000c1e9900 */
[----:B------:R-:W-:Y:S01]  /*2090*/  PRMT R31, R33, 0x9991, RZ ;  /* 0x00009991211f7816 */ /* 0x000fe200000000ff */
[----:B------:R-:W-:Y:S02]  /*20a0*/  IMAD R29, R30, R29, RZ ;  /* 0x0000001d1e1d7224 */ /* 0x000fe400078e02ff */
[----:B------:R-:W-:Y:S04]  /*20b0*/  LDS R30, [R14+0x60] ;  /* 0x000060000e1e7984 */ /* 0x000fe80000000800 */
[----:B------:R-:W4:Y:S04]  /*20c0*/  LDS R33, [R12+0x60] ;  /* 0x000060000c217984 */ /* 0x000f280000000800 */
[----:B0-----:R-:W-:Y:S04]  /*20d0*/  LDS R16, [R14+0x70] ;  /* 0x000070000e107984 */ /* 0x001fe80000000800 */
[----:B-1----:R-:W-:Y:S04]  /*20e0*/  LDS R19, [R14+0x74] ;  /* 0x000074000e137984 */ /* 0x002fe80000000800 */
[----:B------:R-:W-:Y:S01]  /*20f0*/  LDS R18, [R12+0x74] ;  /* 0x000074000c127984 */ /* 0x000fe20000000800 */
[----:B----4-:R-:W-:-:S03]  /*2100*/  IDP.4A.S8.S8 R30, R30, R33, RZ ;  /* 0x000000211e1e7226 */ /* 0x010fc600000006ff */
[----:B------:R-:W0:Y:S01]  /*2110*/  LDS R33, [R12+0x70] ;  /* 0x000070000c217984 */ /* 0x000e220000000800 */
[----:B------:R-:W-:-:S03]  /*2120*/  IMAD R32, R32, R31, R29 ;  /* 0x0000001f20207224 */ /* 0x000fc600078e021d */
[----:B------:R-:W-:Y:S04]  /*2130*/  LDS R29, [R14+0x64] ;  /* 0x000064000e1d7984 */ /* 0x000fe80000000800 */
[----:B------:R-:W1:Y:S01]  /*2140*/  LDS R31, [R12+0x64] ;  /* 0x000064000c1f7984 */ /* 0x000e620000000800 */
[----:B0-----:R-:W-:-:S04]  /*2150*/  IDP.4A.S8.S8 R16, R16, R33, RZ ;  /* 0x0000002110107226 */ /* 0x001fc800000006ff */
[----:B------:R-:W-:Y:S02]  /*2160*/  IDP.4A.S8.S8 R18, R19, R18, R16 ;  /* 0x0000001213127226 */ /* 0x000fe40000000610 */
[----:B------:R-:W-:Y:S04]  /*2170*/  LDS R16, [R14+0x68] ;  /* 0x000068000e107984 */ /* 0x000fe80000000800 */
[----:B------:R-:W0:Y:S01]  /*2180*/  LDS R19, [R12+0x68] ;  /* 0x000068000c137984 */ /* 0x000e220000000800 */
[----:B-1----:R-:W-:-:S03]  /*2190*/  IDP.4A.S8.S8 R29, R29, R31, R30 ;  /* 0x0000001f1d1d7226 */ /* 0x002fc6000000061e */
[----:B------:R-:W-:Y:S04]  /*21a0*/  LDS.U16 R30, [R22+0x6] ;  /* 0x00000600161e7984 */ /* 0x000fe80000000400 */
[----:B------:R-:W-:Y:S01]  /*21b0*/  LDS R31, [R13] ;  /* 0x000000000d1f7984 */ /* 0x000fe20000000800 */
        /* <DEDUP_REMOVED lines=9> */
[----:B0-----:R-:W-:Y:S01]  /*2250*/  IDP.4A.S8.S8 R18, R19, R29, R18 ;  /* 0x0000001d13127226 */ /* 0x001fe20000000612 */
[C---:B------:R-:W-:Y:S02]  /*2260*/  PRMT R19, R30.reuse, 0x8880, RZ ;  /* 0x000088801e137816 */ /* 0x040fe400000000ff */
[----:B------:R-:W-:-:S03]  /*2270*/  PRMT R29, R30, 0x9991, RZ ;  /* 0x000099911e1d7816 */ /* 0x000fc600000000ff */
[----:B------:R-:W-:Y:S01]  /*2280*/  IMAD R19, R16, R19, RZ ;  /* 0x0000001310137224 */ /* 0x000fe200078e02ff */
[----:B------:R-:W-:-:S03]  /*2290*/  I2FP.F32.S32 R16, R21 ;  /* 0x0000001500107245 */ /* 0x000fc60000201400 */
[----:B------:R-:W-:Y:S02]  /*22a0*/  IMAD R18, R18, R29, R19 ;  /* 0x0000001d12127224 */ /* 0x000fe400078e0213 */
[----:B------:R-:W-:Y:S01]  /*22b0*/  FFMA.FTZ R36, R16, R31, RZ ;  /* 0x0000001f10247223 */ /* 0x000fe200000100ff */
[----:B------:R-:W0:Y:S01]  /*22c0*/  LDS R19, [R13+0x4] ;  /* 0x000004000d137984 */ /* 0x000e220000000800 */
[----:B--2---:R-:W-:-:S03]  /*22d0*/  HADD2.F32 R35, -RZ, R17.H0_H0 ;  /* 0x20000011ff237230 */ /* 0x004fc60000004100 */
[----:B------:R-:W1:Y:S04]  /*22e0*/  LDS R29, [R10+0x8] ;  /* 0x000008000a1d7984 */ /* 0x000e680000000800 */
[----:B------:R-:W2:Y:S04]  /*22f0*/  LDS R31, [R10+0xc] ;  /* 0x00000c000a1f7984 */ /* 0x000ea80000000800 */
[----:B------:R-:W-:Y:S01]  /*2300*/  LDS R17, [R23] ;  /* 0x0000000017117984 */ /* 0x000fe20000000800 */
[----:B------:R-:W-:Y:S06]  /*2310*/  BAR.SYNC.DEFER_BLOCKING 0x0 ;  /* 0x0000000000007b1d */ /* 0x000fec0000010000 */
[----:B---3--:R-:W-:Y:S04]  /*2320*/  STS [R11], R34 ;  /* 0x000000220b007388 */ /* 0x008fe80000000800 */
[----:B------:R-:W-:Y:S01]  /*2330*/  STS [R8+UR10], R35 ;  /* 0x0000002308007988 */ /* 0x000fe2000800080a */
[----:B------:R-:W-:Y:S01]  /*2340*/  BAR.SYNC.DEFER_BLOCKING 0x0 ;  /* 0x0000000000007b1d */ /* 0x000fe20000010000 */
[----:B------:R-:W-:-:S05]  /*2350*/  I2FP.F32.S32 R33, R20 ;  /* 0x0000001400217245 */ /* 0x000fca0000201400 */
[----:B------:R-:W-:Y:S04]  /*2360*/  LDS R21, [R14+0x80] ;  /* 0x000080000e157984 */ /* 0x000fe80000000800 */
[----:B------:R-:W3:Y:S01]  /*2370*/  LDS R30, [R12] ;  /* 0x000000000c1e7984 */ /* 0x000ee20000000800 */
[----:B------:R-:W-:Y:S01]  /*2380*/  I2FP.F32.S32 R16, R32 ;  /* 0x0000002000107245 */ /* 0x000fe20000201400 */
[----:B0-----:R-:W-:Y:S01]  /*2390*/  FFMA.FTZ R19, R33, R19, R36 ;  /* 0x0000001321137223 */ /* 0x001fe20000010024 */
[----:B------:R-:W-:Y:S01]  /*23a0*/  I2FP.F32.S32 R33, R18 ;  /* 0x0000001200217245 */ /* 0x000fe20000201400 */
[----:B------:R-:W-:Y:S02]  /*23b0*/  LDS R32, [R12+0x10] ;  /* 0x000010000c207984 */ /* 0x000fe40000000800 */
[----:B-1----:R-:W-:-:S02]  /*23c0*/  FFMA.FTZ R20, R16, R29, RZ ;  /* 0x0000001d10147223 */ /* 0x002fc400000100ff */
[----:B------:R-:W-:Y:S02]  /*23d0*/  LDS R16, [R14+0x84] ;  /* 0x000084000e107984 */ /* 0x000fe40000000800 */
[----:B--2---:R-:W-:Y:S02]  /*23e0*/  FFMA.FTZ R18, R33, R31, R20 ;  /* 0x0000001f21127223 */ /* 0x004fe40000010014 */
[----:B------:R-:W0:Y:S04]  /*23f0*/  LDS R31, [R14+0x90] ;  /* 0x000090000e1f7984 */ /* 0x000e280000000800 */
[----:B------:R-:W1:Y:S04]  /*2400*/  LDS R29, [R12+0x4] ;  /* 0x000004000c1d7984 */ /* 0x000e680000000800 */
[----:B------:R-:W-:Y:S04]  /*2410*/  LDS R34, [R14+0x94] ;  /* 0x000094000e227984 */ /* 0x000fe80000000800 */
[----:B------:R-:W2:Y:S04]  /*2420*/  LDS R35, [R12+0x14] ;  /* 0x000014000c237984 */ /* 0x000ea80000000800 */
[----:B------:R-:W-:Y:S04]  /*2430*/  LDS R33, [R12+0x8] ;  /* 0x000008000c217984 */ /* 0x000fe80000000800 */
[----:B------:R-:W-:Y:S01]  /*2440*/  LDS R20, [R14+0x98] ;  /* 0x000098000e147984 */ /* 0x000fe20000000800 */
[----:B---3--:R-:W-:-:S03]  /*2450*/  IDP.4A.S8.S8 R21, R21, R30, RZ ;  /* 0x0000001e15157226 */ /* 0x008fc600000006ff */
[----:B------:R-:W3:Y:S01]  /*2460*/  LDS R30, [R14+0x88] ;  /* 0x000088000e1e7984 */ /* 0x000ee20000000800 */
[----:B0-----:R-:W-:-:S03]  /*2470*/  IDP.4A.S8.S8 R31, R31, R32, RZ ;  /* 0x000000201f1f7226 */ /* 0x001fc600000006ff */
[----:B------:R-:W-:Y:S01]  /*2480*/  LDS R32, [R14+0x8c] ;  /* 0x00008c000e207984 */ /* 0x000fe20000000800 */
[----:B-1----:R-:W-:-:S03]  /*2490*/  IDP.4A.S8.S8 R16, R16, R29, R21 ;  /* 0x0000001d10107226 */ /* 0x002fc60000000615 */
[----:B------:R-:W0:Y:S04]  /*24a0*/  LDS R21, [R12+0x18] ;  /* 0x000018000c157984 */ /* 0x000e280000000800 */
[----:B------:R-:W-:Y:S01]  /*24b0*/  LDS R29, [R14+0x9c] ;  /* 0x00009c000e1d7984 */ /* 0x000fe20000000800 */
[----:B--2---:R-:W-:-:S03]  /*24c0*/  IDP.4A.S8.S8 R34, R34, R35, R31 ;  /* 0x0000002322227226 */ /* 0x004fc6000000061f */
[----:B------:R-:W1:Y:S01]  /*24d0*/  LDS R31, [R12+0xc] ;  /* 0x00000c000c1f7984 */ /* 0x000e620000000800 */
[----:B---3--:R-:W-:-:S03]  /*24e0*/  IDP.4A.S8.S8 R33, R30, R33, R16 ;  /* 0x000000211e217226 */ /* 0x008fc60000000610 */
[----:B------:R-:W2:Y:S04]  /*24f0*/  LDS R30, [R12+0x1c] ;  /* 0x00001c000c1e7984 */ /* 0x000ea80000000800 */
[----:B------:R-:W3:Y:S01]  /*2500*/  LDS.U16 R16, [R22+0x8] ;  /* 0x0000080016107984 */ /* 0x000ee20000000400 */
[----:B0-----:R-:W-:Y:S02]  /*2510*/  IDP.4A.S8.S8 R21, R20, R21, R34 ;  /* 0x0000001514157226 */ /* 0x001fe40000000622 */
[----:B------:R-:W-:Y:S02]  /*2520*/  FFMA.FTZ R20, R19, R17, R0 ;  /* 0x0000001113147223 */ /* 0x000fe40000010000 */
[----:B------:R-:W-:Y:S02]  /*2530*/  LDS R0, [R14+0xa0] ;  /* 0x0000a0000e007984 */ /* 0x000fe40000000800 */
[----:B------:R-:W-:-:S02]  /*2540*/  FFMA.FTZ R17, R17, R18, R20 ;  /* 0x0000001211117223 */ /* 0x000fc40000010014 */
[----:B------:R-:W0:Y:S01]  /*2550*/  LDS R19, [R12+0x20] ;  /* 0x000020000c137984 */ /* 0x000e220000000800 */
[----:B-1----:R-:W-:-:S03]  /*2560*/  IDP.4A.S8.S8 R32, R32, R31, R33 ;  /* 0x0000001f20207226 */ /* 0x002fc60000000621 */
[----:B------:R-:W-:Y:S04]  /*2570*/  LDS R18, [R14+0xb0] ;  /* 0x0000b0000e127984 */ /* 0x000fe80000000800 */
[----:B------:R-:W-:Y:S04]  /*2580*/  LDS R20, [R14+0xa4] ;  /* 0x0000a4000e147984 */ /* 0x000fe80000000800 */
[----:B------:R-:W-:Y:S01]  /*2590*/  LDS R31, [R12+0x34] ;  /* 0x000034000c1f7984 */ /* 0x000fe20000000800 */
[----:B--2---:R-:W-:-:S03]  /*25a0*/  IDP.4A.S8.S8 R33, R29, R30, R21 ;  /* 0x0000001e1d217226 */ /* 0x004fc60000000615 */
[----:B------:R-:W1:Y:S04]  /*25b0*/  LDS R21, [R12+0x30] ;  /* 0x000030000c157984 */ /* 0x000e680000000800 */
[----:B------:R-:W2:Y:S04]  /*25c0*/  LDS R29, [R12+0x24] ;  /* 0x000024000c1d7984 */ /* 0x000ea80000000800 */
[----:B------:R-:W4:Y:S01]  /*25d0*/  LDS R30, [R14+0xb4] ;  /* 0x0000b4000e1e7984 */ /* 0x000f220000000800 */
[C---:B---3--:R-:W-:Y:S02]  /*25e0*/  PRMT R35, R16.reuse, 0x8880, RZ ;  /* 0x0000888010237816 */ /* 0x048fe400000000ff */
[----:B------:R-:W-:-:S03]  /*25f0*/  PRMT R34, R16, 0x9991, RZ ;  /* 0x0000999110227816 */ /* 0x000fc600000000ff */
[----:B------:R-:W-:Y:S02]  /*2600*/  IMAD R16, R32, R35, RZ ;  /* 0x0000002320107224 */ /* 0x000fe400078e02ff */
[----:B------:R-:W-:Y:S02]  /*2610*/  IMAD.MOV.U32 R32, RZ, RZ, R34 ;  /* 0x000000ffff207224 */ /* 0x000fe400078e0022 */
[----:B0-----:R-:W-:Y:S02]  /*2620*/  IDP.4A.S8.S8 R34, R0, R19, RZ ;  /* 0x0000001300227226 */ /* 0x001fe400000006ff */
[----:B------:R-:W-:Y:S01]  /*2630*/  IMAD R16, R33, R32, R16 ;  /* 0x0000002021107224 */ /* 0x000fe200078e0210 */
[----:B------:R-:W-:Y:S04]  /*2640*/  LDS R0, [R14+0xa8] ;  /* 0x0000a8000e007984 */ /* 0x000fe80000000800 */
[----:B------:R-:W-:Y:S04]  /*2650*/  LDS R32, [R14+0xb8] ;  /* 0x0000b8000e207984 */ /* 0x000fe80000000800 */
[----:B------:R-:W0:Y:S04]  /*2660*/  LDS R33, [R12+0x38] ;  /* 0x000038000c217984 */ /* 0x000e280000000800 */
[----:B------:R-:W3:Y:S01]  /*2670*/  LDS R19, [R12+0x28] ;  /* 0x000028000c137984 */ /* 0x000ee20000000800 */
[----:B-1----:R-:W-:-:S03]  /*2680*/  IDP.4A.S8.S8 R18, R18, R21, RZ ;  /* 0x0000001512127226 */ /* 0x002fc600000006ff */
[----:B------:R-:W-:Y:S01]  /*2690*/  LDS R21, [R12+0x3c] ;  /* 0x00003c000c157984 */ /* 0x000fe20000000800 */
[----:B--2---:R-:W-:-:S03]  /*26a0*/  IDP.4A.S8.S8 R34, R20, R29, R34 ;  /* 0x0000001d14227226 */ /* 0x004fc60000000622 */
[----:B------:R-:W-:Y:S01]  /*26b0*/  LDS R29, [R14+0xac] ;  /* 0x0000ac000e1d7984 */ /* 0x000fe20000000800 */
[----:B----4-:R-:W-:-:S03]  /*26c0*/  IDP.4A.S8.S8 R30, R30, R31, R18 ;  /* 0x0000001f1e1e7226 */ /* 0x010fc60000000612 */
[----:B------:R-:W1:Y:S04]  /*26d0*/  LDS R20, [R12+0x2c] ;  /* 0x00002c000c147984 */ /* 0x000e680000000800 */
[----:B------:R-:W2:Y:S04]  /*26e0*/  LDS R18, [R14+0xbc] ;  /* 0x0000bc000e127984 */ /* 0x000ea80000000800 */
[----:B------:R-:W-:Y:S01]  /*26f0*/  LDS R31, [R14+0xd0] ;  /* 0x0000d0000e1f7984 */ /* 0x000fe20000000800 */
[----:B0-----:R-:W-:-:S03]  /*2700*/  IDP.4A.S8.S8 R33, R32, R33, R30 ;  /* 0x0000002120217226 */ /* 0x001fc6000000061e */
[----:B------:R-:W0:Y:S01]  /*2710*/  LDS R32, [R12+0x50] ;  /* 0x000050000c207984 */ /* 0x000e220000000800 */
[----:B---3--:R-:W-:-:S03]  /*2720*/  IDP.4A.S8.S8 R0, R0, R19, R34 ;  /* 0x0000001300007226 */ /* 0x008fc60000000622 */
[----:B------:R-:W-:Y:S04]  /*2730*/  LDS R19, [R14+0xc0] ;  /* 0x0000c0000e137984 */ /* 0x000fe80000000800 */
[----:B------:R-:W3:Y:S04]  /*2740*/  LDS R30, [R12+0x40] ;  /* 0x000040000c1e7984 */ /* 0x000ee80000000800 */
[----:B------:R-:W-:Y:S01]  /*2750*/  LDS R34, [R14+0xc4] ;  /* 0x0000c4000e227984 */ /* 0x000fe20000000800 */
[----:B-1----:R-:W-:-:S03]  /*2760*/  IDP.4A.S8.S8 R0, R29, R20, R0 ;  /* 0x000000141d007226 */ /* 0x002fc60000000600 */
[----:B------:R-:W1:Y:S01]  /*2770*/  LDS R29, [R12+0x44] ;  /* 0x000044000c1d7984 */ /* 0x000e620000000800 */
[----:B--2---:R-:W-:-:S03]  /*2780*/  IDP.4A.S8.S8 R18, R18, R21, R33 ;  /* 0x0000001512127226 */ /* 0x004fc60000000621 */
[----:B------:R-:W-:Y:S04]  /*2790*/  LDS R20, [R14+0xd4] ;  /* 0x0000d4000e147984 */ /* 0x000fe80000000800 */
[----:B------:R-:W2:Y:S04]  /*27a0*/  LDS R21, [R12+0x54] ;  /* 0x000054000c157984 */ /* 0x000ea80000000800 */
[----:B------:R-:W-:Y:S01]  /*27b0*/  LDS R33, [R12+0x48] ;  /* 0x000048000c217984 */ /* 0x000fe20000000800 */
[----:B0-----:R-:W-:-:S03]  /*27c0*/  IDP.4A.S8.S8 R31, R31, R32, RZ ;  /* 0x000000201f1f7226 */ /* 0x001fc600000006ff */
[----:B------:R-:W0:Y:S01]  /*27d0*/  LDS R32, [R14+0xc8] ;  /* 0x0000c8000e207984 */ /* 0x000e220000000800 */
[----:B---3--:R-:W-:-:S03]  /*27e0*/  IDP.4A.S8.S8 R30, R19, R30, RZ ;  /* 0x0000001e131e7226 */ /* 0x008fc600000006ff */
[----:B------:R-:W3:Y:S01]  /*27f0*/  LDS.U16 R19, [R22+0xa] ;  /* 0x00000a0016137984 */ /* 0x000ee20000000400 */
[----:B-1----:R-:W-:-:S03]  /*2800*/  IDP.4A.S8.S8 R34, R34, R29, R30 ;  /* 0x0000001d22227226 */ /* 0x002fc6000000061e */
[----:B------:R-:W-:Y:S04]  /*2810*/  LDS R29, [R12+0x58] ;  /* 0x000058000c1d7984 */ /* 0x000fe80000000800 */
[----:B------:R-:W-:Y:S01]  /*2820*/  LDS R30, [R14+0xcc] ;  /* 0x0000cc000e1e7984 */ /* 0x000fe20000000800 */
[----:B--2---:R-:W-:-:S03]  /*2830*/  IDP.4A.S8.S8 R20, R20, R21, R31 ;  /* 0x0000001514147226 */ /* 0x004fc6000000061f */
[----:B------:R-:W1:Y:S04]  /*2840*/  LDS R21, [R14+0xd8] ;  /* 0x0000d8000e157984 */ /* 0x000e680000000800 */
[----:B------:R-:W2:Y:S01]  /*2850*/  LDS R31, [R12+0x4c] ;  /* 0x00004c000c1f7984 */ /* 0x000ea20000000800 */
[----:B0-----:R-:W-:Y:S01]  /*2860*/  IDP.4A.S8.S8 R32, R32, R33, R34 ;  /* 0x0000002120207226 */ /* 0x001fe20000000622 */
[C---:B---3--:R-:W-:Y:S02]  /*2870*/  PRMT R33, R19.reuse, 0x8880, RZ ;  /* 0x0000888013217816 */ /* 0x048fe400000000ff */
[----:B------:R-:W-:-:S03]  /*2880*/  PRMT R19, R19, 0x9991, RZ ;  /* 0x0000999113137816 */ /* 0x000fc600000000ff */
[----:B------:R-:W-:Y:S02]  /*2890*/  IMAD R33, R0, R33, RZ ;  /* 0x0000002100217224 */ /* 0x000fe400078e02ff */
[----:B------:R-:W-:-:S04]  /*28a0*/  IMAD.MOV.U32 R0, RZ, RZ, R19 ;  /* 0x000000ffff007224 */ /* 0x000fc800078e0013 */
[----:B------:R-:W-:Y:S02]  /*28b0*/  IMAD R18, R18, R0, R33 ;  /* 0x0000000012127224 */ /* 0x000fe400078e0221 */
[----:B------:R-:W-:Y:S04]  /*28c0*/  LDS.U16 R0, [R22+0xc] ;  /* 0x00000c0016007984 */ /* 0x000fe80000000400 */
[----:B------:R-:W-:Y:S01]  /*28d0*/  LDS R33, [R12+0x64] ;  /* 0x000064000c217984 */ /* 0x000fe20000000800 */
[----:B-1----:R-:W-:-:S03]  /*28e0*/  IDP.4A.S8.S8 R19, R21, R29, R20 ;  /* 0x0000001d15137226 */ /* 0x002fc60000000614 */
[----:B------:R-:W-:Y:S01]  /*28f0*/  LDS R20, [R14+0xdc] ;  /* 0x0000dc000e147984 */ /* 0x000fe20000000800 */
[----:B--2---:R-:W-:-:S03]  /*2900*/  IDP.4A.S8.S8 R30, R30, R31, R32 ;  /* 0x0000001f1e1e7226 */ /* 0x004fc60000000620 */
[----:B------:R-:W0:Y:S04]  /*2910*/  LDS R21, [R12+0x5c] ;  /* 0x00005c000c157984 */ /* 0x000e280000000800 */
[----:B------:R-:W-:Y:S04]  /*2920*/  LDS R29, [R14+0xe0] ;  /* 0x0000e0000e1d7984 */ /* 0x000fe80000000800 */
[----:B------:R-:W1:Y:S04]  /*2930*/  LDS R32, [R12+0x60] ;  /* 0x000060000c207984 */ /* 0x000e680000000800 */
[----:B------:R-:W2:Y:S01]  /*2940*/  LDS R31, [R14+0xe4] ;  /* 0x0000e4000e1f7984 */ /* 0x000ea20000000800 */
[----:B0-----:R-:W-:Y:S01]  /*2950*/  IDP.4A.S8.S8 R19, R20, R21, R19 ;  /* 0x0000001514137226 */ /* 0x001fe20000000613 */
[----:B------:R-:W-:Y:S01]  /*2960*/  PRMT R21, R0, 0x8880, RZ ;  /* 0x0000888000157816 */ /* 0x000fe200000000ff */
[----:B-1----:R-:W-:-:S02]  /*2970*/  IDP.4A.S8.S8 R20, R29, R32, RZ ;  /* 0x000000201d147226 */ /* 0x002fc400000006ff */
[----:B------:R-:W-:Y:S02]  /*2980*/  LDS R32, [R12+0x70] ;  /* 0x000070000c207984 */ /* 0x000fe40000000800 */
[----:B--2---:R-:W-:Y:S02]  /*2990*/  IDP.4A.S8.S8 R20, R31, R33, R20 ;  /* 0x000000211f147226 */ /* 0x004fe40000000614 */
[----:B------:R-:W0:Y:S01]  /*29a0*/  LDS R33, [R14+0xf0] ;  /* 0x0000f0000e217984 */ /* 0x000e220000000800 */
[----:B------:R-:W-:-:S03]  /*29b0*/  IMAD R34, R30, R21, RZ ;  /* 0x000000151e227224 */ /* 0x000fc600078e02ff */
[----:B------:R-:W-:Y:S04]  /*29c0*/  LDS R30, [R14+0xf4] ;  /* 0x0000f4000e1e7984 */ /* 0x000fe80000000800 */
[----:B------:R-:W1:Y:S04]  /*29d0*/  LDS R31, [R12+0x74] ;  /* 0x000074000c1f7984 */ /* 0x000e680000000800 */
[----:B------:R-:W-:Y:S04]  /*29e0*/  LDS R21, [R14+0xe8] ;  /* 0x0000e8000e157984 */ /* 0x000fe80000000800 */
[----:B------:R-:W2:Y:S01]  /*29f0*/  LDS R29, [R12+0x68] ;  /* 0x000068000c1d7984 */ /* 0x000ea20000000800 */
[----:B------:R-:W-:-:S05]  /*2a00*/  PRMT R0, R0, 0x9991, RZ ;  /* 0x0000999100007816 */ /* 0x000fca00000000ff */
[----:B------:R-:W-:Y:S02]  /*2a10*/  IMAD R19, R19, R0, R34 ;  /* 0x0000000013137224 */ /* 0x000fe400078e0222 */
[----:B------:R-:W-:Y:S04]  /*2a20*/  LDS R34, [R12+0x7c] ;  /* 0x00007c000c227984 */ /* 0x000fe80000000800 */
[----:B------:R-:W3:Y:S01]  /*2a30*/  LDS.U16 R0, [R22+0xe] ;  /* 0x00000e0016007984 */ /* 0x000ee20000000400 */
        /* <DEDUP_REMOVED lines=8> */
[----:B---3--:R-:W-:Y:S01]  /*2ac0*/  PRMT R35, R0, 0x8880, RZ ;  /* 0x0000888000237816 */ /* 0x008fe200000000ff */
[----:B0-----:R-:W-:Y:S02]  /*2ad0*/  IDP.4A.S8.S8 R32, R31, R32, R30 ;  /* 0x000000201f207226 */ /* 0x001fe4000000061e */
[----:B------:R-:W0:Y:S02]  /*2ae0*/  LDS R31, [R13] ;  /* 0x000000000d1f7984 */ /* 0x000e240000000800 */
[----:B------:R-:W-:-:S02]  /*2af0*/  IDP.4A.S8.S8 R32, R33, R34, R32 ;  /* 0x0000002221207226 */ /* 0x000fc40000000620 */
[----:B------:R-:W2:Y:S01]  /*2b00*/  LDS R33, [R10+0x8] ;  /* 0x000008000a217984 */ /* 0x000ea20000000800 */
[----:B-1----:R-:W-:-:S03]  /*2b10*/  IDP.4A.S8.S8 R30, R21, R29, R20 ;  /* 0x0000001d151e7226 */ /* 0x002fc60000000614 */
[----:B------:R-:W1:Y:S04]  /*2b20*/  LDS R29, [R13+0x4] ;  /* 0x000004000d1d7984 */ /* 0x000e680000000800 */
[----:B------:R-:W3:Y:S04]  /*2b30*/  LDS R21, [R10+0xc] ;  /* 0x00000c000a157984 */ /* 0x000ee80000000800 */
[----:B------:R-:W4:Y:S01]  /*2b40*/  LDS R20, [R23] ;  /* 0x0000000017147984 */ /* 0x000f220000000800 */
[----:B------:R-:W-:Y:S01]  /*2b50*/  PRMT R0, R0, 0x9991, RZ ;  /* 0x0000999100007816 */ /* 0x000fe200000000ff */
[----:B------:R-:W-:-:S04]  /*2b60*/  IMAD R35, R30, R35, RZ ;  /* 0x000000231e237224 */ /* 0x000fc800078e02ff */
[----:B------:R-:W-:Y:S01]  /*2b70*/  IMAD R32, R32, R0, R35 ;  /* 0x0000000020207224 */ /* 0x000fe200078e0223 */
[----:B------:R-:W-:Y:S02]  /*2b80*/  I2FP.F32.S32 R0, R16 ;  /* 0x0000001000007245 */ /* 0x000fe40000201400 */
[----:B------:R-:W-:Y:S02]  /*2b90*/  I2FP.F32.S32 R16, R19 ;  /* 0x0000001300107245 */ /* 0x000fe40000201400 */
[----:B------:R-:W-:Y:S01]  /*2ba0*/  I2FP.F32.S32 R19, R18 ;  /* 0x0000001200137245 */ /* 0x000fe20000201400 */
[----:B0-----:R-:W-:Y:S01]  /*2bb0*/  FFMA.FTZ R0, R0, R31, RZ ;  /* 0x0000001f00007223 */ /* 0x001fe200000100ff */
[----:B------:R-:W-:Y:S01]  /*2bc0*/  I2FP.F32.S32 R31, R32 ;  /* 0x00000020001f7245 */ /* 0x000fe20000201400 */
[----:B--2---:R-:W-:Y:S02]  /*2bd0*/  FFMA.FTZ R16, R16, R33, RZ ;  /* 0x0000002110107223 */ /* 0x004fe400000100ff */
[----:B-1----:R-:W-:-:S02]  /*2be0*/  FFMA.FTZ R0, R19, R29, R0 ;  /* 0x0000001d13007223 */ /* 0x002fc40000010000 */
[----:B---3--:R-:W-:Y:S02]  /*2bf0*/  FFMA.FTZ R16, R31, R21, R16 ;  /* 0x000000151f107223 */ /* 0x008fe40000010010 */
[----:B----4-:R-:W-:-:S04]  /*2c00*/  FFMA.FTZ R17, R0, R20, R17 ;  /* 0x0000001400117223 */ /* 0x010fc80000010011 */
[----:B------:R-:W-:Y:S01]  /*2c10*/  FFMA.FTZ R0, R20, R16, R17 ;  /* 0x0000001014007223 */ /* 0x000fe20000010011 */
[----:B------:R-:W-:Y:S06]  /*2c20*/  BAR.SYNC.DEFER_BLOCKING 0x0 ;  /* 0x0000000000007b1d */ /* 0x000fec0000010000 */
.L_x_584:
[----:B------:R-:W-:-:S06]  /*2c30*/  UIADD3 UR4, UR4, 0x1, URZ ;  /* 0x0000000104047890 */ /* 0x000fcc000fffe03f */
[----:B------:R-:W-:-:S13]  /*2c40*/  ISETP.LE.AND P0, PT, R3, UR4, PT ;  /* 0x0000000403007c0c */ /* 0x000fda000bf03270 */
[----:B------:R-:W-:Y:S05]  /*2c50*/  @!P0 BRA `(.L_x_585) ;  /* 0xffffffd800788947 */ /* 0x000fea000383ffff */
.L_x_583:
        /* <DEDUP_REMOVED lines=18> */
.L_x_586:
        /* <DEDUP_REMOVED lines=16> */
.L_x_1320:


//--------------------- .text._Z12mul_mat_q5_KIN3c108BFloat16ELb1EEvPKvS3_PT_iiiii --------------------------
	.section	.text._Z12mul_mat_q5_KIN3c108BFloat16ELb1EEvPKvS3_PT_iiiii,"ax",@progbits
	.align	128
.text._Z12mul_mat_q5_KIN3c108BFloat16ELb1EEvPKvS3_PT_iiiii:
        .type           _Z12mul_mat_q5_KIN3c108BFloat16ELb1EEvPKvS3_PT_iiiii,@function
        .size           _Z12mul_mat_q5_KIN3c108BFloat16ELb1EEvPKvS3_PT_iiiii,(.L_x_1321 - _Z12mul_mat_q5_KIN3c108BFloat16ELb1EEvPKvS3_PT_iiiii)
        .other          _Z12mul_mat_q5_KIN3c108BFloat16ELb1EEvPKvS3_PT_iiiii,@"STO_CUDA_ENTRY STV_DEFAULT"
_Z12mul_mat_q5_KIN3c108BFloat16ELb1EEvPKvS3_PT_iiiii:
        /* <DEDUP_REMOVED lines=12> */
[----:B------:R-:W2:Y:S01]  /*00c0*/  S2R R9, SR_TID.Y ;  /* 0x0000000000097919 */ /* 0x000ea20000002200 */
[----:B------:R-:W-:Y:S02]  /*00d0*/  UIADD3 UR10, UR10, -0x1, URZ ;  /* 0xffffffff0a0a7890 */ /* 0x000fe4000fffe03f */
[----:B------:R-:W-:Y:S01]  /*00e0*/  USHF.R.S32.HI UR5, URZ, 0x1f, UR11 ;  /* 0x0000001f3f057899 */ /* 0x000fe2000801140b */
[----:B------:R-:W3:Y:S02]  /*00f0*/  S2R R14, SR_CTAID.Y ;  /* 0x00000000000e7919 */ /* 0x000ee40000002600 */
[----:B------:R-:W4:Y:S01]  /*0100*/  LDC R10, c[0x0][0x22c] ;  /* 0x00008b00ff0a7b82 */ /* 0x000f220000000800 */
[----:B------:R-:W-:-:S04]  /*0110*/  ULEA.HI UR5, UR5, UR11, URZ, 0x5 ;  /* 0x0000000b05057291 */ /* 0x000fc8000f8f283f */
[----:B------:R-:W-:-:S03]  /*0120*/  USHF.R.S32.HI UR7, URZ, 0x5, UR5 ;  /* 0x000000053f077899 */ /* 0x000fc60008011405 */
[----:B------:R-:W5:Y:S01]  /*0130*/  S2UR UR12, SR_CgaCtaId ;  /* 0x00000000000c79c3 */ /* 0x000f620000008800 */
[----:B------:R-:W-:-:S03]  /*0140*/  USHF.R.S32.HI UR5, URZ, 0x8, UR4 ;  /* 0x000000083f057899 */ /* 0x000fc60008011404 */
[----:B------:R-:W-:Y:S02]  /*0150*/  UMOV UR4, 0x400 ;  /* 0x0000040000047882 */ /* 0x000fe40000000000 */
[----:B------:R-:W-:Y:S02]  /*0160*/  UIADD3 UR9, UR4, 0x2104, URZ ;  /* 0x0000210404097890 */ /* 0x000fe4000fffe03f */
[----:B-1----:R-:W-:Y:S02]  /*0170*/  USHF.L.U32 UR6, UR6, 0x5, URZ ;  /* 0x0000000506067899 */ /* 0x002fe4000800063f */
[----:B------:R-:W-:Y:S02]  /*0180*/  UIADD3 UR11, UR4, 0x2514, URZ ;  /* 0x00002514040b7890 */ /* 0x000fe4000fffe03f */
[----:B------:R-:W-:Y:S02]  /*0190*/  ULOP3.LUT UR8, URZ, UR6, URZ, 0x33, !UPT ;  /* 0x000000063f087292 */ /* 0x000fe4000f8e333f */
[----:B------:R-:W-:Y:S01]  /*01a0*/  UIMAD UR6, UR5, UR6, URZ ;  /* 0x00000006050672a4 */ /* 0x000fe2000f8e023f */
[----:B0-----:R-:W-:-:S02]  /*01b0*/  SHF.R.S32.HI R3, RZ, 0x1f, R2 ;  /* 0x0000001fff037819 */ /* 0x001fc40000011402 */
[----:B------:R-:W-:Y:S01]  /*01c0*/  LOP3.LUT R12, R2, 0x3, RZ, 0xc0, !PT ;  /* 0x00000003020c7812 */ /* 0x000fe200078ec0ff */
[----:B----4-:R-:W-:Y:S01]  /*01d0*/  VIADD R10, R10, UR8 ;  /* 0x000000080a0a7c36 */ /* 0x010fe20008000000 */
[-C--:B------:R-:W-:Y:S01]  /*01e0*/  LEA.HI R5, R3, R2.reuse, RZ, 0x5 ;  /* 0x0000000203057211 */ /* 0x080fe200078f28ff */
[----:B--2---:R-:W-:Y:S01]  /*01f0*/  IMAD.SHL.U32 R11, R9, 0x20, RZ ;  /* 0x00000020090b7824 */ /* 0x004fe200078e00ff */
[-C--:B------:R-:W-:Y:S01]  /*0200*/  LEA.HI R6, R3, R2.reuse, RZ, 0x2 ;  /* 0x0000000203067211 */ /* 0x080fe200078f10ff */
[----:B------:R-:W-:Y:S01]  /*0210*/  UIADD3 UR8, UR4, 0x2080, URZ ;  /* 0x0000208004087890 */ /* 0x000fe2000fffe03f */
[----:B------:R-:W-:Y:S01]  /*0220*/  LOP3.LUT R7, R5, 0xffffffe0, RZ, 0xc0, !PT ;  /* 0xffffffe005077812 */ /* 0x000fe200078ec0ff */
[----:B-----5:R-:W-:Y:S01]  /*0230*/  ULEA UR13, UR12, UR4, 0x18 ;  /* 0x000000040c0d7291 */ /* 0x020fe2000f8ec03f */
[----:B------:R-:W-:Y:S01]  /*0240*/  SHF.R.S32.HI R4, RZ, 0x2, R6 ;  /* 0x00000002ff047819 */ /* 0x000fe20000011406 */
[----:B------:R-:W-:Y:S01]  /*0250*/  UIADD3 UR4, UR4, 0x2314, URZ ;  /* 0x0000231404047890 */ /* 0x000fe2000fffe03f */
[-C--:B------:R-:W-:Y:S01]  /*0260*/  IADD3 R21, R11, R2.reuse, RZ ;  /* 0x000000020b157210 */ /* 0x080fe20007ffe0ff */
[----:B------:R-:W-:Y:S01]  /*0270*/  IMAD.IADD R7, R2, 0x1, -R7 ;  /* 0x0000000102077824 */ /* 0x000fe200078e0a07 */
[C---:B------:R-:W-:Y:S01]  /*0280*/  VIADDMNMX R39, R9.reuse, 0x10, R10, PT ;  /* 0x0000001009277846 */ /* 0x040fe2000380010a */
[----:B------:R-:W-:Y:S01]  /*0290*/  IMAD R23, R9, 0x8, R4 ;  /* 0x0000000809177824 */ /* 0x000fe200078e0204 */
[----:B------:R-:W-:Y:S01]  /*02a0*/  LEA.HI R4, R3, R2, RZ, 0x3 ;  /* 0x0000000203047211 */ /* 0x000fe200078f18ff */
[----:B------:R-:W-:Y:S01]  /*02b0*/  ULEA UR11, UR12, UR11, 0x18 ;  /* 0x0000000b0c0b7291 */ /* 0x000fe2000f8ec03f */
[----:B------:R-:W-:Y:S01]  /*02c0*/  SHF.L.U32 R7, R7, 0x1, RZ ;  /* 0x0000000107077819 */ /* 0x000fe200000006ff */
[----:B------:R-:W-:Y:S01]  /*02d0*/  ULEA UR4, UR12, UR4, 0x18 ;  /* 0x000000040c047291 */ /* 0x000fe2000f8ec03f */
[----:B------:R-:W-:Y:S01]  /*02e0*/  LOP3.LUT R3, R4, 0xfffffff8, RZ, 0xc0, !PT ;  /* 0xfffffff804037812 */ /* 0x000fe200078ec0ff */
[----:B------:R-:W-:Y:S01]  /*02f0*/  ULEA UR8, UR12, UR8, 0x18 ;  /* 0x000000080c087291 */ /* 0x000fe2000f8ec03f */
[----:B------:R-:W-:Y:S01]  /*0300*/  SHF.R.S32.HI R0, RZ, 0x1f, R7 ;  /* 0x0000001fff007819 */ /* 0x000fe20000011407 */
[----:B------:R-:W-:Y:S01]  /*0310*/  ULEA UR9, UR12, UR9, 0x18 ;  /* 0x000000090c097291 */ /* 0x000fe2000f8ec03f */
[----:B------:R-:W-:Y:S01]  /*0320*/  SHF.R.S32.HI R8, RZ, 0x1f, R23 ;  /* 0x0000001fff087819 */ /* 0x000fe20000011417 */
[----:B------:R-:W-:Y:S01]  /*0330*/  IMAD R17, R39, UR5, RZ ;  /* 0x0000000527117c24 */ /* 0x000fe2000f8e02ff */
[----:B------:R-:W-:-:S02]  /*0340*/  LEA.HI R0, R0, R7, RZ, 0x4 ;  /* 0x0000000700007211 */ /* 0x000fc400078f20ff */
[----:B------:R-:W-:Y:S02]  /*0350*/  SHF.R.U32.HI R7, RZ, 0x2, R2 ;  /* 0x00000002ff077819 */ /* 0x000fe40000011602 */
[----:B------:R-:W-:Y:S02]  /*0360*/  SHF.R.S32.HI R0, RZ, 0x4, R0 ;  /* 0x00000004ff007819 */ /* 0x000fe40000011400 */
[----:B------:R-:W-:Y:S02]  /*0370*/  LOP3.LUT R7, R7, 0x3, RZ, 0xc0, !PT ;  /* 0x0000000307077812 */ /* 0x000fe400078ec0ff */
[----:B------:R-:W-:Y:S02]  /*0380*/  LEA.HI R8, R8, R23, RZ, 0x5 ;  /* 0x0000001708087211 */ /* 0x000fe400078f28ff */
[----:B---3--:R-:W-:Y:S02]  /*0390*/  LEA R7, R14, R7, 0x2 ;  /* 0x000000070e077211 */ /* 0x008fe400078e10ff */
[----:B------:R-:W-:-:S02]  /*03a0*/  LOP3.LUT R8, R8, 0xffffffe0, RZ, 0xc0, !PT ;  /* 0xffffffe008087812 */ /* 0x000fc400078ec0ff */
[----:B------:R-:W-:Y:S01]  /*03b0*/  VIMNMX R13, R7, UR10, PT ;  /* 0x0000000a070d7c48 */ /* 0x000fe2000bfe0100 */
[----:B------:R-:W-:Y:S01]  /*03c0*/  IMAD.IADD R7, R2, 0x1, -R3 ;  /* 0x0000000102077824 */ /* 0x000fe200078e0a03 */
[--C-:B------:R-:W-:Y:S02]  /*03d0*/  VIADDMNMX R23, R23, -R8, R10.reuse, PT ;  /* 0x8000000817177246 */ /* 0x100fe4000380010a */
[----:B------:R-:W-:Y:S01]  /*03e0*/  VIADDMNMX R41, R9, 0x14, R10, PT ;  /* 0x0000001409297846 */ /* 0x000fe2000380010a */
[----:B------:R-:W-:Y:S01]  /*03f0*/  IMAD R20, R0, 0x10, R7 ;  /* 0x0000001000147824 */ /* 0x000fe200078e0207 */
[----:B------:R-:W-:Y:S01]  /*0400*/  LOP3.LUT R7, R6, 0xfffffffc, RZ, 0xc0, !PT ;  /* 0xfffffffc06077812 */ /* 0x000fe200078ec0ff */
[----:B------:R-:W-:Y:S01]  /*0410*/  IMAD R3, R13, UR7, R12 ;  /* 0x000000070d037c24 */ /* 0x000fe2000f8e020c */
[----:B------:R-:W-:Y:S01]  /*0420*/  SHF.R.S32.HI R0, RZ, 0x1f, R21 ;  /* 0x0000001fff007819 */ /* 0x000fe20000011415 */
[C---:B------:R-:W-:Y:S01]  /*0430*/  IMAD.SHL.U32 R13, R2.reuse, 0x4, RZ ;  /* 0x00000004020d7824 */ /* 0x040fe200078e00ff */
[----:B------:R-:W-:Y:S01]  /*0440*/  SHF.R.S32.HI R8, RZ, 0x1f, R23 ;  /* 0x0000001fff087819 */ /* 0x000fe20000011417 */
[----:B------:R-:W-:Y:S01]  /*0450*/  IMAD.IADD R7, R2, 0x1, -R7 ;  /* 0x0000000102077824 */ /* 0x000fe200078e0a07 */
[----:B------:R-:W-:Y:S01]  /*0460*/  LEA.HI R0, R0, R21, RZ, 0x5 ;  /* 0x0000001500007211 */ /* 0x000fe200078f28ff */
[C---:B------:R-:W-:Y:S01]  /*0470*/  IMAD R18, R41.reuse, UR5, RZ ;  /* 0x0000000529127c24 */ /* 0x040fe2000f8e02ff */
[----:B------:R-:W-:Y:S01]  /*0480*/  LEA.HI R8, R8, R23, RZ, 0x3 ;  /* 0x0000001708087211 */ /* 0x000fe200078f18ff */
[--C-:B------:R-:W-:Y:S01]  /*0490*/  IMAD R40, R41, 0x41, R20.reuse ;  /* 0x0000004129287824 */ /* 0x100fe200078e0214 */
[----:B------:R-:W-:Y:S01]  /*04a0*/  LEA.HI R6, R7, R7, RZ, 0x1 ;  /* 0x0000000707067211 */ /* 0x000fe200078f08ff */
[----:B------:R-:W-:Y:S01]  /*04b0*/  IMAD R39, R39, 0x41, R20 ;  /* 0x0000004127277824 */ /* 0x000fe200078e0214 */
[----:B------:R-:W-:-:S02]  /*04c0*/  ISETP.NE.AND P0, PT, R7, RZ, PT ;  /* 0x000000ff0700720c */ /* 0x000fc40003f05270 */
[----:B------:R-:W-:Y:S02]  /*04d0*/  LOP3.LUT R0, R0, 0xffffffe0, RZ, 0xc0, !PT ;  /* 0xffffffe000007812 */ /* 0x000fe400078ec0ff */
[----:B------:R-:W-:Y:S02]  /*04e0*/  LOP3.LUT R6, R6, 0xfffffffe, RZ, 0xc0, !PT ;  /* 0xfffffffe06067812 */ /* 0x000fe400078ec0ff */
[----:B------:R-:W-:Y:S01]  /*04f0*/  VIADDMNMX R21, R21, -R0, R10, PT ;  /* 0x8000000015157246 */ /* 0x000fe2000380010a */
[----:B------:R-:W-:Y:S01]  /*0500*/  IMAD.MOV.U32 R0, RZ, RZ, RZ ;  /* 0x000000ffff007224 */ /* 0x000fe200078e00ff */
[----:B------:R-:W-:Y:S02]  /*0510*/  IADD3 R22, R7, -R6, RZ ;  /* 0x8000000607167210 */ /* 0x000fe40007ffe0ff */
[----:B------:R-:W-:Y:S02]  /*0520*/  LEA.HI.SX32 R24, R8, R7, 0x1d ;  /* 0x0000000708187211 */ /* 0x000fe400078feaff */
[----:B------:R-:W-:Y:S01]  /*0530*/  SHF.R.S32.HI R26, RZ, 0x1f, R21 ;  /* 0x0000001fff1a7819 */ /* 0x000fe20000011415 */
[----:B------:R-:W-:Y:S01]  /*0540*/  VIADD R33, R22, 0x1 ;  /* 0x0000000116217836 */ /* 0x000fe20000000000 */
[----:B------:R-:W-:-:S02]  /*0550*/  LEA R7, R14, R9, 0x2 ;  /* 0x000000090e077211 */ /* 0x000fc400078e10ff */
[C---:B------:R-:W-:Y:S02]  /*0560*/  SHF.L.U32 R15, R9.reuse, 0x5, RZ ;  /* 0x00000005090f7819 */ /* 0x040fe400000006ff */
[----:B------:R-:W-:Y:S02]  /*0570*/  SHF.R.S32.HI R6, RZ, 0x3, R11 ;  /* 0x00000003ff067819 */ /* 0x000fe4000001140b */
[----:B------:R-:W-:Y:S02]  /*0580*/  VIMNMX R25, R10, R9, PT ;  /* 0x000000090a197248 */ /* 0x000fe40003fe0100 */
[C-C-:B------:R-:W-:Y:S02]  /*0590*/  VIADDMNMX R27, R9.reuse, 0x4, R10.reuse, PT ;  /* 0x00000004091b7846 */ /* 0x140fe4000380010a */
        /* <DEDUP_REMOVED lines=8> */
[----:B------:R-:W-:Y:S01]  /*0620*/  SHF.R.S32.HI R11, RZ, 0x5, R5 ;  /* 0x00000005ff0b7819 */ /* 0x000fe20000011405 */
[--C-:B------:R-:W-:Y:S01]  /*0630*/  IMAD R41, R43, 0x41, R20.reuse ;  /* 0x000000412b297824 */ /* 0x100fe200078e0214 */
[----:B------:R-:W-:Y:S01]  /*0640*/  @!P0 IADD3 R33, R22, RZ, RZ ;  /* 0x000000ff16218210 */ /* 0x000fe20007ffe0ff */
[----:B------:R-:W-:Y:S01]  /*0650*/  IMAD R42, R45, 0x41, R20 ;  /* 0x000000412d2a7824 */ /* 0x000fe200078e0214 */
[----:B------:R-:W-:Y:S01]  /*0660*/  LEA.HI R26, R26, R21, RZ, 0x5 ;  /* 0x000000151a1a7211 */ /* 0x000fe200078f28ff */
[----:B------:R-:W-:Y:S01]  /*0670*/  IMAD R19, R43, UR5, RZ ;  /* 0x000000052b137c24 */ /* 0x000fe2000f8e02ff */
[----:B------:R-:W-:Y:S01]  /*0680*/  VIMNMX.U32 R12, R7, UR10, PT ;  /* 0x0000000a070c7c48 */ /* 0x000fe2000bfe0000 */
[----:B------:R-:W-:Y:S01]  /*0690*/  IMAD R16, R31, UR5, RZ ;  /* 0x000000051f107c24 */ /* 0x000fe2000f8e02ff */
[----:B------:R-:W-:Y:S01]  /*06a0*/  LEA.HI.SX32 R14, R4, R13, 0x1d ;  /* 0x0000000d040e7211 */ /* 0x000fe200078feaff */
[----:B------:R-:W-:Y:S01]  /*06b0*/  IMAD R20, R45, UR5, RZ ;  /* 0x000000052d147c24 */ /* 0x000fe2000f8e02ff */
[----:B------:R-:W-:Y:S01]  /*06c0*/  LOP3.LUT R7, R15, 0xffffffe0, R2, 0xe2, !PT ;  /* 0xffffffe00f077812 */ /* 0x000fe200078ee202 */
[----:B------:R-:W-:Y:S01]  /*06d0*/  IMAD.U32 R15, RZ, RZ, UR13 ;  /* 0x0000000dff0f7e24 */ /* 0x000fe2000f8e00ff */
[----:B------:R-:W-:Y:S01]  /*06e0*/  LOP3.LUT R4, R13, 0x3c, RZ, 0xc0, !PT ;  /* 0x0000003c0d047812 */ /* 0x000fe200078ec0ff */
[----:B------:R-:W-:Y:S01]  /*06f0*/  IMAD R10, R12, UR7, RZ ;  /* 0x000000070c0a7c24 */ /* 0x000fe2000f8e02ff */
[----:B------:R-:W-:Y:S01]  /*0700*/  IADD3 R13, R11, R2, RZ ;  /* 0x000000020b0d7210 */ /* 0x000fe20007ffe0ff */
[----:B------:R-:W-:Y:S01]  /*0710*/  IMAD.SHL.U32 R22, R22, 0x2, RZ ;  /* 0x0000000216167824 */ /* 0x000fe200078e00ff */
[----:B------:R-:W-:-:S02]  /*0720*/  SHF.R.S32.HI R32, RZ, 0x1f, R33 ;  /* 0x0000001fff207819 */ /* 0x000fc40000011421 */
[----:B------:R-:W-:Y:S01]  /*0730*/  LEA.HI.SX32 R26, R26, R21, 0x1b ;  /* 0x000000151a1a7211 */ /* 0x000fe200078fdaff */
[----:B------:R-:W-:Y:S01]  /*0740*/  IMAD R21, R21, UR5, RZ ;  /* 0x0000000515157c24 */ /* 0x000fe2000f8e02ff */
[C---:B------:R-:W-:Y:S01]  /*0750*/  LEA R24, R23.reuse, R24, 0x2 ;  /* 0x0000001817187211 */ /* 0x040fe200078e10ff */
[----:B------:R-:W-:Y:S01]  /*0760*/  IMAD R23, R23, UR5, RZ ;  /* 0x0000000517177c24 */ /* 0x000fe2000f8e02ff */
[----:B------:R-:W-:Y:S02]  /*0770*/  LEA R5, R6, UR11, 0x2 ;  /* 0x0000000b06057c11 */ /* 0x000fe4000f8e10ff */
        /* <DEDUP_REMOVED lines=8> */
[C---:B------:R-:W-:Y:S01]  /*0800*/  SHF.L.U64.HI R32, R33.reuse, 0x2, R32 ;  /* 0x0000000221207819 */ /* 0x040fe20000010220 */
[----:B------:R-:W-:Y:S01]  /*0810*/  IMAD.SHL.U32 R33, R33, 0x4, RZ ;  /* 0x0000000421217824 */ /* 0x000fe200078e00ff */
[----:B------:R-:W-:Y:S01]  /*0820*/  LEA R9, R9, UR11, 0x4 ;  /* 0x0000000b09097c11 */ /* 0x000fe2000f8e20ff */
[----:B------:R-:W-:Y:S01]  /*0830*/  UMOV UR4, URZ ;  /* 0x0000003f00047c82 */ /* 0x000fe20008000000 */
        /* <DEDUP_REMOVED lines=9> */
[----:B------:R-:W-:-:S07]  /*08d0*/  LEA R43, R24, UR9, 0x2 ;  /* 0x00000009182b7c11 */ /* 0x000fce000f8e10ff */
.L_x_589:
[----:B------:R-:W-:Y:S01]  /*08e0*/  SHF.R.S32.HI R51, RZ, 0x1f, R2 ;  /* 0x0000001fff337819 */ /* 0x000fe20000011402 */
[----:B-1----:R-:W0:Y:S01]  /*08f0*/  LDC.64 R24, c[0x0][0x210] ;  /* 0x00008400ff187b82 */ /* 0x002e220000000a00 */
[----:B------:R-:W-:Y:S02]  /*0900*/  USHF.R.S32.HI UR7, URZ, 0x1f, UR4 ;  /* 0x0000001f3f077899 */ /* 0x000fe40008011404 */
[----:B------:R-:W-:Y:S01]  /*0910*/  LEA.HI R26, R51, R2, RZ, 0x5 ;  /* 0x00000002331a7211 */ /* 0x000fe200078f28ff */
[----:B------:R-:W-:-:S03]  /*0920*/  UIADD3 UR8, UP0, UR6, UR4, URZ ;  /* 0x0000000406087290 */ /* 0x000fc6000ff1e03f */
[----:B------:R-:W-:Y:S01]  /*0930*/  SHF.R.S32.HI R30, RZ, 0x5, R26 ;  /* 0x00000005ff1e7819 */ /* 0x000fe2000001141a */
[----:B------:R-:W-:Y:S01]  /*0940*/  ULEA.HI.X.SX32 UR7, UR6, UR7, 0x1, UP0 ;  /* 0x0000000706077291 */ /* 0x000fe200080f0e3f */
[----:B------:R-:W-:Y:S02]  /*0950*/  LOP3.LUT R31, R26, 0xffffffe0, RZ, 0xc0, !PT ;  /* 0xffffffe01a1f7812 */ /* 0x000fe400078ec0ff */
[C---:B------:R-:W-:Y:S02]  /*0960*/  IADD3 R45, P0, R30.reuse, UR8, RZ ;  /* 0x000000081e2d7c10 */ /* 0x040fe4000ff1e0ff */
[----:B------:R-:W-:Y:S02]  /*0970*/  IADD3 R31, -R31, R2, RZ ;  /* 0x000000021f1f7210 */ /* 0x000fe40007ffe1ff */
[----:B------:R-:W-:Y:S02]  /*0980*/  LEA.HI.X.SX32 R30, R30, UR7, 0x1, P0 ;  /* 0x000000071e1e7c11 */ /* 0x000fe400080f0eff */
[----:B------:R-:W-:-:S02]  /*0990*/  IADD3 R29, P0, R13, R45, RZ ;  /* 0x0000002d0d1d7210 */ /* 0x000fc40007f1e0ff */
[----:B------:R-:W-:Y:S02]  /*09a0*/  SHF.R.S32.HI R44, RZ, 0x1f, R31 ;  /* 0x0000001fff2c7819 */ /* 0x000fe4000001141f */
[----:B------:R-:W-:Y:S02]  /*09b0*/  LEA.HI.X.SX32 R26, R13, R30, 0x1, P0 ;  /* 0x0000001e0d1a7211 */ /* 0x000fe400000f0eff */
[----:B------:R-:W-:Y:S01]  /*09c0*/  LEA.HI R44, R44, R31, RZ, 0x3 ;  /* 0x0000001f2c2c7211 */ /* 0x000fe200078f18ff */
[----:B0-----:R-:W-:-:S04]  /*09d0*/  IMAD.WIDE.U32 R28, R29, 0xb0, R24 ;  /* 0x000000b01d1c7825 */ /* 0x001fc800078e0018 */
[----:B------:R-:W-:Y:S01]  /*09e0*/  IMAD R27, R26, 0xb0, RZ ;  /* 0x000000b01a1b7824 */ /* 0x000fe200078e02ff */
[----:B------:R-:W-:-:S03]  /*09f0*/  LOP3.LUT R26, R44, 0xfffffff8, RZ, 0xc0, !PT ;  /* 0xfffffff82c1a7812 */ /* 0x000fc600078ec0ff */
[----:B------:R-:W-:Y:S01]  /*0a00*/  IMAD.IADD R29, R29, 0x1, R27 ;  /* 0x000000011d1d7824 */ /* 0x000fe200078e021b */
[----:B------:R-:W-:-:S05]  /*0a10*/  IADD3 R53, R31, -R26, RZ ;  /* 0x8000001a1f357210 */ /* 0x000fca0007ffe0ff */
[----:B------:R-:W-:-:S06]  /*0a20*/  IMAD.WIDE R26, R53, 0x4, R28 ;  /* 0x00000004351a7825 */ /* 0x000fcc00078e021c */
[----:B------:R-:W2:Y:S01]  /*0a30*/  LDG.E.CONSTANT R27, desc[UR14][R26.64+0x10] ;  /* 0x0000100e1a1b7981 */ /* 0x000ea2000c1e9900 */
[----:B------:R-:W-:-:S06]  /*0a40*/  IMAD.WIDE R48, R31, 0x4, R28 ;  /* 0x000000041f307825 */ /* 0x000fcc00078e021c */
[----:B------:R-:W3:Y:S01]  /*0a50*/  LDG.E.CONSTANT R48, desc[UR14][R48.64+0x30] ;  /* 0x0000300e30307981 */ /* 0x000ee2000c1e9900 */
[----:B------:R-:W-:Y:S02]  /*0a60*/  SHF.R.S32.HI R46, RZ, 0x3, R44 ;  /* 0x00000003ff2e7819 */ /* 0x000fe4000001142c */
[----:B------:R-:W-:-:S03]  /*0a70*/  IADD3 R29, P0, R14, R45, RZ ;  /* 0x0000002d0e1d7210 */ /* 0x000fc60007f1e0ff */
[----:B------:R-:W-:Y:S01]  /*0a80*/  IMAD.SHL.U32 R46, R46, 0x2, RZ ;  /* 0x000000022e2e7824 */ /* 0x000fe200078e00ff */
[----:B------:R-:W-:-:S04]  /*0a90*/  LEA.HI.X.SX32 R47, R14, R30, 0x1, P0 ;  /* 0x0000001e0e2f7211 */ /* 0x000fc800000f0eff */
[----:B------:R-:W-:Y:S01]  /*0aa0*/  IADD3 R44, R46, 0x1, RZ ;  /* 0x000000012e2c7810 */ /* 0x000fe20007ffe0ff */
[----:B------:R-:W-:Y:S01]  /*0ab0*/  IMAD R47, R47, 0xb0, RZ ;  /* 0x000000b02f2f7824 */ /* 0x000fe200078e02ff */
[--C-:B--2---:R-:W-:Y:S02]  /*0ac0*/  SHF.R.S32.HI R28, RZ, R46, R27.reuse ;  /* 0x0000002eff1c7219 */ /* 0x104fe4000001141b */
[----:B------:R-:W-:-:S03]  /*0ad0*/  SHF.R.S32.HI R26, RZ, R44, R27 ;  /* 0x0000002cff1a7219 */ /* 0x000fc6000001141b */
[----:B------:R-:W-:Y:S01]  /*0ae0*/  IMAD.SHL.U32 R50, R28, 0x10, RZ ;  /* 0x000000101c327824 */ /* 0x000fe200078e00ff */
[----:B------:R-:W-:Y:S01]  /*0af0*/  SHF.L.U32 R26, R26, 0x4, RZ ;  /* 0x000000041a1a7819 */ /* 0x000fe200000006ff */
[----:B------:R-:W-:Y:S01]  /*0b00*/  IMAD.WIDE.U32 R28, R29, 0xb0, R24 ;  /* 0x000000b01d1c7825 */ /* 0x000fe200078e0018 */
[----:B---3--:R-:W-:Y:S02]  /*0b10*/  SHF.R.U32.HI R52, RZ, 0x4, R48 ;  /* 0x00000004ff347819 */ /* 0x008fe40000011630 */
[----:B------:R-:W-:Y:S01]  /*0b20*/  LOP3.LUT R27, R50, 0x10101010, RZ, 0xc0, !PT ;  /* 0x10101010321b7812 */ /* 0x000fe200078ec0ff */
[----:B------:R-:W-:-:S03]  /*0b30*/  IMAD.IADD R29, R29, 0x1, R47 ;  /* 0x000000011d1d7824 */ /* 0x000fc600078e022f */
[----:B------:R-:W-:Y:S02]  /*0b40*/  LOP3.LUT R50, R27, 0xf0f0f0f, R48, 0xf8, !PT ;  /* 0x0f0f0f0f1b327812 */ /* 0x000fe400078ef830 */
[----:B------:R-:W-:-:S04]  /*0b50*/  LOP3.LUT R27, R26, 0x10101010, RZ, 0xc0, !PT ;  /* 0x101010101a1b7812 */ /* 0x000fc800078ec0ff */
[----:B------:R-:W-:Y:S01]  /*0b60*/  LOP3.LUT R52, R27, 0xf0f0f0f, R52, 0xf8, !PT ;  /* 0x0f0f0f0f1b347812 */ /* 0x000fe200078ef834 */
[----:B------:R-:W-:-:S06]  /*0b70*/  IMAD.WIDE R26, R53, 0x4, R28 ;  /* 0x00000004351a7825 */ /* 0x000fcc00078e021c */
[----:B------:R-:W2:Y:S01]  /*0b80*/  LDG.E.CONSTANT R27, desc[UR14][R26.64+0x10] ;  /* 0x0000100e1a1b7981 */ /* 0x000ea2000c1e9900 */
[----:B------:R-:W-:-:S06]  /*0b90*/  IMAD.WIDE R48, R31, 0x4, R28 ;  /* 0x000000041f307825 */ /* 0x000fcc00078e021c */
[----:B------:R0:W3:Y:S01]  /*0ba0*/  LDG.E.CONSTANT R48, desc[UR14][R48.64+0x30] ;  /* 0x0000300e30307981 */ /* 0x0000e2000c1e9900 */
[----:B------:R-:W-:-:S03]  /*0bb0*/  IADD3 R29, P0, R15, R45, RZ ;  /* 0x0000002d0f1d7210 */ /* 0x000fc60007f1e0ff */
[----:B------:R3:W-:Y:S01]  /*0bc0*/  STS [R35], R50 ;  /* 0x0000003223007388 */ /* 0x0007e20000000800 */
[----:B------:R-:W-:-:S03]  /*0bd0*/  LEA.HI.X.SX32 R47, R15, R30, 0x1, P0 ;  /* 0x0000001e0f2f7211 */ /* 0x000fc600000f0eff */
[----:B------:R1:W-:Y:S02]  /*0be0*/  STS [R35+0x20], R52 ;  /* 0x0000203423007388 */ /* 0x0003e40000000800 */
[----:B------:R-:W-:Y:S01]  /*0bf0*/  IMAD R47, R47, 0xb0, RZ ;  /* 0x000000b02f2f7824 */ /* 0x000fe200078e02ff */
[--C-:B--2---:R-:W-:Y:S02]  /*0c00*/  SHF.R.S32.HI R28, RZ, R46, R27.reuse ;  /* 0x0000002eff1c7219 */ /* 0x104fe4000001141b */
[----:B0-----:R-:W-:Y:S02]  /*0c10*/  SHF.R.S32.HI R49, RZ, R44, R27 ;  /* 0x0000002cff317219 */ /* 0x001fe4000001141b */
[----:B------:R-:W-:Y:S01]  /*0c20*/  SHF.L.U32 R26, R28, 0x4, RZ ;  /* 0x000000041c1a7819 */ /* 0x000fe200000006ff */
[----:B------:R-:W-:Y:S01]  /*0c30*/  IMAD.WIDE.U32 R28, R29, 0xb0, R24 ;  /* 0x000000b01d1c7825 */ /* 0x000fe200078e0018 */
[----:B---3--:R-:W-:Y:S02]  /*0c40*/  SHF.R.U32.HI R50, RZ, 0x4, R48 ;  /* 0x00000004ff327819 */ /* 0x008fe40000011630 */
[----:B------:R-:W-:Y:S01]  /*0c50*/  LOP3.LUT R27, R26, 0x10101010, RZ, 0xc0, !PT ;  /* 0x101010101a1b7812 */ /* 0x000fe200078ec0ff */
[----:B------:R-:W-:Y:S01]  /*0c60*/  IMAD.SHL.U32 R26, R49, 0x10, RZ ;  /* 0x00000010311a7824 */ /* 0x000fe200078e00ff */
[----:B------:R-:W-:-:S02]  /*0c70*/  IADD3 R29, R29, R47, RZ ;  /* 0x0000002f1d1d7210 */ /* 0x000fc40007ffe0ff */
        /* <DEDUP_REMOVED lines=8> */
[----:B------:R3:W-:Y:S01]  /*0d00*/  STS [R36+0x20], R50 ;  /* 0x0000203224007388 */ /* 0x0007e20000000800 */
[----:B-1----:R-:W-:-:S03]  /*0d10*/  LEA.HI.X.SX32 R52, R16, R30, 0x1, P0 ;  /* 0x0000001e10347211 */ /* 0x002fc600000f0eff */
[----:B------:R1:W-:Y:S02]  /*0d20*/  STS [R36], R47 ;  /* 0x0000002f24007388 */ /* 0x0003e40000000800 */
[----:B------:R-:W-:Y:S01]  /*0d30*/  IMAD R52, R52, 0xb0, RZ ;  /* 0x000000b034347824 */ /* 0x000fe200078e02ff */
[--C-:B--2---:R-:W-:Y:S02]  /*0d40*/  SHF.R.S32.HI R28, RZ, R46, R27.reuse ;  /* 0x0000002eff1c7219 */ /* 0x104fe4000001141b */
[----:B0-----:R-:W-:-:S03]  /*0d50*/  SHF.R.S32.HI R49, RZ, R44, R27 ;  /* 0x0000002cff317219 */ /* 0x001fc6000001141b */
[----:B------:R-:W-:Y:S02]  /*0d60*/  IMAD.SHL.U32 R26, R28, 0x10, RZ ;  /* 0x000000101c1a7824 */ /* 0x000fe400078e00ff */
[----:B------:R-:W-:-:S03]  /*0d70*/  IMAD.WIDE.U32 R28, R29, 0xb0, R24 ;  /* 0x000000b01d1c7825 */ /* 0x000fc600078e0018 */
[----:B------:R-:W-:Y:S01]  /*0d80*/  LOP3.LUT R27, R26, 0x10101010, RZ, 0xc0, !PT ;  /* 0x101010101a1b7812 */ /* 0x000fe200078ec0ff */
[----:B------:R-:W-:Y:S01]  /*0d90*/  IMAD.IADD R29, R29, 0x1, R52 ;  /* 0x000000011d1d7824 */ /* 0x000fe200078e0234 */
[----:B------:R-:W-:Y:S02]  /*0da0*/  SHF.L.U32 R26, R49, 0x4, RZ ;  /* 0x00000004311a7819 */ /* 0x000fe400000006ff */
[--C-:B---3--:R-:W-:Y:S02]  /*0db0*/  LOP3.LUT R50, R27, 0xf0f0f0f, R48.reuse, 0xf8, !PT ;  /* 0x0f0f0f0f1b327812 */ /* 0x108fe400078ef830 */
[----:B------:R-:W-:Y:S02]  /*0dc0*/  SHF.R.U32.HI R52, RZ, 0x4, R48 ;  /* 0x00000004ff347819 */ /* 0x000fe40000011630 */
        /* <DEDUP_REMOVED lines=8> */
[----:B-1----:R-:W-:-:S03]  /*0e50*/  LEA.HI.X.SX32 R47, R17, R30, 0x1, P0 ;  /* 0x0000001e112f7211 */ /* 0x002fc600000f0eff */
        /* <DEDUP_REMOVED lines=35> */
[----:B------:R-:W-:-:S05]  /*1090*/  IMAD.WIDE R28, R31, 0x4, R28 ;  /* 0x000000041f1c7825 */ /* 0x000fca00078e021c */
[----:B-1----:R0:W3:Y:S01]  /*10a0*/  LDG.E.CONSTANT R47, desc[UR14][R28.64+0x30] ;  /* 0x0000300e1c2f7981 */ /* 0x0020e2000c1e9900 */
[----:B------:R-:W-:-:S03]  /*10b0*/  IADD3 R49, P0, R19, R45, RZ ;  /* 0x0000002d13317210 */ /* 0x000fc60007f1e0ff */
[----:B------:R1:W-:Y:S01]  /*10c0*/  STS [R39], R50 ;  /* 0x0000003227007388 */ /* 0x0003e20000000800 */
[----:B------:R-:W-:-:S03]  /*10d0*/  LEA.HI.X.SX32 R52, R19, R30, 0x1, P0 ;  /* 0x0000001e13347211 */ /* 0x000fc600000f0eff */
[----:B------:R4:W-:Y:S02]  /*10e0*/  STS [R39+0x20], R48 ;  /* 0x0000203027007388 */ /* 0x0009e40000000800 */
[----:B------:R-:W-:Y:S02]  /*10f0*/  IMAD R52, R52, 0xb0, RZ ;  /* 0x000000b034347824 */ /* 0x000fe400078e02ff */
[----:B0-----:R-:W-:Y:S01]  /*1100*/  IMAD.WIDE.U32 R28, R49, 0xb0, R24 ;  /* 0x000000b0311c7825 */ /* 0x001fe200078e0018 */
[----:B-1----:R-:W-:-:S04]  /*1110*/  IADD3 R50, P0, R20, R45, RZ ;  /* 0x0000002d14327210 */ /* 0x002fc80007f1e0ff */
[----:B------:R-:W-:Y:S02]  /*1120*/  IADD3 R29, R29, R52, RZ ;  /* 0x000000341d1d7210 */ /* 0x000fe40007ffe0ff */
[----:B------:R-:W-:-:S05]  /*1130*/  LEA.HI.X.SX32 R30, R20, R30, 0x1, P0 ;  /* 0x0000001e141e7211 */ /* 0x000fca00000f0eff */
[----:B------:R-:W-:Y:S01]  /*1140*/  IMAD R30, R30, 0xb0, RZ ;  /* 0x000000b01e1e7824 */ /* 0x000fe200078e02ff */
[----:B------:R-:W-:Y:S02]  /*1150*/  LEA.HI R51, R51, R2, RZ, 0x2 ;  /* 0x0000000233337211 */ /* 0x000fe400078f10ff */
[--C-:B--2---:R-:W-:Y:S02]  /*1160*/  SHF.R.S32.HI R26, RZ, R46, R27.reuse ;  /* 0x0000002eff1a7219 */ /* 0x104fe4000001141b */
[----:B------:R-:W-:-:S03]  /*1170*/  SHF.R.S32.HI R27, RZ, R44, R27 ;  /* 0x0000002cff1b7219 */ /* 0x000fc6000001141b */
[----:B------:R-:W-:Y:S01]  /*1180*/  IMAD.SHL.U32 R26, R26, 0x10, RZ ;  /* 0x000000101a1a7824 */ /* 0x000fe200078e00ff */
[----:B------:R-:W-:-:S04]  /*1190*/  SHF.L.U32 R27, R27, 0x4, RZ ;  /* 0x000000041b1b7819 */ /* 0x000fc800000006ff */
[----:B------:R-:W-:-:S04]  /*11a0*/  LOP3.LUT R26, R26, 0x10101010, RZ, 0xc0, !PT ;  /* 0x101010101a1a7812 */ /* 0x000fc800078ec0ff */
[--C-:B---3--:R-:W-:Y:S02]  /*11b0*/  LOP3.LUT R49, R26, 0xf0f0f0f, R47.reuse, 0xf8, !PT ;  /* 0x0f0f0f0f1a317812 */ /* 0x108fe400078ef82f */
[----:B------:R-:W-:Y:S02]  /*11c0*/  SHF.R.U32.HI R47, RZ, 0x4, R47 ;  /* 0x00000004ff2f7819 */ /* 0x000fe4000001162f */
[----:B------:R-:W-:-:S04]  /*11d0*/  LOP3.LUT R26, R27, 0x10101010, RZ, 0xc0, !PT ;  /* 0x101010101b1a7812 */ /* 0x000fc800078ec0ff */
[----:B------:R-:W-:Y:S01]  /*11e0*/  LOP3.LUT R47, R26, 0xf0f0f0f, R47, 0xf8, !PT ;  /* 0x0f0f0f0f1a2f7812 */ /* 0x000fe200078ef82f */
[----:B------:R-:W-:-:S05]  /*11f0*/  IMAD.WIDE R26, R31, 0x4, R28 ;  /* 0x000000041f1a7825 */ /* 0x000fca00078e021c */
[----:B------:R0:W2:Y:S01]  /*1200*/  LDG.E.CONSTANT R45, desc[UR14][R26.64+0x30] ;  /* 0x0000300e1a2d7981 */ /* 0x0000a2000c1e9900 */
[----:B------:R-:W-:-:S06]  /*1210*/  IMAD.WIDE R28, R53, 0x4, R28 ;  /* 0x00000004351c7825 */ /* 0x000fcc00078e021c */
[----:B------:R1:W3:Y:S01]  /*1220*/  LDG.E.CONSTANT R29, desc[UR14][R28.64+0x10] ;  /* 0x0000100e1c1d7981 */ /* 0x0002e2000c1e9900 */
[----:B0-----:R-:W-:-:S04]  /*1230*/  IMAD.WIDE.U32 R26, R50, 0xb0, R24 ;  /* 0x000000b0321a7825 */ /* 0x001fc800078e0018 */
[----:B------:R-:W-:Y:S02]  /*1240*/  IMAD.IADD R27, R27, 0x1, R30 ;  /* 0x000000011b1b7824 */ /* 0x000fe400078e021e */
[----:B------:R-:W-:-:S04]  /*1250*/  IMAD.WIDE R30, R31, 0x4, R26 ;  /* 0x000000041f1e7825 */ /* 0x000fc800078e021a */
[----:B------:R-:W-:Y:S01]  /*1260*/  IMAD.WIDE R26, R53, 0x4, R26 ;  /* 0x00000004351a7825 */ /* 0x000fe200078e021a */
[C---:B------:R-:W-:Y:S01]  /*1270*/  IADD3 R53, P0, R21.reuse, UR8, RZ ;  /* 0x0000000815357c10 */ /* 0x040fe2000ff1e0ff */
[----:B------:R0:W5:Y:S03]  /*1280*/  LDG.E.CONSTANT R30, desc[UR14][R30.64+0x30] ;  /* 0x0000300e1e1e7981 */ /* 0x000166000c1e9900 */
[----:B----4-:R-:W-:Y:S01]  /*1290*/  LEA.HI.X.SX32 R48, R21, UR7, 0x1, P0 ;  /* 0x0000000715307c11 */ /* 0x010fe200080f0eff */
[----:B------:R-:W-:Y:S01]  /*12a0*/  IMAD.WIDE.U32 R52, R53, 0xb0, R24 ;  /* 0x000000b035347825 */ /* 0x000fe200078e0018 */
[----:B------:R4:W2:Y:S03]  /*12b0*/  LDG.E.CONSTANT R27, desc[UR14][R26.64+0x10] ;  /* 0x0000100e1a1b7981 */ /* 0x0008a6000c1e9900 */
[----:B------:R-:W-:-:S05]  /*12c0*/  IMAD R48, R48, 0xb0, RZ ;  /* 0x000000b030307824 */ /* 0x000fca00078e02ff */
[----:B------:R-:W-:Y:S02]  /*12d0*/  IADD3 R53, R53, R48, RZ ;  /* 0x0000003035357210 */ /* 0x000fe40007ffe0ff */
[----:B------:R-:W-:-:S04]  /*12e0*/  IADD3 R48, P0, R23, UR8, RZ ;  /* 0x0000000817307c10 */ /* 0x000fc8000ff1e0ff */
[----:B-1----:R-:W-:Y:S01]  /*12f0*/  LEA.HI.X.SX32 R28, R23, UR7, 0x1, P0 ;  /* 0x00000007171c7c11 */ /* 0x002fe200080f0eff */
[----:B------:R-:W-:Y:S01]  /*1300*/  IMAD.WIDE.U32 R24, R48, 0xb0, R24 ;  /* 0x000000b030187825 */ /* 0x000fe200078e0018 */
[----:B------:R-:W5:Y:S03]  /*1310*/  LDG.E.CONSTANT R53, desc[UR14][R52.64] ;  /* 0x0000000e34357981 */ /* 0x000f66000c1e9900 */
[----:B0-----:R-:W-:-:S04]  /*1320*/  IMAD R31, R28, 0xb0, RZ ;  /* 0x000000b01c1f7824 */ /* 0x001fc800078e02ff */
[----:B------:R-:W-:Y:S01]  /*1330*/  IMAD.IADD R25, R25, 0x1, R31 ;  /* 0x0000000119197824 */ /* 0x000fe200078e021f */
[----:B------:R-:W-:-:S05]  /*1340*/  LOP3.LUT R31, R51, 0xfffffffc, RZ, 0xc0, !PT ;  /* 0xfffffffc331f7812 */ /* 0x000fca00078ec0ff */
[----:B------:R-:W-:-:S05]  /*1350*/  IMAD.IADD R28, R2, 0x1, -R31 ;  /* 0x00000001021c7824 */ /* 0x000fca00078e0a1f */
[----:B------:R-:W-:-:S04]  /*1360*/  LEA.HI R31, R28, R28, RZ, 0x1 ;  /* 0x0000001c1c1f7211 */ /* 0x000fc800078f08ff */
[----:B------:R-:W-:Y:S02]  /*1370*/  SHF.R.S32.HI R31, RZ, 0x1, R31 ;  /* 0x00000001ff1f7819 */ /* 0x000fe4000001141f */
[----:B------:R-:W-:Y:S02]  /*1380*/  IADD3 R50, P0, R33, R24, RZ ;  /* 0x0000001821327210 */ /* 0x000fe40007f1e0ff */
[----:B----4-:R-:W-:Y:S02]  /*1390*/  SHF.R.S32.HI R26, RZ, 0x1f, R31 ;  /* 0x0000001fff1a7819 */ /* 0x010fe4000001141f */
[----:B------:R-:W-:Y:S02]  /*13a0*/  IADD3.X R51, R25, R32, RZ, P0, !PT ;  /* 0x0000002019337210 */ /* 0x000fe400007fe4ff */
[C---:B------:R-:W-:Y:S02]  /*13b0*/  LEA R24, P0, R31.reuse, R24, 0x2 ;  /* 0x000000181f187211 */ /* 0x040fe400078010ff */
[----:B------:R-:W-:Y:S01]  /*13c0*/  SHF.L.U64.HI R26, R31, 0x2, R26 ;  /* 0x000000021f1a7819 */ /* 0x000fe2000001021a */
[----:B------:R-:W4:Y:S03]  /*13d0*/  LDG.E.CONSTANT R50, desc[UR14][R50.64+0x4] ;  /* 0x0000040e32327981 */ /* 0x000f26000c1e9900 */
[----:B------:R-:W-:-:S06]  /*13e0*/  IADD3.X R25, R25, R26, RZ, P0, !PT ;  /* 0x0000001a19197210 */ /* 0x000fcc00007fe4ff */
[----:B------:R0:W4:Y:S01]  /*13f0*/  LDG.E.CONSTANT R25, desc[UR14][R24.64+0x4] ;  /* 0x0000040e18197981 */ /* 0x000122000c1e9900 */
[----:B------:R-:W-:-:S03]  /*1400*/  LOP3.LUT R28, R31, R28, RZ, 0xc0, !PT ;  /* 0x0000001c1f1c7212 */ /* 0x000fc600078ec0ff */
[----:B------:R1:W-:Y:S01]  /*1410*/  STS [R40], R49 ;  /* 0x0000003128007388 */ /* 0x0003e20000000800 */
[----:B------:R-:W-:-:S03]  /*1420*/  UISETP.GE.AND UP0, UPT, UR4, UR5, UPT ;  /* 0x000000050400728c */ /* 0x000fc6000bf06270 */
[----:B------:R1:W-:Y:S03]  /*1430*/  STS [R40+0x20], R47 ;  /* 0x0000202f28007388 */ /* 0x0003e60000000800 */
[----:B------:R-:W-:Y:S02]  /*1440*/  PLOP3.LUT P0, PT, PT, PT, UP0, 0x80, 0x0 ;  /* 0x000000000000781c */ /* 0x000fe40003f0f008 */
[--C-:B---3--:R-:W-:Y:S02]  /*1450*/  SHF.R.S32.HI R26, RZ, R46, R29.reuse ;  /* 0x0000002eff1a7219 */ /* 0x108fe4000001141d */
[----:B------:R-:W-:-:S03]  /*1460*/  SHF.R.S32.HI R29, RZ, R44, R29 ;  /* 0x0000002cff1d7219 */ /* 0x000fc6000001141d */
[----:B------:R-:W-:Y:S01]  /*1470*/  IMAD.SHL.U32 R26, R26, 0x10, RZ ;  /* 0x000000101a1a7824 */ /* 0x000fe200078e00ff */
[----:B------:R-:W-:-:S04]  /*1480*/  SHF.L.U32 R29, R29, 0x4, RZ ;  /* 0x000000041d1d7819 */ /* 0x000fc800000006ff */
[----:B------:R-:W-:Y:S02]  /*1490*/  LOP3.LUT R26, R26, 0x10101010, RZ, 0xc0, !PT ;  /* 0x101010101a1a7812 */ /* 0x000fe400078ec0ff */
[--C-:B--2---:R-:W-:Y:S02]  /*14a0*/  SHF.R.S32.HI R48, RZ, R46, R27.reuse ;  /* 0x0000002eff307219 */ /* 0x104fe4000001141b */
[----:B------:R-:W-:-:S03]  /*14b0*/  SHF.R.S32.HI R44, RZ, R44, R27 ;  /* 0x0000002cff2c7219 */ /* 0x000fc6000001141b */
[----:B------:R-:W-:Y:S01]  /*14c0*/  IMAD.SHL.U32 R48, R48, 0x10, RZ ;  /* 0x0000001030307824 */ /* 0x000fe200078e00ff */
[----:B------:R-:W-:Y:S01]  /*14d0*/  LOP3.LUT R46, R29, 0x10101010, RZ, 0xc0, !PT ;  /* 0x101010101d2e7812 */ /* 0x000fe200078ec0ff */
[----:B------:R-:W-:Y:S01]  /*14e0*/  IMAD.SHL.U32 R44, R44, 0x10, RZ ;  /* 0x000000102c2c7824 */ /* 0x000fe200078e00ff */
[----:B------:R-:W-:Y:S02]  /*14f0*/  SHF.L.U32 R29, R28, 0x2, RZ ;  /* 0x000000021c1d7819 */ /* 0x000fe400000006ff */
[----:B------:R-:W-:Y:S02]  /*1500*/  LOP3.LUT R27, R48, 0x10101010, RZ, 0xc0, !PT ;  /* 0x10101010301b7812 */ /* 0x000fe400078ec0ff */
[--C-:B------:R-:W-:Y:S02]  /*1510*/  LOP3.LUT R26, R26, 0xf0f0f0f, R45.reuse, 0xf8, !PT ;  /* 0x0f0f0f0f1a1a7812 */ /* 0x100fe400078ef82d */
[----:B------:R-:W-:Y:S02]  /*1520*/  SHF.R.U32.HI R45, RZ, 0x4, R45 ;  /* 0x00000004ff2d7819 */ /* 0x000fe4000001162d */
[----:B-----5:R-:W-:-:S02]  /*1530*/  LOP3.LUT R27, R27, 0xf0f0f0f, R30, 0xf8, !PT ;  /* 0x0f0f0f0f1b1b7812 */ /* 0x020fc400078ef81e */
[----:B------:R-:W-:Y:S02]  /*1540*/  SHF.R.U32.HI R30, RZ, 0x4, R30 ;  /* 0x00000004ff1e7819 */ /* 0x000fe4000001161e */
[----:B0-----:R-:W-:Y:S01]  /*1550*/  LOP3.LUT R24, R46, 0xf0f0f0f, R45, 0xf8, !PT ;  /* 0x0f0f0f0f2e187812 */ /* 0x001fe200078ef82d */
[----:B------:R1:W-:Y:S04]  /*1560*/  STS [R41], R26 ;  /* 0x0000001a29007388 */ /* 0x0003e80000000800 */
[----:B------:R1:W-:Y:S04]  /*1570*/  STS [R41+0x20], R24 ;  /* 0x0000201829007388 */ /* 0x0003e80000000800 */
[----:B------:R1:W-:Y:S01]  /*1580*/  STS [R42], R27 ;  /* 0x0000001b2a007388 */ /* 0x0003e20000000800 */
[----:B----4-:R-:W-:-:S02]  /*1590*/  SHF.R.S32.HI R50, RZ, R29, R50 ;  /* 0x0000001dff327219 */ /* 0x010fc40000011432 */
[----:B------:R-:W-:Y:S02]  /*15a0*/  SHF.R.S32.HI R28, RZ, R22, R25 ;  /* 0x00000016ff1c7219 */ /* 0x000fe40000011419 */
[----:B------:R-:W-:Y:S02]  /*15b0*/  LOP3.LUT R25, R44, 0x10101010, RZ, 0xc0, !PT ;  /* 0x101010102c197812 */ /* 0x000fe400078ec0ff */
[----:B------:R-:W-:Y:S02]  /*15c0*/  LOP3.LUT R29, R28, 0x30303030, RZ, 0xc0, !PT ;  /* 0x303030301c1d7812 */ /* 0x000fe400078ec0ff */
[----:B------:R-:W-:Y:S02]  /*15d0*/  LOP3.LUT R25, R25, 0xf0f0f0f, R30, 0xf8, !PT ;  /* 0x0f0f0f0f19197812 */ /* 0x000fe400078ef81e */
[----:B------:R-:W-:-:S03]  /*15e0*/  LOP3.LUT R50, R29, 0xf0f0f0f, R50, 0xf8, !PT ;  /* 0x0f0f0f0f1d327812 */ /* 0x000fc600078ef832 */
[----:B------:R1:W-:Y:S04]  /*15f0*/  STS [R42+0x20], R25 ;  /* 0x000020192a007388 */ /* 0x0003e80000000800 */
[----:B------:R1:W-:Y:S04]  /*1600*/  STS [R34], R53 ;  /* 0x0000003522007388 */ /* 0x0003e80000000800 */
[----:B------:R1:W-:Y:S01]  /*1610*/  STS [R43], R50 ;  /* 0x000000322b007388 */ /* 0x0003e20000000800 */
[----:B------:R-:W-:Y:S05]  /*1620*/  @P0 BRA `(.L_x_588) ;  /* 0x0000001400040947 */ /* 0x000fea0003800000 */
[----:B-1----:R-:W0:Y:S01]  /*1630*/  LDC.64 R24, c[0x0][0x218] ;  /* 0x00008600ff187b82 */ /* 0x002e220000000a00 */
[----:B------:R-:W-:Y:S01]  /*1640*/  MOV R49, UR4 ;  /* 0x0000000400317c02 */ /* 0x000fe20008000f00 */
[----:B------:R-:W-:Y:S01]  /*1650*/  IMAD.U32 R28, RZ, RZ, UR4 ;  /* 0x00000004ff1c7e24 */ /* 0x000fe2000f8e00ff */
[----:B------:R-:W-:-:S03]  /*1660*/  SHF.L.U32 R31, R2, 0x2, RZ ;  /* 0x00000002021f7819 */ /* 0x000fc600000006ff */
[----:B------:R-:W-:Y:S01]  /*1670*/  IMAD R49, R49, 0x8, R10 ;  /* 0x0000000831317824 */ /* 0x000fe200078e020a */
[----:B------:R-:W-:Y:S02]  /*1680*/  LOP3.LUT R31, R31, 0x1c, RZ, 0xc0, !PT ;  /* 0x0000001c1f1f7812 */ /* 0x000fe400078ec0ff */
[----:B------:R-:W-:Y:S02]  /*1690*/  LEA R47, R28, R3, 0x3 ;  /* 0x000000031c2f7211 */ /* 0x000fe400078e18ff */
[----:B------:R-:W-:-:S05]  /*16a0*/  LEA.HI R27, R2, R49, RZ, 0x1d ;  /* 0x00000031021b7211 */ /* 0x000fca00078fe8ff */
[----:B0-----:R-:W-:-:S04]  /*16b0*/  IMAD.WIDE R26, R27, 0x24, R24 ;  /* 0x000000241b1a7825 */ /* 0x001fc800078e0218 */
[----:B------:R-:W-:Y:S01]  /*16c0*/  IMAD.WIDE.U32 R28, R47, 0x24, R24 ;  /* 0x000000242f1c7825 */ /* 0x000fe200078e0018 */
[----:B------:R-:W-:-:S04]  /*16d0*/  IADD3 R26, P0, R31, R26, RZ ;  /* 0x0000001a1f1a7210 */ /* 0x000fc80007f1e0ff */
[----:B------:R-:W2:Y:S01]  /*16e0*/  LDG.E.CONSTANT R45, desc[UR14][R28.64] ;  /* 0x0000000e1c2d7981 */ /* 0x000ea2000c1e9900 */
[----:B------:R-:W-:-:S06]  /*16f0*/  IMAD.X R27, RZ, RZ, R27, P0 ;  /* 0x000000ffff1b7224 */ /* 0x000fcc00000e061b */
[----:B------:R-:W3:Y:S01]  /*1700*/  LDG.E.CONSTANT R27, desc[UR14][R26.64+0x4] ;  /* 0x0000040e1a1b7981 */ /* 0x000ee2000c1e9900 */
[----:B------:R-:W-:-:S03]  /*1710*/  VIADD R47, R47, 0x4 ;  /* 0x000000042f2f7836 */ /* 0x000fc60000000000 */
[----:B---3--:R-:W-:Y:S04]  /*1720*/  STS [R6], R27 ;  /* 0x0000001b06007388 */ /* 0x008fe80000000800 */
[----:B--2---:R-:W-:Y:S01]  /*1730*/  STS [R4+UR11], R45 ;  /* 0x0000002d04007988 */ /* 0x004fe2000800080b */
        /* <DEDUP_REMOVED lines=13> */
[----:B------:R-:W-:Y:S04]  /*1810*/  LDS R50, [R8+0x24] ;  /* 0x0000240008327984 */ /* 0x000fe80000000800 */
[----:B------:R-:W-:Y:S01]  /*1820*/  LDS R51, [R7+0x14] ;  /* 0x0000140007337984 */ /* 0x000fe20000000800 */
[----:B-1----:R-:W-:-:S03]  /*1830*/  IDP.4A.S8.S8 R30, R53, R44, R30 ;  /* 0x0000002c351e7226 */ /* 0x002fc6000000061e */
[----:B------:R-:W0:Y:S01]  /*1840*/  LDS R44, [R8+0x14] ;  /* 0x00001400082c7984 */ /* 0x000e220000000800 */
[----:B--2---:R-:W-:-:S03]  /*1850*/  IDP.4A.S8.S8 R46, R46, R48, R30 ;  /* 0x000000302e2e7226 */ /* 0x004fc6000000061e */
[----:B------:R-:W1:Y:S04]  /*1860*/  LDS R30, [R7+0x18] ;  /* 0x00001800071e7984 */ /* 0x000e680000000800 */
[----:B------:R-:W-:Y:S01]  /*1870*/  LDS R48, [R7+0x24] ;  /* 0x0000240007307984 */ /* 0x000fe20000000800 */
[----:B---3--:R-:W-:-:S03]  /*1880*/  IDP.4A.S8.S8 R46, R29, R28, R46 ;  /* 0x0000001c1d2e7226 */ /* 0x008fc6000000062e */
[----:B------:R-:W-:Y:S04]  /*1890*/  LDS R28, [R7+0x20] ;  /* 0x00002000071c7984 */ /* 0x000fe80000000800 */
[----:B------:R-:W2:Y:S01]  /*18a0*/  LDS R29, [R8+0x20] ;  /* 0x00002000081d7984 */ /* 0x000ea20000000800 */
[----:B----4-:R-:W-:-:S03]  /*18b0*/  IDP.4A.S8.S8 R26, R27, R26, R46 ;  /* 0x0000001a1b1a7226 */ /* 0x010fc6000000062e */
[----:B------:R-:W-:Y:S04]  /*18c0*/  LDS R46, [R7+0x28] ;  /* 0x00002800072e7984 */ /* 0x000fe80000000800 */
[----:B------:R-:W3:Y:S01]  /*18d0*/  LDS R27, [R8+0x28] ;  /* 0x00002800081b7984 */ /* 0x000ee20000000800 */
[----:B0-----:R-:W-:-:S03]  /*18e0*/  IDP.4A.S8.S8 R26, R51, R44, R26 ;  /* 0x0000002c331a7226 */ /* 0x001fc6000000061a */
[----:B------:R-:W-:Y:S04]  /*18f0*/  LDS R51, [R7+0x1c] ;  /* 0x00001c0007337984 */ /* 0x000fe80000000800 */
[----:B------:R-:W-:Y:S01]  /*1900*/  LDS R44, [R7+0x2c] ;  /* 0x00002c00072c7984 */ /* 0x000fe20000000800 */
[----:B-1----:R-:W-:-:S03]  /*1910*/  IDP.4A.S8.S8 R26, R30, R45, R26 ;  /* 0x0000002d1e1a7226 */ /* 0x002fc6000000061a */
[----:B------:R-:W0:Y:S04]  /*1920*/  LDS R30, [R8+0x1c] ;  /* 0x00001c00081e7984 */ /* 0x000e280000000800 */
[----:B------:R-:W1:Y:S01]  /*1930*/  LDS R45, [R8+0x2c] ;  /* 0x00002c00082d7984 */ /* 0x000e620000000800 */
[----:B--2---:R-:W-:-:S04]  /*1940*/  IDP.4A.S8.S8 R29, R28, R29, RZ ;  /* 0x0000001d1c1d7226 */ /* 0x004fc800000006ff */
[----:B------:R-:W-:Y:S02]  /*1950*/  IDP.4A.S8.S8 R29, R48, R50, R29 ;  /* 0x00000032301d7226 */ /* 0x000fe4000000061d */
[----:B------:R-:W-:Y:S02]  /*1960*/  LDS R48, [R8+0x34] ;  /* 0x0000340008307984 */ /* 0x000fe40000000800 */
[----:B---3--:R-:W-:Y:S02]  /*1970*/  IDP.4A.S8.S8 R46, R46, R27, R29 ;  /* 0x0000001b2e2e7226 */ /* 0x008fe4000000061d */
[----:B------:R-:W-:Y:S01]  /*1980*/  LDS R29, [R7+0x30] ;  /* 0x00003000071d7984 */ /* 0x000fe20000000800 */
[----:B0-----:R-:W-:Y:S01]  /*1990*/  IDP.4A.S8.S8 R28, R51, R30, R26 ;  /* 0x0000001e331c7226 */ /* 0x001fe2000000061a */
[----:B------:R-:W-:Y:S02]  /*19a0*/  IADD3 R26, R2, 0x20, RZ ;  /* 0x00000020021a7810 */ /* 0x000fe40007ffe0ff */
[----:B------:R-:W0:Y:S02]  /*19b0*/  LDS R30, [R8+0x30] ;  /* 0x00003000081e7984 */ /* 0x000e240000000800 */
[----:B------:R-:W-:Y:S01]  /*19c0*/  LEA.HI R49, R26, R49, RZ, 0x1d ;  /* 0x000000311a317211 */ /* 0x000fe200078fe8ff */
[----:B-1----:R-:W-:Y:S01]  /*19d0*/  IDP.4A.S8.S8 R50, R44, R45, R46 ;  /* 0x0000002d2c327226 */ /* 0x002fe2000000062e */
[----:B------:R-:W-:Y:S03]  /*19e0*/  LDS.U8 R51, [R11] ;  /* 0x000000000b337984 */ /* 0x000fe60000000000 */
[--C-:B------:R-:W-:Y:S01]  /*19f0*/  IMAD.WIDE R26, R49, 0x24, R24.reuse ;  /* 0x00000024311a7825 */ /* 0x100fe200078e0218 */
[----:B------:R-:W-:Y:S03]  /*1a00*/  LDS R44, [R8+0x38] ;  /* 0x00003800082c7984 */ /* 0x000fe60000000800 */
[----:B------:R-:W-:Y:S01]  /*1a10*/  IMAD.WIDE.U32 R24, R47, 0x24, R24 ;  /* 0x000000242f187825 */ /* 0x000fe200078e0018 */
[----:B------:R-:W-:Y:S04]  /*1a20*/  LDS R49, [R7+0x38] ;  /* 0x0000380007317984 */ /* 0x000fe80000000800 */
[----:B------:R-:W1:Y:S01]  /*1a30*/  LDS R47, [R7+0x34] ;  /* 0x00003400072f7984 */ /* 0x000e620000000800 */
[----:B------:R-:W-:-:S03]  /*1a40*/  IADD3 R26, P0, R31, R26, RZ ;  /* 0x0000001a1f1a7210 */ /* 0x000fc60007f1e0ff */
[----:B------:R-:W2:Y:S01]  /*1a50*/  LDG.E.CONSTANT R25, desc[UR14][R24.64] ;  /* 0x0000000e18197981 */ /* 0x000ea2000c1e9900 */
[----:B------:R-:W-:-:S03]  /*1a60*/  IADD3.X R27, RZ, R27, RZ, P0, !PT ;  /* 0x0000001bff1b7210 */ /* 0x000fc600007fe4ff */
[----:B------:R-:W-:Y:S04]  /*1a70*/  LDS R46, [R7+0x3c] ;  /* 0x00003c00072e7984 */ /* 0x000fe80000000800 */
[----:B------:R3:W4:Y:S04]  /*1a80*/  LDG.E.CONSTANT R31, desc[UR14][R26.64+0x4] ;  /* 0x0000040e1a1f7981 */ /* 0x000728000c1e9900 */
[----:B------:R-:W5:Y:S04]  /*1a90*/  LDS R45, [R8+0x3c] ;  /* 0x00003c00082d7984 */ /* 0x000f680000000800 */
[----:B---3--:R-:W-:Y:S01]  /*1aa0*/  LDS R27, [R8+0x40] ;  /* 0x00004000081b7984 */ /* 0x008fe20000000800 */
[----:B0-----:R-:W-:-:S03]  /*1ab0*/  IDP.4A.S8.S8 R30, R29, R30, R50 ;  /* 0x0000001e1d1e7226 */ /* 0x001fc60000000632 */
[----:B------:R-:W0:Y:S04]  /*1ac0*/  LDS.U8 R50, [R11+0x1] ;  /* 0x000001000b327984 */ /* 0x000e280000000000 */
[----:B------:R-:W3:Y:S01]  /*1ad0*/  LDS R29, [R9] ;  /* 0x00000000091d7984 */ /* 0x000ee20000000800 */
[----:B-1----:R-:W-:-:S03]  /*1ae0*/  IDP.4A.S8.S8 R47, R47, R48, R30 ;  /* 0x000000302f2f7226 */ /* 0x002fc6000000061e */
[----:B------:R-:W1:Y:S01]  /*1af0*/  LDS R30, [R9+0x4] ;  /* 0x00000400091e7984 */ /* 0x000e620000000800 */
[----:B------:R-:W-:-:S03]  /*1b00*/  IDP.4A.S8.S8 R47, R49, R44, R47 ;  /* 0x0000002c312f7226 */ /* 0x000fc6000000062f */
[----:B------:R-:W1:Y:S01]  /*1b10*/  LDS R44, [R7+0x40] ;  /* 0x00004000072c7984 */ /* 0x000e620000000800 */
[----:B------:R-:W-:-:S03]  /*1b20*/  IMAD R28, R28, R51, RZ ;  /* 0x000000331c1c7224 */ /* 0x000fc600078e02ff */
[----:B------:R-:W-:Y:S04]  /*1b30*/  LDS.U8 R48, [R11+0x8] ;  /* 0x000008000b307984 */ /* 0x000fe80000000000 */
[----:B------:R-:W-:Y:S01]  /*1b40*/  LDS.U8 R51, [R11+0x3] ;  /* 0x000003000b337984 */ /* 0x000fe20000000000 */
[----:B-----5:R-:W-:-:S03]  /*1b50*/  IDP.4A.S8.S8 R47, R46, R45, R47 ;  /* 0x0000002d2e2f7226 */ /* 0x020fc6000000062f */
[----:B------:R-:W-:Y:S04]  /*1b60*/  LDS R46, [R7+0x44] ;  /* 0x00004400072e7984 */ /* 0x000fe80000000800 */
[----:B------:R-:W5:Y:S01]  /*1b70*/  LDS R45, [R8+0x44] ;  /* 0x00004400082d7984 */ /* 0x000f620000000800 */
[----:B0-----:R-:W-:Y:S01]  /*1b80*/  IMAD R50, R47, R50, RZ ;  /* 0x000000322f327224 */ /* 0x001fe200078e02ff */
[----:B------:R-:W-:Y:S02]  /*1b90*/  I2FP.F32.S32 R47, R28 ;  /* 0x0000001c002f7245 */ /* 0x000fe40000201400 */
[----:B------:R-:W-:Y:S01]  /*1ba0*/  LDS R28, [R8+0x48] ;  /* 0x00004800081c7984 */ /* 0x000fe20000000800 */
[----:B---3--:R-:W-:Y:S01]  /*1bb0*/  HADD2.F32 R24, -RZ, R29.H0_H0 ;  /* 0x2000001dff187230 */ /* 0x008fe20000004100 */
[----:B------:R-:W-:-:S04]  /*1bc0*/  I2FP.F32.S32 R26, R50 ;  /* 0x00000032001a7245 */ /* 0x000fc80000201400 */
[----:B------:R-:W-:Y:S02]  /*1bd0*/  FFMA.FTZ R24, R24, R47, RZ ;  /* 0x0000002f18187223 */ /* 0x000fe400000100ff */
[----:B------:R-:W-:Y:S01]  /*1be0*/  LDS R47, [R7+0x4c] ;  /* 0x00004c00072f7984 */ /* 0x000fe20000000800 */
[----:B-1----:R-:W-:-:S05]  /*1bf0*/  HADD2.F32 R49, -RZ, R30.H0_H0 ;  /* 0x2000001eff317230 */ /* 0x002fca0000004100 */
[----:B------:R-:W-:Y:S02]  /*1c00*/  FFMA.FTZ R26, R49, R26, R24 ;  /* 0x0000001a311a7223 */ /* 0x000fe40000010018 */
[----:B------:R-:W0:Y:S01]  /*1c10*/  LDS R24, [R7+0x48] ;  /* 0x0000480007187984 */ /* 0x000e220000000800 */
[----:B------:R-:W-:-:S03]  /*1c20*/  IDP.4A.S8.S8 R27, R44, R27, RZ ;  /* 0x0000001b2c1b7226 */ /* 0x000fc600000006ff */
[----:B------:R-:W1:Y:S04]  /*1c30*/  LDS R44, [R8+0x4c] ;  /* 0x00004c00082c7984 */ /* 0x000e680000000800 */
[----:B------:R-:W-:Y:S01]  /*1c40*/  LDS R49, [R8+0x50] ;  /* 0x0000500008317984 */ /* 0x000fe20000000800 */
[----:B-----5:R-:W-:-:S03]  /*1c50*/  IDP.4A.S8.S8 R27, R46, R45, R27 ;  /* 0x0000002d2e1b7226 */ /* 0x020fc6000000061b */
[----:B------:R-:W3:Y:S04]  /*1c60*/  LDS R45, [R7+0x50] ;  /* 0x00005000072d7984 */ /* 0x000ee80000000800 */
[----:B------:R-:W-:Y:S01]  /*1c70*/  LDS R46, [R8+0x54] ;  /* 0x00005400082e7984 */ /* 0x000fe20000000800 */
[----:B0-----:R-:W-:-:S03]  /*1c80*/  IDP.4A.S8.S8 R24, R24, R28, R27 ;  /* 0x0000001c18187226 */ /* 0x001fc6000000061b */
[----:B------:R-:W0:Y:S01]  /*1c90*/  LDS.U8 R27, [R11+0x9] ;  /* 0x000009000b1b7984 */ /* 0x000e220000000000 */
[----:B-1----:R-:W-:-:S03]  /*1ca0*/  IDP.4A.S8.S8 R44, R47, R44, R24 ;  /* 0x0000002c2f2c7226 */ /* 0x002fc60000000618 */
[----:B------:R-:W1:Y:S01]  /*1cb0*/  LDS R47, [R7+0x54] ;  /* 0x00005400072f7984 */ /* 0x000e620000000800 */
[----:B------:R-:W-:Y:S01]  /*1cc0*/  HADD2.F32 R24, -RZ, R29.H1_H1 ;  /* 0x3000001dff187230 */ /* 0x000fe20000004100 */
[----:B------:R-:W-:Y:S02]  /*1cd0*/  I2FP.F32.U32 R29, R48 ;  /* 0x00000030001d7245 */ /* 0x000fe40000201000 */
[----:B------:R-:W-:Y:S01]  /*1ce0*/  LDS R28, [R7+0x58] ;  /* 0x00005800071c7984 */ /* 0x000fe20000000800 */
[----:B---3--:R-:W-:-:S03]  /*1cf0*/  IDP.4A.S8.S8 R44, R45, R49, R44 ;  /* 0x000000312d2c7226 */ /* 0x008fc6000000062c */
[----:B------:R-:W3:Y:S01]  /*1d00*/  LDS R45, [R8+0x58] ;  /* 0x00005800082d7984 */ /* 0x000ee20000000800 */
[----:B------:R-:W-:Y:S02]  /*1d10*/  HADD2.F32 R49, -RZ, R30.H1_H1 ;  /* 0x3000001eff317230 */ /* 0x000fe40000004100 */
[----:B------:R-:W-:Y:S02]  /*1d20*/  FFMA.FTZ R48, R24, R29, RZ ;  /* 0x0000001d18307223 */ /* 0x000fe400000100ff */
[----:B------:R-:W-:Y:S04]  /*1d30*/  LDS R29, [R7+0x5c] ;  /* 0x00005c00071d7984 */ /* 0x000fe80000000800 */
[----:B------:R-:W5:Y:S04]  /*1d40*/  LDS R24, [R8+0x5c] ;  /* 0x00005c0008187984 */ /* 0x000f680000000800 */
[----:B------:R-:W-:Y:S01]  /*1d50*/  LDS R30, [R8+0x60] ;  /* 0x00006000081e7984 */ /* 0x000fe20000000800 */
[----:B0-----:R-:W-:Y:S01]  /*1d60*/  I2FP.F32.U32 R27, R27 ;  /* 0x0000001b001b7245 */ /* 0x001fe20000201000 */
[----:B-1----:R-:W-:-:S02]  /*1d70*/  IDP.4A.S8.S8 R44, R47, R46, R44 ;  /* 0x0000002e2f2c7226 */ /* 0x002fc4000000062c */
[----:B------:R-:W0:Y:S02]  /*1d80*/  LDS R47, [R7+0x60] ;  /* 0x00006000072f7984 */ /* 0x000e240000000800 */
[----:B------:R-:W-:Y:S02]  /*1d90*/  FFMA.FTZ R27, R49, R27, R48 ;  /* 0x0000001b311b7223 */ /* 0x000fe40000010030 */
[----:B------:R-:W-:Y:S04]  /*1da0*/  LDS R49, [R7+0x64] ;  /* 0x0000640007317984 */ /* 0x000fe80000000800 */
[----:B------:R-:W1:Y:S01]  /*1db0*/  LDS R46, [R8+0x64] ;  /* 0x00006400082e7984 */ /* 0x000e620000000800 */
[----:B---3--:R-:W-:-:S03]  /*1dc0*/  IDP.4A.S8.S8 R44, R28, R45, R44 ;  /* 0x0000002d1c2c7226 */ /* 0x008fc6000000062c */
[----:B------:R-:W-:Y:S04]  /*1dd0*/  LDS R28, [R7+0x68] ;  /* 0x00006800071c7984 */ /* 0x000fe80000000800 */
[----:B------:R-:W3:Y:S01]  /*1de0*/  LDS R45, [R8+0x68] ;  /* 0x00006800082d7984 */ /* 0x000ee20000000800 */
[----:B-----5:R-:W-:-:S03]  /*1df0*/  IDP.4A.S8.S8 R24, R29, R24, R44 ;  /* 0x000000181d187226 */ /* 0x020fc6000000062c */
[----:B------:R-:W-:Y:S04]  /*1e00*/  LDS R29, [R7+0x6c] ;  /* 0x00006c00071d7984 */ /* 0x000fe80000000800 */
[----:B------:R-:W5:Y:S01]  /*1e10*/  LDS R44, [R8+0x6c] ;  /* 0x00006c00082c7984 */ /* 0x000f620000000800 */
[----:B0-----:R-:W-:-:S03]  /*1e20*/  IDP.4A.S8.S8 R30, R47, R30, RZ ;  /* 0x0000001e2f1e7226 */ /* 0x001fc600000006ff */
[----:B------:R-:W-:Y:S01]  /*1e30*/  LDS R47, [R7+0x70] ;  /* 0x00007000072f7984 */ /* 0x000fe20000000800 */
[----:B-1----:R-:W-:-:S03]  /*1e40*/  IDP.4A.S8.S8 R30, R49, R46, R30 ;  /* 0x0000002e311e7226 */ /* 0x002fc6000000061e */
[----:B------:R-:W0:Y:S04]  /*1e50*/  LDS R46, [R8+0x70] ;  /* 0x00007000082e7984 */ /* 0x000e280000000800 */
[----:B------:R-:W-:Y:S01]  /*1e60*/  LDS R49, [R7+0x7c] ;  /* 0x00007c0007317984 */ /* 0x000fe20000000800 */
[----:B---3--:R-:W-:-:S03]  /*1e70*/  IDP.4A.S8.S8 R28, R28, R45, R30 ;  /* 0x0000002d1c1c7226 */ /* 0x008fc6000000061e */
[----:B------:R-:W-:Y:S04]  /*1e80*/  LDS R45, [R7+0x74] ;  /* 0x00007400072d7984 */ /* 0x000fe80000000800 */
[----:B------:R-:W1:Y:S01]  /*1e90*/  LDS R30, [R8+0x74] ;  /* 0x00007400081e7984 */ /* 0x000e620000000800 */
[----:B-----5:R-:W-:-:S03]  /*1ea0*/  IDP.4A.S8.S8 R44, R29, R44, R28 ;  /* 0x0000002c1d2c7226 */ /* 0x020fc6000000061c */
[----:B------:R-:W-:Y:S04]  /*1eb0*/  LDS R28, [R7+0x78] ;  /* 0x00007800071c7984 */ /* 0x000fe80000000800 */
[----:B------:R-:W3:Y:S01]  /*1ec0*/  LDS R29, [R8+0x78] ;  /* 0x00007800081d7984 */ /* 0x000ee20000000800 */
[----:B0-----:R-:W-:-:S03]  /*1ed0*/  IDP.4A.S8.S8 R44, R47, R46, R44 ;  /* 0x0000002e2f2c7226 */ /* 0x001fc6000000062c */
[----:B------:R-:W0:Y:S04]  /*1ee0*/  LDS R46, [R8+0x7c] ;  /* 0x00007c00082e7984 */ /* 0x000e280000000800 */
[----:B------:R-:W5:Y:S01]  /*1ef0*/  LDS.U8 R47, [R11+0x2] ;  /* 0x000002000b2f7984 */ /* 0x000f620000000000 */
[----:B-1----:R-:W-:-:S03]  /*1f00*/  IDP.4A.S8.S8 R30, R45, R30, R44 ;  /* 0x0000001e2d1e7226 */ /* 0x002fc6000000062c */
[----:B------:R-:W1:Y:S04]  /*1f10*/  LDS R45, [R5+0x8] ;  /* 0x00000800052d7984 */ /* 0x000e680000000800 */
[----:B------:R-:W-:Y:S01]  /*1f20*/  LDS.U8 R44, [R11+0xa] ;  /* 0x00000a000b2c7984 */ /* 0x000fe20000000000 */
[----:B---3--:R-:W-:-:S03]  /*1f30*/  IDP.4A.S8.S8 R28, R28, R29, R30 ;  /* 0x0000001d1c1c7226 */ /* 0x008fc6000000061e */
[----:B------:R-:W3:Y:S01]  /*1f40*/  LDS R30, [R5+0xc] ;  /* 0x00000c00051e7984 */ /* 0x000ee20000000800 */
[----:B0-----:R-:W-:Y:S02]  /*1f50*/  IDP.4A.S8.S8 R28, R49, R46, R28 ;  /* 0x0000002e311c7226 */ /* 0x001fe4000000061c */
[----:B-----5:R-:W-:Y:S02]  /*1f60*/  IMAD R29, R24, R47, RZ ;  /* 0x0000002f181d7224 */ /* 0x020fe400078e02ff */
[----:B------:R-:W-:Y:S01]  /*1f70*/  IMAD R51, R28, R51, RZ ;  /* 0x000000331c337224 */ /* 0x000fe200078e02ff */
[----:B------:R-:W0:Y:S04]  /*1f80*/  LDS.U8 R47, [R11+0xb] ;  /* 0x00000b000b2f7984 */ /* 0x000e280000000000 */
[----:B------:R-:W-:Y:S01]  /*1f90*/  LDS R28, [R12] ;  /* 0x000000000c1c7984 */ /* 0x000fe20000000800 */
[----:B------:R-:W-:Y:S06]  /*1fa0*/  BAR.SYNC.DEFER_BLOCKING 0x0 ;  /* 0x0000000000007b1d */ /* 0x000fec0000010000 */
[----:B----4-:R-:W-:Y:S04]  /*1fb0*/  STS [R6], R31 ;  /* 0x0000001f06007388 */ /* 0x010fe80000000800 */
[----:B--2---:R-:W-:Y:S01]  /*1fc0*/  STS [R4+UR11], R25 ;  /* 0x0000001904007988 */ /* 0x004fe2000800080b */
[----:B------:R-:W-:Y:S01]  /*1fd0*/  BAR.SYNC.DEFER_BLOCKING 0x0 ;  /* 0x0000000000007b1d */ /* 0x000fe20000010000 */
[----:B-1----:R-:W-:Y:S01]  /*1fe0*/  HADD2.F32 R24, -RZ, R45.H0_H0 ;  /* 0x2000002dff187230 */ /* 0x002fe20000004100 */
[----:B------:R-:W-:-:S04]  /*1ff0*/  I2FP.F32.S32 R29, R29 ;  /* 0x0000001d001d7245 */ /* 0x000fc80000201400 */
[----:B------:R-:W-:Y:S04]  /*2000*/  LDS R50, [R7+0x80] ;  /* 0x0000800007327984 */ /* 0x000fe80000000800 */
[----:B------:R-:W1:Y:S04]  /*2010*/  LDS R49, [R8] ;  /* 0x0000000008317984 */ /* 0x000e680000000800 */
[----:B------:R-:W-:Y:S04]  /*2020*/  LDS R46, [R7+0x84] ;  /* 0x00008400072e7984 */ /* 0x000fe80000000800 */
[----:B------:R-:W2:Y:S04]  /*2030*/  LDS R31, [R8+0x4] ;  /* 0x00000400081f7984 */ /* 0x000ea80000000800 */
[----:B------:R-:W-:Y:S04]  /*2040*/  LDS R48, [R7+0xa0] ;  /* 0x0000a00007307984 */ /* 0x000fe80000000800 */
[----:B------:R-:W4:Y:S01]  /*2050*/  LDS R25, [R8+0x20] ;  /* 0x0000200008197984 */ /* 0x000f220000000800 */
[----:B------:R-:W-:Y:S01]  /*2060*/  FFMA.FTZ R29, R24, R29, RZ ;  /* 0x0000001d181d7223 */ /* 0x000fe200000100ff */
[----:B------:R-:W-:Y:S01]  /*2070*/  I2FP.F32.S32 R51, R51 ;  /* 0x0000003300337245 */ /* 0x000fe20000201400 */
[----:B---3--:R-:W-:-:S05]  /*2080*/  HADD2.F32 R24, -RZ, R30.H0_H0 ;  /* 0x2000001eff187230 */ /* 0x008fca0000004100 */
[----:B------:R-:W-:Y:S01]  /*2090*/  FFMA.FTZ R29, R24, R51, R29 ;  /* 0x00000033181d7223 */ /* 0x000fe2000001001d */
[----:B------:R-:W-:Y:S01]  /*20a0*/  HADD2.F32 R24, -RZ, R45.H1_H1 ;  /* 0x3000002dff187230 */ /* 0x000fe20000004100 */
[----:B------:R-:W-:Y:S02]  /*20b0*/  I2FP.F32.U32 R45, R44 ;  /* 0x0000002c002d7245 */ /* 0x000fe40000201000 */
[----:B0-----:R-:W-:Y:S01]  /*20c0*/  I2FP.F32.U32 R47, R47 ;  /* 0x0000002f002f7245 */ /* 0x001fe20000201000 */
[----:B------:R-:W-:Y:S02]  /*20d0*/  LDS R44, [R7+0x88] ;  /* 0x00008800072c7984 */ /* 0x000fe40000000800 */
[----:B------:R-:W-:Y:S01]  /*20e0*/  FFMA.FTZ R24, R24, R45, RZ ;  /* 0x0000002d18187223 */ /* 0x000fe200000100ff */
[----:B------:R-:W-:Y:S02]  /*20f0*/  HADD2.F32 R45, -RZ, R30.H1_H1 ;  /* 0x3000001eff2d7230 */ /* 0x000fe40000004100 */
[----:B------:R-:W-:Y:S03]  /*2100*/  LDS R30, [R8+0x24] ;  /* 0x00002400081e7984 */ /* 0x000fe60000000800 */
[----:B------:R-:W-:-:S02]  /*2110*/  FFMA.FTZ R24, R45, R47, R24 ;  /* 0x0000002f2d187223 */ /* 0x000fc40000010018 */
[----:B------:R-:W0:Y:S01]  /*2120*/  LDS R45, [R7+0xa4] ;  /* 0x0000a400072d7984 */ /* 0x000e220000000800 */
[----:B-1----:R-:W-:-:S03]  /*2130*/  IDP.4A.S8.S8 R49, R50, R49, RZ ;  /* 0x0000003132317226 */ /* 0x002fc600000006ff */
[----:B------:R-:W1:Y:S01]  /*2140*/  LDS R47, [R8+0x8] ;  /* 0x00000800082f7984 */ /* 0x000e620000000800 */
[----:B--2---:R-:W-:-:S03]  /*2150*/  IDP.4A.S8.S8 R49, R46, R31, R49 ;  /* 0x0000001f2e317226 */ /* 0x004fc60000000631 */
[----:B------:R-:W-:Y:S04]  /*2160*/  LDS R46, [R8+0xc] ;  /* 0x00000c00082e7984 */ /* 0x000fe80000000800 */
[----:B------:R-:W-:Y:S01]  /*2170*/  LDS R31, [R8+0x28] ;  /* 0x00002800081f7984 */ /* 0x000fe20000000800 */
[----:B----4-:R-:W-:-:S03]  /*2180*/  IDP.4A.S8.S8 R50, R48, R25, RZ ;  /* 0x0000001930327226 */ /* 0x010fc600000006ff */
[----:B------:R-:W2:Y:S04]  /*2190*/  LDS R25, [R7+0x8c] ;  /* 0x00008c0007197984 */ /* 0x000ea80000000800 */
[----:B------:R-:W3:Y:S01]  /*21a0*/  LDS R48, [R7+0xa8] ;  /* 0x0000a80007307984 */ /* 0x000ee20000000800 */
[----:B0-----:R-:W-:-:S03]  /*21b0*/  IDP.4A.S8.S8 R50, R45, R30, R50 ;  /* 0x0000001e2d327226 */ /* 0x001fc60000000632 */
[----:B------:R-:W-:Y:S01]  /*21c0*/  LDS R45, [R7+0x90] ;  /* 0x00009000072d7984 */ /* 0x000fe20000000800 */
[----:B-1----:R-:W-:-:S03]  /*21d0*/  IDP.4A.S8.S8 R49, R44, R47, R49 ;  /* 0x0000002f2c317226 */ /* 0x002fc60000000631 */
[----:B------:R-:W-:Y:S04]  /*21e0*/  LDS R47, [R7+0xac] ;  /* 0x0000ac00072f7984 */ /* 0x000fe80000000800 */
[----:B------:R-:W0:Y:S04]  /*21f0*/  LDS R44, [R8+0x2c] ;  /* 0x00002c00082c7984 */ /* 0x000e280000000800 */
[----:B------:R-:W1:Y:S01]  /*2200*/  LDS R30, [R8+0x10] ;  /* 0x00001000081e7984 */ /* 0x000e620000000800 */
[----:B--2---:R-:W-:-:S03]  /*2210*/  IDP.4A.S8.S8 R51, R25, R46, R49 ;  /* 0x0000002e19337226 */ /* 0x004fc60000000631 */
[----:B------:R-:W-:Y:S01]  /*2220*/  LDS R25, [R8+0x30] ;  /* 0x0000300008197984 */ /* 0x000fe20000000800 */
[----:B---3--:R-:W-:-:S03]  /*2230*/  IDP.4A.S8.S8 R31, R48, R31, R50 ;  /* 0x0000001f301f7226 */ /* 0x008fc60000000632 */
[----:B------:R-:W2:Y:S04]  /*2240*/  LDS R50, [R7+0xb0] ;  /* 0x0000b00007327984 */ /* 0x000ea80000000800 */
[----:B------:R-:W-:Y:S04]  /*2250*/  LDS R46, [R7+0x94] ;  /* 0x00009400072e7984 */ /* 0x000fe80000000800 */
[----:B------:R-:W3:Y:S04]  /*2260*/  LDS R49, [R8+0x14] ;  /* 0x0000140008317984 */ /* 0x000ee80000000800 */
[----:B------:R-:W-:Y:S01]  /*2270*/  LDS R48, [R7+0xc0] ;  /* 0x0000c00007307984 */ /* 0x000fe20000000800 */
[----:B0-----:R-:W-:-:S03]  /*2280*/  IDP.4A.S8.S8 R47, R47, R44, R31 ;  /* 0x0000002c2f2f7226 */ /* 0x001fc6000000061f */
[----:B------:R-:W-:Y:S01]  /*2290*/  LDS R31, [R8+0x34] ;  /* 0x00003400081f7984 */ /* 0x000fe20000000800 */
[----:B-1----:R-:W-:-:S03]  /*22a0*/  IDP.4A.S8.S8 R51, R45, R30, R51 ;  /* 0x0000001e2d337226 */ /* 0x002fc60000000633 */
[----:B------:R-:W0:Y:S04]  /*22b0*/  LDS R30, [R7+0xb4] ;  /* 0x0000b400071e7984 */ /* 0x000e280000000800 */
[----:B------:R-:W-:Y:S04]  /*22c0*/  LDS R44, [R7+0x98] ;  /* 0x00009800072c7984 */ /* 0x000fe80000000800 */
[----:B------:R-:W1:Y:S01]  /*22d0*/  LDS R45, [R8+0x18] ;  /* 0x00001800082d7984 */ /* 0x000e620000000800 */
[----:B--2---:R-:W-:Y:S02]  /*22e0*/  IDP.4A.S8.S8 R50, R50, R25, R47 ;  /* 0x0000001932327226 */ /* 0x004fe4000000062f */
[--C-:B------:R-:W-:Y:S01]  /*22f0*/  HADD2.F32 R25, -RZ, R28.reuse.H1_H1 ;  /* 0x3000001cff197230 */ /* 0x100fe20000004100 */
[----:B------:R-:W2:Y:S04]  /*2300*/  LDS R47, [R8+0x40] ;  /* 0x00004000082f7984 */ /* 0x000ea80000000800 */
[----:B------:R-:W-:Y:S01]  /*2310*/  FMUL.FTZ R52, R25, R24 ;  /* 0x0000001819347220 */ /* 0x000fe20000410000 */
[----:B---3--:R-:W-:Y:S01]  /*2320*/  IDP.4A.S8.S8 R46, R46, R49, R51 ;  /* 0x000000312e2e7226 */ /* 0x008fe20000000633 */
[----:B------:R-:W-:Y:S04]  /*2330*/  LDS R24, [R7+0xb8] ;  /* 0x0000b80007187984 */ /* 0x000fe80000000800 */
[----:B------:R-:W3:Y:S01]  /*2340*/  LDS R49, [R8+0x38] ;  /* 0x0000380008317984 */ /* 0x000ee20000000800 */
[----:B------:R-:W-:Y:S01]  /*2350*/  FMUL.FTZ R27, R27, R25 ;  /* 0x000000191b1b7220 */ /* 0x000fe20000410000 */
[----:B------:R-:W-:-:S02]  /*2360*/  HADD2.F32 R25, -RZ, R28.H0_H0 ;  /* 0x2000001cff197230 */ /* 0x000fc40000004100 */
[----:B------:R-:W-:Y:S03]  /*2370*/  LDS R28, [R7+0xbc] ;  /* 0x0000bc00071c7984 */ /* 0x000fe60000000800 */
[----:B------:R-:W-:Y:S01]  /*2380*/  FFMA.FTZ R27, R26, R25, -R27 ;  /* 0x000000191a1b7223 */ /* 0x000fe2000001081b */
[----:B------:R-:W-:Y:S01]  /*2390*/  LDS R51, [R8+0x3c] ;  /* 0x00003c0008337984 */ /* 0x000fe20000000800 */
[----:B------:R-:W-:-:S03]  /*23a0*/  FFMA.FTZ R25, R25, R29, -R52 ;  /* 0x0000001d19197223 */ /* 0x000fc60000010834 */
[----:B------:R-:W-:Y:S04]  /*23b0*/  LDS R26, [R7+0xc4] ;  /* 0x0000c400071a7984 */ /* 0x000fe80000000800 */
[----:B------:R-:W-:Y:S01]  /*23c0*/  LDS R52, [R8+0x68] ;  /* 0x0000680008347984 */ /* 0x000fe20000000800 */
[----:B0-----:R-:W-:-:S03]  /*23d0*/  IDP.4A.S8.S8 R30, R30, R31, R50 ;  /* 0x0000001f1e1e7226 */ /* 0x001fc60000000632 */
[----:B------:R-:W0:Y:S04]  /*23e0*/  LDS R31, [R8+0x44] ;  /* 0x00004400081f7984 */ /* 0x000e280000000800 */
[----:B------:R-:W-:Y:S01]  /*23f0*/  LDS R50, [R8+0x1c] ;  /* 0x00001c0008327984 */ /* 0x000fe20000000800 */
[----:B-1----:R-:W-:-:S03]  /*2400*/  IDP.4A.S8.S8 R29, R44, R45, R46 ;  /* 0x0000002d2c1d7226 */ /* 0x002fc6000000062e */
[----:B------:R-:W1:Y:S01]  /*2410*/  LDS R46, [R7+0x9c] ;  /* 0x00009c00072e7984 */ /* 0x000e620000000800 */
[----:B--2---:R-:W-:-:S03]  /*2420*/  IDP.4A.S8.S8 R48, R48, R47, RZ ;  /* 0x0000002f30307226 */ /* 0x004fc600000006ff */
[----:B------:R-:W-:Y:S04]  /*2430*/  LDS R47, [R7+0xc8] ;  /* 0x0000c800072f7984 */ /* 0x000fe80000000800 */
[----:B------:R-:W2:Y:S01]  /*2440*/  LDS R44, [R8+0x48] ;  /* 0x00004800082c7984 */ /* 0x000ea20000000800 */
[----:B---3--:R-:W-:-:S03]  /*2450*/  IDP.4A.S8.S8 R24, R24, R49, R30 ;  /* 0x0000003118187226 */ /* 0x008fc6000000061e */
[----:B------:R-:W-:Y:S04]  /*2460*/  LDS R45, [R8+0x4c] ;  /* 0x00004c00082d7984 */ /* 0x000fe80000000800 */
[----:B------:R-:W3:Y:S04]  /*2470*/  LDS R30, [R7+0xcc] ;  /* 0x0000cc00071e7984 */ /* 0x000ee80000000800 */
[----:B------:R-:W-:Y:S01]  /*2480*/  LDS R49, [R8+0x50] ;  /* 0x0000500008317984 */ /* 0x000fe20000000800 */
[----:B0-----:R-:W-:-:S03]  /*2490*/  IDP.4A.S8.S8 R26, R26, R31, R48 ;  /* 0x0000001f1a1a7226 */ /* 0x001fc60000000630 */
[----:B------:R-:W0:Y:S04]  /*24a0*/  LDS R48, [R7+0xd0] ;  /* 0x0000d00007307984 */ /* 0x000e280000000800 */
[----:B------:R-:W4:Y:S01]  /*24b0*/  LDS.U8 R31, [R11+0x5] ;  /* 0x000005000b1f7984 */ /* 0x000f220000000000 */
[----:B-1----:R-:W-:-:S03]  /*24c0*/  IDP.4A.S8.S8 R29, R46, R50, R29 ;  /* 0x000000322e1d7226 */ /* 0x002fc6000000061d */
[----:B------:R-:W1:Y:S01]  /*24d0*/  LDS.U8 R46, [R11+0x4] ;  /* 0x000004000b2e7984 */ /* 0x000e620000000000 */
[----:B--2---:R-:W-:Y:S02]  /*24e0*/  IDP.4A.S8.S8 R44, R47, R44, R26 ;  /* 0x0000002c2f2c7226 */ /* 0x004fe4000000061a */
[----:B------:R-:W-:Y:S01]  /*24f0*/  IDP.4A.S8.S8 R24, R28, R51, R24 ;  /* 0x000000331c187226 */ /* 0x000fe20000000618 */
[----:B------:R-:W-:Y:S04]  /*2500*/  LDS R26, [R9+0x4] ;  /* 0x00000400091a7984 */ /* 0x000fe80000000800 */
[----:B------:R-:W2:Y:S01]  /*2510*/  LDS R28, [R9] ;  /* 0x00000000091c7984 */ /* 0x000ea20000000800 */
[----:B---3--:R-:W-:-:S03]  /*2520*/  IDP.4A.S8.S8 R50, R30, R45, R44 ;  /* 0x0000002d1e327226 */ /* 0x008fc6000000062c */
[----:B------:R-:W-:Y:S04]  /*2530*/  LDS R30, [R7+0xd4] ;  /* 0x0000d400071e7984 */ /* 0x000fe80000000800 */
[----:B------:R-:W3:Y:S04]  /*2540*/  LDS R45, [R8+0x54] ;  /* 0x00005400082d7984 */ /* 0x000ee80000000800 */
[----:B------:R-:W-:Y:S04]  /*2550*/  LDS R44, [R7+0xd8] ;  /* 0x0000d800072c7984 */ /* 0x000fe80000000800 */
[----:B------:R-:W5:Y:S01]  /*2560*/  LDS R47, [R8+0x58] ;  /* 0x00005800082f7984 */ /* 0x000f620000000800 */
[----:B0-----:R-:W-:-:S03]  /*2570*/  IDP.4A.S8.S8 R48, R48, R49, R50 ;  /* 0x0000003130307226 */ /* 0x001fc60000000632 */
[----:B------:R-:W-:Y:S01]  /*2580*/  LDS R51, [R7+0xe8] ;  /* 0x0000e80007337984 */ /* 0x000fe20000000800 */
[----:B----4-:R-:W-:-:S03]  /*2590*/  IMAD R49, R24, R31, RZ ;  /* 0x0000001f18317224 */ /* 0x010fc600078e02ff */
[----:B------:R-:W-:Y:S01]  /*25a0*/  LDS.U8 R50, [R11+0xc] ;  /* 0x00000c000b327984 */ /* 0x000fe20000000000 */
[----:B-1----:R-:W-:-:S03]  /*25b0*/  IMAD R29, R29, R46, RZ ;  /* 0x0000002e1d1d7224 */ /* 0x002fc600078e02ff */
[----:B------:R-:W-:Y:S04]  /*25c0*/  LDS R31, [R8+0x60] ;  /* 0x00006000081f7984 */ /* 0x000fe80000000800 */
[----:B------:R-:W0:Y:S01]  /*25d0*/  LDS R46, [R7+0xe0] ;  /* 0x0000e000072e7984 */ /* 0x000e220000000800 */
[----:B------:R-:W-:Y:S01]  /*25e0*/  I2FP.F32.S32 R29, R29 ;  /* 0x0000001d001d7245 */ /* 0x000fe20000201400 */
[----:B--2---:R-:W-:Y:S02]  /*25f0*/  HADD2.F32 R24, -RZ, R28.H0_H0 ;  /* 0x2000001cff187230 */ /* 0x004fe40000004100 */
[----:B---3--:R-:W-:Y:S02]  /*2600*/  IDP.4A.S8.S8 R30, R30, R45, R48 ;  /* 0x0000002d1e1e7226 */ /* 0x008fe40000000630 */
[----:B------:R-:W-:Y:S04]  /*2610*/  LDS R45, [R7+0xe4] ;  /* 0x0000e400072d7984 */ /* 0x000fe80000000800 */
[----:B------:R-:W1:Y:S01]  /*2620*/  LDS R48, [R8+0x64] ;  /* 0x0000640008307984 */ /* 0x000e620000000800 */
[----:B------:R-:W-:Y:S01]  /*2630*/  FFMA.FTZ R29, R24, R29, RZ ;  /* 0x0000001d181d7223 */ /* 0x000fe200000100ff */
[----:B------:R-:W-:Y:S01]  /*2640*/  I2FP.F32.S32 R49, R49 ;  /* 0x0000003100317245 */ /* 0x000fe20000201400 */
[----:B------:R-:W-:-:S02]  /*2650*/  HADD2.F32 R24, -RZ, R26.H0_H0 ;  /* 0x2000001aff187230 */ /* 0x000fc40000004100 */
[----:B-----5:R-:W-:Y:S02]  /*2660*/  IDP.4A.S8.S8 R30, R44, R47, R30 ;  /* 0x0000002f2c1e7226 */ /* 0x020fe4000000061e */
[----:B------:R-:W-:Y:S01]  /*2670*/  LDS R44, [R8+0x6c] ;  /* 0x00006c00082c7984 */ /* 0x000fe20000000800 */
[----:B------:R-:W-:-:S03]  /*2680*/  FFMA.FTZ R29, R24, R49, R29 ;  /* 0x00000031181d7223 */ /* 0x000fc6000001001d */
[----:B------:R-:W2:Y:S04]  /*2690*/  LDS R49, [R7+0xec] ;  /* 0x0000ec0007317984 */ /* 0x000ea80000000800 */
[----:B------:R-:W-:Y:S04]  /*26a0*/  LDS R47, [R7+0xf0] ;  /* 0x0000f000072f7984 */ /* 0x000fe80000000800 */
[----:B------:R-:W3:Y:S01]  /*26b0*/  LDS R24, [R8+0x70] ;  /* 0x0000700008187984 */ /* 0x000ee20000000800 */
[----:B0-----:R-:W-:-:S03]  /*26c0*/  IDP.4A.S8.S8 R31, R46, R31, RZ ;  /* 0x0000001f2e1f7226 */ /* 0x001fc600000006ff */
[----:B------:R-:W-:Y:S01]  /*26d0*/  LDS R46, [R8+0x74] ;  /* 0x00007400082e7984 */ /* 0x000fe20000000800 */
[----:B-1----:R-:W-:-:S03]  /*26e0*/  IDP.4A.S8.S8 R31, R45, R48, R31 ;  /* 0x000000302d1f7226 */ /* 0x002fc6000000061f */
[----:B------:R-:W-:Y:S01]  /*26f0*/  LDS R45, [R7+0xf4] ;  /* 0x0000f400072d7984 */ /* 0x000fe20000000800 */
[----:B------:R-:W-:-:S03]  /*2700*/  IDP.4A.S8.S8 R31, R51, R52, R31 ;  /* 0x00000034331f7226 */ /* 0x000fc6000000061f */
[----:B------:R-:W0:Y:S04]  /*2710*/  LDS.U8 R51, [R11+0xd] ;  /* 0x00000d000b337984 */ /* 0x000e280000000000 */
[----:B------:R-:W-:Y:S01]  /*2720*/  LDS R48, [R7+0xf8] ;  /* 0x0000f80007307984 */ /* 0x000fe20000000800 */
[----:B--2---:R-:W-:-:S03]  /*2730*/  IDP.4A.S8.S8 R49, R49, R44, R31 ;  /* 0x0000002c31317226 */ /* 0x004fc6000000061f */
[----:B------:R-:W-:Y:S04]  /*2740*/  LDS R31, [R7+0xdc] ;  /* 0x0000dc00071f7984 */ /* 0x000fe80000000800 */
[----:B------:R-:W1:Y:S01]  /*2750*/  LDS R44, [R8+0x5c] ;  /* 0x00005c00082c7984 */ /* 0x000e620000000800 */
[----:B---3--:R-:W-:-:S03]  /*2760*/  IDP.4A.S8.S8 R47, R47, R24, R49 ;  /* 0x000000182f2f7226 */ /* 0x008fc60000000631 */
[----:B------:R-:W2:Y:S01]  /*2770*/  LDS R49, [R8+0x78] ;  /* 0x0000780008317984 */ /* 0x000ea20000000800 */
[----:B------:R-:W-:Y:S01]  /*2780*/  HADD2.F32 R24, -RZ, R28.H1_H1 ;  /* 0x3000001cff187230 */ /* 0x000fe20000004100 */
[----:B------:R-:W-:Y:S02]  /*2790*/  I2FP.F32.U32 R53, R50 ;  /* 0x0000003200357245 */ /* 0x000fe40000201000 */
[----:B------:R-:W-:Y:S03]  /*27a0*/  LDS R50, [R7+0xfc] ;  /* 0x0000fc0007327984 */ /* 0x000fe60000000800 */
[----:B------:R-:W-:Y:S01]  /*27b0*/  FFMA.FTZ R24, R24, R53, RZ ;  /* 0x0000003518187223 */ /* 0x000fe200000100ff */
[----:B------:R-:W-:Y:S01]  /*27c0*/  HADD2.F32 R53, -RZ, R26.H1_H1 ;  /* 0x3000001aff357230 */ /* 0x000fe20000004100 */
[----:B------:R-:W-:Y:S01]  /*27d0*/  LDS.U8 R28, [R11+0xe] ;  /* 0x00000e000b1c7984 */ /* 0x000fe20000000000 */
[----:B0-----:R-:W-:Y:S01]  /*27e0*/  I2FP.F32.U32 R26, R51 ;  /* 0x00000033001a7245 */ /* 0x001fe20000201000 */
[----:B------:R-:W-:-:S02]  /*27f0*/  IDP.4A.S8.S8 R45, R45, R46, R47 ;  /* 0x0000002e2d2d7226 */ /* 0x000fc4000000062f */
[----:B------:R-:W0:Y:S02]  /*2800*/  LDS R51, [R8+0x7c] ;  /* 0x00007c0008337984 */ /* 0x000e240000000800 */
[----:B------:R-:W-:Y:S02]  /*2810*/  FFMA.FTZ R26, R53, R26, R24 ;  /* 0x0000001a351a7223 */ /* 0x000fe40000010018 */
[----:B------:R-:W-:Y:S04]  /*2820*/  LDS R46, [R5+0x8] ;  /* 0x00000800052e7984 */ /* 0x000fe80000000800 */
[----:B------:R-:W3:Y:S01]  /*2830*/  LDS.U8 R24, [R11+0x6] ;  /* 0x000006000b187984 */ /* 0x000ee20000000000 */
[----:B-1----:R-:W-:-:S03]  /*2840*/  IDP.4A.S8.S8 R31, R31, R44, R30 ;  /* 0x0000002c1f1f7226 */ /* 0x002fc6000000061e */
[----:B------:R-:W-:Y:S01]  /*2850*/  LDS R44, [R5+0xc] ;  /* 0x00000c00052c7984 */ /* 0x000fe20000000800 */
[----:B--2---:R-:W-:-:S03]  /*2860*/  IDP.4A.S8.S8 R48, R48, R49, R45 ;  /* 0x0000003130307226 */ /* 0x004fc6000000062d */
[----:B------:R-:W1:Y:S04]  /*2870*/  LDS.U8 R45, [R11+0x7] ;  /* 0x000007000b2d7984 */ /* 0x000e680000000000 */
[----:B------:R-:W2:Y:S04]  /*2880*/  LDS.U8 R47, [R11+0xf] ;  /* 0x00000f000b2f7984 */ /* 0x000ea80000000000 */
[----:B------:R-:W4:Y:S01]  /*2890*/  LDS R30, [R12] ;  /* 0x000000000c1e7984 */ /* 0x000f220000000800 */
[----:B0-----:R-:W-:Y:S02]  /*28a0*/  IDP.4A.S8.S8 R50, R50, R51, R48 ;  /* 0x0000003332327226 */ /* 0x001fe40000000630 */
[----:B------:R-:W-:Y:S01]  /*28b0*/  FADD.FTZ R48, R0, R27 ;  /* 0x0000001b00307221 */ /* 0x000fe20000010000 */
[----:B---3--:R-:W-:-:S02]  /*28c0*/  IMAD R24, R31, R24, RZ ;  /* 0x000000181f187224 */ /* 0x008fc400078e02ff */
[--C-:B------:R-:W-:Y:S01]  /*28d0*/  HADD2.F32 R0, -RZ, R46.reuse.H0_H0 ;  /* 0x2000002eff007230 */ /* 0x100fe20000004100 */
[----:B------:R-:W-:Y:S02]  /*28e0*/  I2FP.F32.U32 R31, R28 ;  /* 0x0000001c001f7245 */ /* 0x000fe40000201000 */
[----:B------:R-:W-:Y:S01]  /*28f0*/  I2FP.F32.S32 R27, R24 ;  /* 0x00000018001b7245 */ /* 0x000fe20000201400 */
[----:B------:R-:W-:Y:S02]  /*2900*/  HADD2.F32 R24, -RZ, R46.H1_H1 ;  /* 0x3000002eff187230 */ /* 0x000fe40000004100 */
[----:B-1----:R-:W-:Y:S02]  /*2910*/  IMAD R50, R50, R45, RZ ;  /* 0x0000002d32327224 */ /* 0x002fe400078e02ff */
[----:B------:R-:W-:Y:S01]  /*2920*/  FFMA.FTZ R0, R0, R27, RZ ;  /* 0x0000001b00007223 */ /* 0x000fe200000100ff */
[----:B------:R-:W-:Y:S01]  /*2930*/  HADD2.F32 R45, -RZ, R44.H1_H1 ;  /* 0x3000002cff2d7230 */ /* 0x000fe20000004100 */
[----:B--2---:R-:W-:Y:S01]  /*2940*/  I2FP.F32.U32 R47, R47 ;  /* 0x0000002f002f7245 */ /* 0x004fe20000201000 */
[----:B------:R-:W-:Y:S01]  /*2950*/  FFMA.FTZ R24, R24, R31, RZ ;  /* 0x0000001f18187223 */ /* 0x000fe200000100ff */
[----:B----4-:R-:W-:Y:S01]  /*2960*/  HADD2.F32 R27, -RZ, R30.H1_H1 ;  /* 0x3000001eff1b7230 */ /* 0x010fe20000004100 */
[----:B------:R-:W-:Y:S01]  /*2970*/  I2FP.F32.S32 R50, R50 ;  /* 0x0000003200327245 */ /* 0x000fe20000201400 */
[----:B------:R-:W-:-:S02]  /*2980*/  HADD2.F32 R31, -RZ, R44.H0_H0 ;  /* 0x2000002cff1f7230 */ /* 0x000fc40000004100 */
[----:B------:R-:W-:Y:S01]  /*2990*/  FFMA.FTZ R24, R45, R47, R24 ;  /* 0x0000002f2d187223 */ /* 0x000fe20000010018 */
[----:B------:R-:W-:Y:S02]  /*29a0*/  HADD2.F32 R30, -RZ, R30.H0_H0 ;  /* 0x2000001eff1e7230 */ /* 0x000fe40000004100 */
[----:B------:R-:W-:Y:S01]  /*29b0*/  FMUL.FTZ R26, R26, R27 ;  /* 0x0000001b1a1a7220 */ /* 0x000fe20000410000 */
[----:B------:R-:W-:Y:S01]  /*29c0*/  FADD.FTZ R25, R48, R25 ;  /* 0x0000001930197221 */ /* 0x000fe20000010000 */
[----:B------:R-:W-:Y:S01]  /*29d0*/  FFMA.FTZ R31, R31, R50, R0 ;  /* 0x000000321f1f7223 */ /* 0x000fe20000010000 */
[----:B------:R-:W-:Y:S01]  /*29e0*/  FMUL.FTZ R27, R27, R24 ;  /* 0x000000181b1b7220 */ /* 0x000fe20000410000 */
[----:B------:R-:W-:-:S03]  /*29f0*/  FFMA.FTZ R26, R29, R30, -R26 ;  /* 0x0000001e1d1a7223 */ /* 0x000fc6000001081a */
[----:B------:R-:W-:Y:S01]  /*2a00*/  FFMA.FTZ R0, R30, R31, -R27 ;  /* 0x0000001f1e007223 */ /* 0x000fe2000001081b */
[----:B------:R-:W-:-:S04]  /*2a10*/  FADD.FTZ R25, R25, R26 ;  /* 0x0000001a19197221 */ /* 0x000fc80000010000 */
[----:B------:R-:W-:Y:S01]  /*2a20*/  FADD.FTZ R0, R25, R0 ;  /* 0x0000000019007221 */ /* 0x000fe20000010000 */
[----:B------:R-:W-:Y:S06]  /*2a30*/  BAR.SYNC.DEFER_BLOCKING 0x0 ;  /* 0x0000000000007b1d */ /* 0x000fec0000010000 */
.L_x_588:
[----:B------:R-:W-:-:S04]  /*2a40*/  UIADD3 UR4, UR4, 0x1, URZ ;  /* 0x0000000104047890 */ /* 0x000fc8000fffe03f */
[----:B------:R-:W-:-:S06]  /*2a50*/  UISETP.GE.AND UP0, UPT, UR4, UR5, UPT ;  /* 0x000000050400728c */ /* 0x000fcc000bf06270 */
[----:B------:R-:W-:-:S13]  /*2a60*/  PLOP3.LUT P0, PT, PT, PT, UP0, 0x80, 0x0 ;  /* 0x000000000000781c */ /* 0x000fda0003f0f008 */
[----:B------:R-:W-:Y:S05]  /*2a70*/  @!P0 BRA `(.L_x_589) ;  /* 0xffffffdc00988947 */ /* 0x000fea000383ffff */
.L_x_587:
[----:B------:R-:W0:Y:S01]  /*2a80*/  S2R R2, SR_CTAID.Y ;  /* 0x0000000000027919 */ /* 0x000e220000002600 */
[----:B------:R-:W-:Y:S01]  /*2a90*/  ULDC UR4, c[0x0][0x230] ;  /* 0x00008c0000047ab9 */ /* 0x000fe20000000800 */
[----:B------:R-:W0:Y:S02]  /*2aa0*/  S2R R3, SR_TID.Y ;  /* 0x0000000000037919 */ /* 0x000e240000002200 */
[----:B0-----:R-:W-:-:S05]  /*2ab0*/  IMAD R5, R2, 0x4, R3 ;  /* 0x0000000402057824 */ /* 0x001fca00078e0203 */
[----:B------:R-:W-:-:S13]  /*2ac0*/  ISETP.GE.U32.AND P0, PT, R5, UR4, PT ;  /* 0x0000000405007c0c */ /* 0x000fda000bf06070 */
[----:B------:R-:W-:Y:S05]  /*2ad0*/  @P0 EXIT ;  /* 0x000000000000094d */ /* 0x000fea0003800000 */
[----:B------:R-:W0:Y:S01]  /*2ae0*/  S2R R4, SR_CTAID.X ;  /* 0x0000000000047919 */ /* 0x000e220000002500 */
[----:B------:R-:W-:Y:S01]  /*2af0*/  ULDC UR4, c[0x0][0x238] ;  /* 0x00008e0000047ab9 */ /* 0x000fe20000000800 */
[----:B------:R-:W0:Y:S02]  /*2b00*/  S2R R3, SR_TID.X ;  /* 0x0000000000037919 */ /* 0x000e240000002100 */
[----:B0-----:R-:W-:-:S04]  /*2b10*/  LEA R4, R4, R3, 0x5 ;  /* 0x0000000304047211 */ /* 0x001fc800078e28ff */
        /* <DEDUP_REMOVED lines=8> */
.L_x_590:
        /* <DEDUP_REMOVED lines=14> */
.L_x_1321:


//--------------------- .text._Z12mul_mat_q5_KIN3c108BFloat16ELb0EEvPKvS3_PT_iiiii --------------------------
	.section	.text._Z12mul_mat_q5_KIN3c108BFloat16ELb0EEvPKvS3_PT_iiiii,"ax",@progbits
	.align	128
.text._Z12mul_mat_q5_KIN3c108BFloat16ELb0EEvPKvS3_PT_iiiii:
        .type           _Z12mul_mat_q5_KIN3c108BFloat16ELb0EEvPKvS3_PT_iiiii,@function
        .size           _Z12mul_mat_q5_KIN3c108BFloat16ELb0EEvPKvS3_PT_iiiii,(.L_x_1322 - _Z12mul_mat_q5_KIN3c108BFloat16ELb0EEvPKvS3_PT_iiiii)
        .other          _Z12mul_mat_q5_KIN3c108BFloat16ELb0EEvPKvS3_PT_iiiii,@"STO_CUDA_ENTRY STV_DEFAULT"
_Z12mul_mat_q5_KIN3c108BFloat16ELb0EEvPKvS3_PT_iiiii:
        /* <DEDUP_REMOVED lines=8> */
[----:B------:R-:W0:Y:S01]  /*0080*/  S2R R14, SR_TID.Y ;  /* 0x00000000000e7919 */ /* 0x000e220000002200 */
[----:B------:R-:W-:Y:S01]  /*0090*/  ULDC.64 UR6, c[0x0][0x230] ;  /* 0x00008c0000067ab9 */ /* 0x000fe20000000a00 */
[----:B------:R-:W1:Y:S01]  /*00a0*/  S2UR UR11, SR_CgaCtaId ;  /* 0x00000000000b79c3 */ /* 0x000e620000008800 */
[----:B------:R-:W-:Y:S01]  /*00b0*/  USHF.R.S32.HI UR4, URZ, 0x1f, UR7 ;  /* 0x0000001f3f047899 */ /* 0x000fe20008011407 */
[----:B------:R-:W2:Y:S01]  /*00c0*/  S2R R2, SR_TID.X ;  /* 0x0000000000027919 */ /* 0x000ea20000002100 */
[----:B------:R-:W-:Y:S01]  /*00d0*/  UIADD3 UR9, UR6, -0x1, URZ ;  /* 0xffffffff06097890 */ /* 0x000fe2000fffe03f */
[----:B------:R-:W-:Y:S01]  /*00e0*/  SHF.R.S32.HI R5, RZ, 0x8, R5 ;  /* 0x00000008ff057819 */ /* 0x000fe20000011405 */
[----:B------:R-:W-:Y:S01]  /*00f0*/  ULEA.HI UR4, UR4, UR7, URZ, 0x5 ;  /* 0x0000000704047291 */ /* 0x000fe2000f8f283f */
[----:B------:R-:W3:Y:S01]  /*0100*/  S2R R19, SR_CTAID.Y ;  /* 0x0000000000137919 */ /* 0x000ee20000002600 */
[----:B------:R-:W-:Y:S01]  /*0110*/  UMOV UR6, 0x400 ;  /* 0x0000040000067882 */ /* 0x000fe20000000000 */
[----:B------:R-:W4:Y:S01]  /*0120*/  S2UR UR7, SR_CTAID.X ;  /* 0x00000000000779c3 */ /* 0x000f220000002500 */
[----:B------:R-:W-:-:S02]  /*0130*/  USHF.R.S32.HI UR5, URZ, 0x5, UR4 ;  /* 0x000000053f057899 */ /* 0x000fc40008011404 */
[----:B------:R-:W-:Y:S02]  /*0140*/  UIADD3 UR8, UR6, 0x2104, URZ ;  /* 0x0000210406087890 */ /* 0x000fe4000fffe03f */
[----:B------:R-:W-:Y:S02]  /*0150*/  UIADD3 UR10, UR6, 0x2514, URZ ;  /* 0x00002514060a7890 */ /* 0x000fe4000fffe03f */
[----:B-1----:R-:W-:Y:S02]  /*0160*/  ULEA UR12, UR11, UR6, 0x18 ;  /* 0x000000060b0c7291 */ /* 0x002fe4000f8ec03f */
[----:B------:R-:W-:Y:S02]  /*0170*/  ULEA UR8, UR11, UR8, 0x18 ;  /* 0x000000080b087291 */ /* 0x000fe4000f8ec03f */
[----:B------:R-:W-:Y:S01]  /*0180*/  ULEA UR10, UR11, UR10, 0x18 ;  /* 0x0000000a0b0a7291 */ /* 0x000fe2000f8ec03f */
[----:B0-----:R-:W-:Y:S01]  /*0190*/  IMAD.SHL.U32 R17, R14, 0x20, RZ ;  /* 0x000000200e117824 */ /* 0x001fe200078e00ff */
[----:B------:R-:W-:Y:S01]  /*01a0*/  MOV R23, UR12 ;  /* 0x0000000c00177c02 */ /* 0x000fe20008000f00 */
[----:B----4-:R-:W-:Y:S01]  /*01b0*/  USHF.L.U32 UR4, UR7, 0x5, URZ ;  /* 0x0000000507047899 */ /* 0x010fe2000800063f */
[--C-:B--2---:R-:W-:Y:S01]  /*01c0*/  SHF.R.S32.HI R7, RZ, 0x1f, R2.reuse ;  /* 0x0000001fff077819 */ /* 0x104fe20000011402 */
[----:B------:R-:W-:Y:S01]  /*01d0*/  UIADD3 UR7, UR6, 0x2080, URZ ;  /* 0x0000208006077890 */ /* 0x000fe2000fffe03f */
[----:B------:R-:W-:Y:S01]  /*01e0*/  SHF.R.U32.HI R0, RZ, 0x2, R2 ;  /* 0x00000002ff007819 */ /* 0x000fe20000011602 */
[----:B------:R-:W-:Y:S01]  /*01f0*/  UIADD3 UR6, UR6, 0x2314, URZ ;  /* 0x0000231406067890 */ /* 0x000fe2000fffe03f */
[-C--:B------:R-:W-:Y:S01]  /*0200*/  IADD3 R20, R17, R2.reuse, RZ ;  /* 0x0000000211147210 */ /* 0x080fe20007ffe0ff */
[----:B------:R-:W-:Y:S01]  /*0210*/  IMAD.SHL.U32 R10, R2, 0x4, RZ ;  /* 0x00000004020a7824 */ /* 0x000fe200078e00ff */
[CC--:B------:R-:W-:Y:S01]  /*0220*/  LEA.HI R11, R7.reuse, R2.reuse, RZ, 0x5 ;  /* 0x00000002070b7211 */ /* 0x0c0fe200078f28ff */
[----:B------:R-:W-:Y:S01]  /*0230*/  ULEA UR6, UR11, UR6, 0x18 ;  /* 0x000000060b067291 */ /* 0x000fe2000f8ec03f */
[----:B------:R-:W-:Y:S01]  /*0240*/  LEA.HI R12, R7, R2, RZ, 0x2 ;  /* 0x00000002070c7211 */ /* 0x000fe200078f10ff */
[----:B------:R-:W-:Y:S01]  /*0250*/  ULEA UR7, UR11, UR7, 0x18 ;  /* 0x000000070b077291 */ /* 0x000fe2000f8ec03f */
[----:B------:R-:W-:-:S02]  /*0260*/  LOP3.LUT R0, R0, 0x3, RZ, 0xc0, !PT ;  /* 0x0000000300007812 */ /* 0x000fc400078ec0ff */
[----:B------:R-:W-:Y:S02]  /*0270*/  SHF.R.S32.HI R9, RZ, 0x1f, R20 ;  /* 0x0000001fff097819 */ /* 0x000fe40000011414 */
[----:B------:R-:W-:Y:S01]  /*0280*/  LOP3.LUT R3, R11, 0xffffffe0, RZ, 0xc0, !PT ;  /* 0xffffffe00b037812 */ /* 0x000fe200078ec0ff */
[----:B---3--:R-:W-:Y:S01]  /*0290*/  IMAD R0, R19, 0x4, R0 ;  /* 0x0000000413007824 */ /* 0x008fe200078e0200 */
[----:B------:R-:W-:Y:S02]  /*02a0*/  SHF.R.S32.HI R13, RZ, 0x2, R12 ;  /* 0x00000002ff0d7819 */ /* 0x000fe4000001140c */
[----:B------:R-:W-:Y:S02]  /*02b0*/  LEA.HI R9, R9, R20, RZ, 0x5 ;  /* 0x0000001409097211 */ /* 0x000fe400078f28ff */
[----:B------:R-:W-:Y:S01]  /*02c0*/  IADD3 R3, -R3, R2, RZ ;  /* 0x0000000203037210 */ /* 0x000fe20007ffe1ff */
[----:B------:R-:W-:Y:S01]  /*02d0*/  IMAD R22, R14, 0x8, R13 ;  /* 0x000000080e167824 */ /* 0x000fe200078e020d */
[----:B------:R-:W-:-:S02]  /*02e0*/  LOP3.LUT R9, R9, 0xffffffe0, RZ, 0xc0, !PT ;  /* 0xffffffe009097812 */ /* 0x000fc400078ec0ff */
[----:B------:R-:W-:Y:S02]  /*02f0*/  VIMNMX R15, R0, UR9, PT ;  /* 0x00000009000f7c48 */ /* 0x000fe4000bfe0100 */
[----:B------:R-:W-:Y:S01]  /*0300*/  SHF.L.U32 R0, R3, 0x1, RZ ;  /* 0x0000000103007819 */ /* 0x000fe200000006ff */
[----:B------:R-:W-:Y:S01]  /*0310*/  IMAD.IADD R20, R20, 0x1, -R9 ;  /* 0x0000000114147824 */ /* 0x000fe200078e0a09 */
[----:B------:R-:W-:Y:S02]  /*0320*/  LEA R8, R19, R14, 0x2 ;  /* 0x0000000e13087211 */ /* 0x000fe400078e10ff */
[----:B------:R-:W-:Y:S02]  /*0330*/  SHF.L.U32 R19, R14, 0x5, RZ ;  /* 0x000000050e137819 */ /* 0x000fe400000006ff */
[----:B------:R-:W-:Y:S02]  /*0340*/  SHF.R.S32.HI R13, RZ, 0x1f, R22 ;  /* 0x0000001fff0d7819 */ /* 0x000fe40000011416 */
[----:B------:R-:W-:-:S02]  /*0350*/  LEA.HI R9, R7, R2, RZ, 0x3 ;  /* 0x0000000207097211 */ /* 0x000fc400078f18ff */
[----:B------:R-:W-:Y:S02]  /*0360*/  LOP3.LUT R4, R2, 0x3, RZ, 0xc0, !PT ;  /* 0x0000000302047812 */ /* 0x000fe400078ec0ff */
[----:B------:R-:W-:Y:S02]  /*0370*/  SHF.R.S32.HI R7, RZ, 0x1f, R0 ;  /* 0x0000001fff077819 */ /* 0x000fe40000011400 */
[----:B------:R-:W-:Y:S01]  /*0380*/  LOP3.LUT R18, R19, 0xffffffe0, R2, 0xe2, !PT ;  /* 0xffffffe013127812 */ /* 0x000fe200078ee202 */
[----:B------:R-:W-:Y:S01]  /*0390*/  IMAD R4, R15, UR5, R4 ;  /* 0x000000050f047c24 */ /* 0x000fe2000f8e0204 */
[----:B------:R-:W-:Y:S02]  /*03a0*/  LEA.HI R6, R13, R22, RZ, 0x5 ;  /* 0x000000160d067211 */ /* 0x000fe400078f28ff */
[----:B------:R-:W-:Y:S02]  /*03b0*/  LOP3.LUT R19, R12, 0xfffffffc, RZ, 0xc0, !PT ;  /* 0xfffffffc0c137812 */ /* 0x000fe400078ec0ff */
[----:B------:R-:W-:-:S02]  /*03c0*/  LOP3.LUT R13, R9, 0xfffffff8, RZ, 0xc0, !PT ;  /* 0xfffffff8090d7812 */ /* 0x000fc400078ec0ff */
[----:B------:R-:W-:Y:S01]  /*03d0*/  LEA.HI R7, R7, R0, RZ, 0x4 ;  /* 0x0000000007077211 */ /* 0x000fe200078f20ff */
[----:B------:R-:W-:Y:S01]  /*03e0*/  IMAD.IADD R26, R2, 0x1, -R19 ;  /* 0x00000001021a7824 */ /* 0x000fe200078e0a13 */
[----:B------:R-:W-:Y:S01]  /*03f0*/  LOP3.LUT R15, R6, 0xffffffe0, RZ, 0xc0, !PT ;  /* 0xffffffe0060f7812 */ /* 0x000fe200078ec0ff */
[----:B------:R-:W-:Y:S01]  /*0400*/  IMAD R6, R5, R14, RZ ;  /* 0x0000000e05067224 */ /* 0x000fe200078e02ff */
[----:B------:R-:W-:Y:S02]  /*0410*/  IADD3 R0, -R13, R2, RZ ;  /* 0x000000020d007210 */ /* 0x000fe40007ffe1ff */
[----:B------:R-:W-:Y:S01]  /*0420*/  SHF.R.S32.HI R7, RZ, 0x4, R7 ;  /* 0x00000004ff077819 */ /* 0x000fe20000011407 */
[----:B------:R-:W-:Y:S01]  /*0430*/  IMAD.IADD R22, R22, 0x1, -R15 ;  /* 0x0000000116167824 */ /* 0x000fe200078e0a0f */
[----:B------:R-:W-:Y:S02]  /*0440*/  SHF.R.S32.HI R13, RZ, 0x3, R17 ;  /* 0x00000003ff0d7819 */ /* 0x000fe40000011411 */
[----:B------:R-:W-:Y:S01]  /*0450*/  SHF.R.S32.HI R17, RZ, 0x5, R11 ;  /* 0x00000005ff117819 */ /* 0x000fe2000001140b */
[----:B------:R-:W-:Y:S01]  /*0460*/  IMAD R31, R5, R22, RZ ;  /* 0x00000016051f7224 */ /* 0x000fe200078e02ff */
[----:B------:R-:W-:-:S02]  /*0470*/  LEA.HI.SX32 R21, R9, R10, 0x1d ;  /* 0x0000000a09157211 */ /* 0x000fc400078feaff */
[----:B------:R-:W-:Y:S01]  /*0480*/  LEA R15, R7, R0, 0x4 ;  /* 0x00000000070f7211 */ /* 0x000fe200078e20ff */
[----:B------:R-:W-:Y:S01]  /*0490*/  IMAD.MOV.U32 R0, RZ, RZ, RZ ;  /* 0x000000ffff007224 */ /* 0x000fe200078e00ff */
[----:B------:R-:W-:Y:S01]  /*04a0*/  LEA.HI R19, R26, R26, RZ, 0x1 ;  /* 0x0000001a1a137211 */ /* 0x000fe200078f08ff */
[----:B------:R-:W-:Y:S01]  /*04b0*/  IMAD.SHL.U32 R7, R5, 0x4, RZ ;  /* 0x0000000405077824 */ /* 0x000fe200078e00ff */
[----:B------:R-:W-:Y:S01]  /*04c0*/  LEA R12, R18, UR6, 0x2 ;  /* 0x00000006120c7c11 */ /* 0x000fe2000f8e10ff */
[----:B------:R-:W-:Y:S01]  /*04d0*/  IMAD R34, R14, 0x41, R15 ;  /* 0x000000410e227824 */ /* 0x000fe200078e020f */
[----:B------:R-:W-:Y:S01]  /*04e0*/  IADD3 R18, R17, R2, RZ ;  /* 0x0000000211127210 */ /* 0x000fe20007ffe0ff */
[----:B------:R-:W-:Y:S01]  /*04f0*/  IMAD R15, R2, 0x104, R23 ;  /* 0x00000104020f7824 */ /* 0x000fe200078e0217 */
[----:B------:R-:W-:Y:S02]  /*0500*/  ISETP.NE.AND P0, PT, R26, RZ, PT ;  /* 0x000000ff1a00720c */ /* 0x000fe40003f05270 */
[----:B------:R-:W-:-:S02]  /*0510*/  LEA R17, R21, UR8, 0x2 ;  /* 0x0000000815117c11 */ /* 0x000fc4000f8e10ff */
[----:B------:R-:W-:Y:S02]  /*0520*/  LOP3.LUT R21, R19, 0xfffffffe, RZ, 0xc0, !PT ;  /* 0xfffffffe13157812 */ /* 0x000fe400078ec0ff */
[----:B------:R-:W-:Y:S02]  /*0530*/  SHF.R.S32.HI R23, RZ, 0x1f, R22 ;  /* 0x0000001fff177819 */ /* 0x000fe40000011416 */
[----:B------:R-:W-:Y:S01]  /*0540*/  SHF.R.S32.HI R24, RZ, 0x1f, R3 ;  /* 0x0000001fff187819 */ /* 0x000fe20000011403 */
[----:B------:R-:W-:Y:S01]  /*0550*/  IMAD.IADD R21, R26, 0x1, -R21 ;  /* 0x000000011a157824 */ /* 0x000fe200078e0a15 */
[----:B------:R-:W-:Y:S02]  /*0560*/  LEA.HI R23, R23, R22, RZ, 0x3 ;  /* 0x0000001617177211 */ /* 0x000fe400078f18ff */
[----:B------:R-:W-:Y:S02]  /*0570*/  LEA.HI R24, R24, R3, RZ, 0x3 ;  /* 0x0000000318187211 */ /* 0x000fe400078f18ff */
[----:B------:R-:W-:-:S02]  /*0580*/  SHF.R.S32.HI R19, RZ, 0x1, R19 ;  /* 0x00000001ff137819 */ /* 0x000fc40000011413 */
[----:B------:R-:W-:Y:S01]  /*0590*/  IADD3 R35, R21, 0x1, RZ ;  /* 0x0000000115237810 */ /* 0x000fe20007ffe0ff */
[----:B------:R-:W-:Y:S01]  /*05a0*/  @!P0 IMAD.MOV R35, RZ, RZ, R21 ;  /* 0x000000ffff238224 */ /* 0x000fe200078e0215 */
[-C--:B------:R-:W-:Y:S02]  /*05b0*/  LEA.HI.SX32 R23, R23, R26.reuse, 0x1d ;  /* 0x0000001a17177211 */ /* 0x080fe400078feaff */
[----:B------:R-:W-:Y:S02]  /*05c0*/  SHF.R.S32.HI R24, RZ, 0x3, R24 ;  /* 0x00000003ff187819 */ /* 0x000fe40000011418 */
[----:B------:R-:W-:Y:S01]  /*05d0*/  LOP3.LUT R28, R19, R26, RZ, 0xc0, !PT ;  /* 0x0000001a131c7212 */ /* 0x000fe200078ec0ff */
[----:B------:R-:W-:Y:S01]  /*05e0*/  IMAD R26, R5, R20, RZ ;  /* 0x00000014051a7224 */ /* 0x000fe200078e02ff */
[----:B------:R-:W-:Y:S01]  /*05f0*/  LEA R27, R20, UR7, 0x2 ;  /* 0x00000007141b7c11 */ /* 0x000fe2000f8e10ff */
[----:B------:R-:W-:Y:S01]  /*0600*/  IMAD.SHL.U32 R29, R24, 0x2, RZ ;  /* 0x00000002181d7824 */ /* 0x000fe200078e00ff */
[----:B------:R-:W-:Y:S01]  /*0610*/  VIMNMX.U32 R16, R8, UR9, PT ;  /* 0x0000000908107c48 */ /* 0x000fe2000bfe0000 */
[----:B------:R-:W-:Y:S01]  /*0620*/  IMAD R23, R22, 0x4, R23 ;  /* 0x0000000416177824 */ /* 0x000fe200078e0217 */
[----:B------:R-:W-:-:S02]  /*0630*/  SHF.R.S32.HI R20, RZ, 0x1f, R35 ;  /* 0x0000001fff147819 */ /* 0x000fc40000011423 */
[----:B------:R-:W-:Y:S01]  /*0640*/  LEA R11, R13, UR10, 0x2 ;  /* 0x0000000a0d0b7c11 */ /* 0x000fe2000f8e10ff */
[----:B------:R-:W-:Y:S01]  /*0650*/  IMAD R16, R16, UR5, RZ ;  /* 0x0000000510107c24 */ /* 0x000fe2000f8e02ff */
[C---:B------:R-:W-:Y:S02]  /*0660*/  LEA R13, R14.reuse, UR6, 0x7 ;  /* 0x000000060e0d7c11 */ /* 0x040fe4000f8e38ff */
[C---:B------:R-:W-:Y:S01]  /*0670*/  SHF.L.U64.HI R33, R35.reuse, 0x2, R20 ;  /* 0x0000000223217819 */ /* 0x040fe20000010214 */
[----:B------:R-:W-:Y:S01]  /*0680*/  IMAD.SHL.U32 R35, R35, 0x4, RZ ;  /* 0x0000000423237824 */ /* 0x000fe200078e00ff */
[----:B------:R-:W-:Y:S02]  /*0690*/  LEA R14, R14, UR10, 0x4 ;  /* 0x0000000a0e0e7c11 */ /* 0x000fe4000f8e20ff */
[----:B------:R-:W-:Y:S02]  /*06a0*/  LEA R18, R18, UR7, 0x2 ;  /* 0x0000000712127c11 */ /* 0x000fe4000f8e10ff */
[----:B------:R-:W-:-:S02]  /*06b0*/  SHF.L.U32 R28, R28, 0x2, RZ ;  /* 0x000000021c1c7819 */ /* 0x000fc400000006ff */
[----:B------:R-:W-:Y:S02]  /*06c0*/  SHF.L.U32 R30, R21, 0x1, RZ ;  /* 0x00000001151e7819 */ /* 0x000fe400000006ff */
[----:B------:R-:W-:Y:S02]  /*06d0*/  IADD3 R32, R29, 0x1, RZ ;  /* 0x000000011d207810 */ /* 0x000fe40007ffe0ff */
[----:B------:R-:W-:Y:S02]  /*06e0*/  LEA R34, R34, UR12, 0x2 ;  /* 0x0000000c22227c11 */ /* 0x000fe4000f8e10ff */
[----:B------:R-:W-:Y:S02]  /*06f0*/  LEA R36, R23, UR8, 0x2 ;  /* 0x0000000817247c11 */ /* 0x000fe4000f8e10ff */
[C---:B------:R-:W-:Y:S02]  /*0700*/  LOP3.LUT R8, R10.reuse, 0x1c, RZ, 0xc0, !PT ;  /* 0x0000001c0a087812 */ /* 0x040fe400078ec0ff */
[----:B------:R-:W-:Y:S01]  /*0710*/  LOP3.LUT R9, R10, 0x3c, RZ, 0xc0, !PT ;  /* 0x0000003c0a097812 */ /* 0x000fe200078ec0ff */
[----:B------:R-:W-:Y:S01]  /*0720*/  IMAD R10, R5, UR4, RZ ;  /* 0x00000004050a7c24 */ /* 0x000fe2000f8e02ff */
[----:B------:R-:W-:-:S06]  /*0730*/  UMOV UR4, URZ ;  /* 0x0000003f00047c82 */ /* 0x000fcc0008000000 */
.L_x_593:
[----:B-1----:R-:W0:Y:S01]  /*0740*/  LDC.64 R22, c[0x0][0x210] ;  /* 0x00008400ff167b82 */ /* 0x002e220000000a00 */
[----:B------:R-:W-:Y:S01]  /*0750*/  SHF.R.S32.HI R21, RZ, 0x1f, R2 ;  /* 0x0000001fff157819 */ /* 0x000fe20000011402 */
[----:B------:R-:W-:Y:S02]  /*0760*/  USHF.R.S32.HI UR5, URZ, 0x1f, UR4 ;  /* 0x0000001f3f057899 */ /* 0x000fe40008011404 */
[----:B------:R-:W-:Y:S02]  /*0770*/  IADD3 R45, P0, R10, UR4, RZ ;  /* 0x000000040a2d7c10 */ /* 0x000fe4000ff1e0ff */
[----:B------:R-:W-:Y:S02]  /*0780*/  LEA.HI R21, R21, R2, RZ, 0x5 ;  /* 0x0000000215157211 */ /* 0x000fe400078f28ff */
[----:B------:R-:W-:Y:S02]  /*0790*/  SHF.R.S32.HI R24, RZ, 0x1f, R6 ;  /* 0x0000001fff187819 */ /* 0x000fe40000011406 */
[----:B------:R-:W-:-:S02]  /*07a0*/  SHF.R.S32.HI R20, RZ, 0x5, R21 ;  /* 0x00000005ff147819 */ /* 0x000fc40000011415 */
[----:B------:R-:W-:Y:S02]  /*07b0*/  LEA.HI.X.SX32 R21, R10, UR5, 0x1, P0 ;  /* 0x000000050a157c11 */ /* 0x000fe400080f0eff */
[--C-:B------:R-:W-:Y:S02]  /*07c0*/  IADD3 R45, P0, P1, R6, R45, R20.reuse ;  /* 0x0000002d062d7210 */ /* 0x100fe4000791e014 */
[----:B------:R-:W-:Y:S02]  /*07d0*/  SHF.R.S32.HI R20, RZ, 0x1f, R20 ;  /* 0x0000001fff147819 */ /* 0x000fe40000011414 */
[----:B------:R-:W-:Y:S02]  /*07e0*/  SHF.R.S32.HI R38, RZ, 0x1f, R3 ;  /* 0x0000001fff267819 */ /* 0x000fe40000011403 */
[----:B------:R-:W-:Y:S02]  /*07f0*/  IADD3.X R20, R24, R21, R20, P0, P1 ;  /* 0x0000001518147210 */ /* 0x000fe400007e2414 */
[----:B------:R-:W-:Y:S01]  /*0800*/  LEA.HI R38, R38, R3, RZ, 0x3 ;  /* 0x0000000326267211 */ /* 0x000fe200078f18ff */
[----:B0-----:R-:W-:-:S03]  /*0810*/  IMAD.WIDE.U32 R44, R45, 0xb0, R22 ;  /* 0x000000b02d2c7825 */ /* 0x001fc600078e0016 */
[----:B------:R-:W-:Y:S01]  /*0820*/  LOP3.LUT R38, R38, 0xfffffff8, RZ, 0xc0, !PT ;  /* 0xfffffff826267812 */ /* 0x000fe200078ec0ff */
[----:B------:R-:W-:-:S05]  /*0830*/  IMAD R25, R20, 0xb0, RZ ;  /* 0x000000b014197824 */ /* 0x000fca00078e02ff */
[----:B------:R-:W-:Y:S01]  /*0840*/  IADD3 R45, R45, R25, RZ ;  /* 0x000000192d2d7210 */ /* 0x000fe20007ffe0ff */
[----:B------:R-:W-:-:S04]  /*0850*/  IMAD.IADD R25, R3, 0x1, -R38 ;  /* 0x0000000103197824 */ /* 0x000fc800078e0a26 */
[----:B------:R-:W-:-:S05]  /*0860*/  IMAD.WIDE R24, R25, 0x4, R44 ;  /* 0x0000000419187825 */ /* 0x000fca00078e022c */
[----:B------:R-:W2:Y:S01]  /*0870*/  LDG.E.CONSTANT R43, desc[UR14][R24.64+0x10] ;  /* 0x0000100e182b7981 */ /* 0x000ea2000c1e9900 */
[----:B------:R-:W-:-:S05]  /*0880*/  IMAD.WIDE R44, R3, 0x4, R44 ;  /* 0x00000004032c7825 */ /* 0x000fca00078e022c */
[----:B------:R-:W3:Y:S01]  /*0890*/  LDG.E.CONSTANT R20, desc[UR14][R44.64+0x30] ;  /* 0x0000300e2c147981 */ /* 0x000ee2000c1e9900 */
[----:B------:R-:W-:-:S05]  /*08a0*/  IMAD.WIDE R40, R7, 0xb0, R24 ;  /* 0x000000b007287825 */ /* 0x000fca00078e0218 */
[----:B------:R-:W4:Y:S01]  /*08b0*/  LDG.E.CONSTANT R42, desc[UR14][R40.64+0x10] ;  /* 0x0000100e282a7981 */ /* 0x000f22000c1e9900 */
[----:B------:R-:W-:-:S05]  /*08c0*/  IMAD.WIDE R38, R7, 0xb0, R44 ;  /* 0x000000b007267825 */ /* 0x000fca00078e022c */
[----:B------:R0:W5:Y:S02]  /*08d0*/  LDG.E.CONSTANT R37, desc[UR14][R38.64+0x30] ;  /* 0x0000300e26257981 */ /* 0x000164000c1e9900 */
[----:B0-----:R-:W-:Y:S01]  /*08e0*/  IMAD.WIDE R38, R7, 0xb0, R38 ;  /* 0x000000b007267825 */ /* 0x001fe200078e0226 */
[--C-:B--2---:R-:W-:Y:S02]  /*08f0*/  SHF.R.S32.HI R24, RZ, R29, R43.reuse ;  /* 0x0000001dff187219 */ /* 0x104fe4000001142b */
[----:B------:R-:W-:Y:S02]  /*0900*/  SHF.R.S32.HI R43, RZ, R32, R43 ;  /* 0x00000020ff2b7219 */ /* 0x000fe4000001142b */
[----:B------:R-:W-:-:S03]  /*0910*/  SHF.L.U32 R24, R24, 0x4, RZ ;  /* 0x0000000418187819 */ /* 0x000fc600000006ff */
[----:B------:R-:W-:Y:S01]  /*0920*/  IMAD.SHL.U32 R43, R43, 0x10, RZ ;  /* 0x000000102b2b7824 */ /* 0x000fe200078e00ff */
[----:B------:R-:W-:Y:S01]  /*0930*/  LOP3.LUT R45, R24, 0x10101010, RZ, 0xc0, !PT ;  /* 0x10101010182d7812 */ /* 0x000fe200078ec0ff */
[----:B------:R-:W-:-:S03]  /*0940*/  IMAD.WIDE R24, R7, 0xb0, R40 ;  /* 0x000000b007187825 */ /* 0x000fc600078e0228 */
[--C-:B---3--:R-:W-:Y:S02]  /*0950*/  LOP3.LUT R45, R45, 0xf0f0f0f, R20.reuse, 0xf8, !PT ;  /* 0x0f0f0f0f2d2d7812 */ /* 0x108fe400078ef814 */
[----:B------:R-:W-:Y:S02]  /*0960*/  LOP3.LUT R43, R43, 0x10101010, RZ, 0xc0, !PT ;  /* 0x101010102b2b7812 */ /* 0x000fe400078ec0ff */
[----:B------:R-:W-:-:S04]  /*0970*/  SHF.R.U32.HI R20, RZ, 0x4, R20 ;  /* 0x00000004ff147819 */ /* 0x000fc80000011614 */
[----:B------:R-:W-:Y:S02]  /*0980*/  LOP3.LUT R41, R43, 0xf0f0f0f, R20, 0xf8, !PT ;  /* 0x0f0f0f0f2b297812 */ /* 0x000fe400078ef814 */
[----:B------:R-:W2:Y:S01]  /*0990*/  LDG.E.CONSTANT R43, desc[UR14][R24.64+0x10] ;  /* 0x0000100e182b7981 */ /* 0x000ea2000c1e9900 */
[--C-:B----4-:R-:W-:Y:S02]  /*09a0*/  SHF.R.S32.HI R40, RZ, R29, R42.reuse ;  /* 0x0000001dff287219 */ /* 0x110fe4000001142a */
[----:B------:R-:W-:Y:S01]  /*09b0*/  SHF.R.S32.HI R42, RZ, R32, R42 ;  /* 0x00000020ff2a7219 */ /* 0x000fe2000001142a */
[----:B------:R0:W-:Y:S01]  /*09c0*/  STS [R34+0x20], R41 ;  /* 0x0000202922007388 */ /* 0x0001e20000000800 */
[----:B------:R-:W-:-:S03]  /*09d0*/  SHF.L.U32 R40, R40, 0x4, RZ ;  /* 0x0000000428287819 */ /* 0x000fc600000006ff */
[----:B------:R-:W-:Y:S01]  /*09e0*/  IMAD.SHL.U32 R42, R42, 0x10, RZ ;  /* 0x000000102a2a7824 */ /* 0x000fe200078e00ff */
[----:B------:R-:W-:Y:S01]  /*09f0*/  LOP3.LUT R44, R40, 0x10101010, RZ, 0xc0, !PT ;  /* 0x10101010282c7812 */ /* 0x000fe200078ec0ff */
[----:B------:R1:W-:Y:S03]  /*0a00*/  STS [R34], R45 ;  /* 0x0000002d22007388 */ /* 0x0003e60000000800 */
[----:B-----5:R-:W-:Y:S01]  /*0a10*/  LOP3.LUT R44, R44, 0xf0f0f0f, R37, 0xf8, !PT ;  /* 0x0f0f0f0f2c2c7812 */ /* 0x020fe200078ef825 */
[----:B0-----:R-:W-:Y:S01]  /*0a20*/  IMAD.WIDE R40, R7, 0xb0, R24 ;  /* 0x000000b007287825 */ /* 0x001fe200078e0218 */
[----:B------:R-:W-:Y:S01]  /*0a30*/  LOP3.LUT R42, R42, 0x10101010, RZ, 0xc0, !PT ;  /* 0x101010102a2a7812 */ /* 0x000fe200078ec0ff */
[----:B------:R0:W3:Y:S01]  /*0a40*/  LDG.E.CONSTANT R20, desc[UR14][R38.64+0x30] ;  /* 0x0000300e26147981 */ /* 0x0000e2000c1e9900 */
[----:B------:R-:W-:-:S04]  /*0a50*/  SHF.R.U32.HI R37, RZ, 0x4, R37 ;  /* 0x00000004ff257819 */ /* 0x000fc80000011625 */
[----:B-1----:R-:W-:Y:S02]  /*0a60*/  LOP3.LUT R45, R42, 0xf0f0f0f, R37, 0xf8, !PT ;  /* 0x0f0f0f0f2a2d7812 */ /* 0x002fe400078ef825 */
[----:B------:R-:W4:Y:S01]  /*0a70*/  LDG.E.CONSTANT R42, desc[UR14][R40.64+0x10] ;  /* 0x0000100e282a7981 */ /* 0x000f22000c1e9900 */
[----:B0-----:R-:W-:-:S03]  /*0a80*/  IMAD.WIDE R38, R7, 0xb0, R38 ;  /* 0x000000b007267825 */ /* 0x001fc600078e0226 */
[----:B------:R-:W-:Y:S04]  /*0a90*/  STS [R34+0x410], R44 ;  /* 0x0004102c22007388 */ /* 0x000fe80000000800 */
[----:B------:R0:W5:Y:S04]  /*0aa0*/  LDG.E.CONSTANT R37, desc[UR14][R38.64+0x30] ;  /* 0x0000300e26257981 */ /* 0x000168000c1e9900 */
[----:B------:R1:W-:Y:S01]  /*0ab0*/  STS [R34+0x430], R45 ;  /* 0x0004302d22007388 */ /* 0x0003e20000000800 */
[----:B0-----:R-:W-:Y:S01]  /*0ac0*/  IMAD.WIDE R38, R7, 0xb0, R38 ;  /* 0x000000b007267825 */ /* 0x001fe200078e0226 */
[----:B--2---:R-:W-:-:S02]  /*0ad0*/  SHF.R.S32.HI R24, RZ, R29, R43 ;  /* 0x0000001dff187219 */ /* 0x004fc4000001142b */
[----:B------:R-:W-:Y:S02]  /*0ae0*/  SHF.R.S32.HI R43, RZ, R32, R43 ;  /* 0x00000020ff2b7219 */ /* 0x000fe4000001142b */
[----:B------:R-:W-:-:S03]  /*0af0*/  SHF.L.U32 R24, R24, 0x4, RZ ;  /* 0x0000000418187819 */ /* 0x000fc600000006ff */
[----:B------:R-:W-:Y:S01]  /*0b00*/  IMAD.SHL.U32 R43, R43, 0x10, RZ ;  /* 0x000000102b2b7824 */ /* 0x000fe200078e00ff */
[----:B-1----:R-:W-:Y:S01]  /*0b10*/  LOP3.LUT R45, R24, 0x10101010, RZ, 0xc0, !PT ;  /* 0x10101010182d7812 */ /* 0x002fe200078ec0ff */
[----:B------:R-:W-:-:S03]  /*0b20*/  IMAD.WIDE R24, R7, 0xb0, R40 ;  /* 0x000000b007187825 */ /* 0x000fc600078e0228 */
[----:B------:R-:W-:Y:S02]  /*0b30*/  LOP3.LUT R43, R43, 0x10101010, RZ, 0xc0, !PT ;  /* 0x101010102b2b7812 */ /* 0x000fe400078ec0ff */
[----:B------:R5:W2:Y:S01]  /*0b40*/  LDG.E.CONSTANT R40, desc[UR14][R24.64+0x10] ;  /* 0x0000100e18287981 */ /* 0x000aa2000c1e9900 */
[--C-:B---3--:R-:W-:Y:S02]  /*0b50*/  LOP3.LUT R41, R45, 0xf0f0f0f, R20.reuse, 0xf8, !PT ;  /* 0x0f0f0f0f2d297812 */ /* 0x108fe400078ef814 */
[----:B------:R-:W-:-:S04]  /*0b60*/  SHF.R.U32.HI R20, RZ, 0x4, R20 ;  /* 0x00000004ff147819 */ /* 0x000fc80000011614 */
[----:B------:R-:W-:Y:S02]  /*0b70*/  LOP3.LUT R43, R43, 0xf0f0f0f, R20, 0xf8, !PT ;  /* 0x0f0f0f0f2b2b7812 */ /* 0x000fe400078ef814 */
[--C-:B----4-:R-:W-:Y:S01]  /*0b80*/  SHF.R.S32.HI R44, RZ, R29, R42.reuse ;  /* 0x0000001dff2c7219 */ /* 0x110fe2000001142a */
[----:B------:R0:W3:Y:S01]  /*0b90*/  LDG.E.CONSTANT R20, desc[UR14][R38.64+0x30] ;  /* 0x0000300e26147981 */ /* 0x0000e2000c1e9900 */
[----:B------:R-:W-:Y:S02]  /*0ba0*/  SHF.R.S32.HI R42, RZ, R32, R42 ;  /* 0x00000020ff2a7219 */ /* 0x000fe4000001142a */
[----:B------:R-:W-:-:S04]  /*0bb0*/  SHF.L.U32 R44, R44, 0x4, RZ ;  /* 0x000000042c2c7819 */ /* 0x000fc800000006ff */
[----:B------:R-:W-:Y:S01]  /*0bc0*/  LOP3.LUT R45, R44, 0x10101010, RZ, 0xc0, !PT ;  /* 0x101010102c2d7812 */ /* 0x000fe200078ec0ff */
[----:B------:R-:W-:Y:S01]  /*0bd0*/  IMAD.SHL.U32 R44, R42, 0x10, RZ ;  /* 0x000000102a2c7824 */ /* 0x000fe200078e00ff */
[----:B------:R1:W-:Y:S04]  /*0be0*/  STS [R34+0x840], R43 ;  /* 0x0008402b22007388 */ /* 0x0003e80000000800 */
[----:B------:R-:W-:Y:S01]  /*0bf0*/  LOP3.LUT R44, R44, 0x10101010, RZ, 0xc0, !PT ;  /* 0x101010102c2c7812 */ /* 0x000fe200078ec0ff */
[----:B------:R4:W-:Y:S01]  /*0c00*/  STS [R34+0x820], R41 ;  /* 0x0008202922007388 */ /* 0x0009e20000000800 */
[----:B-1----:R-:W-:Y:S01]  /*0c10*/  IMAD.WIDE R42, R7, 0xb0, R24 ;  /* 0x000000b0072a7825 */ /* 0x002fe200078e0218 */
[--C-:B-----5:R-:W-:Y:S02]  /*0c20*/  LOP3.LUT R25, R45, 0xf0f0f0f, R37.reuse, 0xf8, !PT ;  /* 0x0f0f0f0f2d197812 */ /* 0x120fe400078ef825 */
[----:B------:R-:W-:-:S04]  /*0c30*/  SHF.R.U32.HI R37, RZ, 0x4, R37 ;  /* 0x00000004ff257819 */ /* 0x000fc80000011625 */
[----:B----4-:R-:W-:Y:S02]  /*0c40*/  LOP3.LUT R41, R44, 0xf0f0f0f, R37, 0xf8, !PT ;  /* 0x0f0f0f0f2c297812 */ /* 0x010fe400078ef825 */
[----:B------:R1:W4:Y:S01]  /*0c50*/  LDG.E.CONSTANT R44, desc[UR14][R42.64+0x10] ;  /* 0x0000100e2a2c7981 */ /* 0x000322000c1e9900 */
[----:B0-----:R-:W-:-:S05]  /*0c60*/  IMAD.WIDE R38, R7, 0xb0, R38 ;  /* 0x000000b007267825 */ /* 0x001fca00078e0226 */
[----:B------:R-:W5:Y:S04]  /*0c70*/  LDG.E.CONSTANT R37, desc[UR14][R38.64+0x30] ;  /* 0x0000300e26257981 */ /* 0x000f68000c1e9900 */
[----:B------:R0:W-:Y:S01]  /*0c80*/  STS [R34+0xc30], R25 ;  /* 0x000c301922007388 */ /* 0x0001e20000000800 */
[----:B-1----:R-:W-:-:S03]  /*0c90*/  IMAD.WIDE R42, R7, 0xb0, R42 ;  /* 0x000000b0072a7825 */ /* 0x002fc600078e022a */
[----:B------:R1:W-:Y:S01]  /*0ca0*/  STS [R34+0xc50], R41 ;  /* 0x000c502922007388 */ /* 0x0003e20000000800 */
[--C-:B--2---:R-:W-:Y:S02]  /*0cb0*/  SHF.R.S32.HI R24, RZ, R29, R40.reuse ;  /* 0x0000001dff187219 */ /* 0x104fe40000011428 */
[----:B------:R-:W-:Y:S02]  /*0cc0*/  SHF.R.S32.HI R40, RZ, R32, R40 ;  /* 0x00000020ff287219 */ /* 0x000fe40000011428 */
[----:B------:R-:W-:-:S03]  /*0cd0*/  SHF.L.U32 R24, R24, 0x4, RZ ;  /* 0x0000000418187819 */ /* 0x000fc600000006ff */
[----:B------:R-:W-:Y:S01]  /*0ce0*/  IMAD.SHL.U32 R40, R40, 0x10, RZ ;  /* 0x0000001028287824 */ /* 0x000fe200078e00ff */
[----:B------:R-:W-:Y:S01]  /*0cf0*/  LOP3.LUT R45, R24, 0x10101010, RZ, 0xc0, !PT ;  /* 0x10101010182d7812 */ /* 0x000fe200078ec0ff */
[----:B0-----:R-:W-:-:S03]  /*0d00*/  IMAD.WIDE R24, R7, 0xb0, R38 ;  /* 0x000000b007187825 */ /* 0x001fc600078e0226 */
[--C-:B---3--:R-:W-:Y:S02]  /*0d10*/  LOP3.LUT R45, R45, 0xf0f0f0f, R20.reuse, 0xf8, !PT ;  /* 0x0f0f0f0f2d2d7812 */ /* 0x108fe400078ef814 */
[----:B------:R-:W-:Y:S01]  /*0d20*/  SHF.R.U32.HI R20, RZ, 0x4, R20 ;  /* 0x00000004ff147819 */ /* 0x000fe20000011614 */
[----:B------:R0:W2:Y:S01]  /*0d30*/  LDG.E.CONSTANT R39, desc[UR14][R24.64+0x30] ;  /* 0x0000300e18277981 */ /* 0x0000a2000c1e9900 */
[----:B------:R-:W-:-:S04]  /*0d40*/  LOP3.LUT R40, R40, 0x10101010, RZ, 0xc0, !PT ;  /* 0x1010101028287812 */ /* 0x000fc800078ec0ff */
[----:B------:R-:W-:Y:S01]  /*0d50*/  LOP3.LUT R20, R40, 0xf0f0f0f, R20, 0xf8, !PT ;  /* 0x0f0f0f0f28147812 */ /* 0x000fe200078ef814 */
[----:B-1----:R-:W-:-:S04]  /*0d60*/  IMAD.WIDE R40, R7, 0xb0, R24 ;  /* 0x000000b007287825 */ /* 0x002fc800078e0218 */
[----:B0-----:R-:W-:Y:S02]  /*0d70*/  IMAD.WIDE R24, R7, 0xb0, R42 ;  /* 0x000000b007187825 */ /* 0x001fe400078e022a */
[----:B------:R-:W3:Y:S04]  /*0d80*/  LDG.E.CONSTANT R40, desc[UR14][R40.64+0x30] ;  /* 0x0000300e28287981 */ /* 0x000ee8000c1e9900 */
[----:B------:R-:W2:Y:S04]  /*0d90*/  LDG.E.CONSTANT R38, desc[UR14][R24.64+0x10] ;  /* 0x0000100e18267981 */ /* 0x000ea8000c1e9900 */
[----:B------:R4:W3:Y:S02]  /*0da0*/  LDG.E.CONSTANT R41, desc[UR14][R42.64+0x10] ;  /* 0x0000100e2a297981 */ /* 0x0008e4000c1e9900 */
[----:B----4-:R-:W-:-:S02]  /*0db0*/  SHF.R.S32.HI R43, RZ, R32, R44 ;  /* 0x00000020ff2b7219 */ /* 0x010fc4000001142c */
[----:B------:R-:W-:-:S03]  /*0dc0*/  SHF.R.S32.HI R42, RZ, R29, R44 ;  /* 0x0000001dff2a7219 */ /* 0x000fc6000001142c */
[----:B------:R-:W-:Y:S01]  /*0dd0*/  IMAD.SHL.U32 R43, R43, 0x10, RZ ;  /* 0x000000102b2b7824 */ /* 0x000fe200078e00ff */
[----:B------:R-:W-:Y:S02]  /*0de0*/  SHF.L.U32 R44, R42, 0x4, RZ ;  /* 0x000000042a2c7819 */ /* 0x000fe400000006ff */
[--C-:B-----5:R-:W-:Y:S02]  /*0df0*/  SHF.R.U32.HI R42, RZ, 0x4, R37.reuse ;  /* 0x00000004ff2a7819 */ /* 0x120fe40000011625 */
[----:B------:R-:W-:Y:S02]  /*0e00*/  LOP3.LUT R44, R44, 0x10101010, RZ, 0xc0, !PT ;  /* 0x101010102c2c7812 */ /* 0x000fe400078ec0ff */
[----:B------:R-:W-:Y:S02]  /*0e10*/  LOP3.LUT R43, R43, 0x10101010, RZ, 0xc0, !PT ;  /* 0x101010102b2b7812 */ /* 0x000fe400078ec0ff */
[----:B------:R-:W-:Y:S02]  /*0e20*/  LOP3.LUT R44, R44, 0xf0f0f0f, R37, 0xf8, !PT ;  /* 0x0f0f0f0f2c2c7812 */ /* 0x000fe400078ef825 */
[----:B------:R-:W-:-:S02]  /*0e30*/  LOP3.LUT R37, R43, 0xf0f0f0f, R42, 0xf8, !PT ;  /* 0x0f0f0f0f2b257812 */ /* 0x000fc400078ef82a */
[----:B------:R-:W-:Y:S01]  /*0e40*/  IADD3 R43, R10, UR4, RZ ;  /* 0x000000040a2b7c10 */ /* 0x000fe2000fffe0ff */
[----:B------:R0:W-:Y:S03]  /*0e50*/  STS [R34+0x1060], R20 ;  /* 0x0010601422007388 */ /* 0x0001e60000000800 */
[C---:B------:R-:W-:Y:S01]  /*0e60*/  IADD3 R25, P0, R31.reuse, R43, RZ ;  /* 0x0000002b1f197210 */ /* 0x040fe20007f1e0ff */
[----:B------:R1:W-:Y:S03]  /*0e70*/  STS [R34+0x1040], R45 ;  /* 0x0010402d22007388 */ /* 0x0003e60000000800 */
[----:B0-----:R-:W-:Y:S02]  /*0e80*/  LEA.HI.X.SX32 R20, R31, R21, 0x1, P0 ;  /* 0x000000151f147211 */ /* 0x001fe400000f0eff */
[C---:B------:R-:W-:Y:S01]  /*0e90*/  IADD3 R43, P0, R26.reuse, R43, RZ ;  /* 0x0000002b1a2b7210 */ /* 0x040fe20007f1e0ff */
[--C-:B------:R-:W-:Y:S01]  /*0ea0*/  IMAD.WIDE.U32 R24, R25, 0xb0, R22.reuse ;  /* 0x000000b019187825 */ /* 0x100fe200078e0016 */
[----:B------:R0:W-:Y:S02]  /*0eb0*/  STS [R34+0x1450], R44 ;  /* 0x0014502c22007388 */ /* 0x0001e40000000800 */
[----:B------:R-:W-:Y:S01]  /*0ec0*/  LEA.HI.X.SX32 R21, R26, R21, 0x1, P0 ;  /* 0x000000151a157211 */ /* 0x000fe200000f0eff */
[----:B-1----:R-:W-:Y:S01]  /*0ed0*/  IMAD R45, R20, 0xb0, RZ ;  /* 0x000000b0142d7824 */ /* 0x002fe200078e02ff */
[-C--:B------:R-:W-:Y:S01]  /*0ee0*/  IADD3 R20, P1, R35, R24.reuse, RZ ;  /* 0x0000001823147210 */ /* 0x080fe20007f3e0ff */
[----:B------:R-:W-:Y:S01]  /*0ef0*/  IMAD.WIDE.U32 R22, R43, 0xb0, R22 ;  /* 0x000000b02b167825 */ /* 0x000fe200078e0016 */
[----:B------:R-:W-:-:S02]  /*0f00*/  LEA R24, P2, R19, R24, 0x2 ;  /* 0x0000001813187211 */ /* 0x000fc400078410ff */
[----:B0-----:R-:W-:Y:S01]  /*0f10*/  SHF.R.S32.HI R44, RZ, 0x1f, R19 ;  /* 0x0000001fff2c7819 */ /* 0x001fe20000011413 */
[----:B------:R-:W-:Y:S02]  /*0f20*/  IMAD.IADD R42, R25, 0x1, R45 ;  /* 0x00000001192a7824 */ /* 0x000fe400078e022d */
[----:B------:R-:W-:Y:S01]  /*0f30*/  IMAD R25, R21, 0xb0, RZ ;  /* 0x000000b015197824 */ /* 0x000fe200078e02ff */
[----:B------:R-:W-:-:S04]  /*0f40*/  SHF.L.U64.HI R21, R19, 0x2, R44 ;  /* 0x0000000213157819 */ /* 0x000fc8000001022c */
[----:B------:R-:W-:Y:S01]  /*0f50*/  IADD3 R23, R23, R25, RZ ;  /* 0x0000001917177210 */ /* 0x000fe20007ffe0ff */
[C---:B------:R-:W-:Y:S01]  /*0f60*/  IMAD.X R25, R42.reuse, 0x1, R21, P2 ;  /* 0x000000012a197824 */ /* 0x040fe200010e0615 */
[----:B------:R-:W-:-:S03]  /*0f70*/  IADD3.X R21, R42, R33, RZ, P1, !PT ;  /* 0x000000212a157210 */ /* 0x000fc60000ffe4ff */
[----:B------:R-:W4:Y:S04]  /*0f80*/  LDG.E.CONSTANT R22, desc[UR14][R22.64] ;  /* 0x0000000e16167981 */ /* 0x000f28000c1e9900 */
[----:B------:R-:W5:Y:S04]  /*0f90*/  LDG.E.CONSTANT R25, desc[UR14][R24.64+0x4] ;  /* 0x0000040e18197981 */ /* 0x000f68000c1e9900 */
[----:B------:R0:W4:Y:S04]  /*0fa0*/  LDG.E.CONSTANT R21, desc[UR14][R20.64+0x4] ;  /* 0x0000040e14157981 */ /* 0x000128000c1e9900 */
[----:B------:R1:W-:Y:S01]  /*0fb0*/  STS [R34+0x1470], R37 ;  /* 0x0014702522007388 */ /* 0x0003e20000000800 */
[----:B------:R-:W-:-:S02]  /*0fc0*/  ISETP.LE.AND P0, PT, R5, UR4, PT ;  /* 0x0000000405007c0c */ /* 0x000fc4000bf03270 */
[--C-:B---3--:R-:W-:Y:S02]  /*0fd0*/  SHF.R.S32.HI R42, RZ, R29, R41.reuse ;  /* 0x0000001dff2a7219 */ /* 0x108fe40000011429 */
[----:B------:R-:W-:-:S03]  /*0fe0*/  SHF.R.S32.HI R41, RZ, R32, R41 ;  /* 0x00000020ff297219 */ /* 0x000fc60000011429 */
[----:B------:R-:W-:Y:S01]  /*0ff0*/  IMAD.SHL.U32 R42, R42, 0x10, RZ ;  /* 0x000000102a2a7824 */ /* 0x000fe200078e00ff */
[--C-:B--2---:R-:W-:Y:S02]  /*1000*/  SHF.R.S32.HI R44, RZ, R29, R38.reuse ;  /* 0x0000001dff2c7219 */ /* 0x104fe40000011426 */
[----:B------:R-:W-:Y:S02]  /*1010*/  SHF.L.U32 R43, R41, 0x4, RZ ;  /* 0x00000004292b7819 */ /* 0x000fe400000006ff */
[----:B------:R-:W-:Y:S01]  /*1020*/  LOP3.LUT R42, R42, 0x10101010, RZ, 0xc0, !PT ;  /* 0x101010102a2a7812 */ /* 0x000fe200078ec0ff */
[----:B------:R-:W-:Y:S01]  /*1030*/  IMAD.SHL.U32 R44, R44, 0x10, RZ ;  /* 0x000000102c2c7824 */ /* 0x000fe200078e00ff */
[----:B------:R-:W-:Y:S02]  /*1040*/  SHF.R.S32.HI R38, RZ, R32, R38 ;  /* 0x00000020ff267219 */ /* 0x000fe40000011426 */
[--C-:B------:R-:W-:Y:S02]  /*1050*/  LOP3.LUT R41, R42, 0xf0f0f0f, R39.reuse, 0xf8, !PT ;  /* 0x0f0f0f0f2a297812 */ /* 0x100fe400078ef827 */
[----:B------:R-:W-:-:S02]  /*1060*/  SHF.R.U32.HI R39, RZ, 0x4, R39 ;  /* 0x00000004ff277819 */ /* 0x000fc40000011627 */
[----:B0-----:R-:W-:Y:S02]  /*1070*/  LOP3.LUT R20, R43, 0x10101010, RZ, 0xc0, !PT ;  /* 0x101010102b147812 */ /* 0x001fe400078ec0ff */
[----:B------:R-:W-:Y:S02]  /*1080*/  LOP3.LUT R43, R44, 0x10101010, RZ, 0xc0, !PT ;  /* 0x101010102c2b7812 */ /* 0x000fe400078ec0ff */
[----:B------:R-:W-:Y:S02]  /*1090*/  SHF.L.U32 R38, R38, 0x4, RZ ;  /* 0x0000000426267819 */ /* 0x000fe400000006ff */
[----:B------:R-:W-:Y:S02]  /*10a0*/  LOP3.LUT R23, R20, 0xf0f0f0f, R39, 0xf8, !PT ;  /* 0x0f0f0f0f14177812 */ /* 0x000fe400078ef827 */
[--C-:B------:R-:W-:Y:S02]  /*10b0*/  LOP3.LUT R43, R43, 0xf0f0f0f, R40.reuse, 0xf8, !PT ;  /* 0x0f0f0f0f2b2b7812 */ /* 0x100fe400078ef828 */
[----:B------:R-:W-:Y:S01]  /*10c0*/  SHF.R.U32.HI R40, RZ, 0x4, R40 ;  /* 0x00000004ff287819 */ /* 0x000fe20000011628 */
[----:B------:R1:W-:Y:S04]  /*10d0*/  STS [R34+0x1860], R41 ;  /* 0x0018602922007388 */ /* 0x0003e80000000800 */
[----:B------:R1:W-:Y:S04]  /*10e0*/  STS [R34+0x1880], R23 ;  /* 0x0018801722007388 */ /* 0x0003e80000000800 */
[----:B------:R1:W-:Y:S01]  /*10f0*/  STS [R34+0x1c70], R43 ;  /* 0x001c702b22007388 */ /* 0x0003e20000000800 */
[----:B-----5:R-:W-:-:S02]  /*1100*/  SHF.R.S32.HI R20, RZ, R30, R25 ;  /* 0x0000001eff147219 */ /* 0x020fc40000011419 */
[----:B------:R-:W-:Y:S02]  /*1110*/  LOP3.LUT R25, R38, 0x10101010, RZ, 0xc0, !PT ;  /* 0x1010101026197812 */ /* 0x000fe400078ec0ff */
[----:B----4-:R-:W-:Y:S02]  /*1120*/  SHF.R.S32.HI R21, RZ, R28, R21 ;  /* 0x0000001cff157219 */ /* 0x010fe40000011415 */
        /* <DEDUP_REMOVED lines=8> */
[----:B------:R-:W-:Y:S02]  /*11b0*/  IMAD.U32 R23, RZ, RZ, UR4 ;  /* 0x00000004ff177e24 */ /* 0x000fe4000f8e00ff */
[----:B------:R-:W-:-:S03]  /*11c0*/  IMAD.U32 R25, RZ, RZ, UR4 ;  /* 0x00000004ff197e24 */ /* 0x000fc6000f8e00ff */
[----:B------:R-:W-:Y:S02]  /*11d0*/  LEA R23, R23, R16, 0x3 ;  /* 0x0000001017177211 */ /* 0x000fe400078e18ff */
[----:B------:R-:W-:Y:S02]  /*11e0*/  LEA R25, R25, R4, 0x3 ;  /* 0x0000000419197211 */ /* 0x000fe400078e18ff */
[----:B------:R-:W-:-:S05]  /*11f0*/  LEA.HI R23, R2, R23, RZ, 0x1d ;  /* 0x0000001702177211 */ /* 0x000fca00078fe8ff */
[----:B0-----:R-:W-:-:S04]  /*1200*/  IMAD.WIDE R22, R23, 0x24, R20 ;  /* 0x0000002417167825 */ /* 0x001fc800078e0214 */
[----:B------:R-:W-:Y:S01]  /*1210*/  IMAD.WIDE.U32 R24, R25, 0x24, R20 ;  /* 0x0000002419187825 */ /* 0x000fe200078e0014 */
[----:B------:R-:W-:-:S05]  /*1220*/  IADD3 R22, P0, R8, R22, RZ ;  /* 0x0000001608167210 */ /* 0x000fca0007f1e0ff */
[----:B------:R-:W-:Y:S01]  /*1230*/  IMAD.X R23, RZ, RZ, R23, P0 ;  /* 0x000000ffff177224 */ /* 0x000fe200000e0617 */
[----:B------:R-:W2:Y:S04]  /*1240*/  LDG.E.CONSTANT R24, desc[UR14][R24.64] ;  /* 0x0000000e18187981 */ /* 0x000ea8000c1e9900 */
[----:B------:R-:W3:Y:S04]  /*1250*/  LDG.E.CONSTANT R39, desc[UR14][R22.64+0x4] ;  /* 0x0000040e16277981 */ /* 0x000ee8000c1e9900 */
        /* <DEDUP_REMOVED lines=14> */
[----:B0-----:R-:W-:-:S04]  /*1340*/  IDP.4A.S8.S8 R40, R40, R41, RZ ;  /* 0x0000002928287226 */ /* 0x001fc800000006ff */
[----:B-1----:R-:W-:Y:S02]  /*1350*/  IDP.4A.S8.S8 R42, R43, R42, R40 ;  /* 0x0000002a2b2a7226 */ /* 0x002fe40000000628 */
        /* <DEDUP_REMOVED lines=9> */
[----:B------:R-:W-:Y:S04]  /*13f0*/  LDS R39, [R13+0x14] ;  /* 0x000014000d277984 */ /* 0x000fe80000000800 */
[----:B------:R-:W-:Y:S01]  /*1400*/  LDS R24, [R15+0x2c] ;  /* 0x00002c000f187984 */ /* 0x000fe20000000800 */
[----:B0-----:R-:W-:-:S03]  /*1410*/  IDP.4A.S8.S8 R41, R25, R40, R41 ;  /* 0x0000002819297226 */ /* 0x001fc60000000629 */
[----:B------:R-:W0:Y:S04]  /*1420*/  LDS R40, [R15+0x14] ;  /* 0x000014000f287984 */ /* 0x000e280000000800 */
[----:B------:R-:W3:Y:S01]  /*1430*/  LDS R25, [R13+0x2c] ;  /* 0x00002c000d197984 */ /* 0x000ee20000000800 */
[----:B-1----:R-:W-:-:S03]  /*1440*/  IDP.4A.S8.S8 R23, R23, R22, R42 ;  /* 0x0000001617177226 */ /* 0x002fc6000000062a */
[----:B------:R-:W-:Y:S01]  /*1450*/  LDS R22, [R15+0x18] ;  /* 0x000018000f167984 */ /* 0x000fe20000000800 */
[----:B--2---:R-:W-:-:S03]  /*1460*/  IDP.4A.S8.S8 R42, R37, R38, R41 ;  /* 0x00000026252a7226 */ /* 0x004fc60000000629 */
[----:B------:R-:W-:Y:S04]  /*1470*/  LDS R37, [R15+0x30] ;  /* 0x000030000f257984 */ /* 0x000fe80000000800 */
[----:B------:R-:W1:Y:S04]  /*1480*/  LDS R38, [R13+0x30] ;  /* 0x000030000d267984 */ /* 0x000e680000000800 */
[----:B------:R-:W2:Y:S01]  /*1490*/  LDS R41, [R13+0x18] ;  /* 0x000018000d297984 */ /* 0x000ea20000000800 */
[----:B0-----:R-:W-:-:S03]  /*14a0*/  IDP.4A.S8.S8 R39, R40, R39, R23 ;  /* 0x0000002728277226 */ /* 0x001fc60000000617 */
[----:B------:R-:W-:Y:S01]  /*14b0*/  LDS R40, [R13+0x34] ;  /* 0x000034000d287984 */ /* 0x000fe20000000800 */
[----:B---3--:R-:W-:-:S03]  /*14c0*/  IDP.4A.S8.S8 R42, R24, R25, R42 ;  /* 0x00000019182a7226 */ /* 0x008fc6000000062a */
[----:B------:R-:W0:Y:S04]  /*14d0*/  LDS R25, [R15+0x34] ;  /* 0x000034000f197984 */ /* 0x000e280000000800 */
[----:B------:R-:W-:Y:S04]  /*14e0*/  LDS R24, [R15+0x38] ;  /* 0x000038000f187984 */ /* 0x000fe80000000800 */
[----:B------:R-:W3:Y:S01]  /*14f0*/  LDS R23, [R13+0x38] ;  /* 0x000038000d177984 */ /* 0x000ee20000000800 */
[----:B-1----:R-:W-:-:S03]  /*1500*/  IDP.4A.S8.S8 R37, R37, R38, R42 ;  /* 0x0000002625257226 */ /* 0x002fc6000000062a */
[----:B------:R-:W-:Y:S01]  /*1510*/  LDS R42, [R13+0x1c] ;  /* 0x00001c000d2a7984 */ /* 0x000fe20000000800 */
[----:B--2---:R-:W-:-:S03]  /*1520*/  IDP.4A.S8.S8 R22, R22, R41, R39 ;  /* 0x0000002916167226 */ /* 0x004fc60000000627 */
[----:B------:R-:W1:Y:S04]  /*1530*/  LDS R41, [R15+0x1c] ;  /* 0x00001c000f297984 */ /* 0x000e680000000800 */
[----:B------:R-:W-:Y:S04]  /*1540*/  LDS R38, [R15+0x3c] ;  /* 0x00003c000f267984 */ /* 0x000fe80000000800 */
[----:B------:R-:W2:Y:S01]  /*1550*/  LDS R39, [R13+0x3c] ;  /* 0x00003c000d277984 */ /* 0x000ea20000000800 */
[----:B0-----:R-:W-:-:S03]  /*1560*/  IDP.4A.S8.S8 R25, R25, R40, R37 ;  /* 0x0000002819197226 */ /* 0x001fc60000000625 */
[----:B------:R-:W0:Y:S01]  /*1570*/  LDS.U8 R37, [R17] ;  /* 0x0000000011257984 */ /* 0x000e220000000000 */
[----:B---3--:R-:W-:-:S03]  /*1580*/  IDP.4A.S8.S8 R40, R24, R23, R25 ;  /* 0x0000001718287226 */ /* 0x008fc60000000619 */
[----:B------:R-:W3:Y:S04]  /*1590*/  LDS.U8 R24, [R17+0x1] ;  /* 0x0000010011187984 */ /* 0x000ee80000000000 */
[----:B------:R-:W4:Y:S04]  /*15a0*/  LDS R25, [R14] ;  /* 0x000000000e197984 */ /* 0x000f280000000800 */
[----:B------:R-:W5:Y:S01]  /*15b0*/  LDS R23, [R14+0x4] ;  /* 0x000004000e177984 */ /* 0x000f620000000800 */
[----:B-1----:R-:W-:Y:S02]  /*15c0*/  IDP.4A.S8.S8 R22, R41, R42, R22 ;  /* 0x0000002a29167226 */ /* 0x002fe40000000616 */
[----:B--2---:R-:W-:-:S02]  /*15d0*/  IDP.4A.S8.S8 R41, R38, R39, R40 ;  /* 0x0000002726297226 */ /* 0x004fc40000000628 */
[----:B------:R-:W-:Y:S04]  /*15e0*/  LDS R39, [R15+0x40] ;  /* 0x000040000f277984 */ /* 0x000fe80000000800 */
[----:B------:R-:W1:Y:S01]  /*15f0*/  LDS R38, [R13+0x40] ;  /* 0x000040000d267984 */ /* 0x000e620000000800 */
[----:B0-----:R-:W-:-:S03]  /*1600*/  IMAD R22, R22, R37, RZ ;  /* 0x0000002516167224 */ /* 0x001fc600078e02ff */
[----:B------:R-:W-:Y:S04]  /*1610*/  LDS R40, [R13+0x44] ;  /* 0x000044000d287984 */ /* 0x000fe80000000800 */
[----:B------:R-:W0:Y:S01]  /*1620*/  LDS R37, [R15+0x44] ;  /* 0x000044000f257984 */ /* 0x000e220000000800 */
[----:B---3--:R-:W-:Y:S01]  /*1630*/  IMAD R24, R41, R24, RZ ;  /* 0x0000001829187224 */ /* 0x008fe200078e02ff */
[----:B------:R-:W-:Y:S01]  /*1640*/  I2FP.F32.S32 R41, R22 ;  /* 0x0000001600297245 */ /* 0x000fe20000201400 */
[----:B----4-:R-:W-:-:S03]  /*1650*/  HADD2.F32 R22, -RZ, R25.H0_H0 ;  /* 0x20000019ff167230 */ /* 0x010fc60000004100 */
[----:B------:R-:W-:Y:S02]  /*1660*/  I2FP.F32.S32 R24, R24 ;  /* 0x0000001800187245 */ /* 0x000fe40000201400 */
[----:B------:R-:W-:Y:S01]  /*1670*/  FFMA.FTZ R22, R22, R41, RZ ;  /* 0x0000002916167223 */ /* 0x000fe200000100ff */
[----:B-----5:R-:W-:-:S05]  /*1680*/  HADD2.F32 R41, -RZ, R23.H0_H0 ;  /* 0x20000017ff297230 */ /* 0x020fca0000004100 */
[----:B------:R-:W-:Y:S02]  /*1690*/  FFMA.FTZ R24, R41, R24, R22 ;  /* 0x0000001829187223 */ /* 0x000fe40000010016 */
[----:B------:R-:W-:Y:S04]  /*16a0*/  LDS R22, [R15+0x48] ;  /* 0x000048000f167984 */ /* 0x000fe80000000800 */
[----:B------:R-:W2:Y:S01]  /*16b0*/  LDS R41, [R13+0x48] ;  /* 0x000048000d297984 */ /* 0x000ea20000000800 */
[----:B-1----:R-:W-:-:S03]  /*16c0*/  IDP.4A.S8.S8 R42, R39, R38, RZ ;  /* 0x00000026272a7226 */ /* 0x002fc600000006ff */
[----:B------:R-:W-:Y:S04]  /*16d0*/  LDS R38, [R15+0x4c] ;  /* 0x00004c000f267984 */ /* 0x000fe80000000800 */
[----:B------:R-:W1:Y:S01]  /*16e0*/  LDS R39, [R13+0x4c] ;  /* 0x00004c000d277984 */ /* 0x000e620000000800 */
[----:B0-----:R-:W-:-:S03]  /*16f0*/  IDP.4A.S8.S8 R37, R37, R40, R42 ;  /* 0x0000002825257226 */ /* 0x001fc6000000062a */
[----:B------:R-:W0:Y:S04]  /*1700*/  LDS R40, [R13+0x50] ;  /* 0x000050000d287984 */ /* 0x000e280000000800 */
[----:B------:R-:W-:Y:S01]  /*1710*/  LDS.U8 R42, [R17+0x9] ;  /* 0x00000900112a7984 */ /* 0x000fe20000000000 */
[----:B--2---:R-:W-:-:S03]  /*1720*/  IDP.4A.S8.S8 R37, R22, R41, R37 ;  /* 0x0000002916257226 */ /* 0x004fc60000000625 */
[----:B------:R-:W-:Y:S04]  /*1730*/  LDS R22, [R15+0x54] ;  /* 0x000054000f167984 */ /* 0x000fe80000000800 */
[----:B------:R-:W2:Y:S01]  /*1740*/  LDS R41, [R13+0x54] ;  /* 0x000054000d297984 */ /* 0x000ea20000000800 */
[----:B-1----:R-:W-:-:S03]  /*1750*/  IDP.4A.S8.S8 R38, R38, R39, R37 ;  /* 0x0000002726267226 */ /* 0x002fc60000000625 */
[----:B------:R-:W1:Y:S01]  /*1760*/  LDS.U8 R37, [R17+0x8] ;  /* 0x0000080011257984 */ /* 0x000e620000000000 */
[----:B0-----:R-:W-:-:S03]  /*1770*/  IDP.4A.S8.S8 R43, R43, R40, R38 ;  /* 0x000000282b2b7226 */ /* 0x001fc60000000626 */
[----:B------:R-:W-:Y:S04]  /*1780*/  LDS R39, [R13+0x58] ;  /* 0x000058000d277984 */ /* 0x000fe80000000800 */
[----:B------:R-:W0:Y:S04]  /*1790*/  LDS R38, [R15+0x58] ;  /* 0x000058000f267984 */ /* 0x000e280000000800 */
[----:B------:R-:W-:Y:S01]  /*17a0*/  LDS R40, [R15+0x5c] ;  /* 0x00005c000f287984 */ /* 0x000fe20000000800 */
[----:B--2---:R-:W-:-:S03]  /*17b0*/  IDP.4A.S8.S8 R43, R22, R41, R43 ;  /* 0x00000029162b7226 */ /* 0x004fc6000000062b */
[----:B------:R-:W2:Y:S01]  /*17c0*/  LDS R41, [R13+0x5c] ;  /* 0x00005c000d297984 */ /* 0x000ea20000000800 */
[----:B------:R-:W-:Y:S01]  /*17d0*/  HADD2.F32 R22, -RZ, R25.H1_H1 ;  /* 0x30000019ff167230 */ /* 0x000fe20000004100 */
[----:B------:R-:W-:Y:S02]  /*17e0*/  I2FP.F32.U32 R42, R42 ;  /* 0x0000002a002a7245 */ /* 0x000fe40000201000 */
[----:B-1----:R-:W-:Y:S01]  /*17f0*/  I2FP.F32.U32 R37, R37 ;  /* 0x0000002500257245 */ /* 0x002fe20000201000 */
[----:B------:R-:W-:Y:S02]  /*1800*/  HADD2.F32 R25, -RZ, R23.H1_H1 ;  /* 0x30000017ff197230 */ /* 0x000fe40000004100 */
[----:B------:R-:W-:Y:S02]  /*1810*/  LDS R23, [R15+0x68] ;  /* 0x000068000f177984 */ /* 0x000fe40000000800 */
[----:B------:R-:W-:Y:S01]  /*1820*/  FFMA.FTZ R22, R22, R37, RZ ;  /* 0x0000002516167223 */ /* 0x000fe200000100ff */
[----:B0-----:R-:W-:-:S02]  /*1830*/  IDP.4A.S8.S8 R37, R38, R39, R43 ;  /* 0x0000002726257226 */ /* 0x001fc4000000062b */
[----:B------:R-:W-:Y:S01]  /*1840*/  LDS R38, [R15+0x60] ;  /* 0x000060000f267984 */ /* 0x000fe20000000800 */
[----:B------:R-:W-:-:S03]  /*1850*/  FFMA.FTZ R25, R25, R42, R22 ;  /* 0x0000002a19197223 */ /* 0x000fc60000010016 */
[----:B------:R-:W0:Y:S04]  /*1860*/  LDS R43, [R13+0x60] ;  /* 0x000060000d2b7984 */ /* 0x000e280000000800 */
[----:B------:R-:W-:Y:S04]  /*1870*/  LDS R22, [R15+0x64] ;  /* 0x000064000f167984 */ /* 0x000fe80000000800 */
[----:B------:R-:W1:Y:S01]  /*1880*/  LDS R39, [R13+0x64] ;  /* 0x000064000d277984 */ /* 0x000e620000000800 */
[----:B--2---:R-:W-:-:S03]  /*1890*/  IDP.4A.S8.S8 R37, R40, R41, R37 ;  /* 0x0000002928257226 */ /* 0x004fc60000000625 */
[----:B------:R-:W2:Y:S01]  /*18a0*/  LDS R40, [R13+0x68] ;  /* 0x000068000d287984 */ /* 0x000ea20000000800 */
[----:B------:R-:W-:Y:S01]  /*18b0*/  MOV R41, UR4 ;  /* 0x0000000400297c02 */ /* 0x000fe20008000f00 */
[----:B0-----:R-:W-:-:S04]  /*18c0*/  IDP.4A.S8.S8 R38, R38, R43, RZ ;  /* 0x0000002b26267226 */ /* 0x001fc800000006ff */
[----:B-1----:R-:W-:Y:S01]  /*18d0*/  IDP.4A.S8.S8 R22, R22, R39, R38 ;  /* 0x0000002716167226 */ /* 0x002fe20000000626 */
[----:B------:R-:W-:Y:S01]  /*18e0*/  IADD3 R39, R2, 0x20, RZ ;  /* 0x0000002002277810 */ /* 0x000fe20007ffe0ff */
[----:B------:R-:W-:-:S05]  /*18f0*/  IMAD R38, R41, 0x8, R16 ;  /* 0x0000000829267824 */ /* 0x000fca00078e0210 */
[----:B------:R-:W-:Y:S01]  /*1900*/  LEA.HI R39, R39, R38, RZ, 0x1d ;  /* 0x0000002627277211 */ /* 0x000fe200078fe8ff */
[----:B------:R-:W-:Y:S01]  /*1910*/  IMAD R41, R41, 0x8, R4 ;  /* 0x0000000829297824 */ /* 0x000fe200078e0204 */
[----:B------:R-:W-:Y:S01]  /*1920*/  LDS R38, [R15+0x6c] ;  /* 0x00006c000f267984 */ /* 0x000fe20000000800 */
[----:B--2---:R-:W-:Y:S02]  /*1930*/  IDP.4A.S8.S8 R40, R23, R40, R22 ;  /* 0x0000002817287226 */ /* 0x004fe40000000616 */
[----:B------:R-:W-:Y:S01]  /*1940*/  IMAD.WIDE R22, R39, 0x24, R20 ;  /* 0x0000002427167825 */ /* 0x000fe200078e0214 */
[----:B------:R-:W-:Y:S01]  /*1950*/  IADD3 R41, R41, 0x4, RZ ;  /* 0x0000000429297810 */ /* 0x000fe20007ffe0ff */
[----:B------:R-:W0:Y:S01]  /*1960*/  LDS R39, [R13+0x6c] ;  /* 0x00006c000d277984 */ /* 0x000e220000000800 */
[----:B------:R-:W-:-:S03]  /*1970*/  IADD3 R22, P0, R8, R22, RZ ;  /* 0x0000001608167210 */ /* 0x000fc60007f1e0ff */
[----:B------:R-:W-:Y:S02]  /*1980*/  IMAD.WIDE.U32 R20, R41, 0x24, R20 ;  /* 0x0000002429147825 */ /* 0x000fe400078e0014 */
[----:B------:R-:W-:Y:S02]  /*1990*/  LDS R41, [R18] ;  /* 0x0000000012297984 */ /* 0x000fe40000000800 */
[----:B------:R-:W-:Y:S02]  /*19a0*/  IMAD.X R23, RZ, RZ, R23, P0 ;  /* 0x000000ffff177224 */ /* 0x000fe400000e0617 */
[----:B------:R1:W2:Y:S04]  /*19b0*/  LDG.E.CONSTANT R42, desc[UR14][R20.64] ;  /* 0x0000000e142a7981 */ /* 0x0002a8000c1e9900 */
[----:B------:R3:W4:Y:S04]  /*19c0*/  LDG.E.CONSTANT R23, desc[UR14][R22.64+0x4] ;  /* 0x0000040e16177981 */ /* 0x000728000c1e9900 */
[----:B-1----:R-:W-:Y:S04]  /*19d0*/  LDS R21, [R15+0x7c] ;  /* 0x00007c000f157984 */ /* 0x002fe80000000800 */
[----:B---3--:R-:W-:Y:S04]  /*19e0*/  LDS R22, [R13+0x7c] ;  /* 0x00007c000d167984 */ /* 0x008fe80000000800 */
[----:B------:R-:W-:Y:S01]  /*19f0*/  LDS.U8 R20, [R17+0x2] ;  /* 0x0000020011147984 */ /* 0x000fe20000000000 */
        /* <DEDUP_REMOVED lines=10> */
[----:B------:R-:W-:Y:S02]  /*1aa0*/  LDS.U8 R40, [R17+0x3] ;  /* 0x0000030011287984 */ /* 0x000fe40000000000 */
[----:B------:R-:W-:-:S02]  /*1ab0*/  IDP.4A.S8.S8 R21, R21, R22, R38 ;  /* 0x0000001615157226 */ /* 0x000fc40000000626 */
[----:B------:R-:W0:Y:S01]  /*1ac0*/  LDS R38, [R11+0x8] ;  /* 0x000008000b267984 */ /* 0x000e220000000800 */
[----:B------:R-:W-:-:S03]  /*1ad0*/  IMAD R37, R37, R20, RZ ;  /* 0x0000001425257224 */ /* 0x000fc600078e02ff */
[----:B------:R-:W1:Y:S02]  /*1ae0*/  LDS R22, [R11+0xc] ;  /* 0x00000c000b167984 */ /* 0x000e640000000800 */
[----:B------:R-:W-:Y:S01]  /*1af0*/  I2FP.F32.S32 R37, R37 ;  /* 0x0000002500257245 */ /* 0x000fe20000201400 */
[----:B0-----:R-:W-:-:S05]  /*1b00*/  HADD2.F32 R20, -RZ, R38.H0_H0 ;  /* 0x20000026ff147230 */ /* 0x001fca0000004100 */
[----:B------:R-:W-:Y:S02]  /*1b10*/  FFMA.FTZ R20, R20, R37, RZ ;  /* 0x0000002514147223 */ /* 0x000fe400000100ff */
[----:B------:R-:W0:Y:S01]  /*1b20*/  LDS.U8 R37, [R17+0xa] ;  /* 0x00000a0011257984 */ /* 0x000e220000000000 */
[----:B------:R-:W-:Y:S02]  /*1b30*/  IMAD R40, R21, R40, RZ ;  /* 0x0000002815287224 */ /* 0x000fe400078e02ff */
[----:B-1----:R-:W-:-:S03]  /*1b40*/  HADD2.F32 R21, -RZ, R22.H0_H0 ;  /* 0x20000016ff157230 */ /* 0x002fc60000004100 */
[----:B------:R-:W-:-:S05]  /*1b50*/  I2FP.F32.S32 R40, R40 ;  /* 0x0000002800287245 */ /* 0x000fca0000201400 */
[----:B------:R-:W-:Y:S01]  /*1b60*/  FFMA.FTZ R21, R21, R40, R20 ;  /* 0x0000002815157223 */ /* 0x000fe20000010014 */
[----:B------:R-:W-:Y:S01]  /*1b70*/  HADD2.F32 R20, -RZ, R38.H1_H1 ;  /* 0x30000026ff147230 */ /* 0x000fe20000004100 */
[----:B0-----:R-:W-:-:S05]  /*1b80*/  I2FP.F32.U32 R37, R37 ;  /* 0x0000002500257245 */ /* 0x001fca0000201000 */
[----:B------:R-:W-:Y:S02]  /*1b90*/  FFMA.FTZ R20, R20, R37, RZ ;  /* 0x0000002514147223 */ /* 0x000fe400000100ff */
[----:B------:R-:W-:Y:S01]  /*1ba0*/  LDS.U8 R37, [R17+0xb] ;  /* 0x00000b0011257984 */ /* 0x000fe20000000000 */
[----:B------:R-:W-:Y:S06]  /*1bb0*/  BAR.SYNC.DEFER_BLOCKING 0x0 ;  /* 0x0000000000007b1d */ /* 0x000fec0000010000 */
[----:B----4-:R-:W-:Y:S04]  /*1bc0*/  STS [R12], R23 ;  /* 0x000000170c007388 */ /* 0x010fe80000000800 */
[----:B--2---:R-:W-:Y:S01]  /*1bd0*/  STS [R9+UR10], R42 ;  /* 0x0000002a09007988 */ /* 0x004fe2000800080a */
[----:B------:R-:W-:Y:S06]  /*1be0*/  BAR.SYNC.DEFER_BLOCKING 0x0 ;  /* 0x0000000000007b1d */ /* 0x000fec0000010000 */
[----:B------:R-:W-:Y:S04]  /*1bf0*/  LDS R38, [R15+0x80] ;  /* 0x000080000f267984 */ /* 0x000fe80000000800 */
[----:B------:R-:W0:Y:S04]  /*1c00*/  LDS R39, [R13] ;  /* 0x000000000d277984 */ /* 0x000e280000000800 */
[----:B------:R-:W-:Y:S04]  /*1c10*/  LDS R43, [R15+0x84] ;  /* 0x000084000f2b7984 */ /* 0x000fe80000000800 */
[----:B------:R-:W1:Y:S04]  /*1c20*/  LDS R40, [R13+0x4] ;  /* 0x000004000d287984 */ /* 0x000e680000000800 */
[----:B------:R-:W-:Y:S04]  /*1c30*/  LDS R44, [R13+0x8] ;  /* 0x000008000d2c7984 */ /* 0x000fe80000000800 */
        /* <DEDUP_REMOVED lines=8> */
[----:B------:R-:W-:Y:S01]  /*1cc0*/  I2FP.F32.U32 R37, R37 ;  /* 0x0000002500257245 */ /* 0x000fe20000201000 */
[----:B------:R-:W-:Y:S02]  /*1cd0*/  HADD2.F32 R43, -RZ, R41.H1_H1 ;  /* 0x30000029ff2b7230 */ /* 0x000fe40000004100 */
[----:B------:R-:W-:Y:S01]  /*1ce0*/  LDS.U8 R44, [R17+0x6] ;  /* 0x00000600112c7984 */ /* 0x000fe20000000000 */
[----:B-1----:R-:W-:Y:S02]  /*1cf0*/  IDP.4A.S8.S8 R40, R40, R42, R39 ;  /* 0x0000002a28287226 */ /* 0x002fe40000000627 */
[----:B------:R-:W-:Y:S02]  /*1d00*/  HADD2.F32 R39, -RZ, R22.H1_H1 ;  /* 0x30000016ff277230 */ /* 0x000fe40000004100 */
[----:B------:R-:W-:Y:S03]  /*1d10*/  LDS R22, [R13+0x14] ;  /* 0x000014000d167984 */ /* 0x000fe60000000800 */
[----:B------:R-:W-:-:S02]  /*1d20*/  FFMA.FTZ R42, R39, R37, R20 ;  /* 0x00000025272a7223 */ /* 0x000fc40000010014 */
[----:B------:R-:W-:Y:S04]  /*1d30*/  LDS R37, [R15+0xa0] ;  /* 0x0000a0000f257984 */ /* 0x000fe80000000800 */
[----:B------:R-:W-:Y:S01]  /*1d40*/  LDS R39, [R13+0x24] ;  /* 0x000024000d277984 */ /* 0x000fe20000000800 */
[----:B0-----:R-:W-:-:S03]  /*1d50*/  IDP.4A.S8.S8 R20, R23, R38, R40 ;  /* 0x0000002617147226 */ /* 0x001fc60000000628 */
[----:B------:R-:W0:Y:S04]  /*1d60*/  LDS R38, [R13+0x20] ;  /* 0x000020000d267984 */ /* 0x000e280000000800 */
[----:B------:R-:W1:Y:S04]  /*1d70*/  LDS R23, [R15+0x94] ;  /* 0x000094000f177984 */ /* 0x000e680000000800 */
[----:B------:R-:W2:Y:S01]  /*1d80*/  LDS R40, [R15+0xa4] ;  /* 0x0000a4000f287984 */ /* 0x000ea20000000800 */
[----:B------:R-:W-:Y:S02]  /*1d90*/  HADD2.F32 R41, -RZ, R41.H0_H0 ;  /* 0x20000029ff297230 */ /* 0x000fe40000004100 */
[----:B0-----:R-:W-:-:S02]  /*1da0*/  IDP.4A.S8.S8 R37, R37, R38, RZ ;  /* 0x0000002625257226 */ /* 0x001fc400000006ff */
[----:B------:R-:W-:Y:S01]  /*1db0*/  LDS R38, [R13+0x28] ;  /* 0x000028000d267984 */ /* 0x000fe20000000800 */
[----:B-1----:R-:W-:Y:S02]  /*1dc0*/  IDP.4A.S8.S8 R20, R23, R22, R20 ;  /* 0x0000001617147226 */ /* 0x002fe40000000614 */
[----:B--2---:R-:W-:Y:S02]  /*1dd0*/  IDP.4A.S8.S8 R22, R40, R39, R37 ;  /* 0x0000002728167226 */ /* 0x004fe40000000625 */
[----:B------:R-:W-:Y:S04]  /*1de0*/  LDS R39, [R15+0x98] ;  /* 0x000098000f277984 */ /* 0x000fe80000000800 */
[----:B------:R-:W0:Y:S04]  /*1df0*/  LDS R40, [R13+0x18] ;  /* 0x000018000d287984 */ /* 0x000e280000000800 */
[----:B------:R-:W1:Y:S01]  /*1e00*/  LDS R37, [R15+0xa8] ;  /* 0x0000a8000f257984 */ /* 0x000e620000000800 */
[----:B------:R-:W-:-:S03]  /*1e10*/  FMUL.FTZ R23, R25, R43 ;  /* 0x0000002b19177220 */ /* 0x000fc60000410000 */
[----:B------:R-:W-:Y:S01]  /*1e20*/  LDS R25, [R13+0x2c] ;  /* 0x00002c000d197984 */ /* 0x000fe20000000800 */
[----:B------:R-:W-:-:S03]  /*1e30*/  FFMA.FTZ R23, R24, R41, -R23 ;  /* 0x0000002918177223 */ /* 0x000fc60000010817 */
[----:B------:R-:W2:Y:S01]  /*1e40*/  LDS R24, [R15+0xac] ;  /* 0x0000ac000f187984 */ /* 0x000ea20000000800 */
[----:B------:R-:W-:-:S04]  /*1e50*/  FMUL.FTZ R42, R43, R42 ;  /* 0x0000002a2b2a7220 */ /* 0x000fc80000410000 */
[----:B------:R-:W-:Y:S02]  /*1e60*/  FFMA.FTZ R21, R41, R21, -R42 ;  /* 0x0000001529157223 */ /* 0x000fe4000001082a */
[----:B------:R-:W-:Y:S04]  /*1e70*/  LDS R41, [R15+0xb0] ;  /* 0x0000b0000f297984 */ /* 0x000fe80000000800 */
[----:B------:R-:W3:Y:S01]  /*1e80*/  LDS R42, [R13+0x30] ;  /* 0x000030000d2a7984 */ /* 0x000ee20000000800 */
[----:B0-----:R-:W-:-:S03]  /*1e90*/  IDP.4A.S8.S8 R20, R39, R40, R20 ;  /* 0x0000002827147226 */ /* 0x001fc60000000614 */
[----:B------:R-:W-:Y:S01]  /*1ea0*/  LDS R39, [R15+0x9c] ;  /* 0x00009c000f277984 */ /* 0x000fe20000000800 */
[----:B-1----:R-:W-:-:S03]  /*1eb0*/  IDP.4A.S8.S8 R40, R37, R38, R22 ;  /* 0x0000002625287226 */ /* 0x002fc60000000616 */
[----:B------:R-:W0:Y:S04]  /*1ec0*/  LDS R38, [R13+0x1c] ;  /* 0x00001c000d267984 */ /* 0x000e280000000800 */
[----:B------:R-:W-:Y:S04]  /*1ed0*/  LDS R22, [R15+0xb4] ;  /* 0x0000b4000f167984 */ /* 0x000fe80000000800 */
[----:B------:R-:W1:Y:S01]  /*1ee0*/  LDS R37, [R13+0x34] ;  /* 0x000034000d257984 */ /* 0x000e620000000800 */
[----:B--2---:R-:W-:-:S03]  /*1ef0*/  IDP.4A.S8.S8 R40, R24, R25, R40 ;  /* 0x0000001918287226 */ /* 0x004fc60000000628 */
[----:B------:R-:W-:Y:S04]  /*1f00*/  LDS R24, [R15+0xb8] ;  /* 0x0000b8000f187984 */ /* 0x000fe80000000800 */
[----:B------:R-:W2:Y:S01]  /*1f10*/  LDS R25, [R13+0x38] ;  /* 0x000038000d197984 */ /* 0x000ea20000000800 */
[----:B---3--:R-:W-:-:S03]  /*1f20*/  IDP.4A.S8.S8 R40, R41, R42, R40 ;  /* 0x0000002a29287226 */ /* 0x008fc60000000628 */
[----:B------:R-:W-:Y:S01]  /*1f30*/  LDS R41, [R15+0xbc] ;  /* 0x0000bc000f297984 */ /* 0x000fe20000000800 */
[----:B0-----:R-:W-:-:S03]  /*1f40*/  IDP.4A.S8.S8 R20, R39, R38, R20 ;  /* 0x0000002627147226 */ /* 0x001fc60000000614 */
[----:B------:R-:W0:Y:S01]  /*1f50*/  LDS.U8 R39, [R17+0x4] ;  /* 0x0000040011277984 */ /* 0x000e220000000000 */
[----:B-1----:R-:W-:-:S03]  /*1f60*/  IDP.4A.S8.S8 R38, R22, R37, R40 ;  /* 0x0000002516267226 */ /* 0x002fc60000000628 */
[----:B------:R-:W1:Y:S04]  /*1f70*/  LDS R40, [R13+0x3c] ;  /* 0x00003c000d287984 */ /* 0x000e680000000800 */
[----:B------:R-:W3:Y:S04]  /*1f80*/  LDS R22, [R14] ;  /* 0x000000000e167984 */ /* 0x000ee80000000800 */
[----:B------:R-:W4:Y:S01]  /*1f90*/  LDS.U8 R37, [R17+0x5] ;  /* 0x0000050011257984 */ /* 0x000f220000000000 */
[----:B--2---:R-:W-:-:S03]  /*1fa0*/  IDP.4A.S8.S8 R42, R24, R25, R38 ;  /* 0x00000019182a7226 */ /* 0x004fc60000000626 */
[----:B------:R-:W2:Y:S04]  /*1fb0*/  LDS R25, [R14+0x4] ;  /* 0x000004000e197984 */ /* 0x000ea80000000800 */
[----:B------:R-:W5:Y:S04]  /*1fc0*/  LDS.U8 R38, [R17+0xc] ;  /* 0x00000c0011267984 */ /* 0x000f680000000000 */
[----:B------:R-:W5:Y:S01]  /*1fd0*/  LDS.U8 R24, [R17+0xd] ;  /* 0x00000d0011187984 */ /* 0x000f620000000000 */
[----:B0-----:R-:W-:-:S05]  /*1fe0*/  IMAD R20, R20, R39, RZ ;  /* 0x0000002714147224 */ /* 0x001fca00078e02ff */
[----:B------:R-:W-:Y:S01]  /*1ff0*/  I2FP.F32.S32 R39, R20 ;  /* 0x0000001400277245 */ /* 0x000fe20000201400 */
[----:B-1----:R-:W-:Y:S02]  /*2000*/  IDP.4A.S8.S8 R40, R41, R40, R42 ;  /* 0x0000002829287226 */ /* 0x002fe4000000062a */
[----:B------:R-:W-:Y:S01]  /*2010*/  LDS R42, [R15+0xc8] ;  /* 0x0000c8000f2a7984 */ /* 0x000fe20000000800 */
[----:B---3--:R-:W-:-:S03]  /*2020*/  HADD2.F32 R20, -RZ, R22.H0_H0 ;  /* 0x20000016ff147230 */ /* 0x008fc60000004100 */
[----:B------:R-:W-:Y:S01]  /*2030*/  LDS R41, [R13+0x48] ;  /* 0x000048000d297984 */ /* 0x000fe20000000800 */
[----:B----4-:R-:W-:Y:S02]  /*2040*/  IMAD R37, R40, R37, RZ ;  /* 0x0000002528257224 */ /* 0x010fe400078e02ff */
[----:B------:R-:W-:Y:S01]  /*2050*/  FFMA.FTZ R39, R20, R39, RZ ;  /* 0x0000002714277223 */ /* 0x000fe200000100ff */
[----:B------:R-:W-:Y:S02]  /*2060*/  HADD2.F32 R20, -RZ, R22.H1_H1 ;  /* 0x30000016ff147230 */ /* 0x000fe40000004100 */
[----:B--2---:R-:W-:Y:S01]  /*2070*/  HADD2.F32 R22, -RZ, R25.H0_H0 ;  /* 0x20000019ff167230 */ /* 0x004fe20000004100 */
[----:B------:R-:W-:Y:S02]  /*2080*/  I2FP.F32.S32 R40, R37 ;  /* 0x0000002500287245 */ /* 0x000fe40000201400 */
[----:B-----5:R-:W-:-:S03]  /*2090*/  I2FP.F32.U32 R37, R38 ;  /* 0x0000002600257245 */ /* 0x020fc60000201000 */
[----:B------:R-:W-:Y:S01]  /*20a0*/  FFMA.FTZ R22, R22, R40, R39 ;  /* 0x0000002816167223 */ /* 0x000fe20000010027 */
[----:B------:R-:W-:Y:S01]  /*20b0*/  LDS R38, [R15+0xc4] ;  /* 0x0000c4000f267984 */ /* 0x000fe20000000800 */
[----:B------:R-:W-:-:S03]  /*20c0*/  FFMA.FTZ R20, R20, R37, RZ ;  /* 0x0000002514147223 */ /* 0x000fc600000100ff */
[----:B------:R-:W-:Y:S04]  /*20d0*/  LDS R40, [R15+0xc0] ;  /* 0x0000c0000f287984 */ /* 0x000fe80000000800 */
[----:B------:R-:W0:Y:S04]  /*20e0*/  LDS R37, [R13+0x40] ;  /* 0x000040000d257984 */ /* 0x000e280000000800 */
[----:B------:R-:W1:Y:S01]  /*20f0*/  LDS R39, [R13+0x44] ;  /* 0x000044000d277984 */ /* 0x000e620000000800 */
[----:B------:R-:W-:Y:S01]  /*2100*/  HADD2.F32 R25, -RZ, R25.H1_H1 ;  /* 0x30000019ff197230 */ /* 0x000fe20000004100 */
[----:B------:R-:W-:-:S05]  /*2110*/  I2FP.F32.U32 R24, R24 ;  /* 0x0000001800187245 */ /* 0x000fca0000201000 */
[----:B------:R-:W-:Y:S02]  /*2120*/  FFMA.FTZ R24, R25, R24, R20 ;  /* 0x0000001819187223 */ /* 0x000fe40000010014 */
[----:B------:R-:W-:Y:S04]  /*2130*/  LDS R20, [R15+0xcc] ;  /* 0x0000cc000f147984 */ /* 0x000fe80000000800 */
[----:B------:R-:W2:Y:S01]  /*2140*/  LDS R25, [R13+0x4c] ;  /* 0x00004c000d197984 */ /* 0x000ea20000000800 */
[----:B0-----:R-:W-:-:S03]  /*2150*/  IDP.4A.S8.S8 R37, R40, R37, RZ ;  /* 0x0000002528257226 */ /* 0x001fc600000006ff */
[----:B------:R-:W-:Y:S01]  /*2160*/  LDS R40, [R15+0xd4] ;  /* 0x0000d4000f287984 */ /* 0x000fe20000000800 */
[----:B-1----:R-:W-:-:S03]  /*2170*/  IDP.4A.S8.S8 R39, R38, R39, R37 ;  /* 0x0000002726277226 */ /* 0x002fc60000000625 */
[----:B------:R-:W-:Y:S04]  /*2180*/  LDS R38, [R15+0xd0] ;  /* 0x0000d0000f267984 */ /* 0x000fe80000000800 */
[----:B------:R-:W0:Y:S01]  /*2190*/  LDS R37, [R13+0x50] ;  /* 0x000050000d257984 */ /* 0x000e220000000800 */
[----:B------:R-:W-:-:S03]  /*21a0*/  IDP.4A.S8.S8 R41, R42, R41, R39 ;  /* 0x000000292a297226 */ /* 0x000fc60000000627 */
[----:B------:R-:W1:Y:S01]  /*21b0*/  LDS R39, [R13+0x54] ;  /* 0x000054000d277984 */ /* 0x000e620000000800 */
[----:B--2---:R-:W-:-:S03]  /*21c0*/  IDP.4A.S8.S8 R41, R20, R25, R41 ;  /* 0x0000001914297226 */ /* 0x004fc60000000629 */
[----:B------:R-:W-:Y:S04]  /*21d0*/  LDS R20, [R15+0xd8] ;  /* 0x0000d8000f147984 */ /* 0x000fe80000000800 */
        /* <DEDUP_REMOVED lines=10> */
[----:B0-----:R-:W-:-:S03]  /*2280*/  IDP.4A.S8.S8 R25, R37, R38, R25 ;  /* 0x0000002625197226 */ /* 0x001fc60000000619 */
[----:B------:R-:W-:Y:S04]  /*2290*/  LDS R38, [R15+0xe8] ;  /* 0x0000e8000f267984 */ /* 0x000fe80000000800 */
[----:B------:R-:W0:Y:S01]  /*22a0*/  LDS R37, [R13+0x68] ;  /* 0x000068000d257984 */ /* 0x000e220000000800 */
[----:B-1----:R-:W-:-:S03]  /*22b0*/  IDP.4A.S8.S8 R42, R39, R40, RZ ;  /* 0x00000028272a7226 */ /* 0x002fc600000006ff */
        /* <DEDUP_REMOVED lines=15> */
[----:B------:R-:W0:Y:S04]  /*23b0*/  LDS.U8 R42, [R17+0xe] ;  /* 0x00000e00112a7984 */ /* 0x000e280000000000 */
[----:B------:R-:W3:Y:S01]  /*23c0*/  LDS R37, [R11+0x8] ;  /* 0x000008000b257984 */ /* 0x000ee20000000800 */
[----:B-1----:R-:W-:-:S03]  /*23d0*/  IDP.4A.S8.S8 R39, R39, R40, R38 ;  /* 0x0000002827277226 */ /* 0x002fc60000000626 */
[----:B------:R-:W1:Y:S04]  /*23e0*/  LDS.U8 R40, [R17+0xf] ;  /* 0x00000f0011287984 */ /* 0x000e680000000000 */
[----:B------:R-:W4:Y:S01]  /*23f0*/  LDS R38, [R11+0xc] ;  /* 0x00000c000b267984 */ /* 0x000f220000000800 */
[----:B--2---:R-:W-:Y:S02]  /*2400*/  IDP.4A.S8.S8 R39, R20, R41, R39 ;  /* 0x0000002914277226 */ /* 0x004fe40000000627 */
[----:B------:R-:W-:Y:S02]  /*2410*/  IMAD R44, R25, R44, RZ ;  /* 0x0000002c192c7224 */ /* 0x000fe400078e02ff */
[----:B------:R-:W2:Y:S01]  /*2420*/  LDS R25, [R18] ;  /* 0x0000000012197984 */ /* 0x000ea20000000800 */
[----:B0-----:R-:W-:-:S03]  /*2430*/  I2FP.F32.U32 R41, R42 ;  /* 0x0000002a00297245 */ /* 0x001fc60000201000 */
[----:B------:R-:W0:Y:S01]  /*2440*/  LDS.U8 R42, [R17+0x7] ;  /* 0x00000700112a7984 */ /* 0x000e220000000000 */
[----:B---3--:R-:W-:Y:S01]  /*2450*/  HADD2.F32 R20, -RZ, R37.H1_H1 ;  /* 0x30000025ff147230 */ /* 0x008fe20000004100 */
[----:B-1----:R-:W-:-:S04]  /*2460*/  I2FP.F32.U32 R40, R40 ;  /* 0x0000002800287245 */ /* 0x002fc80000201000 */
[----:B------:R-:W-:Y:S01]  /*2470*/  FFMA.FTZ R20, R20, R41, RZ ;  /* 0x0000002914147223 */ /* 0x000fe200000100ff */
[----:B----4-:R-:W-:Y:S02]  /*2480*/  HADD2.F32 R41, -RZ, R38.H1_H1 ;  /* 0x30000026ff297230 */ /* 0x010fe40000004100 */
[----:B------:R-:W-:-:S03]  /*2490*/  FADD.FTZ R0, R0, R23 ;  /* 0x0000001700007221 */ /* 0x000fc60000010000 */
[----:B------:R-:W-:Y:S01]  /*24a0*/  FFMA.FTZ R40, R41, R40, R20 ;  /* 0x0000002829287223 */ /* 0x000fe20000010014 */
[----:B------:R-:W-:Y:S01]  /*24b0*/  HADD2.F32 R20, -RZ, R37.H0_H0 ;  /* 0x20000025ff147230 */ /* 0x000fe20000004100 */
[----:B------:R-:W-:Y:S01]  /*24c0*/  I2FP.F32.S32 R37, R44 ;  /* 0x0000002c00257245 */ /* 0x000fe20000201400 */
[--C-:B--2---:R-:W-:Y:S02]  /*24d0*/  HADD2.F32 R23, -RZ, R25.reuse.H1_H1 ;  /* 0x30000019ff177230 */ /* 0x104fe40000004100 */
[----:B------:R-:W-:Y:S02]  /*24e0*/  HADD2.F32 R25, -RZ, R25.H0_H0 ;  /* 0x20000019ff197230 */ /* 0x000fe40000004100 */
[----:B------:R-:W-:Y:S01]  /*24f0*/  FFMA.FTZ R20, R20, R37, RZ ;  /* 0x0000002514147223 */ /* 0x000fe200000100ff */
[----:B------:R-:W-:Y:S01]  /*2500*/  FMUL.FTZ R37, R24, R23 ;  /* 0x0000001718257220 */ /* 0x000fe20000410000 */
[----:B------:R-:W-:Y:S01]  /*2510*/  FADD.FTZ R0, R0, R21 ;  /* 0x0000001500007221 */ /* 0x000fe20000010000 */
[----:B------:R-:W-:-:S02]  /*2520*/  FMUL.FTZ R40, R23, R40 ;  /* 0x0000002817287220 */ /* 0x000fc40000410000 */
[----:B------:R-:W-:Y:S01]  /*2530*/  FFMA.FTZ R37, R22, R25, -R37 ;  /* 0x0000001916257223 */ /* 0x000fe20000010825 */
[----:B0-----:R-:W-:Y:S02]  /*2540*/  IMAD R42, R39, R42, RZ ;  /* 0x0000002a272a7224 */ /* 0x001fe400078e02ff */
[----:B------:R-:W-:-:S03]  /*2550*/  HADD2.F32 R39, -RZ, R38.H0_H0 ;  /* 0x20000026ff277230 */ /* 0x000fc60000004100 */
[----:B------:R-:W-:Y:S01]  /*2560*/  I2FP.F32.S32 R42, R42 ;  /* 0x0000002a002a7245 */ /* 0x000fe20000201400 */
[----:B------:R-:W-:-:S04]  /*2570*/  FADD.FTZ R0, R0, R37 ;  /* 0x0000002500007221 */ /* 0x000fc80000010000 */
[----:B------:R-:W-:-:S04]  /*2580*/  FFMA.FTZ R20, R39, R42, R20 ;  /* 0x0000002a27147223 */ /* 0x000fc80000010014 */
[----:B------:R-:W-:-:S04]  /*2590*/  FFMA.FTZ R25, R25, R20, -R40 ;  /* 0x0000001419197223 */ /* 0x000fc80000010828 */
[----:B------:R-:W-:Y:S01]  /*25a0*/  FADD.FTZ R0, R0, R25 ;  /* 0x0000001900007221 */ /* 0x000fe20000010000 */
[----:B------:R-:W-:Y:S06]  /*25b0*/  BAR.SYNC.DEFER_BLOCKING 0x0 ;  /* 0x0000000000007b1d */ /* 0x000fec0000010000 */
.L_x_592:
[----:B------:R-:W-:-:S06]  /*25c0*/  UIADD3 UR4, UR4, 0x1, URZ ;  /* 0x0000000104047890 */ /* 0x000fcc000fffe03f */
[----:B------:R-:W-:-:S13]  /*25d0*/  ISETP.LE.AND P0, PT, R5, UR4, PT ;  /* 0x0000000405007c0c */ /* 0x000fda000bf03270 */
[----:B------:R-:W-:Y:S05]  /*25e0*/  @!P0 BRA `(.L_x_593) ;  /* 0xffffffe000548947 */ /* 0x000fea000383ffff */
.L_x_591:
[----:B------:R-:W0:Y:S01]  /*25f0*/  S2R R2, SR_CTAID.Y ;  /* 0x0000000000027919 */ /* 0x000e220000002600 */
[----:B------:R-:W-:Y:S01]  /*2600*/  ULDC UR4, c[0x0][0x230] ;  /* 0x00008c0000047ab9 */ /* 0x000fe20000000800 */
[----:B------:R-:W0:Y:S02]  /*2610*/  S2R R3, SR_TID.Y ;  /* 0x0000000000037919 */ /* 0x000e240000002200 */
[----:B0-----:R-:W-:-:S04]  /*2620*/  LEA R5, R2, R3, 0x2 ;  /* 0x0000000302057211 */ /* 0x001fc800078e10ff */
[----:B------:R-:W-:-:S13]  /*2630*/  ISETP.GE.U32.AND P0, PT, R5, UR4, PT ;  /* 0x0000000405007c0c */ /* 0x000fda000bf06070 */
        /* <DEDUP_REMOVED lines=13> */
.L_x_594:
        /* <DEDUP_REMOVED lines=15> */
.L_x_1322:


//--------------------- .text._Z12mul_mat_q4_KIN3c108BFloat16ELb1EEvPKvS3_PT_iiiii --------------------------
	.section	.text._Z12mul_mat_q4_KIN3c108BFloat16ELb1EEvPKvS3_PT_iiiii,"ax",@progbits
	.align	128
.text._Z12mul_mat_q4_KIN3c108BFloat16ELb1EEvPKvS3_PT_iiiii:
        .type           _Z12mul_mat_q4_KIN3c108BFloat16ELb1EEvPKvS3_PT_iiiii,@function
        .size           _Z12mul_mat_q4_KIN3c108BFloat16ELb1EEvPKvS3_PT_iiiii,(.L_x_1323 - _Z12mul_mat_q4_KIN3c108BFloat16ELb1EEvPKvS3_PT_iiiii)
        .other          _Z12mul_mat_q4_KIN3c108BFloat16ELb1EEvPKvS3_PT_iiiii,@"STO_CUDA_ENTRY STV_DEFAULT"
_Z12mul_mat_q4_KIN3c108BFloat16ELb1EEvPKvS3_PT_iiiii:
        /* <DEDUP_REMOVED lines=15> */
[----:B------:R-:W3:Y:S01]  /*00f0*/  S2R R25, SR_TID.Y ;  /* 0x0000000000197919 */ /* 0x000ee20000002200 */
[----:B------:R-:W-:Y:S01]  /*0100*/  ULEA.HI UR5, UR5, UR11, URZ, 0x5 ;  /* 0x0000000b05057291 */ /* 0x000fe2000f8f283f */
[----:B------:R-:W4:Y:S03]  /*0110*/  LDC R10, c[0x0][0x22c] ;  /* 0x00008b00ff0a7b82 */ /* 0x000f260000000800 */
[----:B------:R-:W-:-:S02]  /*0120*/  USHF.R.S32.HI UR6, URZ, 0x5, UR5 ;  /* 0x000000053f067899 */ /* 0x000fc40008011405 */
[----:B------:R-:W-:-:S03]  /*0130*/  USHF.R.S32.HI UR5, URZ, 0x8, UR4 ;  /* 0x000000083f057899 */ /* 0x000fc60008011404 */
[----:B------:R-:W5:Y:S01]  /*0140*/  S2UR UR13, SR_CgaCtaId ;  /* 0x00000000000d79c3 */ /* 0x000f620000008800 */
[----:B-1----:R-:W-:-:S03]  /*0150*/  USHF.L.U32 UR4, UR7, 0x5, URZ ;  /* 0x0000000507047899 */ /* 0x002fc6000800063f */
[----:B------:R-:W-:Y:S01]  /*0160*/  UMOV UR7, 0x400 ;  /* 0x0000040000077882 */ /* 0x000fe20000000000 */
[----:B------:R-:W-:Y:S02]  /*0170*/  ULOP3.LUT UR11, URZ, UR4, URZ, 0x33, !UPT ;  /* 0x000000043f0b7292 */ /* 0x000fe4000f8e333f */
[----:B------:R-:W-:Y:S01]  /*0180*/  UIADD3 UR12, UR7, 0x1314, URZ ;  /* 0x00001314070c7890 */ /* 0x000fe2000fffe03f */
[--C-:B0-----:R-:W-:Y:S01]  /*0190*/  SHF.R.U32.HI R0, RZ, 0x2, R2.reuse ;  /* 0x00000002ff007819 */ /* 0x101fe20000011602 */
[----:B------:R-:W-:Y:S01]  /*01a0*/  UIADD3 UR9, UR7, 0x1104, URZ ;  /* 0x0000110407097890 */ /* 0x000fe2000fffe03f */
[----:B------:R-:W-:Y:S01]  /*01b0*/  SHF.R.S32.HI R5, RZ, 0x1f, R2 ;  /* 0x0000001fff057819 */ /* 0x000fe20000011402 */
[----:B----4-:R-:W-:Y:S01]  /*01c0*/  VIADD R10, R10, UR11 ;  /* 0x0000000b0a0a7c36 */ /* 0x010fe20008000000 */
[----:B------:R-:W-:Y:S01]  /*01d0*/  LOP3.LUT R0, R0, 0x3, RZ, 0xc0, !PT ;  /* 0x0000000300007812 */ /* 0x000fe200078ec0ff */
[----:B------:R-:W-:Y:S01]  /*01e0*/  UIADD3 UR11, UR7, 0x1514, URZ ;  /* 0x00001514070b7890 */ /* 0x000fe2000fffe03f */
[----:B------:R-:W-:Y:S01]  /*01f0*/  LOP3.LUT R3, R2, 0x3, RZ, 0xc0, !PT ;  /* 0x0000000302037812 */ /* 0x000fe200078ec0ff */
[----:B------:R-:W-:Y:S01]  /*0200*/  UIADD3 UR8, UR7, 0x1080, URZ ;  /* 0x0000108007087890 */ /* 0x000fe2000fffe03f */
[-C--:B------:R-:W-:Y:S01]  /*0210*/  LEA.HI R8, R5, R2.reuse, RZ, 0x2 ;  /* 0x0000000205087211 */ /* 0x080fe200078f10ff */
[----:B--2---:R-:W-:Y:S01]  /*0220*/  IMAD R0, R11, 0x4, R0 ;  /* 0x000000040b007824 */ /* 0x004fe200078e0200 */
[----:B-----5:R-:W-:Y:S01]  /*0230*/  ULEA UR14, UR13, UR7, 0x18 ;  /* 0x000000070d0e7291 */ /* 0x020fe2000f8ec03f */
[----:B---3--:R-:W-:Y:S01]  /*0240*/  IMAD.SHL.U32 R7, R25, 0x20, RZ ;  /* 0x0000002019077824 */ /* 0x008fe200078e00ff */
[-C--:B------:R-:W-:Y:S01]  /*0250*/  LEA.HI R14, R5, R2.reuse, RZ, 0x3 ;  /* 0x00000002050e7211 */ /* 0x080fe200078f18ff */
[----:B------:R-:W-:Y:S01]  /*0260*/  ULEA UR12, UR13, UR12, 0x18 ;  /* 0x0000000c0d0c7291 */ /* 0x000fe2000f8ec03f */
[----:B------:R-:W-:Y:S01]  /*0270*/  VIMNMX R0, R0, UR10, PT ;  /* 0x0000000a00007c48 */ /* 0x000fe2000bfe0100 */
[----:B------:R-:W-:Y:S01]  /*0280*/  IMAD.IADD R9, R7, 0x1, R2 ;  /* 0x0000000107097824 */ /* 0x000fe200078e0202 */
[----:B------:R-:W-:Y:S01]  /*0290*/  SHF.R.S32.HI R6, RZ, 0x3, R7 ;  /* 0x00000003ff067819 */ /* 0x000fe20000011407 */
[----:B------:R-:W-:Y:S01]  /*02a0*/  IMAD.U32 R17, RZ, RZ, UR14 ;  /* 0x0000000eff117e24 */ /* 0x000fe2000f8e00ff */
[----:B------:R-:W-:Y:S01]  /*02b0*/  LEA.HI R7, R5, R2, RZ, 0x5 ;  /* 0x0000000205077211 */ /* 0x000fe200078f28ff */
[----:B------:R-:W-:Y:S01]  /*02c0*/  IMAD R3, R0, UR6, R3 ;  /* 0x0000000600037c24 */ /* 0x000fe2000f8e0203 */
[----:B------:R-:W-:Y:S01]  /*02d0*/  SHF.R.S32.HI R0, RZ, 0x2, R8 ;  /* 0x00000002ff007819 */ /* 0x000fe20000011408 */
[----:B------:R-:W-:Y:S01]  /*02e0*/  ULEA UR11, UR13, UR11, 0x18 ;  /* 0x0000000b0d0b7291 */ /* 0x000fe2000f8ec03f */
[C---:B------:R-:W-:Y:S01]  /*02f0*/  VIADDMNMX R19, R25.reuse, 0x4, R10, PT ;  /* 0x0000000419137846 */ /* 0x040fe2000380010a */
[----:B------:R-:W-:Y:S01]  /*0300*/  ULEA UR9, UR13, UR9, 0x18 ;  /* 0x000000090d097291 */ /* 0x000fe2000f8ec03f */
[----:B------:R-:W-:Y:S01]  /*0310*/  SHF.R.S32.HI R13, RZ, 0x5, R7 ;  /* 0x00000005ff0d7819 */ /* 0x000fe20000011407 */
[----:B------:R-:W-:Y:S01]  /*0320*/  IMAD R41, R25, 0x8, R0 ;  /* 0x0000000819297824 */ /* 0x000fe200078e0200 */
[----:B------:R-:W-:Y:S01]  /*0330*/  SHF.R.S32.HI R0, RZ, 0x1f, R9 ;  /* 0x0000001fff007819 */ /* 0x000fe20000011409 */
[----:B------:R-:W-:Y:S01]  /*0340*/  IMAD R28, R19, 0x21, R2 ;  /* 0x00000021131c7824 */ /* 0x000fe200078e0202 */
[----:B------:R-:W-:Y:S01]  /*0350*/  LOP3.LUT R15, R7, 0xffffffe0, RZ, 0xc0, !PT ;  /* 0xffffffe0070f7812 */ /* 0x000fe200078ec0ff */
[----:B------:R-:W-:Y:S01]  /*0360*/  ULEA UR8, UR13, UR8, 0x18 ;  /* 0x000000080d087291 */ /* 0x000fe2000f8ec03f */
[----:B------:R-:W-:Y:S01]  /*0370*/  SHF.R.S32.HI R4, RZ, 0x1f, R41 ;  /* 0x0000001fff047819 */ /* 0x000fe20000011429 */
[----:B------:R-:W-:Y:S01]  /*0380*/  UIMAD UR7, UR5, UR4, URZ ;  /* 0x00000004050772a4 */ /* 0x000fe2000f8e023f */
[----:B------:R-:W-:-:S02]  /*0390*/  LEA.HI R0, R0, R9, RZ, 0x5 ;  /* 0x0000000900007211 */ /* 0x000fc400078f28ff */
[----:B------:R-:W-:Y:S01]  /*03a0*/  LEA.HI R4, R4, R41, RZ, 0x5 ;  /* 0x0000002904047211 */ /* 0x000fe200078f28ff */
[----:B------:R-:W-:Y:S01]  /*03b0*/  UMOV UR4, URZ ;  /* 0x0000003f00047c82 */ /* 0x000fe20008000000 */
[----:B------:R-:W-:Y:S02]  /*03c0*/  LOP3.LUT R0, R0, 0xffffffe0, RZ, 0xc0, !PT ;  /* 0xffffffe000007812 */ /* 0x000fe400078ec0ff */
[----:B------:R-:W-:Y:S02]  /*03d0*/  LOP3.LUT R4, R4, 0xffffffe0, RZ, 0xc0, !PT ;  /* 0xffffffe004047812 */ /* 0x000fe400078ec0ff */
[--C-:B------:R-:W-:Y:S01]  /*03e0*/  VIADDMNMX R38, R9, -R0, R10.reuse, PT ;  /* 0x8000000009267246 */ /* 0x100fe2000380010a */
[----:B------:R-:W-:Y:S01]  /*03f0*/  IMAD.SHL.U32 R9, R2, 0x4, RZ ;  /* 0x0000000402097824 */ /* 0x000fe200078e00ff */
[--C-:B------:R-:W-:Y:S01]  /*0400*/  VIADDMNMX R41, R41, -R4, R10.reuse, PT ;  /* 0x8000000429297246 */ /* 0x100fe2000380010a */
[----:B------:R-:W-:Y:S01]  /*0410*/  IMAD R4, R11, 0x4, R25 ;  /* 0x000000040b047824 */ /* 0x000fe200078e0219 */
[C---:B------:R-:W-:Y:S01]  /*0420*/  VIADDMNMX R21, R25.reuse, 0x8, R10, PT ;  /* 0x0000000819157846 */ /* 0x040fe2000380010a */
[----:B------:R-:W-:Y:S01]  /*0430*/  IMAD.SHL.U32 R11, R25, 0x20, RZ ;  /* 0x00000020190b7824 */ /* 0x000fe200078e00ff */
[----:B------:R-:W-:Y:S01]  /*0440*/  LEA.HI.SX32 R16, R14, R9, 0x1d ;  /* 0x000000090e107211 */ /* 0x000fe200078feaff */
[--C-:B------:R-:W-:Y:S01]  /*0450*/  IMAD.IADD R14, R13, 0x1, R2.reuse ;  /* 0x000000010d0e7824 */ /* 0x100fe200078e0202 */
[----:B------:R-:W-:Y:S01]  /*0460*/  VIMNMX.U32 R12, R4, UR10, PT ;  /* 0x0000000a040c7c48 */ /* 0x000fe2000bfe0000 */
[--C-:B------:R-:W-:Y:S01]  /*0470*/  IMAD R32, R21, 0x21, R2.reuse ;  /* 0x0000002115207824 */ /* 0x100fe200078e0202 */
[C---:B------:R-:W-:Y:S01]  /*0480*/  LOP3.LUT R4, R9.reuse, 0x1c, RZ, 0xc0, !PT ;  /* 0x0000001c09047812 */ /* 0x040fe200078ec0ff */
[----:B------:R-:W-:Y:S01]  /*0490*/  IMAD.IADD R13, R2, 0x1, -R15 ;  /* 0x00000001020d7824 */ /* 0x000fe200078e0a0f */
[----:B------:R-:W-:Y:S01]  /*04a0*/  LOP3.LUT R5, R9, 0x3c, RZ, 0xc0, !PT ;  /* 0x0000003c09057812 */ /* 0x000fe200078ec0ff */
[----:B------:R-:W-:Y:S01]  /*04b0*/  IMAD.MOV.U32 R0, RZ, RZ, RZ ;  /* 0x000000ffff007224 */ /* 0x000fe200078e00ff */
[----:B------:R-:W-:-:S02]  /*04c0*/  LOP3.LUT R9, R11, 0xffffffe0, R2, 0xe2, !PT ;  /* 0xffffffe00b097812 */ /* 0x000fc400078ee202 */
[----:B------:R-:W-:Y:S01]  /*04d0*/  LOP3.LUT R11, R8, 0xfffffffc, RZ, 0xc0, !PT ;  /* 0xfffffffc080b7812 */ /* 0x000fe200078ec0ff */
[----:B------:R-:W-:Y:S01]  /*04e0*/  IMAD R8, R2, 0x84, R17 ;  /* 0x0000008402087824 */ /* 0x000fe200078e0211 */
[----:B------:R-:W-:Y:S02]  /*04f0*/  VIMNMX R17, R10, R25, PT ;  /* 0x000000190a117248 */ /* 0x000fe40003fe0100 */
[----:B------:R-:W-:Y:S01]  /*0500*/  LEA R7, R9, UR12, 0x2 ;  /* 0x0000000c09077c11 */ /* 0x000fe2000f8e10ff */
[----:B------:R-:W-:Y:S01]  /*0510*/  IMAD.IADD R26, R2, 0x1, -R11 ;  /* 0x00000001021a7824 */ /* 0x000fe200078e0a0b */
[C-C-:B------:R-:W-:Y:S01]  /*0520*/  VIADDMNMX R23, R25.reuse, 0xc, R10.reuse, PT ;  /* 0x0000000c19177846 */ /* 0x140fe2000380010a */
[----:B------:R-:W-:Y:S01]  /*0530*/  IMAD R11, R12, UR6, RZ ;  /* 0x000000060c0b7c24 */ /* 0x000fe2000f8e02ff */
[--C-:B------:R-:W-:Y:S01]  /*0540*/  VIADDMNMX R27, R25, 0x10, R10.reuse, PT ;  /* 0x00000010191b7846 */ /* 0x100fe2000380010a */
[----:B------:R-:W-:Y:S01]  /*0550*/  IMAD R15, R17, UR5, RZ ;  /* 0x00000005110f7c24 */ /* 0x000fe2000f8e02ff */
[--C-:B------:R-:W-:Y:S01]  /*0560*/  VIADDMNMX R29, R25, 0x14, R10.reuse, PT ;  /* 0x00000014191d7846 */ /* 0x100fe2000380010a */
[----:B------:R-:W-:Y:S01]  /*0570*/  IMAD R18, R23, UR5, RZ ;  /* 0x0000000517127c24 */ /* 0x000fe2000f8e02ff */
[----:B------:R-:W-:Y:S01]  /*0580*/  VIADDMNMX R31, R25, 0x18, R10, PT ;  /* 0x00000018191f7846 */ /* 0x000fe2000380010a */
[----:B------:R-:W-:Y:S01]  /*0590*/  IMAD R33, R23, 0x21, R2 ;  /* 0x0000002117217824 */ /* 0x000fe200078e0202 */
[----:B------:R-:W-:Y:S01]  /*05a0*/  VIADDMNMX R37, R25, 0x1c, R10, PT ;  /* 0x0000001c19257846 */ /* 0x000fe2000380010a */
[--C-:B------:R-:W-:Y:S01]  /*05b0*/  IMAD R34, R27, 0x21, R2.reuse ;  /* 0x000000211b227824 */ /* 0x100fe200078e0202 */
[----:B------:R-:W-:Y:S01]  /*05c0*/  LEA R9, R25, UR12, 0x7 ;  /* 0x0000000c19097c11 */ /* 0x000fe2000f8e38ff */
[----:B------:R-:W-:Y:S01]  /*05d0*/  IMAD R20, R29, UR5, RZ ;  /* 0x000000051d147c24 */ /* 0x000fe2000f8e02ff */
[----:B------:R-:W-:Y:S01]  /*05e0*/  LEA R10, R25, UR11, 0x4 ;  /* 0x0000000b190a7c11 */ /* 0x000fe2000f8e20ff */
[--C-:B------:R-:W-:Y:S01]  /*05f0*/  IMAD R25, R17, 0x21, R2.reuse ;  /* 0x0000002111197824 */ /* 0x100fe200078e0202 */
[----:B------:R-:W-:Y:S01]  /*0600*/  LEA.HI R24, R26, R26, RZ, 0x1 ;  /* 0x0000001a1a187211 */ /* 0x000fe200078f08ff */
[----:B------:R-:W-:Y:S01]  /*0610*/  IMAD R35, R29, 0x21, R2 ;  /* 0x000000211d237824 */ /* 0x000fe200078e0202 */
[----:B------:R-:W-:Y:S01]  /*0620*/  LEA R12, R16, UR9, 0x2 ;  /* 0x00000009100c7c11 */ /* 0x000fe2000f8e10ff */
[----:B------:R-:W-:Y:S01]  /*0630*/  IMAD R16, R19, UR5, RZ ;  /* 0x0000000513107c24 */ /* 0x000fe2000f8e02ff */
[----:B------:R-:W-:Y:S01]  /*0640*/  ISETP.NE.AND P0, PT, R26, RZ, PT ;  /* 0x000000ff1a00720c */ /* 0x000fe20003f05270 */
[----:B------:R-:W-:Y:S01]  /*0650*/  IMAD R19, R27, UR5, RZ ;  /* 0x000000051b137c24 */ /* 0x000fe2000f8e02ff */
[----:B------:R-:W-:Y:S01]  /*0660*/  SHF.R.S32.HI R23, RZ, 0x1, R24 ;  /* 0x00000001ff177819 */ /* 0x000fe20000011418 */
[----:B------:R-:W-:Y:S01]  /*0670*/  IMAD R22, R37, UR5, RZ ;  /* 0x0000000525167c24 */ /* 0x000fe2000f8e02ff */
[----:B------:R-:W-:Y:S01]  /*0680*/  LOP3.LUT R27, R24, 0xfffffffe, RZ, 0xc0, !PT ;  /* 0xfffffffe181b7812 */ /* 0x000fe200078ec0ff */
[--C-:B------:R-:W-:Y:S01]  /*0690*/  IMAD R36, R31, 0x21, R2.reuse ;  /* 0x000000211f247824 */ /* 0x100fe200078e0202 */
[----:B------:R-:W-:Y:S01]  /*06a0*/  LEA R24, R25, UR14, 0x2 ;  /* 0x0000000e19187c11 */ /* 0x000fe2000f8e10ff */
[----:B------:R-:W-:Y:S01]  /*06b0*/  IMAD R37, R37, 0x21, R2 ;  /* 0x0000002125257824 */ /* 0x000fe200078e0202 */
[----:B------:R-:W-:Y:S01]  /*06c0*/  LEA R25, R28, UR14, 0x2 ;  /* 0x0000000e1c197c11 */ /* 0x000fe2000f8e10ff */
[----:B------:R-:W-:Y:S01]  /*06d0*/  IMAD.IADD R40, R26, 0x1, -R27 ;  /* 0x000000011a287824 */ /* 0x000fe200078e0a1b */
[----:B------:R-:W-:Y:S01]  /*06e0*/  SHF.R.S32.HI R28, RZ, 0x1f, R41 ;  /* 0x0000001fff1c7819 */ /* 0x000fe20000011429 */
[----:B------:R-:W-:Y:S01]  /*06f0*/  IMAD R17, R21, UR5, RZ ;  /* 0x0000000515117c24 */ /* 0x000fe2000f8e02ff */
[----:B------:R-:W-:Y:S01]  /*0700*/  SHF.R.S32.HI R27, RZ, 0x1f, R38 ;  /* 0x0000001fff1b7819 */ /* 0x000fe20000011426 */
[----:B------:R-:W-:Y:S01]  /*0710*/  IMAD R21, R31, UR5, RZ ;  /* 0x000000051f157c24 */ /* 0x000fe2000f8e02ff */
[----:B------:R-:W-:-:S02]  /*0720*/  LEA.HI R29, R28, R41, RZ, 0x3 ;  /* 0x000000291c1d7211 */ /* 0x000fc400078f18ff */
[C---:B------:R-:W-:Y:S01]  /*0730*/  IADD3 R43, R40.reuse, 0x1, RZ ;  /* 0x00000001282b7810 */ /* 0x040fe20007ffe0ff */
[----:B------:R-:W-:Y:S01]  /*0740*/  @!P0 IMAD.MOV R43, RZ, RZ, R40 ;  /* 0x000000ffff2b8224 */ /* 0x000fe200078e0228 */
[----:B------:R-:W-:Y:S01]  /*0750*/  LEA.HI.SX32 R28, R29, R26, 0x1d ;  /* 0x0000001a1d1c7211 */ /* 0x000fe200078feaff */
[----:B------:R-:W-:Y:S01]  /*0760*/  IMAD.SHL.U32 R40, R40, 0x2, RZ ;  /* 0x0000000228287824 */ /* 0x000fe200078e00ff */
[----:B------:R-:W-:Y:S02]  /*0770*/  LEA.HI R27, R27, R38, RZ, 0x5 ;  /* 0x000000261b1b7211 */ /* 0x000fe400078f28ff */
[----:B------:R-:W-:Y:S01]  /*0780*/  LOP3.LUT R39, R23, R26, RZ, 0xc0, !PT ;  /* 0x0000001a17277212 */ /* 0x000fe200078ec0ff */
[C---:B------:R-:W-:Y:S01]  /*0790*/  IMAD R28, R41.reuse, 0x4, R28 ;  /* 0x00000004291c7824 */ /* 0x040fe200078e021c */
[----:B------:R-:W-:Y:S01]  /*07a0*/  SHF.R.S32.HI R42, RZ, 0x1f, R43 ;  /* 0x0000001fff2a7819 */ /* 0x000fe2000001142b */
[----:B------:R-:W-:Y:S01]  /*07b0*/  IMAD R41, R41, UR5, RZ ;  /* 0x0000000529297c24 */ /* 0x000fe2000f8e02ff */
[----:B------:R-:W-:Y:S01]  /*07c0*/  LEA.HI.SX32 R27, R27, R38, 0x1b ;  /* 0x000000261b1b7211 */ /* 0x000fe200078fdaff */
[----:B------:R-:W-:Y:S01]  /*07d0*/  IMAD R38, R38, UR5, RZ ;  /* 0x0000000526267c24 */ /* 0x000fe2000f8e02ff */
[----:B------:R-:W-:Y:S01]  /*07e0*/  SHF.L.U64.HI R42, R43, 0x2, R42 ;  /* 0x000000022b2a7819 */ /* 0x000fe2000001022a */
[----:B------:R-:W-:Y:S01]  /*07f0*/  IMAD.SHL.U32 R39, R39, 0x4, RZ ;  /* 0x0000000427277824 */ /* 0x000fe200078e00ff */
[----:B------:R-:W-:Y:S01]  /*0800*/  LEA R6, R6, UR11, 0x2 ;  /* 0x0000000b06067c11 */ /* 0x000fe2000f8e10ff */
[----:B------:R-:W-:Y:S01]  /*0810*/  IMAD.SHL.U32 R43, R43, 0x4, RZ ;  /* 0x000000042b2b7824 */ /* 0x000fe200078e00ff */
        /* <DEDUP_REMOVED lines=8> */
[----:B------:R-:W-:-:S07]  /*08a0*/  LEA R45, R28, UR9, 0x2 ;  /* 0x000000091c2d7c11 */ /* 0x000fce000f8e10ff */
.L_x_597:
[----:B0-----:R-:W-:Y:S01]  /*08b0*/  SHF.R.S32.HI R27, RZ, 0x1f, R2 ;  /* 0x0000001fff1b7819 */ /* 0x001fe20000011402 */
[----:B------:R-:W0:Y:S01]  /*08c0*/  LDC.64 R28, c[0x0][0x210] ;  /* 0x00008400ff1c7b82 */ /* 0x000e220000000a00 */
[----:B------:R-:W-:Y:S02]  /*08d0*/  USHF.R.S32.HI UR6, URZ, 0x1f, UR4 ;  /* 0x0000001f3f067899 */ /* 0x000fe40008011404 */
[----:B------:R-:W-:Y:S01]  /*08e0*/  LEA.HI R27, R27, R2, RZ, 0x5 ;  /* 0x000000021b1b7211 */ /* 0x000fe200078f28ff */
[----:B------:R-:W-:-:S03]  /*08f0*/  UIADD3 UR8, UP0, UR7, UR4, URZ ;  /* 0x0000000407087290 */ /* 0x000fc6000ff1e03f */
[----:B------:R-:W-:Y:S01]  /*0900*/  SHF.R.S32.HI R27, RZ, 0x5, R27 ;  /* 0x00000005ff1b7819 */ /* 0x000fe2000001141b */
[----:B------:R-:W-:-:S03]  /*0910*/  ULEA.HI.X.SX32 UR6, UR7, UR6, 0x1, UP0 ;  /* 0x0000000607067291 */ /* 0x000fc600080f0e3f */
[----:B------:R-:W-:-:S04]  /*0920*/  IADD3 R31, P0, R27, UR8, RZ ;  /* 0x000000081b1f7c10 */ /* 0x000fc8000ff1e0ff */
[----:B------:R-:W-:Y:S02]  /*0930*/  LEA.HI.X.SX32 R30, R27, UR6, 0x1, P0 ;  /* 0x000000061b1e7c11 */ /* 0x000fe400080f0eff */
[----:B------:R-:W-:-:S04]  /*0940*/  IADD3 R27, P0, R15, R31, RZ ;  /* 0x0000001f0f1b7210 */ /* 0x000fc80007f1e0ff */
[----:B------:R-:W-:Y:S01]  /*0950*/  LEA.HI.X.SX32 R46, R15, R30, 0x1, P0 ;  /* 0x0000001e0f2e7211 */ /* 0x000fe200000f0eff */
[----:B0-----:R-:W-:-:S04]  /*0960*/  IMAD.WIDE.U32 R26, R27, 0x90, R28 ;  /* 0x000000901b1a7825 */ /* 0x001fc800078e001c */
[----:B------:R-:W-:-:S04]  /*0970*/  IMAD R47, R46, 0x90, RZ ;  /* 0x000000902e2f7824 */ /* 0x000fc800078e02ff */
[----:B------:R-:W-:Y:S02]  /*0980*/  IMAD.IADD R27, R27, 0x1, R47 ;  /* 0x000000011b1b7824 */ /* 0x000fe400078e022f */
[----:B------:R-:W-:Y:S01]  /*0990*/  IMAD.WIDE R46, R13, 0x4, R26 ;  /* 0x000000040d2e7825 */ /* 0x000fe200078e021a */
[----:B------:R-:W-:-:S04]  /*09a0*/  IADD3 R27, P0, R16, R31, RZ ;  /* 0x0000001f101b7210 */ /* 0x000fc80007f1e0ff */
[----:B------:R-:W-:Y:S01]  /*09b0*/  LEA.HI.X.SX32 R26, R16, R30, 0x1, P0 ;  /* 0x0000001e101a7211 */ /* 0x000fe200000f0eff */
[----:B------:R0:W2:Y:S04]  /*09c0*/  LDG.E.CONSTANT R53, desc[UR16][R46.64+0x10] ;  /* 0x000010102e357981 */ /* 0x0000a8000c1e9900 */
[----:B------:R-:W-:Y:S02]  /*09d0*/  IMAD R49, R26, 0x90, RZ ;  /* 0x000000901a317824 */ /* 0x000fe400078e02ff */
[----:B------:R-:W-:-:S04]  /*09e0*/  IMAD.WIDE.U32 R26, R27, 0x90, R28 ;  /* 0x000000901b1a7825 */ /* 0x000fc800078e001c */
[----:B------:R-:W-:Y:S02]  /*09f0*/  IMAD.IADD R27, R27, 0x1, R49 ;  /* 0x000000011b1b7824 */ /* 0x000fe400078e0231 */
[----:B------:R-:W-:-:S06]  /*0a00*/  IMAD.WIDE R48, R13, 0x4, R26 ;  /* 0x000000040d307825 */ /* 0x000fcc00078e021a */
[----:B------:R1:W3:Y:S01]  /*0a10*/  LDG.E.CONSTANT R48, desc[UR16][R48.64+0x10] ;  /* 0x0000101030307981 */ /* 0x0002e2000c1e9900 */
[----:B------:R-:W-:-:S04]  /*0a20*/  IADD3 R27, P0, R17, R31, RZ ;  /* 0x0000001f111b7210 */ /* 0x000fc80007f1e0ff */
[----:B------:R-:W-:-:S05]  /*0a30*/  LEA.HI.X.SX32 R26, R17, R30, 0x1, P0 ;  /* 0x0000001e111a7211 */ /* 0x000fca00000f0eff */
[----:B0-----:R-:W-:Y:S02]  /*0a40*/  IMAD R47, R26, 0x90, RZ ;  /* 0x000000901a2f7824 */ /* 0x001fe400078e02ff */
[----:B------:R-:W-:-:S04]  /*0a50*/  IMAD.WIDE.U32 R26, R27, 0x90, R28 ;  /* 0x000000901b1a7825 */ /* 0x000fc800078e001c */
[----:B------:R-:W-:Y:S02]  /*0a60*/  IMAD.IADD R27, R27, 0x1, R47 ;  /* 0x000000011b1b7824 */ /* 0x000fe400078e022f */
[----:B------:R-:W-:Y:S01]  /*0a70*/  IMAD.WIDE R46, R13, 0x4, R26 ;  /* 0x000000040d2e7825 */ /* 0x000fe200078e021a */
[----:B------:R-:W-:-:S04]  /*0a80*/  IADD3 R27, P0, R18, R31, RZ ;  /* 0x0000001f121b7210 */ /* 0x000fc80007f1e0ff */
[----:B------:R-:W-:Y:S01]  /*0a90*/  LEA.HI.X.SX32 R26, R18, R30, 0x1, P0 ;  /* 0x0000001e121a7211 */ /* 0x000fe200000f0eff */
[----:B------:R0:W4:Y:S04]  /*0aa0*/  LDG.E.CONSTANT R51, desc[UR16][R46.64+0x10] ;  /* 0x000010102e337981 */ /* 0x000128000c1e9900 */
[----:B-1----:R-:W-:Y:S02]  /*0ab0*/  IMAD R49, R26, 0x90, RZ ;  /* 0x000000901a317824 */ /* 0x002fe400078e02ff */
[----:B------:R-:W-:-:S04]  /*0ac0*/  IMAD.WIDE.U32 R26, R27, 0x90, R28 ;  /* 0x000000901b1a7825 */ /* 0x000fc800078e001c */
[----:B------:R-:W-:Y:S02]  /*0ad0*/  IMAD.IADD R27, R27, 0x1, R49 ;  /* 0x000000011b1b7824 */ /* 0x000fe400078e0231 */
[----:B0-----:R-:W-:Y:S01]  /*0ae0*/  IMAD.WIDE R46, R13, 0x4, R26 ;  /* 0x000000040d2e7825 */ /* 0x001fe200078e021a */
[----:B------:R-:W-:-:S04]  /*0af0*/  IADD3 R27, P0, R19, R31, RZ ;  /* 0x0000001f131b7210 */ /* 0x000fc80007f1e0ff */
[----:B------:R-:W-:Y:S01]  /*0b00*/  LEA.HI.X.SX32 R26, R19, R30, 0x1, P0 ;  /* 0x0000001e131a7211 */ /* 0x000fe200000f0eff */
[----:B------:R0:W5:Y:S04]  /*0b10*/  LDG.E.CONSTANT R50, desc[UR16][R46.64+0x10] ;  /* 0x000010102e327981 */ /* 0x000168000c1e9900 */
[----:B------:R-:W-:Y:S02]  /*0b20*/  IMAD R49, R26, 0x90, RZ ;  /* 0x000000901a317824 */ /* 0x000fe400078e02ff */
[----:B------:R-:W-:Y:S01]  /*0b30*/  IMAD.WIDE.U32 R26, R27, 0x90, R28 ;  /* 0x000000901b1a7825 */ /* 0x000fe200078e001c */
[----:B------:R-:W-:-:S03]  /*0b40*/  IADD3 R52, P0, R20, R31, RZ ;  /* 0x0000001f14347210 */ /* 0x000fc60007f1e0ff */
[----:B------:R-:W-:Y:S01]  /*0b50*/  IMAD.IADD R27, R27, 0x1, R49 ;  /* 0x000000011b1b7824 */ /* 0x000fe200078e0231 */
[----:B0-----:R-:W-:Y:S01]  /*0b60*/  LEA.HI.X.SX32 R46, R20, R30, 0x1, P0 ;  /* 0x0000001e142e7211 */ /* 0x001fe200000f0eff */
[----:B------:R-:W-:-:S04]  /*0b70*/  IMAD.WIDE R26, R13, 0x4, R26 ;  /* 0x000000040d1a7825 */ /* 0x000fc800078e021a */
[----:B------:R-:W-:Y:S01]  /*0b80*/  IMAD R47, R46, 0x90, RZ ;  /* 0x000000902e2f7824 */ /* 0x000fe200078e02ff */
[----:B------:R0:W5:Y:S02]  /*0b90*/  LDG.E.CONSTANT R49, desc[UR16][R26.64+0x10] ;  /* 0x000010101a317981 */ /* 0x000164000c1e9900 */
[----:B0-----:R-:W-:-:S05]  /*0ba0*/  IMAD.WIDE.U32 R26, R52, 0x90, R28 ;  /* 0x00000090341a7825 */ /* 0x001fca00078e001c */
[----:B------:R-:W-:-:S03]  /*0bb0*/  IADD3 R27, R27, R47, RZ ;  /* 0x0000002f1b1b7210 */ /* 0x000fc60007ffe0ff */
[----:B------:R-:W-:Y:S01]  /*0bc0*/  IMAD.WIDE R46, R13, 0x4, R26 ;  /* 0x000000040d2e7825 */ /* 0x000fe200078e021a */
[----:B------:R-:W-:-:S04]  /*0bd0*/  IADD3 R27, P0, R21, R31, RZ ;  /* 0x0000001f151b7210 */ /* 0x000fc80007f1e0ff */
[----:B------:R-:W-:Y:S01]  /*0be0*/  LEA.HI.X.SX32 R26, R21, R30, 0x1, P0 ;  /* 0x0000001e151a7211 */ /* 0x000fe200000f0eff */
[----:B------:R-:W5:Y:S01]  /*0bf0*/  LDG.E.CONSTANT R46, desc[UR16][R46.64+0x10] ;  /* 0x000010102e2e7981 */ /* 0x000f62000c1e9900 */
[----:B------:R-:W-:-:S04]  /*0c00*/  IADD3 R31, P0, R22, R31, RZ ;  /* 0x0000001f161f7210 */ /* 0x000fc80007f1e0ff */
[----:B------:R-:W-:Y:S01]  /*0c10*/  LEA.HI.X.SX32 R30, R22, R30, 0x1, P0 ;  /* 0x0000001e161e7211 */ /* 0x000fe200000f0eff */
[----:B------:R-:W-:Y:S01]  /*0c20*/  IMAD R26, R26, 0x90, RZ ;  /* 0x000000901a1a7824 */ /* 0x000fe200078e02ff */
[----:B--2---:R0:W-:Y:S02]  /*0c30*/  STS [R24], R53 ;  /* 0x0000003518007388 */ /* 0x0041e40000000800 */
[----:B0-----:R-:W-:-:S04]  /*0c40*/  IMAD.WIDE.U32 R52, R27, 0x90, R28 ;  /* 0x000000901b347825 */ /* 0x001fc800078e001c */
[----:B------:R-:W-:Y:S02]  /*0c50*/  IMAD R27, R30, 0x90, RZ ;  /* 0x000000901e1b7824 */ /* 0x000fe400078e02ff */
[----:B------:R-:W-:-:S04]  /*0c60*/  IMAD.WIDE.U32 R30, R31, 0x90, R28 ;  /* 0x000000901f1e7825 */ /* 0x000fc800078e001c */
[----:B------:R-:W-:Y:S01]  /*0c70*/  IMAD.IADD R31, R31, 0x1, R27 ;  /* 0x000000011f1f7824 */ /* 0x000fe200078e021b */
[C---:B------:R-:W-:Y:S01]  /*0c80*/  IADD3 R27, P0, R38.reuse, UR8, RZ ;  /* 0x00000008261b7c10 */ /* 0x040fe2000ff1e0ff */
[----:B------:R-:W-:Y:S02]  /*0c90*/  IMAD.IADD R53, R53, 0x1, R26 ;  /* 0x0000000135357824 */ /* 0x000fe400078e021a */
[C---:B------:R-:W-:Y:S01]  /*0ca0*/  IMAD.WIDE R30, R13.reuse, 0x4, R30 ;  /* 0x000000040d1e7825 */ /* 0x040fe200078e021e */
[----:B------:R-:W-:Y:S01]  /*0cb0*/  LEA.HI.X.SX32 R26, R38, UR6, 0x1, P0 ;  /* 0x00000006261a7c11 */ /* 0x000fe200080f0eff */
[----:B---3--:R0:W-:Y:S04]  /*0cc0*/  STS [R25], R48 ;  /* 0x0000003019007388 */ /* 0x0081e80000000800 */
[----:B0-----:R0:W2:Y:S01]  /*0cd0*/  LDG.E.CONSTANT R48, desc[UR16][R30.64+0x10] ;  /* 0x000010101e307981 */ /* 0x0010a2000c1e9900 */
[----:B------:R-:W-:-:S05]  /*0ce0*/  IMAD.WIDE R52, R13, 0x4, R52 ;  /* 0x000000040d347825 */ /* 0x000fca00078e0234 */
[----:B------:R1:W3:Y:S01]  /*0cf0*/  LDG.E.CONSTANT R47, desc[UR16][R52.64+0x10] ;  /* 0x00001010342f7981 */ /* 0x0002e2000c1e9900 */
[----:B0-----:R-:W-:Y:S02]  /*0d00*/  IMAD R31, R26, 0x90, RZ ;  /* 0x000000901a1f7824 */ /* 0x001fe400078e02ff */
[----:B------:R-:W-:-:S04]  /*0d10*/  IMAD.WIDE.U32 R26, R27, 0x90, R28 ;  /* 0x000000901b1a7825 */ /* 0x000fc800078e001c */
[----:B------:R-:W-:Y:S01]  /*0d20*/  IMAD.IADD R27, R27, 0x1, R31 ;  /* 0x000000011b1b7824 */ /* 0x000fe200078e021f */
[----:B------:R-:W-:-:S04]  /*0d30*/  IADD3 R31, P0, R41, UR8, RZ ;  /* 0x00000008291f7c10 */ /* 0x000fc8000ff1e0ff */
[----:B------:R-:W-:Y:S01]  /*0d40*/  LEA.HI.X.SX32 R30, R41, UR6, 0x1, P0 ;  /* 0x00000006291e7c11 */ /* 0x000fe200080f0eff */
[----:B------:R-:W-:Y:S01]  /*0d50*/  IMAD.WIDE.U32 R28, R31, 0x90, R28 ;  /* 0x000000901f1c7825 */ /* 0x000fe200078e001c */
[----:B-1----:R-:W-:Y:S01]  /*0d60*/  SHF.R.S32.HI R52, RZ, 0x1f, R23 ;  /* 0x0000001fff347819 */ /* 0x002fe20000011417 */
[----:B------:R-:W2:Y:S02]  /*0d70*/  LDG.E.CONSTANT R27, desc[UR16][R26.64] ;  /* 0x000000101a1b7981 */ /* 0x000ea4000c1e9900 */
[----:B------:R-:W-:Y:S01]  /*0d80*/  IMAD R53, R30, 0x90, RZ ;  /* 0x000000901e357824 */ /* 0x000fe200078e02ff */
[-C--:B------:R-:W-:Y:S02]  /*0d90*/  IADD3 R30, P0, R43, R28.reuse, RZ ;  /* 0x0000001c2b1e7210 */ /* 0x080fe40007f1e0ff */
[----:B------:R-:W-:Y:S01]  /*0da0*/  LEA R28, P1, R23, R28, 0x2 ;  /* 0x0000001c171c7211 */ /* 0x000fe200078210ff */
[----:B------:R-:W-:Y:S01]  /*0db0*/  IMAD.IADD R31, R29, 0x1, R53 ;  /* 0x000000011d1f7824 */ /* 0x000fe200078e0235 */
[----:B------:R-:W-:-:S05]  /*0dc0*/  SHF.L.U64.HI R52, R23, 0x2, R52 ;  /* 0x0000000217347819 */ /* 0x000fca0000010234 */
[C---:B------:R-:W-:Y:S02]  /*0dd0*/  IMAD.X R29, R31.reuse, 0x1, R52, P1 ;  /* 0x000000011f1d7824 */ /* 0x040fe400008e0634 */
[----:B------:R-:W-:-:S04]  /*0de0*/  IMAD.X R31, R31, 0x1, R42, P0 ;  /* 0x000000011f1f7824 */ /* 0x000fc800000e062a */
[----:B------:R-:W2:Y:S04]  /*0df0*/  LDG.E.CONSTANT R29, desc[UR16][R28.64+0x4] ;  /* 0x000004101c1d7981 */ /* 0x000ea8000c1e9900 */
[----:B------:R-:W2:Y:S04]  /*0e00*/  LDG.E.CONSTANT R30, desc[UR16][R30.64+0x4] ;  /* 0x000004101e1e7981 */ /* 0x000ea8000c1e9900 */
[----:B----4-:R0:W-:Y:S04]  /*0e10*/  STS [R32], R51 ;  /* 0x0000003320007388 */ /* 0x0101e80000000800 */
[----:B-----5:R0:W-:Y:S04]  /*0e20*/  STS [R33], R50 ;  /* 0x0000003221007388 */ /* 0x0201e80000000800 */
[----:B------:R0:W-:Y:S01]  /*0e30*/  STS [R34], R49 ;  /* 0x0000003122007388 */ /* 0x0001e20000000800 */
[----:B------:R-:W-:-:S06]  /*0e40*/  UISETP.GE.AND UP0, UPT, UR4, UR5, UPT ;  /* 0x000000050400728c */ /* 0x000fcc000bf06270 */
[----:B------:R-:W-:Y:S01]  /*0e50*/  PLOP3.LUT P0, PT, PT, PT, UP0, 0x80, 0x0 ;  /* 0x000000000000781c */ /* 0x000fe20003f0f008 */
[----:B------:R0:W-:Y:S04]  /*0e60*/  STS [R35], R46 ;  /* 0x0000002e23007388 */ /* 0x0001e80000000800 */
[----:B---3--:R0:W-:Y:S04]  /*0e70*/  STS [R36], R47 ;  /* 0x0000002f24007388 */ /* 0x0081e80000000800 */
[----:B--2---:R0:W-:Y:S04]  /*0e80*/  STS [R37], R48 ;  /* 0x0000003025007388 */ /* 0x0041e80000000800 */
[----:B------:R0:W-:Y:S01]  /*0e90*/  STS [R44], R27 ;  /* 0x0000001b2c007388 */ /* 0x0001e20000000800 */
[----:B------:R-:W-:-:S02]  /*0ea0*/  SHF.R.S32.HI R52, RZ, R40, R29 ;  /* 0x00000028ff347219 */ /* 0x000fc4000001141d */
[----:B------:R-:W-:Y:S02]  /*0eb0*/  SHF.R.S32.HI R26, RZ, R39, R30 ;  /* 0x00000027ff1a7219 */ /* 0x000fe4000001141e */
[----:B------:R-:W-:-:S04]  /*0ec0*/  LOP3.LUT R53, R52, 0x30303030, RZ, 0xc0, !PT ;  /* 0x3030303034357812 */ /* 0x000fc800078ec0ff */
[----:B------:R-:W-:-:S05]  /*0ed0*/  LOP3.LUT R26, R53, 0xf0f0f0f, R26, 0xf8, !PT ;  /* 0x0f0f0f0f351a7812 */ /* 0x000fca00078ef81a */
[----:B------:R0:W-:Y:S01]  /*0ee0*/  STS [R45], R26 ;  /* 0x0000001a2d007388 */ /* 0x0001e20000000800 */
[----:B------:R-:W-:Y:S05]  /*0ef0*/  @P0 BRA `(.L_x_596) ;  /* 0x00000018000c0947 */ /* 0x000fea0003800000 */
[----:B0-----:R-:W0:Y:S01]  /*0f00*/  LDC.64 R26, c[0x0][0x218] ;  /* 0x00008600ff1a7b82 */ /* 0x001e220000000a00 */
[----:B------:R-:W-:Y:S02]  /*0f10*/  IMAD.U32 R28, RZ, RZ, UR4 ;  /* 0x00000004ff1c7e24 */ /* 0x000fe4000f8e00ff */
[----:B------:R-:W-:Y:S02]  /*0f20*/  IMAD.U32 R30, RZ, RZ, UR4 ;  /* 0x00000004ff1e7e24 */ /* 0x000fe4000f8e00ff */
[----:B------:R-:W-:Y:S02]  /*0f30*/  IMAD R29, R28, 0x8, R11 ;  /* 0x000000081c1d7824 */ /* 0x000fe400078e020b */
[----:B------:R-:W-:-:S03]  /*0f40*/  IMAD R31, R30, 0x8, R3 ;  /* 0x000000081e1f7824 */ /* 0x000fc600078e0203 */
[----:B------:R-:W-:-:S05]  /*0f50*/  LEA.HI R29, R2, R29, RZ, 0x1d ;  /* 0x0000001d021d7211 */ /* 0x000fca00078fe8ff */
[----:B0-----:R-:W-:-:S04]  /*0f60*/  IMAD.WIDE R28, R29, 0x24, R26 ;  /* 0x000000241d1c7825 */ /* 0x001fc800078e021a */
[----:B------:R-:W-:Y:S01]  /*0f70*/  IMAD.WIDE.U32 R30, R31, 0x24, R26 ;  /* 0x000000241f1e7825 */ /* 0x000fe200078e001a */
[----:B------:R-:W-:-:S04]  /*0f80*/  IADD3 R28, P0, R4, R28, RZ ;  /* 0x0000001c041c7210 */ /* 0x000fc80007f1e0ff */
[----:B------:R-:W-:Y:S01]  /*0f90*/  IADD3.X R29, RZ, R29, RZ, P0, !PT ;  /* 0x0000001dff1d7210 */ /* 0x000fe200007fe4ff */
[----:B------:R-:W2:Y:S04]  /*0fa0*/  LDG.E.CONSTANT R50, desc[UR16][R30.64] ;  /* 0x000000101e327981 */ /* 0x000ea8000c1e9900 */
[----:B------:R-:W3:Y:S04]  /*0fb0*/  LDG.E.CONSTANT R28, desc[UR16][R28.64+0x4] ;  /* 0x000004101c1c7981 */ /* 0x000ee8000c1e9900 */
[----:B---3--:R-:W-:Y:S04]  /*0fc0*/  STS [R7], R28 ;  /* 0x0000001c07007388 */ /* 0x008fe80000000800 */
[----:B--2---:R-:W-:Y:S01]  /*0fd0*/  STS [R5+UR11], R50 ;  /* 0x0000003205007988 */ /* 0x004fe2000800080b */
[----:B------:R-:W-:Y:S06]  /*0fe0*/  BAR.SYNC.DEFER_BLOCKING 0x0 ;  /* 0x0000000000007b1d */ /* 0x000fec0000010000 */
[----:B------:R-:W0:Y:S04]  /*0ff0*/  LDS R52, [R8] ;  /* 0x0000000008347984 */ /* 0x000e280000000800 */
[----:B------:R-:W1:Y:S04]  /*1000*/  LDS R51, [R9] ;  /* 0x0000000009337984 */ /* 0x000e680000000800 */
[----:B------:R-:W2:Y:S04]  /*1010*/  LDS R47, [R8+0x4] ;  /* 0x00000400082f7984 */ /* 0x000ea80000000800 */
[----:B------:R-:W3:Y:S04]  /*1020*/  LDS R53, [R9+0x4] ;  /* 0x0000040009357984 */ /* 0x000ee80000000800 */
[----:B------:R-:W-:Y:S04]  /*1030*/  LDS R49, [R9+0x20] ;  /* 0x0000200009317984 */ /* 0x000fe80000000800 */
[----:B------:R-:W4:Y:S04]  /*1040*/  LDS R46, [R8+0x8] ;  /* 0x00000800082e7984 */ /* 0x000f280000000800 */
[----:B------:R-:W5:Y:S04]  /*1050*/  LDS R48, [R9+0x24] ;  /* 0x0000240009307984 */ /* 0x000f680000000800 */
[----:B------:R-:W5:Y:S04]  /*1060*/  LDS R30, [R9+0x8] ;  /* 0x00000800091e7984 */ /* 0x000f680000000800 */
[----:B------:R-:W5:Y:S04]  /*1070*/  LDS R29, [R9+0x28] ;  /* 0x00002800091d7984 */ /* 0x000f680000000800 */
[----:B------:R-:W-:Y:S01]  /*1080*/  LDS R31, [R9+0xc] ;  /* 0x00000c00091f7984 */ /* 0x000fe20000000800 */
[----:B0-----:R-:W-:-:S05]  /*1090*/  LOP3.LUT R28, R52, 0xf0f0f0f, RZ, 0xc0, !PT ;  /* 0x0f0f0f0f341c7812 */ /* 0x001fca00078ec0ff */
[----:B-1----:R-:W-:Y:S01]  /*10a0*/  IDP.4A.S8.S8 R51, R28, R51, RZ ;  /* 0x000000331c337226 */ /* 0x002fe200000006ff */
[----:B--2---:R-:W-:-:S05]  /*10b0*/  LOP3.LUT R28, R47, 0xf0f0f0f, RZ, 0xc0, !PT ;  /* 0x0f0f0f0f2f1c7812 */ /* 0x004fca00078ec0ff */
[----:B---3--:R-:W-:Y:S02]  /*10c0*/  IDP.4A.S8.S8 R51, R28, R53, R51 ;  /* 0x000000351c337226 */ /* 0x008fe40000000633 */
[----:B------:R-:W0:Y:S01]  /*10d0*/  LDS R28, [R8+0xc] ;  /* 0x00000c00081c7984 */ /* 0x000e220000000800 */
[----:B------:R-:W-:Y:S02]  /*10e0*/  SHF.R.U32.HI R52, RZ, 0x4, R52 ;  /* 0x00000004ff347819 */ /* 0x000fe40000011634 */
[----:B------:R-:W-:Y:S02]  /*10f0*/  SHF.R.U32.HI R47, RZ, 0x4, R47 ;  /* 0x00000004ff2f7819 */ /* 0x000fe4000001162f */
[----:B------:R-:W-:Y:S02]  /*1100*/  LOP3.LUT R52, R52, 0xf0f0f0f, RZ, 0xc0, !PT ;  /* 0x0f0f0f0f34347812 */ /* 0x000fe400078ec0ff */
[----:B------:R-:W-:Y:S02]  /*1110*/  LOP3.LUT R47, R47, 0xf0f0f0f, RZ, 0xc0, !PT ;  /* 0x0f0f0f0f2f2f7812 */ /* 0x000fe400078ec0ff */
[----:B----4-:R-:W-:Y:S01]  /*1120*/  LOP3.LUT R50, R46, 0xf0f0f0f, RZ, 0xc0, !PT ;  /* 0x0f0f0f0f2e327812 */ /* 0x010fe200078ec0ff */
[----:B------:R-:W-:-:S04]  /*1130*/  IDP.4A.S8.S8 R49, R52, R49, RZ ;  /* 0x0000003134317226 */ /* 0x000fc800000006ff */
[----:B-----5:R-:W-:Y:S01]  /*1140*/  IDP.4A.S8.S8 R48, R47, R48, R49 ;  /* 0x000000302f307226 */ /* 0x020fe20000000631 */
[----:B------:R-:W-:Y:S01]  /*1150*/  SHF.R.U32.HI R49, RZ, 0x4, R46 ;  /* 0x00000004ff317819 */ /* 0x000fe2000001162e */
[----:B------:R-:W-:Y:S01]  /*1160*/  IDP.4A.S8.S8 R50, R50, R30, R51 ;  /* 0x0000001e32327226 */ /* 0x000fe20000000633 */
[----:B------:R-:W1:Y:S04]  /*1170*/  LDS R47, [R9+0x2c] ;  /* 0x00002c00092f7984 */ /* 0x000e680000000800 */
[----:B------:R-:W2:Y:S01]  /*1180*/  LDS R30, [R8+0x10] ;  /* 0x00001000081e7984 */ /* 0x000ea20000000800 */
[----:B------:R-:W-:-:S03]  /*1190*/  LOP3.LUT R49, R49, 0xf0f0f0f, RZ, 0xc0, !PT ;  /* 0x0f0f0f0f31317812 */ /* 0x000fc600078ec0ff */
[----:B------:R-:W3:Y:S02]  /*11a0*/  LDS R46, [R9+0x10] ;  /* 0x00001000092e7984 */ /* 0x000ee40000000800 */
[----:B------:R-:W-:Y:S02]  /*11b0*/  IDP.4A.S8.S8 R48, R49, R29, R48 ;  /* 0x0000001d31307226 */ /* 0x000fe40000000630 */
[----:B------:R-:W-:Y:S04]  /*11c0*/  LDS R29, [R8+0x14] ;  /* 0x00001400081d7984 */ /* 0x000fe80000000800 */
[----:B------:R-:W-:Y:S01]  /*11d0*/  LDS R51, [R9+0x68] ;  /* 0x0000680009337984 */ /* 0x000fe20000000800 */
[----:B0-----:R-:W-:-:S05]  /*11e0*/  LOP3.LUT R49, R28, 0xf0f0f0f, RZ, 0xc0, !PT ;  /* 0x0f0f0f0f1c317812 */ /* 0x001fca00078ec0ff */
[----:B------:R-:W-:Y:S02]  /*11f0*/  IDP.4A.S8.S8 R49, R49, R31, R50 ;  /* 0x0000001f31317226 */ /* 0x000fe40000000632 */
[----:B------:R-:W0:Y:S01]  /*1200*/  LDS R31, [R9+0x30] ;  /* 0x00003000091f7984 */ /* 0x000e220000000800 */
[----:B------:R-:W-:-:S03]  /*1210*/  SHF.R.U32.HI R50, RZ, 0x4, R28 ;  /* 0x00000004ff327819 */ /* 0x000fc6000001161c */
[----:B------:R-:W4:Y:S01]  /*1220*/  LDS R28, [R9+0x14] ;  /* 0x00001400091c7984 */ /* 0x000f220000000800 */
[----:B------:R-:W-:-:S05]  /*1230*/  LOP3.LUT R50, R50, 0xf0f0f0f, RZ, 0xc0, !PT ;  /* 0x0f0f0f0f32327812 */ /* 0x000fca00078ec0ff */
[----:B-1----:R-:W-:Y:S01]  /*1240*/  IDP.4A.S8.S8 R48, R50, R47, R48 ;  /* 0x0000002f32307226 */ /* 0x002fe20000000630 */
[----:B--2---:R-:W-:Y:S02]  /*1250*/  LOP3.LUT R47, R30, 0xf0f0f0f, RZ, 0xc0, !PT ;  /* 0x0f0f0f0f1e2f7812 */ /* 0x004fe400078ec0ff */
[----:B------:R-:W-:Y:S02]  /*1260*/  SHF.R.U32.HI R50, RZ, 0x4, R30 ;  /* 0x00000004ff327819 */ /* 0x000fe4000001161e */
[----:B------:R-:W-:Y:S01]  /*1270*/  LDS R30, [R9+0x18] ;  /* 0x00001800091e7984 */ /* 0x000fe20000000800 */
[----:B---3--:R-:W-:-:S03]  /*1280*/  IDP.4A.S8.S8 R49, R47, R46, R49 ;  /* 0x0000002e2f317226 */ /* 0x008fc60000000631 */
[----:B------:R-:W1:Y:S04]  /*1290*/  LDS R47, [R9+0x34] ;  /* 0x00003400092f7984 */ /* 0x000e680000000800 */
[----:B------:R-:W2:Y:S01]  /*12a0*/  LDS R46, [R8+0x18] ;  /* 0x00001800082e7984 */ /* 0x000ea20000000800 */
[----:B------:R-:W-:-:S05]  /*12b0*/  LOP3.LUT R50, R50, 0xf0f0f0f, RZ, 0xc0, !PT ;  /* 0x0f0f0f0f32327812 */ /* 0x000fca00078ec0ff */
[----:B0-----:R-:W-:Y:S02]  /*12c0*/  IDP.4A.S8.S8 R48, R50, R31, R48 ;  /* 0x0000001f32307226 */ /* 0x001fe40000000630 */
[----:B------:R-:W0:Y:S01]  /*12d0*/  LDS R31, [R9+0x38] ;  /* 0x00003800091f7984 */ /* 0x000e220000000800 */
[----:B------:R-:W-:-:S05]  /*12e0*/  LOP3.LUT R50, R29, 0xf0f0f0f, RZ, 0xc0, !PT ;  /* 0x0f0f0f0f1d327812 */ /* 0x000fca00078ec0ff */
[----:B----4-:R-:W-:Y:S01]  /*12f0*/  IDP.4A.S8.S8 R49, R50, R28, R49 ;  /* 0x0000001c32317226 */ /* 0x010fe20000000631 */
[----:B------:R-:W-:Y:S01]  /*1300*/  SHF.R.U32.HI R50, RZ, 0x4, R29 ;  /* 0x00000004ff327819 */ /* 0x000fe2000001161d */
[----:B------:R-:W3:Y:S03]  /*1310*/  LDS R28, [R8+0x1c] ;  /* 0x00001c00081c7984 */ /* 0x000ee60000000800 */
[----:B------:R-:W-:Y:S01]  /*1320*/  LOP3.LUT R50, R50, 0xf0f0f0f, RZ, 0xc0, !PT ;  /* 0x0f0f0f0f32327812 */ /* 0x000fe200078ec0ff */
[----:B------:R-:W4:Y:S04]  /*1330*/  LDS R29, [R9+0x1c] ;  /* 0x00001c00091d7984 */ /* 0x000f280000000800 */
[----:B-1----:R-:W-:Y:S01]  /*1340*/  IDP.4A.S8.S8 R50, R50, R47, R48 ;  /* 0x0000002f32327226 */ /* 0x002fe20000000630 */
[----:B--2---:R-:W-:-:S02]  /*1350*/  LOP3.LUT R48, R46, 0xf0f0f0f, RZ, 0xc0, !PT ;  /* 0x0f0f0f0f2e307812 */ /* 0x004fc400078ec0ff */
[----:B------:R-:W-:-:S04]  /*1360*/  SHF.R.U32.HI R46, RZ, 0x4, R46 ;  /* 0x00000004ff2e7819 */ /* 0x000fc8000001162e */
[----:B------:R-:W-:Y:S02]  /*1370*/  LOP3.LUT R47, R46, 0xf0f0f0f, RZ, 0xc0, !PT ;  /* 0x0f0f0f0f2e2f7812 */ /* 0x000fe400078ec0ff */
[----:B------:R-:W1:Y:S01]  /*1380*/  LDS.U8 R46, [R12] ;  /* 0x000000000c2e7984 */ /* 0x000e620000000000 */
[----:B------:R-:W-:-:S03]  /*1390*/  IDP.4A.S8.S8 R48, R48, R30, R49 ;  /* 0x0000001e30307226 */ /* 0x000fc60000000631 */
[----:B------:R-:W-:Y:S01]  /*13a0*/  LDS R30, [R10] ;  /* 0x000000000a1e7984 */ /* 0x000fe20000000800 */
[----:B0-----:R-:W-:-:S03]  /*13b0*/  IDP.4A.S8.S8 R47, R47, R31, R50 ;  /* 0x0000001f2f2f7226 */ /* 0x001fc60000000632 */
[----:B------:R-:W0:Y:S01]  /*13c0*/  LDS R50, [R9+0x3c] ;  /* 0x00003c0009327984 */ /* 0x000e220000000800 */
[----:B---3--:R-:W-:Y:S02]  /*13d0*/  LOP3.LUT R31, R28, 0xf0f0f0f, RZ, 0xc0, !PT ;  /* 0x0f0f0f0f1c1f7812 */ /* 0x008fe400078ec0ff */
[----:B------:R-:W-:-:S03]  /*13e0*/  SHF.R.U32.HI R28, RZ, 0x4, R28 ;  /* 0x00000004ff1c7819 */ /* 0x000fc6000001161c */
[----:B----4-:R-:W-:Y:S02]  /*13f0*/  IDP.4A.S8.S8 R49, R31, R29, R48 ;  /* 0x0000001d1f317226 */ /* 0x010fe40000000630 */
[----:B------:R-:W2:Y:S01]  /*1400*/  LDS.U8 R31, [R12+0x1] ;  /* 0x000001000c1f7984 */ /* 0x000ea20000000000 */
[----:B------:R-:W-:-:S03]  /*1410*/  LOP3.LUT R28, R28, 0xf0f0f0f, RZ, 0xc0, !PT ;  /* 0x0f0f0f0f1c1c7812 */ /* 0x000fc600078ec0ff */
[----:B------:R-:W3:Y:S04]  /*1420*/  LDS R29, [R10+0x4] ;  /* 0x000004000a1d7984 */ /* 0x000ee80000000800 */
[----:B------:R-:W-:Y:S01]  /*1430*/  LDS R48, [R9+0x44] ;  /* 0x0000440009307984 */ /* 0x000fe20000000800 */
[----:B-1----:R-:W-:Y:S02]  /*1440*/  IMAD R46, R49, R46, RZ ;  /* 0x0000002e312e7224 */ /* 0x002fe400078e02ff */
[----:B0-----:R-:W-:-:S03]  /*1450*/  IDP.4A.S8.S8 R50, R28, R50, R47 ;  /* 0x000000321c327226 */ /* 0x001fc6000000062f */
[----:B------:R-:W-:Y:S01]  /*1460*/  I2FP.F32.S32 R47, R46 ;  /* 0x0000002e002f7245 */ /* 0x000fe20000201400 */
[----:B------:R-:W-:Y:S01]  /*1470*/  HADD2.F32 R28, -RZ, R30.H0_H0 ;  /* 0x2000001eff1c7230 */ /* 0x000fe20000004100 */
[----:B------:R-:W0:Y:S04]  /*1480*/  LDS R46, [R8+0x20] ;  /* 0x00002000082e7984 */ /* 0x000e280000000800 */
[----:B------:R-:W-:Y:S02]  /*1490*/  FFMA.FTZ R49, R28, R47, RZ ;  /* 0x0000002f1c317223 */ /* 0x000fe400000100ff */
[----:B------:R-:W1:Y:S04]  /*14a0*/  LDS R47, [R9+0x40] ;  /* 0x00004000092f7984 */ /* 0x000e680000000800 */
[----:B------:R-:W4:Y:S01]  /*14b0*/  LDS R28, [R8+0x24] ;  /* 0x00002400081c7984 */ /* 0x000f220000000800 */
[----:B--2---:R-:W-:-:S02]  /*14c0*/  IMAD R31, R50, R31, RZ ;  /* 0x0000001f321f7224 */ /* 0x004fc400078e02ff */
[----:B---3--:R-:W-:-:S03]  /*14d0*/  HADD2.F32 R50, -RZ, R29.H0_H0 ;  /* 0x2000001dff327230 */ /* 0x008fc60000004100 */
[----:B------:R-:W-:-:S05]  /*14e0*/  I2FP.F32.S32 R31, R31 ;  /* 0x0000001f001f7245 */ /* 0x000fca0000201400 */
[----:B------:R-:W-:Y:S02]  /*14f0*/  FFMA.FTZ R31, R50, R31, R49 ;  /* 0x0000001f321f7223 */ /* 0x000fe40000010031 */
[----:B------:R-:W2:Y:S01]  /*1500*/  LDS R49, [R9+0x60] ;  /* 0x0000600009317984 */ /* 0x000ea20000000800 */
[----:B0-----:R-:W-:Y:S02]  /*1510*/  LOP3.LUT R50, R46, 0xf0f0f0f, RZ, 0xc0, !PT ;  /* 0x0f0f0f0f2e327812 */ /* 0x001fe400078ec0ff */
[----:B------:R-:W-:-:S03]  /*1520*/  SHF.R.U32.HI R46, RZ, 0x4, R46 ;  /* 0x00000004ff2e7819 */ /* 0x000fc6000001162e */
[----:B-1----:R-:W-:Y:S01]  /*1530*/  IDP.4A.S8.S8 R47, R50, R47, RZ ;  /* 0x0000002f322f7226 */ /* 0x002fe200000006ff */
[----:B----4-:R-:W-:Y:S02]  /*1540*/  LOP3.LUT R50, R28, 0xf0f0f0f, RZ, 0xc0, !PT ;  /* 0x0f0f0f0f1c327812 */ /* 0x010fe400078ec0ff */
[----:B------:R-:W-:Y:S02]  /*1550*/  LOP3.LUT R52, R46, 0xf0f0f0f, RZ, 0xc0, !PT ;  /* 0x0f0f0f0f2e347812 */ /* 0x000fe400078ec0ff */
[----:B------:R-:W-:Y:S01]  /*1560*/  LDS R46, [R8+0x28] ;  /* 0x00002800082e7984 */ /* 0x000fe20000000800 */
[----:B------:R-:W-:-:S03]  /*1570*/  IDP.4A.S8.S8 R48, R50, R48, R47 ;  /* 0x0000003032307226 */ /* 0x000fc6000000062f */
[----:B------:R-:W0:Y:S04]  /*1580*/  LDS R50, [R9+0x64] ;  /* 0x0000640009327984 */ /* 0x000e280000000800 */
[----:B------:R-:W1:Y:S01]  /*1590*/  LDS R47, [R9+0x48] ;  /* 0x00004800092f7984 */ /* 0x000e620000000800 */
[----:B------:R-:W-:Y:S01]  /*15a0*/  SHF.R.U32.HI R28, RZ, 0x4, R28 ;  /* 0x00000004ff1c7819 */ /* 0x000fe2000001161c */
[----:B--2---:R-:W-:-:S03]  /*15b0*/  IDP.4A.S8.S8 R49, R52, R49, RZ ;  /* 0x0000003134317226 */ /* 0x004fc600000006ff */
[----:B------:R-:W-:-:S05]  /*15c0*/  LOP3.LUT R28, R28, 0xf0f0f0f, RZ, 0xc0, !PT ;  /* 0x0f0f0f0f1c1c7812 */ /* 0x000fca00078ec0ff */
[----:B0-----:R-:W-:Y:S01]  /*15d0*/  IDP.4A.S8.S8 R50, R28, R50, R49 ;  /* 0x000000321c327226 */ /* 0x001fe20000000631 */
[----:B------:R-:W-:-:S05]  /*15e0*/  LOP3.LUT R28, R46, 0xf0f0f0f, RZ, 0xc0, !PT ;  /* 0x0f0f0f0f2e1c7812 */ /* 0x000fca00078ec0ff */
[----:B-1----:R-:W-:Y:S02]  /*15f0*/  IDP.4A.S8.S8 R47, R28, R47, R48 ;  /* 0x0000002f1c2f7226 */ /* 0x002fe40000000630 */
[----:B------:R-:W0:Y:S04]  /*1600*/  LDS R28, [R8+0x2c] ;  /* 0x00002c00081c7984 */ /* 0x000e280000000800 */
[----:B------:R-:W1:Y:S01]  /*1610*/  LDS R48, [R9+0x4c] ;  /* 0x00004c0009307984 */ /* 0x000e620000000800 */
[----:B------:R-:W-:-:S04]  /*1620*/  SHF.R.U32.HI R46, RZ, 0x4, R46 ;  /* 0x00000004ff2e7819 */ /* 0x000fc8000001162e */
[----:B------:R-:W-:Y:S02]  /*1630*/  LOP3.LUT R49, R46, 0xf0f0f0f, RZ, 0xc0, !PT ;  /* 0x0f0f0f0f2e317812 */ /* 0x000fe400078ec0ff */
[----:B0-----:R-:W-:-:S05]  /*1640*/  LOP3.LUT R46, R28, 0xf0f0f0f, RZ, 0xc0, !PT ;  /* 0x0f0f0f0f1c2e7812 */ /* 0x001fca00078ec0ff */
[----:B-1----:R-:W-:Y:S02]  /*1650*/  IDP.4A.S8.S8 R47, R46, R48, R47 ;  /* 0x000000302e2f7226 */ /* 0x002fe4000000062f */
[----:B------:R-:W0:Y:S04]  /*1660*/  LDS R46, [R8+0x30] ;  /* 0x00003000082e7984 */ /* 0x000e280000000800 */
[----:B------:R-:W1:Y:S01]  /*1670*/  LDS R48, [R9+0x50] ;  /* 0x0000500009307984 */ /* 0x000e620000000800 */
[----:B------:R-:W-:-:S03]  /*1680*/  IDP.4A.S8.S8 R50, R49, R51, R50 ;  /* 0x0000003331327226 */ /* 0x000fc60000000632 */
[----:B------:R-:W2:Y:S01]  /*1690*/  LDS R51, [R9+0x6c] ;  /* 0x00006c0009337984 */ /* 0x000ea20000000800 */
[----:B------:R-:W-:-:S04]  /*16a0*/  SHF.R.U32.HI R28, RZ, 0x4, R28 ;  /* 0x00000004ff1c7819 */ /* 0x000fc8000001161c */
[----:B------:R-:W-:Y:S02]  /*16b0*/  LOP3.LUT R49, R28, 0xf0f0f0f, RZ, 0xc0, !PT ;  /* 0x0f0f0f0f1c317812 */ /* 0x000fe400078ec0ff */
[----:B0-----:R-:W-:-:S05]  /*16c0*/  LOP3.LUT R28, R46, 0xf0f0f0f, RZ, 0xc0, !PT ;  /* 0x0f0f0f0f2e1c7812 */ /* 0x001fca00078ec0ff */
[----:B-1----:R-:W-:Y:S02]  /*16d0*/  IDP.4A.S8.S8 R47, R28, R48, R47 ;  /* 0x000000301c2f7226 */ /* 0x002fe4000000062f */
[----:B------:R-:W0:Y:S04]  /*16e0*/  LDS R28, [R8+0x34] ;  /* 0x00003400081c7984 */ /* 0x000e280000000800 */
[----:B------:R-:W1:Y:S01]  /*16f0*/  LDS R48, [R9+0x54] ;  /* 0x0000540009307984 */ /* 0x000e620000000800 */
[----:B--2---:R-:W-:-:S03]  /*1700*/  IDP.4A.S8.S8 R50, R49, R51, R50 ;  /* 0x0000003331327226 */ /* 0x004fc60000000632 */
        /* <DEDUP_REMOVED lines=13> */
[----:B------:R-:W0:Y:S01]  /*17e0*/  LDS R28, [R8+0x3c] ;  /* 0x00003c00081c7984 */ /* 0x000e220000000800 */
[----:B--2---:R-:W-:-:S03]  /*17f0*/  IDP.4A.S8.S8 R50, R49, R51, R50 ;  /* 0x0000003331327226 */ /* 0x004fc60000000632 */
[----:B------:R-:W1:Y:S04]  /*1800*/  LDS R48, [R9+0x5c] ;  /* 0x00005c0009307984 */ /* 0x000e680000000800 */
[----:B------:R-:W2:Y:S01]  /*1810*/  LDS R51, [R9+0x78] ;  /* 0x0000780009337984 */ /* 0x000ea20000000800 */
[----:B------:R-:W-:-:S04]  /*1820*/  SHF.R.U32.HI R46, RZ, 0x4, R46 ;  /* 0x00000004ff2e7819 */ /* 0x000fc8000001162e */
[----:B------:R-:W-:Y:S02]  /*1830*/  LOP3.LUT R49, R46, 0xf0f0f0f, RZ, 0xc0, !PT ;  /* 0x0f0f0f0f2e317812 */ /* 0x000fe400078ec0ff */
[----:B0-----:R-:W-:-:S05]  /*1840*/  LOP3.LUT R46, R28, 0xf0f0f0f, RZ, 0xc0, !PT ;  /* 0x0f0f0f0f1c2e7812 */ /* 0x001fca00078ec0ff */
[----:B-1----:R-:W-:Y:S02]  /*1850*/  IDP.4A.S8.S8 R46, R46, R48, R47 ;  /* 0x000000302e2e7226 */ /* 0x002fe4000000062f */
[----:B------:R-:W0:Y:S01]  /*1860*/  LDS R48, [R9+0x7c] ;  /* 0x00007c0009307984 */ /* 0x000e220000000800 */
[----:B--2---:R-:W-:-:S03]  /*1870*/  IDP.4A.S8.S8 R50, R49, R51, R50 ;  /* 0x0000003331327226 */ /* 0x004fc60000000632 */
[----:B------:R-:W1:Y:S04]  /*1880*/  LDS.U8 R49, [R12+0x8] ;  /* 0x000008000c317984 */ /* 0x000e680000000000 */
[----:B------:R-:W2:Y:S01]  /*1890*/  LDS.U8 R47, [R12+0x2] ;  /* 0x000002000c2f7984 */ /* 0x000ea20000000000 */
[----:B------:R-:W-:-:S04]  /*18a0*/  SHF.R.U32.HI R28, RZ, 0x4, R28 ;  /* 0x00000004ff1c7819 */ /* 0x000fc8000001161c */
[----:B------:R-:W-:Y:S01]  /*18b0*/  LOP3.LUT R51, R28, 0xf0f0f0f, RZ, 0xc0, !PT ;  /* 0x0f0f0f0f1c337812 */ /* 0x000fe200078ec0ff */
[----:B------:R-:W-:Y:S02]  /*18c0*/  HADD2.F32 R28, -RZ, R30.H1_H1 ;  /* 0x3000001eff1c7230 */ /* 0x000fe40000004100 */
[----:B------:R-:W-:Y:S02]  /*18d0*/  LDS R30, [R6+0x8] ;  /* 0x00000800061e7984 */ /* 0x000fe40000000800 */
[----:B0-----:R-:W-:Y:S02]  /*18e0*/  IDP.4A.S8.S8 R48, R51, R48, R50 ;  /* 0x0000003033307226 */ /* 0x001fe40000000632 */
[----:B------:R-:W0:Y:S01]  /*18f0*/  LDS.U8 R51, [R12+0x9] ;  /* 0x000009000c337984 */ /* 0x000e220000000000 */
[----:B-1----:R-:W-:-:S05]  /*1900*/  I2FP.F32.U32 R49, R49 ;  /* 0x0000003100317245 */ /* 0x002fca0000201000 */
[----:B------:R-:W-:Y:S02]  /*1910*/  FFMA.FTZ R28, R28, R49, RZ ;  /* 0x000000311c1c7223 */ /* 0x000fe400000100ff */
[----:B------:R-:W1:Y:S01]  /*1920*/  LDS.U8 R49, [R12+0x3] ;  /* 0x000003000c317984 */ /* 0x000e620000000000 */
[----:B--2---:R-:W-:-:S03]  /*1930*/  IMAD R50, R46, R47, RZ ;  /* 0x0000002f2e327224 */ /* 0x004fc600078e02ff */
[----:B------:R-:W2:Y:S01]  /*1940*/  LDS R47, [R6+0xc] ;  /* 0x00000c00062f7984 */ /* 0x000ea20000000800 */
[----:B------:R-:W-:Y:S01]  /*1950*/  HADD2.F32 R29, -RZ, R29.H1_H1 ;  /* 0x3000001dff1d7230 */ /* 0x000fe20000004100 */
[----:B0-----:R-:W-:-:S05]  /*1960*/  I2FP.F32.U32 R46, R51 ;  /* 0x00000033002e7245 */ /* 0x001fca0000201000 */
[----:B------:R-:W-:Y:S01]  /*1970*/  FFMA.FTZ R46, R29, R46, R28 ;  /* 0x0000002e1d2e7223 */ /* 0x000fe2000001001c */
[----:B------:R-:W-:Y:S01]  /*1980*/  I2FP.F32.S32 R29, R50 ;  /* 0x00000032001d7245 */ /* 0x000fe20000201400 */
[----:B------:R-:W-:Y:S02]  /*1990*/  HADD2.F32 R28, -RZ, R30.H0_H0 ;  /* 0x2000001eff1c7230 */ /* 0x000fe40000004100 */
[----:B-1----:R-:W-:-:S03]  /*19a0*/  IMAD R48, R48, R49, RZ ;  /* 0x0000003130307224 */ /* 0x002fc600078e02ff */
[----:B------:R-:W-:Y:S01]  /*19b0*/  FFMA.FTZ R28, R28, R29, RZ ;  /* 0x0000001d1c1c7223 */ /* 0x000fe200000100ff */
[----:B--2---:R-:W-:Y:S01]  /*19c0*/  HADD2.F32 R29, -RZ, R47.H0_H0 ;  /* 0x2000002fff1d7230 */ /* 0x004fe20000004100 */
[----:B------:R-:W-:-:S05]  /*19d0*/  I2FP.F32.S32 R48, R48 ;  /* 0x0000003000307245 */ /* 0x000fca0000201400 */
[----:B------:R-:W-:Y:S01]  /*19e0*/  FFMA.FTZ R48, R29, R48, R28 ;  /* 0x000000301d307223 */ /* 0x000fe2000001001c */
[----:B------:R-:W-:-:S04]  /*19f0*/  IMAD.U32 R28, RZ, RZ, UR4 ;  /* 0x00000004ff1c7e24 */ /* 0x000fc8000f8e00ff */
[----:B------:R-:W-:Y:S02]  /*1a00*/  IMAD R29, R28, 0x8, R11 ;  /* 0x000000081c1d7824 */ /* 0x000fe400078e020b */
[----:B------:R-:W-:-:S05]  /*1a10*/  VIADD R28, R2, 0x20 ;  /* 0x00000020021c7836 */ /* 0x000fca0000000000 */
[----:B------:R-:W-:Y:S01]  /*1a20*/  LEA.HI R29, R28, R29, RZ, 0x1d ;  /* 0x0000001d1c1d7211 */ /* 0x000fe200078fe8ff */
[----:B------:R-:W-:-:S04]  /*1a30*/  IMAD.U32 R28, RZ, RZ, UR4 ;  /* 0x00000004ff1c7e24 */ /* 0x000fc8000f8e00ff */
[----:B------:R-:W-:Y:S02]  /*1a40*/  IMAD R49, R28, 0x8, R3 ;  /* 0x000000081c317824 */ /* 0x000fe400078e0203 */
[----:B------:R-:W-:-:S03]  /*1a50*/  IMAD.WIDE R28, R29, 0x24, R26 ;  /* 0x000000241d1c7825 */ /* 0x000fc600078e021a */
[----:B------:R-:W-:Y:S01]  /*1a60*/  IADD3 R28, P0, R4, R28, RZ ;  /* 0x0000001c041c7210 */ /* 0x000fe20007f1e0ff */
[----:B------:R-:W-:-:S04]  /*1a70*/  VIADD R49, R49, 0x4 ;  /* 0x0000000431317836 */ /* 0x000fc80000000000 */
[----:B------:R-:W-:Y:S02]  /*1a80*/  IMAD.X R29, RZ, RZ, R29, P0 ;  /* 0x000000ffff1d7224 */ /* 0x000fe400000e061d */
[----:B------:R-:W-:Y:S02]  /*1a90*/  IMAD.WIDE.U32 R26, R49, 0x24, R26 ;  /* 0x00000024311a7825 */ /* 0x000fe400078e001a */
[----:B------:R-:W0:Y:S04]  /*1aa0*/  LDS.U8 R49, [R12+0xa] ;  /* 0x00000a000c317984 */ /* 0x000e280000000000 */
[----:B------:R-:W2:Y:S04]  /*1ab0*/  LDG.E.CONSTANT R28, desc[UR16][R28.64+0x4] ;  /* 0x000004101c1c7981 */ /* 0x000ea8000c1e9900 */
[----:B------:R1:W3:Y:S01]  /*1ac0*/  LDG.E.CONSTANT R50, desc[UR16][R26.64] ;  /* 0x000000101a327981 */ /* 0x0002e2000c1e9900 */
[----:B------:R-:W-:Y:S01]  /*1ad0*/  HADD2.F32 R30, -RZ, R30.H1_H1 ;  /* 0x3000001eff1e7230 */ /* 0x000fe20000004100 */
[----:B0-----:R-:W-:-:S05]  /*1ae0*/  I2FP.F32.U32 R49, R49 ;  /* 0x0000003100317245 */ /* 0x001fca0000201000 */
[----:B------:R-:W-:Y:S02]  /*1af0*/  FFMA.FTZ R30, R30, R49, RZ ;  /* 0x000000311e1e7223 */ /* 0x000fe400000100ff */
[----:B------:R-:W0:Y:S01]  /*1b00*/  LDS.U8 R49, [R12+0xb] ;  /* 0x00000b000c317984 */ /* 0x000e220000000000 */
[----:B------:R-:W-:Y:S01]  /*1b10*/  HADD2.F32 R47, -RZ, R47.H1_H1 ;  /* 0x3000002fff2f7230 */ /* 0x000fe20000004100 */
[----:B0-----:R-:W-:-:S05]  /*1b20*/  I2FP.F32.U32 R49, R49 ;  /* 0x0000003100317245 */ /* 0x001fca0000201000 */
[----:B------:R-:W-:Y:S02]  /*1b30*/  FFMA.FTZ R52, R47, R49, R30 ;  /* 0x000000312f347223 */ /* 0x000fe4000001001e */
[----:B------:R-:W1:Y:S01]  /*1b40*/  LDS R49, [R14] ;  /* 0x000000000e317984 */ /* 0x000e620000000800 */
[----:B------:R-:W-:Y:S01]  /*1b50*/  BAR.SYNC.DEFER_BLOCKING 0x0 ;  /* 0x0000000000007b1d */ /* 0x000fe20000010000 */
[----:B-1----:R-:W-:-:S05]  /*1b60*/  HADD2.F32 R27, -RZ, R49.H1_H1 ;  /* 0x30000031ff1b7230 */ /* 0x002fca0000004100 */
[----:B------:R-:W-:Y:S01]  /*1b70*/  FMUL.FTZ R46, R46, R27 ;  /* 0x0000001b2e2e7220 */ /* 0x000fe20000410000 */
[----:B------:R-:W-:Y:S01]  /*1b80*/  FMUL.FTZ R52, R27, R52 ;  /* 0x000000341b347220 */ /* 0x000fe20000410000 */
[----:B------:R-:W-:-:S05]  /*1b90*/  HADD2.F32 R49, -RZ, R49.H0_H0 ;  /* 0x20000031ff317230 */ /* 0x000fca0000004100 */
[----:B------:R-:W-:Y:S01]  /*1ba0*/  FFMA.FTZ R31, R31, R49, -R46 ;  /* 0x000000311f1f7223 */ /* 0x000fe2000001082e */
[----:B------:R-:W-:Y:S01]  /*1bb0*/  FFMA.FTZ R48, R49, R48, -R52 ;  /* 0x0000003031307223 */ /* 0x000fe20000010834 */
[----:B--2---:R-:W-:Y:S04]  /*1bc0*/  STS [R7], R28 ;  /* 0x0000001c07007388 */ /* 0x004fe80000000800 */
[----:B---3--:R-:W-:Y:S01]  /*1bd0*/  STS [R5+UR11], R50 ;  /* 0x0000003205007988 */ /* 0x008fe2000800080b */
        /* <DEDUP_REMOVED lines=8> */
[----:B------:R-:W5:Y:S01]  /*1c60*/  LDS R46, [R9+0x8] ;  /* 0x00000800092e7984 */ /* 0x000f620000000800 */
[----:B0-----:R-:W-:-:S02]  /*1c70*/  LOP3.LUT R51, R29, 0xf0f0f0f, RZ, 0xc0, !PT ;  /* 0x0f0f0f0f1d337812 */ /* 0x001fc400078ec0ff */
[----:B------:R-:W-:-:S03]  /*1c80*/  SHF.R.U32.HI R29, RZ, 0x4, R29 ;  /* 0x00000004ff1d7819 */ /* 0x000fc6000001161d */
[----:B-1----:R-:W-:Y:S01]  /*1c90*/  IDP.4A.S8.S8 R30, R51, R30, RZ ;  /* 0x0000001e331e7226 */ /* 0x002fe200000006ff */
[----:B--2---:R-:W-:-:S05]  /*1ca0*/  LOP3.LUT R50, R26, 0xf0f0f0f, RZ, 0xc0, !PT ;  /* 0x0f0f0f0f1a327812 */ /* 0x004fca00078ec0ff */
[----:B---3--:R-:W-:Y:S01]  /*1cb0*/  IDP.4A.S8.S8 R47, R50, R47, R30 ;  /* 0x0000002f322f7226 */ /* 0x008fe2000000061e */
[----:B------:R-:W-:Y:S01]  /*1cc0*/  LOP3.LUT R50, R29, 0xf0f0f0f, RZ, 0xc0, !PT ;  /* 0x0f0f0f0f1d327812 */ /* 0x000fe200078ec0ff */
[----:B------:R-:W0:Y:S04]  /*1cd0*/  LDS R30, [R9+0x28] ;  /* 0x00002800091e7984 */ /* 0x000e280000000800 */
[----:B------:R-:W1:Y:S01]  /*1ce0*/  LDS R29, [R8+0x4c] ;  /* 0x00004c00081d7984 */ /* 0x000e620000000800 */
[----:B----4-:R-:W-:-:S03]  /*1cf0*/  IDP.4A.S8.S8 R50, R50, R27, RZ ;  /* 0x0000001b32327226 */ /* 0x010fc600000006ff */
[----:B------:R-:W2:Y:S01]  /*1d00*/  LDS R27, [R9+0xc] ;  /* 0x00000c00091b7984 */ /* 0x000ea20000000800 */
[----:B------:R-:W-:-:S04]  /*1d10*/  SHF.R.U32.HI R26, RZ, 0x4, R26 ;  /* 0x00000004ff1a7819 */ /* 0x000fc8000001161a */
[----:B------:R-:W-:-:S05]  /*1d20*/  LOP3.LUT R26, R26, 0xf0f0f0f, RZ, 0xc0, !PT ;  /* 0x0f0f0f0f1a1a7812 */ /* 0x000fca00078ec0ff */
[----:B-----5:R-:W-:Y:S01]  /*1d30*/  IDP.4A.S8.S8 R49, R26, R49, R50 ;  /* 0x000000311a317226 */ /* 0x020fe20000000632 */
[----:B------:R-:W-:Y:S01]  /*1d40*/  LOP3.LUT R50, R28, 0xf0f0f0f, RZ, 0xc0, !PT ;  /* 0x0f0f0f0f1c327812 */ /* 0x000fe200078ec0ff */
[----:B------:R-:W-:Y:S04]  /*1d50*/  LDS R26, [R8+0x50] ;  /* 0x00005000081a7984 */ /* 0x000fe80000000800 */
[----:B------:R-:W-:Y:S01]  /*1d60*/  IDP.4A.S8.S8 R50, R50, R46, R47 ;  /* 0x0000002e32327226 */ /* 0x000fe2000000062f */
[----:B------:R-:W-:Y:S01]  /*1d70*/  SHF.R.U32.HI R47, RZ, 0x4, R28 ;  /* 0x00000004ff2f7819 */ /* 0x000fe2000001161c */
[----:B------:R-:W3:Y:S03]  /*1d80*/  LDS R46, [R9+0x2c] ;  /* 0x00002c00092e7984 */ /* 0x000ee60000000800 */
[----:B------:R-:W-:Y:S01]  /*1d90*/  LOP3.LUT R47, R47, 0xf0f0f0f, RZ, 0xc0, !PT ;  /* 0x0f0f0f0f2f2f7812 */ /* 0x000fe200078ec0ff */
[----:B------:R-:W4:Y:S04]  /*1da0*/  LDS R28, [R9+0x10] ;  /* 0x00001000091c7984 */ /* 0x000f280000000800 */
[----:B0-----:R-:W-:-:S02]  /*1db0*/  IDP.4A.S8.S8 R49, R47, R30, R49 ;  /* 0x0000001e2f317226 */ /* 0x001fc40000000631 */
[----:B------:R-:W0:Y:S01]  /*1dc0*/  LDS R30, [R9+0x30] ;  /* 0x00003000091e7984 */ /* 0x000e220000000800 */
[----:B-1----:R-:W-:-:S05]  /*1dd0*/  LOP3.LUT R47, R29, 0xf0f0f0f, RZ, 0xc0, !PT ;  /* 0x0f0f0f0f1d2f7812 */ /* 0x002fca00078ec0ff */
[----:B--2---:R-:W-:Y:S02]  /*1de0*/  IDP.4A.S8.S8 R47, R47, R27, R50 ;  /* 0x0000001b2f2f7226 */ /* 0x004fe40000000632 */
[----:B------:R-:W1:Y:S01]  /*1df0*/  LDS R27, [R8+0x54] ;  /* 0x00005400081b7984 */ /* 0x000e620000000800 */
[----:B------:R-:W-:-:S03]  /*1e00*/  SHF.R.U32.HI R50, RZ, 0x4, R29 ;  /* 0x00000004ff327819 */ /* 0x000fc6000001161d */
[----:B------:R-:W2:Y:S01]  /*1e10*/  LDS R29, [R9+0x14] ;  /* 0x00001400091d7984 */ /* 0x000ea20000000800 */
[----:B------:R-:W-:-:S05]  /*1e20*/  LOP3.LUT R50, R50, 0xf0f0f0f, RZ, 0xc0, !PT ;  /* 0x0f0f0f0f32327812 */ /* 0x000fca00078ec0ff */
[----:B---3--:R-:W-:Y:S01]  /*1e30*/  IDP.4A.S8.S8 R49, R50, R46, R49 ;  /* 0x0000002e32317226 */ /* 0x008fe20000000631 */
[----:B------:R-:W-:Y:S01]  /*1e40*/  LOP3.LUT R50, R26, 0xf0f0f0f, RZ, 0xc0, !PT ;  /* 0x0f0f0f0f1a327812 */ /* 0x000fe200078ec0ff */
[----:B------:R-:W-:Y:S04]  /*1e50*/  LDS R46, [R8+0x58] ;  /* 0x00005800082e7984 */ /* 0x000fe80000000800 */
[----:B----4-:R-:W-:Y:S01]  /*1e60*/  IDP.4A.S8.S8 R50, R50, R28, R47 ;  /* 0x0000001c32327226 */ /* 0x010fe2000000062f */
        /* <DEDUP_REMOVED lines=13> */
[----:B------:R-:W-:Y:S02]  /*1f40*/  LOP3.LUT R28, R46, 0xf0f0f0f, RZ, 0xc0, !PT ;  /* 0x0f0f0f0f2e1c7812 */ /* 0x000fe400078ec0ff */
[----:B------:R-:W-:-:S03]  /*1f50*/  SHF.R.U32.HI R46, RZ, 0x4, R46 ;  /* 0x00000004ff2e7819 */ /* 0x000fc6000001162e */
[----:B----4-:R-:W-:Y:S01]  /*1f60*/  IDP.4A.S8.S8 R28, R28, R26, R29 ;  /* 0x0000001a1c1c7226 */ /* 0x010fe2000000061d */
[----:B------:R-:W-:Y:S01]  /*1f70*/  LOP3.LUT R46, R46, 0xf0f0f0f, RZ, 0xc0, !PT ;  /* 0x0f0f0f0f2e2e7812 */ /* 0x000fe200078ec0ff */
[----:B------:R-:W3:Y:S04]  /*1f80*/  LDS.U8 R26, [R12+0x4] ;  /* 0x000004000c1a7984 */ /* 0x000ee80000000000 */
[----:B0-----:R-:W-:Y:S01]  /*1f90*/  IDP.4A.S8.S8 R47, R46, R47, R50 ;  /* 0x0000002f2e2f7226 */ /* 0x001fe20000000632 */
[----:B------:R-:W-:Y:S04]  /*1fa0*/  LDS R29, [R10] ;  /* 0x000000000a1d7984 */ /* 0x000fe80000000800 */
[----:B------:R-:W0:Y:S01]  /*1fb0*/  LDS R46, [R9+0x3c] ;  /* 0x00003c00092e7984 */ /* 0x000e220000000800 */
[----:B-1----:R-:W-:-:S05]  /*1fc0*/  LOP3.LUT R49, R30, 0xf0f0f0f, RZ, 0xc0, !PT ;  /* 0x0f0f0f0f1e317812 */ /* 0x002fca00078ec0ff */
[----:B--2---:R-:W-:Y:S02]  /*1fd0*/  IDP.4A.S8.S8 R49, R49, R27, R28 ;  /* 0x0000001b31317226 */ /* 0x004fe4000000061c */
[----:B------:R-:W1:Y:S04]  /*1fe0*/  LDS.U8 R27, [R12+0x5] ;  /* 0x000005000c1b7984 */ /* 0x000e680000000000 */
[----:B------:R-:W2:Y:S01]  /*1ff0*/  LDS R28, [R10+0x4] ;  /* 0x000004000a1c7984 */ /* 0x000ea20000000800 */
[----:B------:R-:W-:-:S04]  /*2000*/  SHF.R.U32.HI R30, RZ, 0x4, R30 ;  /* 0x00000004ff1e7819 */ /* 0x000fc8000001161e */
[----:B------:R-:W-:Y:S01]  /*2010*/  LOP3.LUT R30, R30, 0xf0f0f0f, RZ, 0xc0, !PT ;  /* 0x0f0f0f0f1e1e7812 */ /* 0x000fe200078ec0ff */
[----:B---3--:R-:W-:-:S04]  /*2020*/  IMAD R26, R49, R26, RZ ;  /* 0x0000001a311a7224 */ /* 0x008fc800078e02ff */
[----:B0-----:R-:W-:Y:S01]  /*2030*/  IDP.4A.S8.S8 R50, R30, R46, R47 ;  /* 0x0000002e1e327226 */ /* 0x001fe2000000062f */
[----:B------:R-:W-:Y:S01]  /*2040*/  I2FP.F32.S32 R47, R26 ;  /* 0x0000001a002f7245 */ /* 0x000fe20000201400 */
[----:B------:R-:W-:Y:S01]  /*2050*/  HADD2.F32 R26, -RZ, R29.H0_H0 ;  /* 0x2000001dff1a7230 */ /* 0x000fe20000004100 */
[----:B------:R-:W0:Y:S04]  /*2060*/  LDS R30, [R8+0x60] ;  /* 0x00006000081e7984 */ /* 0x000e280000000800 */
[----:B------:R-:W-:Y:S01]  /*2070*/  FFMA.FTZ R49, R26, R47, RZ ;  /* 0x0000002f1a317223 */ /* 0x000fe200000100ff */
[----:B------:R-:W3:Y:S04]  /*2080*/  LDS R46, [R9+0x40] ;  /* 0x00004000092e7984 */ /* 0x000ee80000000800 */
[----:B------:R-:W4:Y:S01]  /*2090*/  LDS R26, [R8+0x64] ;  /* 0x00006400081a7984 */ /* 0x000f220000000800 */
[----:B-1----:R-:W-:-:S03]  /*20a0*/  IMAD R27, R50, R27, RZ ;  /* 0x0000001b321b7224 */ /* 0x002fc600078e02ff */
[----:B------:R-:W1:Y:S01]  /*20b0*/  LDS R47, [R9+0x44] ;  /* 0x00004400092f7984 */ /* 0x000e620000000800 */
[----:B--2---:R-:W-:Y:S01]  /*20c0*/  HADD2.F32 R50, -RZ, R28.H0_H0 ;  /* 0x2000001cff327230 */ /* 0x004fe20000004100 */
[----:B------:R-:W-:-:S05]  /*20d0*/  I2FP.F32.S32 R27, R27 ;  /* 0x0000001b001b7245 */ /* 0x000fca0000201400 */
[----:B------:R-:W-:Y:S02]  /*20e0*/  FFMA.FTZ R27, R50, R27, R49 ;  /* 0x0000001b321b7223 */ /* 0x000fe40000010031 */
[----:B------:R-:W2:Y:S01]  /*20f0*/  LDS R49, [R9+0x60] ;  /* 0x0000600009317984 */ /* 0x000ea20000000800 */
[----:B0-----:R-:W-:Y:S02]  /*2100*/  LOP3.LUT R51, R30, 0xf0f0f0f, RZ, 0xc0, !PT ;  /* 0x0f0f0f0f1e337812 */ /* 0x001fe400078ec0ff */
[----:B------:R-:W-:-:S03]  /*2110*/  SHF.R.U32.HI R30, RZ, 0x4, R30 ;  /* 0x00000004ff1e7819 */ /* 0x000fc6000001161e */
[----:B---3--:R-:W-:Y:S02]  /*2120*/  IDP.4A.S8.S8 R46, R51, R46, RZ ;  /* 0x0000002e332e7226 */ /* 0x008fe400000006ff */
[----:B------:R-:W-:Y:S01]  /*2130*/  LDS R51, [R9+0x68] ;  /* 0x0000680009337984 */ /* 0x000fe20000000800 */
[----:B----4-:R-:W-:-:S05]  /*2140*/  LOP3.LUT R50, R26, 0xf0f0f0f, RZ, 0xc0, !PT ;  /* 0x0f0f0f0f1a327812 */ /* 0x010fca00078ec0ff */
[----:B-1----:R-:W-:Y:S01]  /*2150*/  IDP.4A.S8.S8 R47, R50, R47, R46 ;  /* 0x0000002f322f7226 */ /* 0x002fe2000000062e */
[----:B------:R-:W-:Y:S01]  /*2160*/  LOP3.LUT R46, R30, 0xf0f0f0f, RZ, 0xc0, !PT ;  /* 0x0f0f0f0f1e2e7812 */ /* 0x000fe200078ec0ff */
[----:B------:R-:W0:Y:S04]  /*2170*/  LDS R50, [R9+0x64] ;  /* 0x0000640009327984 */ /* 0x000e280000000800 */
[----:B------:R-:W1:Y:S01]  /*2180*/  LDS R30, [R8+0x68] ;  /* 0x00006800081e7984 */ /* 0x000e620000000800 */
[----:B--2---:R-:W-:-:S03]  /*2190*/  IDP.4A.S8.S8 R49, R46, R49, RZ ;  /* 0x000000312e317226 */ /* 0x004fc600000006ff */
[----:B------:R-:W2:Y:S01]  /*21a0*/  LDS R46, [R9+0x48] ;  /* 0x00004800092e7984 */ /* 0x000ea20000000800 */
[----:B------:R-:W-:-:S04]  /*21b0*/  SHF.R.U32.HI R26, RZ, 0x4, R26 ;  /* 0x00000004ff1a7819 */ /* 0x000fc8000001161a */
[----:B------:R-:W-:-:S05]  /*21c0*/  LOP3.LUT R26, R26, 0xf0f0f0f, RZ, 0xc0, !PT ;  /* 0x0f0f0f0f1a1a7812 */ /* 0x000fca00078ec0ff */
[----:B0-----:R-:W-:Y:S01]  /*21d0*/  IDP.4A.S8.S8 R50, R26, R50, R49 ;  /* 0x000000321a327226 */ /* 0x001fe20000000631 */
[----:B-1----:R-:W-:-:S05]  /*21e0*/  LOP3.LUT R26, R30, 0xf0f0f0f, RZ, 0xc0, !PT ;  /* 0x0f0f0f0f1e1a7812 */ /* 0x002fca00078ec0ff */
[----:B--2---:R-:W-:Y:S02]  /*21f0*/  IDP.4A.S8.S8 R46, R26, R46, R47 ;  /* 0x0000002e1a2e7226 */ /* 0x004fe4000000062f */
        /* <DEDUP_REMOVED lines=54> */
[----:B------:R-:W-:Y:S02]  /*2560*/  I2FP.F32.S32 R47, R47 ;  /* 0x0000002f002f7245 */ /* 0x000fe40000201400 */
[----:B0-----:R-:W-:Y:S02]  /*2570*/  I2FP.F32.U32 R28, R50 ;  /* 0x00000032001c7245 */ /* 0x001fe40000201000 */
[----:B------:R-:W0:Y:S03]  /*2580*/  LDS.U8 R50, [R12+0xf] ;  /* 0x00000f000c327984 */ /* 0x000e260000000000 */
[----:B------:R-:W-:Y:S01]  /*2590*/  FFMA.FTZ R28, R51, R28, R26 ;  /* 0x0000001c331c7223 */ /* 0x000fe2000001001a */
[----:B------:R-:W-:-:S02]  /*25a0*/  HADD2.F32 R26, -RZ, R29.H0_H0 ;  /* 0x2000001dff1a7230 */ /* 0x000fc40000004100 */
[----:B-1----:R-:W-:Y:S02]  /*25b0*/  IMAD R46, R46, R49, RZ ;  /* 0x000000312e2e7224 */ /* 0x002fe400078e02ff */
[----:B------:R-:W1:Y:S01]  /*25c0*/  LDS.U8 R49, [R12+0xe] ;  /* 0x00000e000c317984 */ /* 0x000e620000000000 */
[----:B------:R-:W-:Y:S01]  /*25d0*/  FFMA.FTZ R26, R26, R47, RZ ;  /* 0x0000002f1a1a7223 */ /* 0x000fe200000100ff */
[----:B--2---:R-:W-:Y:S01]  /*25e0*/  HADD2.F32 R47, -RZ, R30.H0_H0 ;  /* 0x2000001eff2f7230 */ /* 0x004fe20000004100 */
[----:B------:R-:W-:-:S05]  /*25f0*/  I2FP.F32.S32 R46, R46 ;  /* 0x0000002e002e7245 */ /* 0x000fca0000201400 */
[----:B------:R-:W-:Y:S02]  /*2600*/  FFMA.FTZ R46, R47, R46, R26 ;  /* 0x0000002e2f2e7223 */ /* 0x000fe4000001001a */
[----:B------:R-:W2:Y:S01]  /*2610*/  LDS R47, [R14] ;  /* 0x000000000e2f7984 */ /* 0x000ea20000000800 */
[----:B------:R-:W-:Y:S02]  /*2620*/  HADD2.F32 R26, -RZ, R29.H1_H1 ;  /* 0x3000001dff1a7230 */ /* 0x000fe40000004100 */
[----:B------:R-:W-:Y:S02]  /*2630*/  HADD2.F32 R29, -RZ, R30.H1_H1 ;  /* 0x3000001eff1d7230 */ /* 0x000fe40000004100 */
[----:B------:R-:W-:Y:S01]  /*2640*/  FADD.FTZ R31, R0, R31 ;  /* 0x0000001f001f7221 */ /* 0x000fe20000010000 */
[----:B0-----:R-:W-:Y:S02]  /*2650*/  I2FP.F32.U32 R50, R50 ;  /* 0x0000003200327245 */ /* 0x001fe40000201000 */
[----:B-1----:R-:W-:-:S05]  /*2660*/  I2FP.F32.U32 R49, R49 ;  /* 0x0000003100317245 */ /* 0x002fca0000201000 */
[----:B------:R-:W-:-:S04]  /*2670*/  FFMA.FTZ R26, R26, R49, RZ ;  /* 0x000000311a1a7223 */ /* 0x000fc800000100ff */
[----:B------:R-:W-:Y:S01]  /*2680*/  FFMA.FTZ R26, R29, R50, R26 ;  /* 0x000000321d1a7223 */ /* 0x000fe2000001001a */
[--C-:B--2---:R-:W-:Y:S02]  /*2690*/  HADD2.F32 R29, -RZ, R47.reuse.H1_H1 ;  /* 0x3000002fff1d7230 */ /* 0x104fe40000004100 */
[----:B------:R-:W-:-:S03]  /*26a0*/  HADD2.F32 R47, -RZ, R47.H0_H0 ;  /* 0x2000002fff2f7230 */ /* 0x000fc60000004100 */
[----:B------:R-:W-:Y:S01]  /*26b0*/  FMUL.FTZ R28, R28, R29 ;  /* 0x0000001d1c1c7220 */ /* 0x000fe20000410000 */
[----:B------:R-:W-:Y:S01]  /*26c0*/  FADD.FTZ R31, R31, R48 ;  /* 0x000000301f1f7221 */ /* 0x000fe20000010000 */
[----:B------:R-:W-:Y:S02]  /*26d0*/  FMUL.FTZ R26, R29, R26 ;  /* 0x0000001a1d1a7220 */ /* 0x000fe40000410000 */
[----:B------:R-:W-:Y:S02]  /*26e0*/  FFMA.FTZ R28, R27, R47, -R28 ;  /* 0x0000002f1b1c7223 */ /* 0x000fe4000001081c */
[----:B------:R-:W-:Y:S02]  /*26f0*/  FFMA.FTZ R47, R47, R46, -R26 ;  /* 0x0000002e2f2f7223 */ /* 0x000fe4000001081a */
[----:B------:R-:W-:-:S04]  /*2700*/  FADD.FTZ R28, R31, R28 ;  /* 0x0000001c1f1c7221 */ /* 0x000fc80000010000 */
[----:B------:R-:W-:Y:S01]  /*2710*/  FADD.FTZ R0, R28, R47 ;  /* 0x0000002f1c007221 */ /* 0x000fe20000010000 */
[----:B------:R-:W-:Y:S06]  /*2720*/  BAR.SYNC.DEFER_BLOCKING 0x0 ;  /* 0x0000000000007b1d */ /* 0x000fec0000010000 */
.L_x_596:
[----:B------:R-:W-:-:S04]  /*2730*/  UIADD3 UR4, UR4, 0x1, URZ ;  /* 0x0000000104047890 */ /* 0x000fc8000fffe03f */
[----:B------:R-:W-:-:S06]  /*2740*/  UISETP.GE.AND UP0, UPT, UR4, UR5, UPT ;  /* 0x000000050400728c */ /* 0x000fcc000bf06270 */
[----:B------:R-:W-:-:S13]  /*2750*/  PLOP3.LUT P0, PT, PT, PT, UP0, 0x80, 0x0 ;  /* 0x000000000000781c */ /* 0x000fda0003f0f008 */
[----:B------:R-:W-:Y:S05]  /*2760*/  @!P0 BRA `(.L_x_597) ;  /* 0xffffffe000508947 */ /* 0x000fea000383ffff */
.L_x_595:
        /* <DEDUP_REMOVED lines=18> */
.L_x_598:
        /* <DEDUP_REMOVED lines=15> */
.L_x_1323:


//--------------------- .text._Z12mul_mat_q4_KIN3c108BFloat16ELb0EEvPKvS3_PT_iiiii --------------------------
	.section	.text._Z12mul_mat_q4_KIN3c108BFloat16ELb0EEvPKvS3_PT_iiiii,"ax",@progbits
	.align	128
.text._Z12mul_mat_q4_KIN3c108BFloat16ELb0EEvPKvS3_PT_iiiii:
        .type           _Z12mul_mat_q4_KIN3c108BFloat16ELb0EEvPKvS3_PT_iiiii,@function
        .size           _Z12mul_mat_q4_KIN3c108BFloat16ELb0EEvPKvS3_PT_iiiii,(.L_x_1324 - _Z12mul_mat_q4_KIN3c108BFloat16ELb0EEvPKvS3_PT_iiiii)
        .other          _Z12mul_mat_q4_KIN3c108BFloat16ELb0EEvPKvS3_PT_iiiii,@"STO_CUDA_ENTRY STV_DEFAULT"
_Z12mul_mat_q4_KIN3c108BFloat16ELb0EEvPKvS3_PT_iiiii:
        /* <DEDUP_REMOVED lines=9> */
[----:B------:R-:W1:Y:S01]  /*0090*/  S2UR UR7, SR_CTAID.X ;  /* 0x00000000000779c3 */ /* 0x000e620000002500 */
[----:B------:R-:W-:Y:S01]  /*00a0*/  ULDC.64 UR12, c[0x0][0x230] ;  /* 0x00008c00000c7ab9 */ /* 0x000fe20000000a00 */
[----:B------:R-:W-:Y:S01]  /*00b0*/  UMOV UR6, 0x400 ;  /* 0x0000040000067882 */ /* 0x000fe20000000000 */
[----:B------:R-:W2:Y:S01]  /*00c0*/  S2R R13, SR_TID.Y ;  /* 0x00000000000d7919 */ /* 0x000ea20000002200 */
[----:B------:R-:W-:Y:S01]  /*00d0*/  USHF.R.S32.HI UR4, URZ, 0x1f, UR13 ;  /* 0x0000001f3f047899 */ /* 0x000fe2000801140d */
[----:B------:R-:W-:Y:S01]  /*00e0*/  SHF.R.S32.HI R4, RZ, 0x8, R4 ;  /* 0x00000008ff047819 */ /* 0x000fe20000011404 */
[----:B------:R-:W-:Y:S01]  /*00f0*/  UIADD3 UR9, UR12, -0x1, URZ ;  /* 0xffffffff0c097890 */ /* 0x000fe2000fffe03f */
[----:B------:R-:W3:Y:S01]  /*0100*/  S2R R8, SR_CTAID.Y ;  /* 0x0000000000087919 */ /* 0x000ee20000002600 */
[----:B------:R-:W4:Y:S01]  /*0110*/  S2UR UR11, SR_CgaCtaId ;  /* 0x00000000000b79c3 */ /* 0x000f220000008800 */
[----:B------:R-:W-:-:S02]  /*0120*/  ULEA.HI UR4, UR4, UR13, URZ, 0x5 ;  /* 0x0000000d04047291 */ /* 0x000fc4000f8f283f */
[----:B------:R-:W-:Y:S02]  /*0130*/  UIADD3 UR8, UR6, 0x1104, URZ ;  /* 0x0000110406087890 */ /* 0x000fe4000fffe03f */
[----:B------:R-:W-:Y:S02]  /*0140*/  USHF.R.S32.HI UR5, URZ, 0x5, UR4 ;  /* 0x000000053f057899 */ /* 0x000fe40008011404 */
[----:B------:R-:W-:Y:S02]  /*0150*/  UIADD3 UR10, UR6, 0x1514, URZ ;  /* 0x00001514060a7890 */ /* 0x000fe4000fffe03f */
[----:B-1----:R-:W-:Y:S02]  /*0160*/  USHF.L.U32 UR4, UR7, 0x5, URZ ;  /* 0x0000000507047899 */ /* 0x002fe4000800063f */
[----:B------:R-:W-:Y:S01]  /*0170*/  UIADD3 UR7, UR6, 0x1080, URZ ;  /* 0x0000108006077890 */ /* 0x000fe2000fffe03f */
[--C-:B0-----:R-:W-:Y:S01]  /*0180*/  SHF.R.S32.HI R7, RZ, 0x1f, R2.reuse ;  /* 0x0000001fff077819 */ /* 0x101fe20000011402 */
[----:B----4-:R-:W-:Y:S01]  /*0190*/  ULEA UR12, UR11, UR6, 0x18 ;  /* 0x000000060b0c7291 */ /* 0x010fe2000f8ec03f */
[--C-:B------:R-:W-:Y:S01]  /*01a0*/  SHF.R.U32.HI R3, RZ, 0x2, R2.reuse ;  /* 0x00000002ff037819 */ /* 0x100fe20000011602 */
[----:B------:R-:W-:Y:S01]  /*01b0*/  UIADD3 UR6, UR6, 0x1314, URZ ;  /* 0x0000131406067890 */ /* 0x000fe2000fffe03f */
[-C--:B------:R-:W-:Y:S01]  /*01c0*/  LEA.HI R9, R7, R2.reuse, RZ, 0x2 ;  /* 0x0000000207097211 */ /* 0x080fe200078f10ff */
[----:B--2---:R-:W-:Y:S01]  /*01d0*/  IMAD.SHL.U32 R11, R13, 0x20, RZ ;  /* 0x000000200d0b7824 */ /* 0x004fe200078e00ff */
[----:B------:R-:W-:Y:S01]  /*01e0*/  LOP3.LUT R5, R3, 0x3, RZ, 0xc0, !PT ;  /* 0x0000000303057812 */ /* 0x000fe200078ec0ff */
[----:B------:R-:W-:Y:S01]  /*01f0*/  IMAD.SHL.U32 R19, R13, 0x20, RZ ;  /* 0x000000200d137824 */ /* 0x000fe200078e00ff */
[----:B------:R-:W-:Y:S01]  /*0200*/  SHF.R.S32.HI R0, RZ, 0x2, R9 ;  /* 0x00000002ff007819 */ /* 0x000fe20000011409 */
[----:B------:R-:W-:Y:S01]  /*0210*/  IMAD.IADD R12, R11, 0x1, R2 ;  /* 0x000000010b0c7824 */ /* 0x000fe200078e0202 */
[----:B------:R-:W-:Y:S01]  /*0220*/  LOP3.LUT R21, R9, 0xfffffffc, RZ, 0xc0, !PT ;  /* 0xfffffffc09157812 */ /* 0x000fe200078ec0ff */
[----:B------:R-:W-:Y:S01]  /*0230*/  ULEA UR6, UR11, UR6, 0x18 ;  /* 0x000000060b067291 */ /* 0x000fe2000f8ec03f */
[----:B------:R-:W-:Y:S01]  /*0240*/  LEA.HI R10, R7, R2, RZ, 0x5 ;  /* 0x00000002070a7211 */ /* 0x000fe200078f28ff */
[----:B------:R-:W-:Y:S01]  /*0250*/  IMAD R0, R13, 0x8, R0 ;  /* 0x000000080d007824 */ /* 0x000fe200078e0200 */
[----:B------:R-:W-:Y:S01]  /*0260*/  SHF.R.S32.HI R17, RZ, 0x1f, R12 ;  /* 0x0000001fff117819 */ /* 0x000fe2000001140c */
[----:B------:R-:W-:Y:S01]  /*0270*/  IMAD.IADD R18, R2, 0x1, -R21 ;  /* 0x0000000102127824 */ /* 0x000fe200078e0a15 */
[----:B------:R-:W-:Y:S01]  /*0280*/  LOP3.LUT R20, R19, 0xffffffe0, R2, 0xe2, !PT ;  /* 0xffffffe013147812 */ /* 0x000fe200078ee202 */
[----:B---3--:R-:W-:Y:S01]  /*0290*/  IMAD R6, R8, 0x4, R5 ;  /* 0x0000000408067824 */ /* 0x008fe200078e0205 */
[----:B------:R-:W-:Y:S01]  /*02a0*/  SHF.R.S32.HI R3, RZ, 0x1f, R0 ;  /* 0x0000001fff037819 */ /* 0x000fe20000011400 */
[----:B------:R-:W-:Y:S01]  /*02b0*/  IMAD.SHL.U32 R16, R2, 0x4, RZ ;  /* 0x0000000402107824 */ /* 0x000fe200078e00ff */
[----:B------:R-:W-:Y:S01]  /*02c0*/  LEA.HI R17, R17, R12, RZ, 0x5 ;  /* 0x0000000c11117211 */ /* 0x000fe200078f28ff */
[----:B------:R-:W-:Y:S01]  /*02d0*/  ULEA UR10, UR11, UR10, 0x18 ;  /* 0x0000000a0b0a7291 */ /* 0x000fe2000f8ec03f */
[----:B------:R-:W-:Y:S01]  /*02e0*/  LEA.HI R3, R3, R0, RZ, 0x5 ;  /* 0x0000000003037211 */ /* 0x000fe200078f28ff */
[----:B------:R-:W-:Y:S01]  /*02f0*/  IMAD.U32 R23, RZ, RZ, UR12 ;  /* 0x0000000cff177e24 */ /* 0x000fe2000f8e00ff */
[----:B------:R-:W-:Y:S01]  /*0300*/  LOP3.LUT R19, R17, 0xffffffe0, RZ, 0xc0, !PT ;  /* 0xffffffe011137812 */ /* 0x000fe200078ec0ff */
[----:B------:R-:W-:Y:S01]  /*0310*/  IMAD R8, R8, 0x4, R13 ;  /* 0x0000000408087824 */ /* 0x000fe200078e020d */
[----:B------:R-:W-:Y:S01]  /*0320*/  LOP3.LUT R27, R3, 0xffffffe0, RZ, 0xc0, !PT ;  /* 0xffffffe0031b7812 */ /* 0x000fe200078ec0ff */
[----:B------:R-:W-:Y:S01]  /*0330*/  ULEA UR7, UR11, UR7, 0x18 ;  /* 0x000000070b077291 */ /* 0x000fe2000f8ec03f */
[----:B------:R-:W-:Y:S01]  /*0340*/  SHF.R.S32.HI R17, RZ, 0x5, R10 ;  /* 0x00000005ff117819 */ /* 0x000fe2000001140a */
[----:B------:R-:W-:Y:S01]  /*0350*/  IMAD.IADD R19, R12, 0x1, -R19 ;  /* 0x000000010c137824 */ /* 0x000fe200078e0a13 */
[----:B------:R-:W-:Y:S01]  /*0360*/  LEA R10, R20, UR6, 0x2 ;  /* 0x00000006140a7c11 */ /* 0x000fe2000f8e10ff */
[----:B------:R-:W-:Y:S01]  /*0370*/  IMAD.IADD R27, R0, 0x1, -R27 ;  /* 0x00000001001b7824 */ /* 0x000fe200078e0a1b */
[C---:B------:R-:W-:Y:S01]  /*0380*/  LEA.HI R20, R18.reuse, R18, RZ, 0x1 ;  /* 0x0000001212147211 */ /* 0x040fe200078f08ff */
[----:B------:R-:W-:Y:S01]  /*0390*/  IMAD.IADD R24, R17, 0x1, R2 ;  /* 0x0000000111187824 */ /* 0x000fe200078e0202 */
[----:B------:R-:W-:Y:S01]  /*03a0*/  ISETP.NE.AND P0, PT, R18, RZ, PT ;  /* 0x000000ff1200720c */ /* 0x000fe20003f05270 */
[----:B------:R-:W-:Y:S01]  /*03b0*/  ULEA UR8, UR11, UR8, 0x18 ;  /* 0x000000080b087291 */ /* 0x000fe2000f8ec03f */
[----:B------:R-:W-:Y:S01]  /*03c0*/  LOP3.LUT R5, R2, 0x3, RZ, 0xc0, !PT ;  /* 0x0000000302057812 */ /* 0x000fe200078ec0ff */
[----:B------:R-:W-:Y:S01]  /*03d0*/  IMAD.MOV.U32 R0, RZ, RZ, RZ ;  /* 0x000000ffff007224 */ /* 0x000fe200078e00ff */
[----:B------:R-:W-:-:S02]  /*03e0*/  VIMNMX R6, R6, UR9, PT ;  /* 0x0000000906067c48 */ /* 0x000fc4000bfe0100 */
[----:B------:R-:W-:Y:S02]  /*03f0*/  LEA.HI R15, R7, R2, RZ, 0x3 ;  /* 0x00000002070f7211 */ /* 0x000fe400078f18ff */
[----:B------:R-:W-:Y:S01]  /*0400*/  SHF.R.S32.HI R11, RZ, 0x3, R11 ;  /* 0x00000003ff0b7819 */ /* 0x000fe2000001140b */
[----:B------:R-:W-:Y:S01]  /*0410*/  IMAD R3, R6, UR5, R5 ;  /* 0x0000000506037c24 */ /* 0x000fe2000f8e0205 */
[----:B------:R-:W-:Y:S01]  /*0420*/  LOP3.LUT R21, R20, 0xfffffffe, RZ, 0xc0, !PT ;  /* 0xfffffffe14157812 */ /* 0x000fe200078ec0ff */
[----:B------:R-:W-:Y:S01]  /*0430*/  IMAD R6, R4, R13, RZ ;  /* 0x0000000d04067224 */ /* 0x000fe200078e02ff */
[----:B------:R-:W-:Y:S01]  /*0440*/  LEA.HI.SX32 R15, R15, R16, 0x1d ;  /* 0x000000100f0f7211 */ /* 0x000fe200078feaff */
[----:B------:R-:W-:Y:S01]  /*0450*/  IMAD.MOV.U32 R5, RZ, RZ, RZ ;  /* 0x000000ffff057224 */ /* 0x000fe200078e00ff */
[----:B------:R-:W-:Y:S01]  /*0460*/  LOP3.LUT R7, R16, 0x3c, RZ, 0xc0, !PT ;  /* 0x0000003c10077812 */ /* 0x000fe200078ec0ff */
[----:B------:R-:W-:Y:S01]  /*0470*/  IMAD.IADD R16, R12, 0x1, R13 ;  /* 0x000000010c107824 */ /* 0x000fe200078e020d */
[----:B------:R-:W-:Y:S01]  /*0480*/  SHF.R.S32.HI R22, RZ, 0x1f, R27 ;  /* 0x0000001fff167819 */ /* 0x000fe2000001141b */
[----:B------:R-:W-:Y:S01]  /*0490*/  IMAD.IADD R21, R18, 0x1, -R21 ;  /* 0x0000000112157824 */ /* 0x000fe200078e0a15 */
[----:B------:R-:W-:-:S02]  /*04a0*/  LEA R9, R11, UR10, 0x2 ;  /* 0x0000000a0b097c11 */ /* 0x000fc4000f8e10ff */
[----:B------:R-:W-:Y:S01]  /*04b0*/  LEA R11, R13, UR6, 0x7 ;  /* 0x000000060d0b7c11 */ /* 0x000fe2000f8e38ff */
[----:B------:R-:W-:Y:S01]  /*04c0*/  VIADD R29, R21, 0x1 ;  /* 0x00000001151d7836 */ /* 0x000fe20000000000 */
[----:B------:R-:W-:Y:S01]  /*04d0*/  LEA R12, R13, UR10, 0x4 ;  /* 0x0000000a0d0c7c11 */ /* 0x000fe2000f8e20ff */
[----:B------:R-:W-:Y:S01]  /*04e0*/  IMAD R13, R2, 0x84, R23 ;  /* 0x00000084020d7824 */ /* 0x000fe200078e0217 */
[----:B------:R-:W-:Y:S01]  /*04f0*/  LEA.HI R23, R22, R27, RZ, 0x3 ;  /* 0x0000001b16177211 */ /* 0x000fe200078f18ff */
[----:B------:R-:W-:Y:S01]  /*0500*/  @!P0 IMAD.MOV R29, RZ, RZ, R21 ;  /* 0x000000ffff1d8224 */ /* 0x000fe200078e0215 */
[----:B------:R-:W-:Y:S01]  /*0510*/  SHF.R.S32.HI R17, RZ, 0x1, R20 ;  /* 0x00000001ff117819 */ /* 0x000fe20000011414 */
[----:B------:R-:W-:Y:S01]  /*0520*/  IMAD.SHL.U32 R26, R21, 0x2, RZ ;  /* 0x00000002151a7824 */ /* 0x000fe200078e00ff */
[-C--:B------:R-:W-:Y:S01]  /*0530*/  LEA.HI.SX32 R20, R23, R18.reuse, 0x1d ;  /* 0x0000001217147211 */ /* 0x080fe200078feaff */
[----:B------:R-:W-:Y:S01]  /*0540*/  IMAD R23, R4, R19, RZ ;  /* 0x0000001304177224 */ /* 0x000fe200078e02ff */
[----:B------:R-:W-:Y:S01]  /*0550*/  VIMNMX.U32 R14, R8, UR9, PT ;  /* 0x00000009080e7c48 */ /* 0x000fe2000bfe0000 */
[----:B------:R-:W-:Y:S01]  /*0560*/  IMAD R8, R4, UR4, RZ ;  /* 0x0000000404087c24 */ /* 0x000fe2000f8e02ff */
[----:B------:R-:W-:Y:S01]  /*0570*/  LOP3.LUT R25, R17, R18, RZ, 0xc0, !PT ;  /* 0x0000001211197212 */ /* 0x000fe200078ec0ff */
[----:B------:R-:W-:Y:S01]  /*0580*/  IMAD R20, R27, 0x4, R20 ;  /* 0x000000041b147824 */ /* 0x000fe200078e0214 */
[----:B------:R-:W-:Y:S01]  /*0590*/  SHF.R.S32.HI R28, RZ, 0x1f, R29 ;  /* 0x0000001fff1c7819 */ /* 0x000fe2000001141d */
[----:B------:R-:W-:Y:S01]  /*05a0*/  IMAD R14, R14, UR5, RZ ;  /* 0x000000050e0e7c24 */ /* 0x000fe2000f8e02ff */
[----:B------:R-:W-:Y:S01]  /*05b0*/  LEA R22, R24, UR7, 0x2 ;  /* 0x0000000718167c11 */ /* 0x000fe2000f8e10ff */
[----:B------:R-:W-:Y:S01]  /*05c0*/  IMAD.SHL.U32 R25, R25, 0x4, RZ ;  /* 0x0000000419197824 */ /* 0x000fe200078e00ff */
[----:B------:R-:W-:Y:S01]  /*05d0*/  SHF.L.U64.HI R28, R29, 0x2, R28 ;  /* 0x000000021d1c7819 */ /* 0x000fe2000001021c */
[----:B------:R-:W-:Y:S01]  /*05e0*/  IMAD R27, R4, R27, RZ ;  /* 0x0000001b041b7224 */ /* 0x000fe200078e02ff */
[----:B------:R-:W-:Y:S01]  /*05f0*/  LEA R15, R15, UR8, 0x2 ;  /* 0x000000080f0f7c11 */ /* 0x000fe2000f8e10ff */
[----:B------:R-:W-:Y:S01]  /*0600*/  IMAD.SHL.U32 R29, R29, 0x4, RZ ;  /* 0x000000041d1d7824 */ /* 0x000fe200078e00ff */
[----:B------:R-:W-:-:S02]  /*0610*/  LEA R16, R16, UR12, 0x2 ;  /* 0x0000000c10107c11 */ /* 0x000fc4000f8e10ff */
[----:B------:R-:W-:Y:S02]  /*0620*/  LEA R24, R19, UR7, 0x2 ;  /* 0x0000000713187c11 */ /* 0x000fe4000f8e10ff */
[----:B------:R-:W-:-:S07]  /*0630*/  LEA R30, R20, UR8, 0x2 ;  /* 0x00000008141e7c11 */ /* 0x000fce000f8e10ff */
.L_x_601:
[----:B------:R-:W0:Y:S01]  /*0640*/  LDC.64 R18, c[0x0][0x210] ;  /* 0x00008400ff127b82 */ /* 0x000e220000000a00 */
[----:B-1----:R-:W-:Y:S02]  /*0650*/  SHF.R.S32.HI R31, RZ, 0x1f, R2 ;  /* 0x0000001fff1f7819 */ /* 0x002fe40000011402 */
[----:B------:R-:W-:Y:S02]  /*0660*/  SHF.R.S32.HI R21, RZ, 0x1f, R5 ;  /* 0x0000001fff157819 */ /* 0x000fe40000011405 */
[----:B------:R-:W-:Y:S02]  /*0670*/  LEA.HI R31, R31, R2, RZ, 0x5 ;  /* 0x000000021f1f7211 */ /* 0x000fe400078f28ff */
[C---:B------:R-:W-:Y:S02]  /*0680*/  IADD3 R32, P0, R8.reuse, R5, RZ ;  /* 0x0000000508207210 */ /* 0x040fe40007f1e0ff */
[----:B------:R-:W-:Y:S02]  /*0690*/  SHF.R.S32.HI R33, RZ, 0x5, R31 ;  /* 0x00000005ff217819 */ /* 0x000fe4000001141f */
[----:B------:R-:W-:-:S02]  /*06a0*/  LEA.HI.X.SX32 R34, R8, R21, 0x1, P0 ;  /* 0x0000001508227211 */ /* 0x000fc400000f0eff */
[--C-:B------:R-:W-:Y:S02]  /*06b0*/  SHF.R.S32.HI R35, RZ, 0x1f, R33.reuse ;  /* 0x0000001fff237819 */ /* 0x100fe40000011421 */
[----:B------:R-:W-:Y:S02]  /*06c0*/  IADD3 R21, P0, P1, R6, R32, R33 ;  /* 0x0000002006157210 */ /* 0x000fe4000791e021 */
[----:B------:R-:W-:Y:S02]  /*06d0*/  SHF.R.S32.HI R20, RZ, 0x1f, R6 ;  /* 0x0000001fff147819 */ /* 0x000fe40000011406 */
[----:B------:R-:W-:Y:S02]  /*06e0*/  LOP3.LUT R31, R31, 0xffffffe0, RZ, 0xc0, !PT ;  /* 0xffffffe01f1f7812 */ /* 0x000fe400078ec0ff */
[----:B------:R-:W-:-:S03]  /*06f0*/  IADD3.X R20, R20, R34, R35, P0, P1 ;  /* 0x0000002214147210 */ /* 0x000fc600007e2423 */
[----:B------:R-:W-:Y:S02]  /*0700*/  IMAD.IADD R31, R2, 0x1, -R31 ;  /* 0x00000001021f7824 */ /* 0x000fe400078e0a1f */
[----:B------:R-:W-:Y:S02]  /*0710*/  IMAD R33, R20, 0x90, RZ ;  /* 0x0000009014217824 */ /* 0x000fe400078e02ff */
[----:B0-----:R-:W-:-:S04]  /*0720*/  IMAD.WIDE.U32 R20, R21, 0x90, R18 ;  /* 0x0000009015147825 */ /* 0x001fc800078e0012 */
[----:B------:R-:W-:Y:S02]  /*0730*/  IMAD.IADD R21, R21, 0x1, R33 ;  /* 0x0000000115157824 */ /* 0x000fe400078e0221 */
[----:B------:R-:W-:Y:S02]  /*0740*/  IMAD.SHL.U32 R33, R4, 0x4, RZ ;  /* 0x0000000404217824 */ /* 0x000fe400078e00ff */
[----:B------:R-:W-:-:S05]  /*0750*/  IMAD.WIDE R20, R31, 0x4, R20 ;  /* 0x000000041f147825 */ /* 0x000fca00078e0214 */
[----:B------:R0:W2:Y:S02]  /*0760*/  LDG.E.CONSTANT R35, desc[UR14][R20.64+0x10] ;  /* 0x0000100e14237981 */ /* 0x0000a4000c1e9900 */
[----:B0-----:R-:W-:-:S05]  /*0770*/  IMAD.WIDE R20, R33, 0x90, R20 ;  /* 0x0000009021147825 */ /* 0x001fca00078e0214 */
[----:B------:R0:W3:Y:S02]  /*0780*/  LDG.E.CONSTANT R36, desc[UR14][R20.64+0x10] ;  /* 0x0000100e14247981 */ /* 0x0000e4000c1e9900 */
[----:B0-----:R-:W-:-:S05]  /*0790*/  IMAD.WIDE R20, R33, 0x90, R20 ;  /* 0x0000009021147825 */ /* 0x001fca00078e0214 */
[----:B------:R-:W4:Y:S04]  /*07a0*/  LDG.E.CONSTANT R31, desc[UR14][R20.64+0x10] ;  /* 0x0000100e141f7981 */ /* 0x000f28000c1e9900 */
[----:B--2---:R-:W-:Y:S04]  /*07b0*/  STS [R16], R35 ;  /* 0x0000002310007388 */ /* 0x004fe80000000800 */
[----:B---3--:R0:W-:Y:S02]  /*07c0*/  STS [R16+0x210], R36 ;  /* 0x0002102410007388 */ /* 0x0081e40000000800 */
[----:B0-----:R-:W-:-:S02]  /*07d0*/  IMAD.WIDE R36, R33, 0x90, R20 ;  /* 0x0000009021247825 */ /* 0x001fc400078e0214 */
[----:B----4-:R0:W-:Y:S04]  /*07e0*/  STS [R16+0x420], R31 ;  /* 0x0004201f10007388 */ /* 0x0101e80000000800 */
[----:B0-----:R0:W2:Y:S02]  /*07f0*/  LDG.E.CONSTANT R31, desc[UR14][R36.64+0x10] ;  /* 0x0000100e241f7981 */ /* 0x0010a4000c1e9900 */
[----:B0-----:R-:W-:-:S05]  /*0800*/  IMAD.WIDE R36, R33, 0x90, R36 ;  /* 0x0000009021247825 */ /* 0x001fca00078e0224 */
[----:B------:R-:W3:Y:S01]  /*0810*/  LDG.E.CONSTANT R35, desc[UR14][R36.64+0x10] ;  /* 0x0000100e24237981 */ /* 0x000ee2000c1e9900 */
[----:B------:R-:W-:-:S05]  /*0820*/  IMAD.WIDE R20, R33, 0x90, R36 ;  /* 0x0000009021147825 */ /* 0x000fca00078e0224 */
[----:B------:R0:W4:Y:S02]  /*0830*/  LDG.E.CONSTANT R37, desc[UR14][R20.64+0x10] ;  /* 0x0000100e14257981 */ /* 0x000124000c1e9900 */
[----:B0-----:R-:W-:-:S05]  /*0840*/  IMAD.WIDE R20, R33, 0x90, R20 ;  /* 0x0000009021147825 */ /* 0x001fca00078e0214 */
[----:B------:R0:W5:Y:S02]  /*0850*/  LDG.E.CONSTANT R36, desc[UR14][R20.64+0x10] ;  /* 0x0000100e14247981 */ /* 0x000164000c1e9900 */
[----:B0-----:R-:W-:Y:S01]  /*0860*/  IMAD.WIDE R20, R33, 0x90, R20 ;  /* 0x0000009021147825 */ /* 0x001fe200078e0214 */
[-C--:B------:R-:W-:Y:S01]  /*0870*/  IADD3 R33, P0, R23, R32.reuse, RZ ;  /* 0x0000002017217210 */ /* 0x080fe20007f1e0ff */
[----:B--2---:R0:W-:Y:S04]  /*0880*/  STS [R16+0x630], R31 ;  /* 0x0006301f10007388 */ /* 0x0041e80000000800 */
[----:B0-----:R0:W2:Y:S04]  /*0890*/  LDG.E.CONSTANT R31, desc[UR14][R20.64+0x10] ;  /* 0x0000100e141f7981 */ /* 0x0010a8000c1e9900 */
[----:B---3--:R1:W-:Y:S02]  /*08a0*/  STS [R16+0x840], R35 ;  /* 0x0008402310007388 */ /* 0x0083e40000000800 */
[----:B-1----:R-:W-:-:S02]  /*08b0*/  IADD3 R35, P1, R27, R32, RZ ;  /* 0x000000201b237210 */ /* 0x002fc40007f3e0ff */
[----:B----4-:R1:W-:Y:S02]  /*08c0*/  STS [R16+0xa50], R37 ;  /* 0x000a502510007388 */ /* 0x0103e40000000800 */
[-C--:B0-----:R-:W-:Y:S01]  /*08d0*/  LEA.HI.X.SX32 R20, R27, R34.reuse, 0x1, P1 ;  /* 0x000000221b147211 */ /* 0x081fe200008f0eff */
[----:B------:R-:W-:Y:S01]  /*08e0*/  IMAD.WIDE.U32 R32, R33, 0x90, R18 ;  /* 0x0000009021207825 */ /* 0x000fe200078e0012 */
[----:B------:R-:W-:-:S03]  /*08f0*/  LEA.HI.X.SX32 R34, R23, R34, 0x1, P0 ;  /* 0x0000002217227211 */ /* 0x000fc600000f0eff */
[----:B------:R-:W-:-:S04]  /*0900*/  IMAD.WIDE.U32 R18, R35, 0x90, R18 ;  /* 0x0000009023127825 */ /* 0x000fc800078e0012 */
[----:B------:R-:W-:-:S04]  /*0910*/  IMAD R21, R20, 0x90, RZ ;  /* 0x0000009014157824 */ /* 0x000fc800078e02ff */
[----:B------:R-:W-:Y:S02]  /*0920*/  IMAD.IADD R21, R19, 0x1, R21 ;  /* 0x0000000113157824 */ /* 0x000fe400078e0215 */
[----:B------:R-:W-:Y:S01]  /*0930*/  IMAD R19, R34, 0x90, RZ ;  /* 0x0000009022137824 */ /* 0x000fe200078e02ff */
[----:B------:R-:W-:Y:S02]  /*0940*/  SHF.R.S32.HI R34, RZ, 0x1f, R17 ;  /* 0x0000001fff227819 */ /* 0x000fe40000011411 */
[-C--:B------:R-:W-:Y:S02]  /*0950*/  IADD3 R20, P0, R29, R18.reuse, RZ ;  /* 0x000000121d147210 */ /* 0x080fe40007f1e0ff */
[C---:B------:R-:W-:Y:S02]  /*0960*/  LEA R18, P1, R17.reuse, R18, 0x2 ;  /* 0x0000001211127211 */ /* 0x040fe400078210ff */
[----:B------:R-:W-:Y:S01]  /*0970*/  SHF.L.U64.HI R34, R17, 0x2, R34 ;  /* 0x0000000211227819 */ /* 0x000fe20000010222 */
[----:B------:R-:W-:-:S04]  /*0980*/  IMAD.IADD R33, R33, 0x1, R19 ;  /* 0x0000000121217824 */ /* 0x000fc800078e0213 */
[C---:B------:R-:W-:Y:S02]  /*0990*/  IMAD.X R19, R21.reuse, 0x1, R34, P1 ;  /* 0x0000000115137824 */ /* 0x040fe400008e0622 */
[----:B------:R-:W-:Y:S01]  /*09a0*/  IMAD.X R21, R21, 0x1, R28, P0 ;  /* 0x0000000115157824 */ /* 0x000fe200000e061c */
[----:B------:R-:W3:Y:S04]  /*09b0*/  LDG.E.CONSTANT R33, desc[UR14][R32.64] ;  /* 0x0000000e20217981 */ /* 0x000ee8000c1e9900 */
[----:B------:R-:W4:Y:S04]  /*09c0*/  LDG.E.CONSTANT R19, desc[UR14][R18.64+0x4] ;  /* 0x0000040e12137981 */ /* 0x000f28000c1e9900 */
[----:B------:R-:W3:Y:S04]  /*09d0*/  LDG.E.CONSTANT R20, desc[UR14][R20.64+0x4] ;  /* 0x0000040e14147981 */ /* 0x000ee8000c1e9900 */
[----:B-----5:R1:W-:Y:S01]  /*09e0*/  STS [R16+0xc60], R36 ;  /* 0x000c602410007388 */ /* 0x0203e20000000800 */
[----:B------:R-:W-:-:S03]  /*09f0*/  ISETP.GE.AND P0, PT, R5, R4, PT ;  /* 0x000000040500720c */ /* 0x000fc60003f06270 */
[----:B--2---:R1:W-:Y:S01]  /*0a00*/  STS [R16+0xe70], R31 ;  /* 0x000e701f10007388 */ /* 0x0043e20000000800 */
[----:B----4-:R-:W-:Y:S02]  /*0a10*/  SHF.R.S32.HI R35, RZ, R26, R19 ;  /* 0x0000001aff237219 */ /* 0x010fe40000011413 */
[----:B---3--:R-:W-:Y:S02]  /*0a20*/  SHF.R.S32.HI R34, RZ, R25, R20 ;  /* 0x00000019ff227219 */ /* 0x008fe40000011414 */
[----:B------:R-:W-:-:S04]  /*0a30*/  LOP3.LUT R35, R35, 0x30303030, RZ, 0xc0, !PT ;  /* 0x3030303023237812 */ /* 0x000fc800078ec0ff */
[----:B------:R-:W-:Y:S01]  /*0a40*/  LOP3.LUT R35, R35, 0xf0f0f0f, R34, 0xf8, !PT ;  /* 0x0f0f0f0f23237812 */ /* 0x000fe200078ef822 */
[----:B------:R1:W-:Y:S04]  /*0a50*/  STS [R24], R33 ;  /* 0x0000002118007388 */ /* 0x0003e80000000800 */
[----:B------:R1:W-:Y:S01]  /*0a60*/  STS [R30], R35 ;  /* 0x000000231e007388 */ /* 0x0003e20000000800 */
[----:B------:R-:W-:Y:S05]  /*0a70*/  @P0 BRA `(.L_x_600) ;  /* 0x00000018000c0947 */ /* 0x000fea0003800000 */
[----:B------:R-:W0:Y:S01]  /*0a80*/  LDC.64 R18, c[0x0][0x218] ;  /* 0x00008600ff127b82 */ /* 0x000e220000000a00 */
[C---:B------:R-:W-:Y:S02]  /*0a90*/  IMAD R21, R5.reuse, 0x8, R14 ;  /* 0x0000000805157824 */ /* 0x040fe400078e020e */
[C---:B-1----:R-:W-:Y:S02]  /*0aa0*/  IMAD.SHL.U32 R31, R2.reuse, 0x4, RZ ;  /* 0x00000004021f7824 */ /* 0x042fe400078e00ff */
[----:B------:R-:W-:Y:S01]  /*0ab0*/  IMAD R33, R5, 0x8, R3 ;  /* 0x0000000805217824 */ /* 0x000fe200078e0203 */
[----:B------:R-:W-:Y:S02]  /*0ac0*/  LEA.HI R21, R2, R21, RZ, 0x1d ;  /* 0x0000001502157211 */ /* 0x000fe400078fe8ff */
[----:B------:R-:W-:-:S03]  /*0ad0*/  LOP3.LUT R31, R31, 0x1c, RZ, 0xc0, !PT ;  /* 0x0000001c1f1f7812 */ /* 0x000fc600078ec0ff */
[----:B0-----:R-:W-:-:S04]  /*0ae0*/  IMAD.WIDE R20, R21, 0x24, R18 ;  /* 0x0000002415147825 */ /* 0x001fc800078e0212 */
[----:B------:R-:W-:Y:S01]  /*0af0*/  IMAD.WIDE.U32 R32, R33, 0x24, R18 ;  /* 0x0000002421207825 */ /* 0x000fe200078e0012 */
[----:B------:R-:W-:-:S05]  /*0b00*/  IADD3 R20, P0, R31, R20, RZ ;  /* 0x000000141f147210 */ /* 0x000fca0007f1e0ff */
[----:B------:R-:W-:Y:S01]  /*0b10*/  IMAD.X R21, RZ, RZ, R21, P0 ;  /* 0x000000ffff157224 */ /* 0x000fe200000e0615 */
[----:B------:R-:W2:Y:S05]  /*0b20*/  LDG.E.CONSTANT R32, desc[UR14][R32.64] ;  /* 0x0000000e20207981 */ /* 0x000eaa000c1e9900 */
[----:B------:R-:W3:Y:S04]  /*0b30*/  LDG.E.CONSTANT R21, desc[UR14][R20.64+0x4] ;  /* 0x0000040e14157981 */ /* 0x000ee8000c1e9900 */
[----:B---3--:R-:W-:Y:S04]  /*0b40*/  STS [R10], R21 ;  /* 0x000000150a007388 */ /* 0x008fe80000000800 */
[----:B--2---:R-:W-:Y:S01]  /*0b50*/  STS [R7+UR10], R32 ;  /* 0x0000002007007988 */ /* 0x004fe2000800080a */
[----:B------:R-:W-:Y:S06]  /*0b60*/  BAR.SYNC.DEFER_BLOCKING 0x0 ;  /* 0x0000000000007b1d */ /* 0x000fec0000010000 */
[----:B------:R-:W0:Y:S04]  /*0b70*/  LDS R35, [R13] ;  /* 0x000000000d237984 */ /* 0x000e280000000800 */
[----:B------:R-:W1:Y:S04]  /*0b80*/  LDS R31, [R13+0x4] ;  /* 0x000004000d1f7984 */ /* 0x000e680000000800 */
[----:B------:R-:W2:Y:S04]  /*0b90*/  LDS R37, [R11] ;  /* 0x000000000b257984 */ /* 0x000ea80000000800 */
[----:B------:R-:W3:Y:S04]  /*0ba0*/  LDS R20, [R11+0x4] ;  /* 0x000004000b147984 */ /* 0x000ee80000000800 */
[----:B------:R-:W4:Y:S04]  /*0bb0*/  LDS R34, [R11+0x20] ;  /* 0x000020000b227984 */ /* 0x000f280000000800 */
[----:B------:R-:W-:Y:S01]  /*0bc0*/  LDS R32, [R11+0x8] ;  /* 0x000008000b207984 */ /* 0x000fe20000000800 */
[----:B0-----:R-:W-:-:S02]  /*0bd0*/  LOP3.LUT R36, R35, 0xf0f0f0f, RZ, 0xc0, !PT ;  /* 0x0f0f0f0f23247812 */ /* 0x001fc400078ec0ff */
[----:B-1----:R-:W-:-:S03]  /*0be0*/  LOP3.LUT R33, R31, 0xf0f0f0f, RZ, 0xc0, !PT ;  /* 0x0f0f0f0f1f217812 */ /* 0x002fc600078ec0ff */
[----:B--2---:R-:W-:-:S04]  /*0bf0*/  IDP.4A.S8.S8 R36, R36, R37, RZ ;  /* 0x0000002524247226 */ /* 0x004fc800000006ff */
[----:B---3--:R-:W-:Y:S02]  /*0c00*/  IDP.4A.S8.S8 R21, R33, R20, R36 ;  /* 0x0000001421157226 */ /* 0x008fe40000000624 */
[----:B------:R-:W0:Y:S04]  /*0c10*/  LDS R33, [R11+0x24] ;  /* 0x000024000b217984 */ /* 0x000e280000000800 */
[----:B------:R-:W1:Y:S01]  /*0c20*/  LDS R20, [R13+0x8] ;  /* 0x000008000d147984 */ /* 0x000e620000000800 */
[----:B------:R-:W-:Y:S02]  /*0c30*/  SHF.R.U32.HI R35, RZ, 0x4, R35 ;  /* 0x00000004ff237819 */ /* 0x000fe40000011623 */
[----:B------:R-:W-:Y:S02]  /*0c40*/  SHF.R.U32.HI R31, RZ, 0x4, R31 ;  /* 0x00000004ff1f7819 */ /* 0x000fe4000001161f */
[----:B------:R-:W-:-:S02]  /*0c50*/  LOP3.LUT R35, R35, 0xf0f0f0f, RZ, 0xc0, !PT ;  /* 0x0f0f0f0f23237812 */ /* 0x000fc400078ec0ff */
[----:B------:R-:W-:-:S03]  /*0c60*/  LOP3.LUT R31, R31, 0xf0f0f0f, RZ, 0xc0, !PT ;  /* 0x0f0f0f0f1f1f7812 */ /* 0x000fc600078ec0ff */
[----:B----4-:R-:W-:Y:S02]  /*0c70*/  IDP.4A.S8.S8 R34, R35, R34, RZ ;  /* 0x0000002223227226 */ /* 0x010fe400000006ff */
[----:B------:R-:W-:Y:S02]  /*0c80*/  LDS R35, [R11+0x10] ;  /* 0x000010000b237984 */ /* 0x000fe40000000800 */
[----:B0-----:R-:W-:Y:S02]  /*0c90*/  IDP.4A.S8.S8 R33, R31, R33, R34 ;  /* 0x000000211f217226 */ /* 0x001fe40000000622 */
[----:B------:R-:W0:Y:S01]  /*0ca0*/  LDS R34, [R11+0x28] ;  /* 0x000028000b227984 */ /* 0x000e220000000800 */
[----:B-1----:R-:W-:-:S05]  /*0cb0*/  LOP3.LUT R31, R20, 0xf0f0f0f, RZ, 0xc0, !PT ;  /* 0x0f0f0f0f141f7812 */ /* 0x002fca00078ec0ff */
[----:B------:R-:W-:Y:S02]  /*0cc0*/  IDP.4A.S8.S8 R32, R31, R32, R21 ;  /* 0x000000201f207226 */ /* 0x000fe40000000615 */
[----:B------:R-:W1:Y:S04]  /*0cd0*/  LDS R21, [R13+0xc] ;  /* 0x00000c000d157984 */ /* 0x000e680000000800 */
[----:B------:R-:W2:Y:S01]  /*0ce0*/  LDS R31, [R11+0xc] ;  /* 0x00000c000b1f7984 */ /* 0x000ea20000000800 */
[----:B------:R-:W-:-:S04]  /*0cf0*/  SHF.R.U32.HI R20, RZ, 0x4, R20 ;  /* 0x00000004ff147819 */ /* 0x000fc80000011614 */
[----:B------:R-:W-:-:S05]  /*0d00*/  LOP3.LUT R20, R20, 0xf0f0f0f, RZ, 0xc0, !PT ;  /* 0x0f0f0f0f14147812 */ /* 0x000fca00078ec0ff */
[----:B0-----:R-:W-:Y:S02]  /*0d10*/  IDP.4A.S8.S8 R33, R20, R34, R33 ;  /* 0x0000002214217226 */ /* 0x001fe40000000621 */
[----:B------:R-:W0:Y:S01]  /*0d20*/  LDS R34, [R11+0x2c] ;  /* 0x00002c000b227984 */ /* 0x000e220000000800 */
[----:B-1----:R-:W-:-:S05]  /*0d30*/  LOP3.LUT R20, R21, 0xf0f0f0f, RZ, 0xc0, !PT ;  /* 0x0f0f0f0f15147812 */ /* 0x002fca00078ec0ff */
[----:B--2---:R-:W-:Y:S02]  /*0d40*/  IDP.4A.S8.S8 R32, R20, R31, R32 ;  /* 0x0000001f14207226 */ /* 0x004fe40000000620 */
[----:B------:R-:W1:Y:S01]  /*0d50*/  LDS R31, [R13+0x10] ;  /* 0x000010000d1f7984 */ /* 0x000e620000000800 */
[----:B------:R-:W-:-:S04]  /*0d60*/  SHF.R.U32.HI R21, RZ, 0x4, R21 ;  /* 0x00000004ff157819 */ /* 0x000fc80000011615 */
[----:B------:R-:W-:Y:S02]  /*0d70*/  LOP3.LUT R20, R21, 0xf0f0f0f, RZ, 0xc0, !PT ;  /* 0x0f0f0f0f15147812 */ /* 0x000fe400078ec0ff */
[----:B------:R-:W-:Y:S03]  /*0d80*/  LDS R21, [R11+0x14] ;  /* 0x000014000b157984 */ /* 0x000fe60000000800 */
[----:B0-----:R-:W-:Y:S01]  /*0d90*/  IDP.4A.S8.S8 R33, R20, R34, R33 ;  /* 0x0000002214217226 */ /* 0x001fe20000000621 */
[----:B-1----:R-:W-:-:S05]  /*0da0*/  LOP3.LUT R20, R31, 0xf0f0f0f, RZ, 0xc0, !PT ;  /* 0x0f0f0f0f1f147812 */ /* 0x002fca00078ec0ff */
[----:B------:R-:W-:Y:S02]  /*0db0*/  IDP.4A.S8.S8 R32, R20, R35, R32 ;  /* 0x0000002314207226 */ /* 0x000fe40000000620 */
[----:B------:R-:W0:Y:S04]  /*0dc0*/  LDS R35, [R11+0x30] ;  /* 0x000030000b237984 */ /* 0x000e280000000800 */
[----:B------:R-:W1:Y:S01]  /*0dd0*/  LDS R20, [R13+0x14] ;  /* 0x000014000d147984 */ /* 0x000e620000000800 */
[----:B------:R-:W-:-:S04]  /*0de0*/  SHF.R.U32.HI R31, RZ, 0x4, R31 ;  /* 0x00000004ff1f7819 */ /* 0x000fc8000001161f */
[----:B------:R-:W-:-:S05]  /*0df0*/  LOP3.LUT R34, R31, 0xf0f0f0f, RZ, 0xc0, !PT ;  /* 0x0f0f0f0f1f227812 */ /* 0x000fca00078ec0ff */
[----:B0-----:R-:W-:Y:S02]  /*0e00*/  IDP.4A.S8.S8 R33, R34, R35, R33 ;  /* 0x0000002322217226 */ /* 0x001fe40000000621 */
[----:B------:R-:W0:Y:S01]  /*0e10*/  LDS R34, [R11+0x34] ;  /* 0x000034000b227984 */ /* 0x000e220000000800 */
[----:B-1----:R-:W-:-:S03]  /*0e20*/  LOP3.LUT R31, R20, 0xf0f0f0f, RZ, 0xc0, !PT ;  /* 0x0f0f0f0f141f7812 */ /* 0x002fc600078ec0ff */
[----:B------:R-:W-:Y:S02]  /*0e30*/  LDS.U8 R35, [R15+0x1] ;  /* 0x000001000f237984 */ /* 0x000fe40000000000 */
        /* <DEDUP_REMOVED lines=10> */
[----:B------:R-:W-:-:S03]  /*0ee0*/  SHF.R.U32.HI R21, RZ, 0x4, R21 ;  /* 0x00000004ff157819 */ /* 0x000fc60000011615 */
[----:B------:R-:W2:Y:S01]  /*0ef0*/  LDS R31, [R11+0x1c] ;  /* 0x00001c000b1f7984 */ /* 0x000ea20000000800 */
[----:B------:R-:W-:-:S05]  /*0f00*/  LOP3.LUT R21, R21, 0xf0f0f0f, RZ, 0xc0, !PT ;  /* 0x0f0f0f0f15157812 */ /* 0x000fca00078ec0ff */
[----:B0-----:R-:W-:Y:S02]  /*0f10*/  IDP.4A.S8.S8 R34, R21, R34, R33 ;  /* 0x0000002215227226 */ /* 0x001fe40000000621 */
[----:B------:R-:W0:Y:S01]  /*0f20*/  LDS R21, [R11+0x3c] ;  /* 0x00003c000b157984 */ /* 0x000e220000000800 */
[----:B-1----:R-:W-:Y:S02]  /*0f30*/  LOP3.LUT R33, R20, 0xf0f0f0f, RZ, 0xc0, !PT ;  /* 0x0f0f0f0f14217812 */ /* 0x002fe400078ec0ff */
[----:B------:R-:W-:-:S03]  /*0f40*/  SHF.R.U32.HI R20, RZ, 0x4, R20 ;  /* 0x00000004ff147819 */ /* 0x000fc60000011614 */
[----:B--2---:R-:W-:Y:S02]  /*0f50*/  IDP.4A.S8.S8 R33, R33, R31, R32 ;  /* 0x0000001f21217226 */ /* 0x004fe40000000620 */
[----:B------:R-:W1:Y:S01]  /*0f60*/  LDS.U8 R32, [R15] ;  /* 0x000000000f207984 */ /* 0x000e620000000000 */
[----:B------:R-:W-:-:S03]  /*0f70*/  LOP3.LUT R20, R20, 0xf0f0f0f, RZ, 0xc0, !PT ;  /* 0x0f0f0f0f14147812 */ /* 0x000fc600078ec0ff */
[----:B------:R-:W2:Y:S02]  /*0f80*/  LDS R31, [R12] ;  /* 0x000000000c1f7984 */ /* 0x000ea40000000800 */
[----:B0-----:R-:W-:Y:S02]  /*0f90*/  IDP.4A.S8.S8 R20, R20, R21, R34 ;  /* 0x0000001514147226 */ /* 0x001fe40000000622 */
[----:B------:R-:W0:Y:S02]  /*0fa0*/  LDS R21, [R12+0x4] ;  /* 0x000004000c157984 */ /* 0x000e240000000800 */
[----:B------:R-:W-:Y:S02]  /*0fb0*/  IMAD R34, R20, R35, RZ ;  /* 0x0000002314227224 */ /* 0x000fe400078e02ff */
[----:B-1----:R-:W-:Y:S02]  /*0fc0*/  IMAD R32, R33, R32, RZ ;  /* 0x0000002021207224 */ /* 0x002fe400078e02ff */
[----:B------:R-:W1:Y:S01]  /*0fd0*/  LDS.U8 R33, [R15+0x8] ;  /* 0x000008000f217984 */ /* 0x000e620000000000 */
[----:B--2---:R-:W-:-:S02]  /*0fe0*/  HADD2.F32 R20, -RZ, R31.H0_H0 ;  /* 0x2000001fff147230 */ /* 0x004fc40000004100 */
[----:B------:R-:W-:Y:S02]  /*0ff0*/  I2FP.F32.S32 R35, R32 ;  /* 0x0000002000237245 */ /* 0x000fe40000201400 */
[----:B------:R-:W-:-:S03]  /*1000*/  I2FP.F32.S32 R32, R34 ;  /* 0x0000002200207245 */ /* 0x000fc60000201400 */
[----:B------:R-:W-:Y:S01]  /*1010*/  FFMA.FTZ R20, R20, R35, RZ ;  /* 0x0000002314147223 */ /* 0x000fe200000100ff */
[----:B0-----:R-:W-:-:S05]  /*1020*/  HADD2.F32 R35, -RZ, R21.H0_H0 ;  /* 0x20000015ff237230 */ /* 0x001fca0000004100 */
[----:B------:R-:W-:Y:S02]  /*1030*/  FFMA.FTZ R32, R35, R32, R20 ;  /* 0x0000002023207223 */ /* 0x000fe40000010014 */
[----:B------:R-:W0:Y:S01]  /*1040*/  LDS.U8 R35, [R15+0x9] ;  /* 0x000009000f237984 */ /* 0x000e220000000000 */
[----:B------:R-:W-:Y:S02]  /*1050*/  HADD2.F32 R20, -RZ, R31.H1_H1 ;  /* 0x3000001fff147230 */ /* 0x000fe40000004100 */
[----:B------:R-:W-:Y:S01]  /*1060*/  HADD2.F32 R34, -RZ, R21.H1_H1 ;  /* 0x30000015ff227230 */ /* 0x000fe20000004100 */
[----:B------:R-:W-:Y:S01]  /*1070*/  LDS R31, [R11+0x40] ;  /* 0x000040000b1f7984 */ /* 0x000fe20000000800 */
[----:B-1----:R-:W-:-:S05]  /*1080*/  I2FP.F32.U32 R33, R33 ;  /* 0x0000002100217245 */ /* 0x002fca0000201000 */
[----:B------:R-:W-:Y:S02]  /*1090*/  FFMA.FTZ R33, R20, R33, RZ ;  /* 0x0000002114217223 */ /* 0x000fe400000100ff */
[----:B------:R-:W1:Y:S01]  /*10a0*/  LDS R20, [R13+0x20] ;  /* 0x000020000d147984 */ /* 0x000e620000000800 */
[----:B0-----:R-:W-:-:S03]  /*10b0*/  I2FP.F32.U32 R21, R35 ;  /* 0x0000002300157245 */ /* 0x001fc60000201000 */
[----:B------:R-:W-:Y:S02]  /*10c0*/  LDS R35, [R11+0x44] ;  /* 0x000044000b237984 */ /* 0x000fe40000000800 */
[----:B------:R-:W-:Y:S02]  /*10d0*/  FFMA.FTZ R21, R34, R21, R33 ;  /* 0x0000001522157223 */ /* 0x000fe40000010021 */
[----:B------:R-:W0:Y:S01]  /*10e0*/  LDS R33, [R13+0x24] ;  /* 0x000024000d217984 */ /* 0x000e220000000800 */
[----:B-1----:R-:W-:-:S05]  /*10f0*/  LOP3.LUT R34, R20, 0xf0f0f0f, RZ, 0xc0, !PT ;  /* 0x0f0f0f0f14227812 */ /* 0x002fca00078ec0ff */
[----:B------:R-:W-:Y:S01]  /*1100*/  IDP.4A.S8.S8 R31, R34, R31, RZ ;  /* 0x0000001f221f7226 */ /* 0x000fe200000006ff */
[----:B0-----:R-:W-:-:S05]  /*1110*/  LOP3.LUT R34, R33, 0xf0f0f0f, RZ, 0xc0, !PT ;  /* 0x0f0f0f0f21227812 */ /* 0x001fca00078ec0ff */
[----:B------:R-:W-:Y:S02]  /*1120*/  IDP.4A.S8.S8 R31, R34, R35, R31 ;  /* 0x00000023221f7226 */ /* 0x000fe4000000061f */
[----:B------:R-:W0:Y:S04]  /*1130*/  LDS R35, [R11+0x60] ;  /* 0x000060000b237984 */ /* 0x000e280000000800 */
[----:B------:R-:W1:Y:S01]  /*1140*/  LDS R34, [R11+0x64] ;  /* 0x000064000b227984 */ /* 0x000e620000000800 */
[----:B------:R-:W-:Y:S02]  /*1150*/  SHF.R.U32.HI R20, RZ, 0x4, R20 ;  /* 0x00000004ff147819 */ /* 0x000fe40000011614 */
[----:B------:R-:W-:Y:S02]  /*1160*/  SHF.R.U32.HI R33, RZ, 0x4, R33 ;  /* 0x00000004ff217819 */ /* 0x000fe40000011621 */
[----:B------:R-:W-:-:S02]  /*1170*/  LOP3.LUT R20, R20, 0xf0f0f0f, RZ, 0xc0, !PT ;  /* 0x0f0f0f0f14147812 */ /* 0x000fc400078ec0ff */
[----:B------:R-:W-:-:S03]  /*1180*/  LOP3.LUT R33, R33, 0xf0f0f0f, RZ, 0xc0, !PT ;  /* 0x0f0f0f0f21217812 */ /* 0x000fc600078ec0ff */
[----:B0-----:R-:W-:Y:S02]  /*1190*/  IDP.4A.S8.S8 R20, R20, R35, RZ ;  /* 0x0000002314147226 */ /* 0x001fe400000006ff */
[----:B------:R-:W-:Y:S02]  /*11a0*/  LDS R35, [R11+0x48] ;  /* 0x000048000b237984 */ /* 0x000fe40000000800 */
[----:B-1----:R-:W-:Y:S02]  /*11b0*/  IDP.4A.S8.S8 R20, R33, R34, R20 ;  /* 0x0000002221147226 */ /* 0x002fe40000000614 */
[----:B------:R-:W0:Y:S02]  /*11c0*/  LDS R33, [R13+0x28] ;  /* 0x000028000d217984 */ /* 0x000e240000000800 */
[----:B0-----:R-:W-:-:S05]  /*11d0*/  LOP3.LUT R34, R33, 0xf0f0f0f, RZ, 0xc0, !PT ;  /* 0x0f0f0f0f21227812 */ /* 0x001fca00078ec0ff */
[----:B------:R-:W-:Y:S02]  /*11e0*/  IDP.4A.S8.S8 R31, R34, R35, R31 ;  /* 0x00000023221f7226 */ /* 0x000fe4000000061f */
[----:B------:R-:W0:Y:S01]  /*11f0*/  LDS R34, [R11+0x68] ;  /* 0x000068000b227984 */ /* 0x000e220000000800 */
[----:B------:R-:W-:-:S03]  /*1200*/  SHF.R.U32.HI R33, RZ, 0x4, R33 ;  /* 0x00000004ff217819 */ /* 0x000fc60000011621 */
[----:B------:R-:W-:Y:S01]  /*1210*/  LDS R35, [R11+0x4c] ;  /* 0x00004c000b237984 */ /* 0x000fe20000000800 */
[----:B------:R-:W-:-:S05]  /*1220*/  LOP3.LUT R33, R33, 0xf0f0f0f, RZ, 0xc0, !PT ;  /* 0x0f0f0f0f21217812 */ /* 0x000fca00078ec0ff */
[----:B0-----:R-:W-:Y:S02]  /*1230*/  IDP.4A.S8.S8 R20, R33, R34, R20 ;  /* 0x0000002221147226 */ /* 0x001fe40000000614 */
        /* <DEDUP_REMOVED lines=38> */
[----:B0-----:R-:W-:Y:S02]  /*14a0*/  IDP.4A.S8.S8 R33, R33, R31, R20 ;  /* 0x0000001f21217226 */ /* 0x001fe40000000614 */
[----:B------:R-:W0:Y:S02]  /*14b0*/  LDS R31, [R22] ;  /* 0x00000000161f7984 */ /* 0x000e240000000800 */
[--C-:B0-----:R-:W-:Y:S02]  /*14c0*/  HADD2.F32 R20, -RZ, R31.reuse.H1_H1 ;  /* 0x3000001fff147230 */ /* 0x101fe40000004100 */
[----:B------:R-:W-:-:S03]  /*14d0*/  HADD2.F32 R31, -RZ, R31.H0_H0 ;  /* 0x2000001fff1f7230 */ /* 0x000fc60000004100 */
[----:B------:R-:W-:-:S04]  /*14e0*/  FMUL.FTZ R21, R21, R20 ;  /* 0x0000001415157220 */ /* 0x000fc80000410000 */
[----:B------:R-:W-:Y:S02]  /*14f0*/  FFMA.FTZ R35, R32, R31, -R21 ;  /* 0x0000001f20237223 */ /* 0x000fe40000010815 */
[----:B------:R-:W0:Y:S02]  /*1500*/  LDS.U8 R21, [R15+0x2] ;  /* 0x000002000f157984 */ /* 0x000e240000000000 */
[----:B------:R-:W-:Y:S01]  /*1510*/  FADD.FTZ R32, R0, R35 ;  /* 0x0000002300207221 */ /* 0x000fe20000010000 */
[----:B0-----:R-:W-:Y:S02]  /*1520*/  IMAD R34, R34, R21, RZ ;  /* 0x0000001522227224 */ /* 0x001fe400078e02ff */
[----:B------:R-:W-:Y:S03]  /*1530*/  LDS R21, [R9+0x8] ;  /* 0x0000080009157984 */ /* 0x000fe60000000800 */
[----:B------:R-:W-:-:S02]  /*1540*/  I2FP.F32.S32 R35, R34 ;  /* 0x0000002200237245 */ /* 0x000fc40000201400 */
[----:B------:R-:W0:Y:S02]  /*1550*/  LDS.U8 R34, [R15+0x3] ;  /* 0x000003000f227984 */ /* 0x000e240000000000 */
[----:B0-----:R-:W-:Y:S02]  /*1560*/  IMAD R34, R33, R34, RZ ;  /* 0x0000002221227224 */ /* 0x001fe400078e02ff */
[----:B------:R-:W0:Y:S01]  /*1570*/  LDS R33, [R9+0xc] ;  /* 0x00000c0009217984 */ /* 0x000e220000000800 */
[----:B------:R-:W-:Y:S02]  /*1580*/  HADD2.F32 R0, -RZ, R21.H0_H0 ;  /* 0x20000015ff007230 */ /* 0x000fe40000004100 */
[----:B------:R-:W-:-:S03]  /*1590*/  I2FP.F32.S32 R34, R34 ;  /* 0x0000002200227245 */ /* 0x000fc60000201400 */
[----:B------:R-:W-:Y:S01]  /*15a0*/  FFMA.FTZ R0, R0, R35, RZ ;  /* 0x0000002300007223 */ /* 0x000fe200000100ff */
[----:B0-----:R-:W-:-:S05]  /*15b0*/  HADD2.F32 R35, -RZ, R33.H0_H0 ;  /* 0x20000021ff237230 */ /* 0x001fca0000004100 */
[----:B------:R-:W-:Y:S02]  /*15c0*/  FFMA.FTZ R34, R35, R34, R0 ;  /* 0x0000002223227223 */ /* 0x000fe40000010000 */
[----:B------:R-:W0:Y:S01]  /*15d0*/  LDS.U8 R35, [R15+0xa] ;  /* 0x00000a000f237984 */ /* 0x000e220000000000 */
[----:B------:R-:W-:-:S03]  /*15e0*/  HADD2.F32 R0, -RZ, R21.H1_H1 ;  /* 0x30000015ff007230 */ /* 0x000fc60000004100 */
[----:B------:R-:W1:Y:S01]  /*15f0*/  LDS.U8 R21, [R15+0xb] ;  /* 0x00000b000f157984 */ /* 0x000e620000000000 */
[----:B------:R-:W-:Y:S01]  /*1600*/  HADD2.F32 R33, -RZ, R33.H1_H1 ;  /* 0x30000021ff217230 */ /* 0x000fe20000004100 */
[----:B0-----:R-:W-:Y:S02]  /*1610*/  I2FP.F32.U32 R35, R35 ;  /* 0x0000002300237245 */ /* 0x001fe40000201000 */
[----:B-1----:R-:W-:-:S03]  /*1620*/  I2FP.F32.U32 R21, R21 ;  /* 0x0000001500157245 */ /* 0x002fc60000201000 */
[----:B------:R-:W-:Y:S01]  /*1630*/  FFMA.FTZ R0, R0, R35, RZ ;  /* 0x0000002300007223 */ /* 0x000fe200000100ff */
[----:B------:R-:W-:Y:S03]  /*1640*/  BAR.SYNC.DEFER_BLOCKING 0x0 ;  /* 0x0000000000007b1d */ /* 0x000fe60000010000 */
[----:B------:R-:W-:-:S04]  /*1650*/  FFMA.FTZ R21, R33, R21, R0 ;  /* 0x0000001521157223 */ /* 0x000fc80000010000 */
[----:B------:R-:W-:Y:S01]  /*1660*/  FMUL.FTZ R0, R20, R21 ;  /* 0x0000001514007220 */ /* 0x000fe20000410000 */
[----:B------:R-:W-:Y:S02]  /*1670*/  VIADD R21, R2, 0x20 ;  /* 0x0000002002157836 */ /* 0x000fe40000000000 */
[----:B------:R-:W-:-:S05]  /*1680*/  IMAD R20, R5, 0x8, R14 ;  /* 0x0000000805147824 */ /* 0x000fca00078e020e */
[----:B------:R-:W-:Y:S01]  /*1690*/  LEA.HI R21, R21, R20, RZ, 0x1d ;  /* 0x0000001415157211 */ /* 0x000fe200078fe8ff */
[----:B------:R-:W-:-:S05]  /*16a0*/  IMAD.SHL.U32 R20, R2, 0x4, RZ ;  /* 0x0000000402147824 */ /* 0x000fca00078e00ff */
[----:B------:R-:W-:Y:S01]  /*16b0*/  LOP3.LUT R33, R20, 0x1c, RZ, 0xc0, !PT ;  /* 0x0000001c14217812 */ /* 0x000fe200078ec0ff */
[----:B------:R-:W-:-:S03]  /*16c0*/  IMAD.WIDE R20, R21, 0x24, R18 ;  /* 0x0000002415147825 */ /* 0x000fc600078e0212 */
[----:B------:R-:W-:Y:S01]  /*16d0*/  IADD3 R20, P0, R33, R20, RZ ;  /* 0x0000001421147210 */ /* 0x000fe20007f1e0ff */
[----:B------:R-:W-:-:S04]  /*16e0*/  IMAD R33, R5, 0x8, R3 ;  /* 0x0000000805217824 */ /* 0x000fc800078e0203 */
[----:B------:R-:W-:Y:S02]  /*16f0*/  VIADD R33, R33, 0x4 ;  /* 0x0000000421217836 */ /* 0x000fe40000000000 */
[----:B------:R-:W-:Y:S02]  /*1700*/  IMAD.X R21, RZ, RZ, R21, P0 ;  /* 0x000000ffff157224 */ /* 0x000fe400000e0615 */
[----:B------:R-:W-:-:S04]  /*1710*/  IMAD.WIDE.U32 R18, R33, 0x24, R18 ;  /* 0x0000002421127825 */ /* 0x000fc800078e0012 */
[----:B------:R-:W2:Y:S04]  /*1720*/  LDG.E.CONSTANT R21, desc[UR14][R20.64+0x4] ;  /* 0x0000040e14157981 */ /* 0x000ea8000c1e9900 */
[----:B------:R-:W3:Y:S01]  /*1730*/  LDG.E.CONSTANT R19, desc[UR14][R18.64] ;  /* 0x0000000e12137981 */ /* 0x000ee2000c1e9900 */
[----:B------:R-:W-:-:S03]  /*1740*/  FFMA.FTZ R31, R31, R34, -R0 ;  /* 0x000000221f1f7223 */ /* 0x000fc60000010800 */
        /* <DEDUP_REMOVED lines=8> */
[----:B------:R-:W-:Y:S04]  /*17d0*/  LDS R19, [R11+0x8] ;  /* 0x000008000b137984 */ /* 0x000fe80000000800 */
[----:B------:R-:W-:Y:S04]  /*17e0*/  LDS R20, [R11+0x24] ;  /* 0x000024000b147984 */ /* 0x000fe80000000800 */
[----:B------:R-:W-:Y:S04]  /*17f0*/  LDS R21, [R11+0xc] ;  /* 0x00000c000b157984 */ /* 0x000fe80000000800 */
[----:B------:R-:W-:Y:S01]  /*1800*/  LDS R34, [R11+0x28] ;  /* 0x000028000b227984 */ /* 0x000fe20000000800 */
[----:B0-----:R-:W-:-:S05]  /*1810*/  LOP3.LUT R0, R33, 0xf0f0f0f, RZ, 0xc0, !PT ;  /* 0x0f0f0f0f21007812 */ /* 0x001fca00078ec0ff */
[----:B-1----:R-:W-:Y:S01]  /*1820*/  IDP.4A.S8.S8 R37, R0, R37, RZ ;  /* 0x0000002500257226 */ /* 0x002fe200000006ff */
[----:B--2---:R-:W-:-:S05]  /*1830*/  LOP3.LUT R0, R35, 0xf0f0f0f, RZ, 0xc0, !PT ;  /* 0x0f0f0f0f23007812 */ /* 0x004fca00078ec0ff */
[----:B---3--:R-:W-:Y:S02]  /*1840*/  IDP.4A.S8.S8 R36, R0, R36, R37 ;  /* 0x0000002400247226 */ /* 0x008fe40000000625 */
[----:B------:R-:W0:Y:S01]  /*1850*/  LDS R0, [R13+0x48] ;  /* 0x000048000d007984 */ /* 0x000e220000000800 */
[----:B------:R-:W-:-:S04]  /*1860*/  SHF.R.U32.HI R33, RZ, 0x4, R33 ;  /* 0x00000004ff217819 */ /* 0x000fc80000011621 */
[----:B------:R-:W-:-:S05]  /*1870*/  LOP3.LUT R33, R33, 0xf0f0f0f, RZ, 0xc0, !PT ;  /* 0x0f0f0f0f21217812 */ /* 0x000fca00078ec0ff */
[----:B----4-:R-:W-:Y:S01]  /*1880*/  IDP.4A.S8.S8 R33, R33, R18, RZ ;  /* 0x0000001221217226 */ /* 0x010fe200000006ff */
[----:B0-----:R-:W-:-:S05]  /*1890*/  LOP3.LUT R18, R0, 0xf0f0f0f, RZ, 0xc0, !PT ;  /* 0x0f0f0f0f00127812 */ /* 0x001fca00078ec0ff */
[----:B------:R-:W-:Y:S02]  /*18a0*/  IDP.4A.S8.S8 R19, R18, R19, R36 ;  /* 0x0000001312137226 */ /* 0x000fe40000000624 */
[----:B------:R-:W0:Y:S01]  /*18b0*/  LDS R18, [R13+0x4c] ;  /* 0x00004c000d127984 */ /* 0x000e220000000800 */
[----:B------:R-:W-:Y:S02]  /*18c0*/  SHF.R.U32.HI R35, RZ, 0x4, R35 ;  /* 0x00000004ff237819 */ /* 0x000fe40000011623 */
[----:B------:R-:W-:Y:S02]  /*18d0*/  SHF.R.U32.HI R0, RZ, 0x4, R0 ;  /* 0x00000004ff007819 */ /* 0x000fe40000011600 */
[----:B------:R-:W-:-:S05]  /*18e0*/  LOP3.LUT R35, R35, 0xf0f0f0f, RZ, 0xc0, !PT ;  /* 0x0f0f0f0f23237812 */ /* 0x000fca00078ec0ff */
[----:B------:R-:W-:Y:S01]  /*18f0*/  IDP.4A.S8.S8 R20, R35, R20, R33 ;  /* 0x0000001423147226 */ /* 0x000fe20000000621 */
[----:B------:R-:W-:-:S05]  /*1900*/  LOP3.LUT R33, R0, 0xf0f0f0f, RZ, 0xc0, !PT ;  /* 0x0f0f0f0f00217812 */ /* 0x000fca00078ec0ff */
[----:B------:R-:W-:Y:S02]  /*1910*/  IDP.4A.S8.S8 R20, R33, R34, R20 ;  /* 0x0000002221147226 */ /* 0x000fe40000000614 */
[----:B------:R-:W1:Y:S01]  /*1920*/  LDS R34, [R11+0x2c] ;  /* 0x00002c000b227984 */ /* 0x000e620000000800 */
[----:B0-----:R-:W-:-:S05]  /*1930*/  LOP3.LUT R0, R18, 0xf0f0f0f, RZ, 0xc0, !PT ;  /* 0x0f0f0f0f12007812 */ /* 0x001fca00078ec0ff */
[----:B------:R-:W-:Y:S02]  /*1940*/  IDP.4A.S8.S8 R19, R0, R21, R19 ;  /* 0x0000001500137226 */ /* 0x000fe40000000613 */
[----:B------:R-:W0:Y:S04]  /*1950*/  LDS R0, [R13+0x50] ;  /* 0x000050000d007984 */ /* 0x000e280000000800 */
[----:B------:R-:W2:Y:S01]  /*1960*/  LDS R21, [R11+0x10] ;  /* 0x000010000b157984 */ /* 0x000ea20000000800 */
[----:B------:R-:W-:-:S04]  /*1970*/  SHF.R.U32.HI R18, RZ, 0x4, R18 ;  /* 0x00000004ff127819 */ /* 0x000fc80000011612 */
[----:B------:R-:W-:-:S05]  /*1980*/  LOP3.LUT R33, R18, 0xf0f0f0f, RZ, 0xc0, !PT ;  /* 0x0f0f0f0f12217812 */ /* 0x000fca00078ec0ff */
[----:B-1----:R-:W-:Y:S02]  /*1990*/  IDP.4A.S8.S8 R20, R33, R34, R20 ;  /* 0x0000002221147226 */ /* 0x002fe40000000614 */
[----:B------:R-:W1:Y:S01]  /*19a0*/  LDS R34, [R11+0x30] ;  /* 0x000030000b227984 */ /* 0x000e620000000800 */
[----:B0-----:R-:W-:-:S05]  /*19b0*/  LOP3.LUT R18, R0, 0xf0f0f0f, RZ, 0xc0, !PT ;  /* 0x0f0f0f0f00127812 */ /* 0x001fca00078ec0ff */
[----:B--2---:R-:W-:Y:S02]  /*19c0*/  IDP.4A.S8.S8 R19, R18, R21, R19 ;  /* 0x0000001512137226 */ /* 0x004fe40000000613 */
[----:B------:R-:W0:Y:S04]  /*19d0*/  LDS R18, [R13+0x54] ;  /* 0x000054000d127984 */ /* 0x000e280000000800 */
[----:B------:R-:W2:Y:S01]  /*19e0*/  LDS R21, [R11+0x14] ;  /* 0x000014000b157984 */ /* 0x000ea20000000800 */
[----:B------:R-:W-:-:S04]  /*19f0*/  SHF.R.U32.HI R0, RZ, 0x4, R0 ;  /* 0x00000004ff007819 */ /* 0x000fc80000011600 */
[----:B------:R-:W-:-:S05]  /*1a00*/  LOP3.LUT R33, R0, 0xf0f0f0f, RZ, 0xc0, !PT ;  /* 0x0f0f0f0f00217812 */ /* 0x000fca00078ec0ff */
[----:B-1----:R-:W-:Y:S02]  /*1a10*/  IDP.4A.S8.S8 R20, R33, R34, R20 ;  /* 0x0000002221147226 */ /* 0x002fe40000000614 */
[----:B------:R-:W1:Y:S04]  /*1a20*/  LDS R33, [R11+0x34] ;  /* 0x000034000b217984 */ /* 0x000e680000000800 */
[----:B------:R-:W-:Y:S01]  /*1a30*/  LDS R34, [R11+0x18] ;  /* 0x000018000b227984 */ /* 0x000fe20000000800 */
[----:B0-----:R-:W-:-:S05]  /*1a40*/  LOP3.LUT R0, R18, 0xf0f0f0f, RZ, 0xc0, !PT ;  /* 0x0f0f0f0f12007812 */ /* 0x001fca00078ec0ff */
[----:B--2---:R-:W-:Y:S02]  /*1a50*/  IDP.4A.S8.S8 R19, R0, R21, R19 ;  /* 0x0000001500137226 */ /* 0x004fe40000000613 */
[----:B------:R-:W0:Y:S01]  /*1a60*/  LDS R0, [R13+0x58] ;  /* 0x000058000d007984 */ /* 0x000e220000000800 */
[----:B------:R-:W-:-:S04]  /*1a70*/  SHF.R.U32.HI R18, RZ, 0x4, R18 ;  /* 0x00000004ff127819 */ /* 0x000fc80000011612 */
[----:B------:R-:W-:-:S05]  /*1a80*/  LOP3.LUT R21, R18, 0xf0f0f0f, RZ, 0xc0, !PT ;  /* 0x0f0f0f0f12157812 */ /* 0x000fca00078ec0ff */
[----:B-1----:R-:W-:Y:S02]  /*1a90*/  IDP.4A.S8.S8 R20, R21, R33, R20 ;  /* 0x0000002115147226 */ /* 0x002fe40000000614 */
[----:B------:R-:W1:Y:S04]  /*1aa0*/  LDS R33, [R11+0x38] ;  /* 0x000038000b217984 */ /* 0x000e680000000800 */
[----:B------:R-:W-:Y:S01]  /*1ab0*/  LDS R21, [R11+0x1c] ;  /* 0x00001c000b157984 */ /* 0x000fe20000000800 */
[----:B0-----:R-:W-:-:S05]  /*1ac0*/  LOP3.LUT R18, R0, 0xf0f0f0f, RZ, 0xc0, !PT ;  /* 0x0f0f0f0f00127812 */ /* 0x001fca00078ec0ff */
[----:B------:R-:W-:Y:S02]  /*1ad0*/  IDP.4A.S8.S8 R34, R18, R34, R19 ;  /* 0x0000002212227226 */ /* 0x000fe40000000613 */
[----:B------:R-:W0:Y:S04]  /*1ae0*/  LDS R19, [R13+0x5c] ;  /* 0x00005c000d137984 */ /* 0x000e280000000800 */
[----:B------:R-:W2:Y:S01]  /*1af0*/  LDS R18, [R11+0x3c] ;  /* 0x00003c000b127984 */ /* 0x000ea20000000800 */
[----:B------:R-:W-:-:S04]  /*1b00*/  SHF.R.U32.HI R0, RZ, 0x4, R0 ;  /* 0x00000004ff007819 */ /* 0x000fc80000011600 */
[----:B------:R-:W-:-:S05]  /*1b10*/  LOP3.LUT R0, R0, 0xf0f0f0f, RZ, 0xc0, !PT ;  /* 0x0f0f0f0f00007812 */ /* 0x000fca00078ec0ff */
[----:B-1----:R-:W-:Y:S02]  /*1b20*/  IDP.4A.S8.S8 R33, R0, R33, R20 ;  /* 0x0000002100217226 */ /* 0x002fe40000000614 */
[----:B------:R-:W1:Y:S01]  /*1b30*/  LDS.U8 R0, [R15+0x4] ;  /* 0x000004000f007984 */ /* 0x000e620000000000 */
[----:B0-----:R-:W-:Y:S02]  /*1b40*/  LOP3.LUT R35, R19, 0xf0f0f0f, RZ, 0xc0, !PT ;  /* 0x0f0f0f0f13237812 */ /* 0x001fe400078ec0ff */
[----:B------:R-:W-:-:S03]  /*1b50*/  SHF.R.U32.HI R19, RZ, 0x4, R19 ;  /* 0x00000004ff137819 */ /* 0x000fc60000011613 */
[----:B------:R-:W-:Y:S01]  /*1b60*/  IDP.4A.S8.S8 R35, R35, R21, R34 ;  /* 0x0000001523237226 */ /* 0x000fe20000000622 */
[----:B------:R-:W-:Y:S01]  /*1b70*/  LOP3.LUT R20, R19, 0xf0f0f0f, RZ, 0xc0, !PT ;  /* 0x0f0f0f0f13147812 */ /* 0x000fe200078ec0ff */
[----:B------:R-:W0:Y:S04]  /*1b80*/  LDS.U8 R34, [R15+0x5] ;  /* 0x000005000f227984 */ /* 0x000e280000000000 */
[----:B------:R-:W3:Y:S01]  /*1b90*/  LDS R19, [R12] ;  /* 0x000000000c137984 */ /* 0x000ee20000000800 */
[----:B--2---:R-:W-:-:S03]  /*1ba0*/  IDP.4A.S8.S8 R37, R20, R18, R33 ;  /* 0x0000001214257226 */ /* 0x004fc60000000621 */
[----:B------:R-:W2:Y:S04]  /*1bb0*/  LDS R20, [R12+0x4] ;  /* 0x000004000c147984 */ /* 0x000ea80000000800 */
[----:B------:R-:W4:Y:S04]  /*1bc0*/  LDS.U8 R21, [R15+0xc] ;  /* 0x00000c000f157984 */ /* 0x000f280000000000 */
[----:B------:R-:W5:Y:S01]  /*1bd0*/  LDS.U8 R33, [R15+0xd] ;  /* 0x00000d000f217984 */ /* 0x000f620000000000 */
[----:B-1----:R-:W-:-:S05]  /*1be0*/  IMAD R0, R35, R0, RZ ;  /* 0x0000000023007224 */ /* 0x002fca00078e02ff */
[----:B------:R-:W-:Y:S01]  /*1bf0*/  I2FP.F32.S32 R35, R0 ;  /* 0x0000000000237245 */ /* 0x000fe20000201400 */
[----:B0-----:R-:W-:Y:S02]  /*1c00*/  IMAD R34, R37, R34, RZ ;  /* 0x0000002225227224 */ /* 0x001fe400078e02ff */
[----:B---3--:R-:W-:-:S03]  /*1c10*/  HADD2.F32 R0, -RZ, R19.H0_H0 ;  /* 0x20000013ff007230 */ /* 0x008fc60000004100 */
[----:B------:R-:W-:Y:S02]  /*1c20*/  I2FP.F32.S32 R18, R34 ;  /* 0x0000002200127245 */ /* 0x000fe40000201400 */
[----:B------:R-:W-:Y:S01]  /*1c30*/  LDS R34, [R11+0x40] ;  /* 0x000040000b227984 */ /* 0x000fe20000000800 */
[----:B------:R-:W-:Y:S01]  /*1c40*/  FFMA.FTZ R0, R0, R35, RZ ;  /* 0x0000002300007223 */ /* 0x000fe200000100ff */
[----:B--2---:R-:W-:Y:S01]  /*1c50*/  HADD2.F32 R35, -RZ, R20.H0_H0 ;  /* 0x20000014ff237230 */ /* 0x004fe20000004100 */
[----:B----4-:R-:W-:-:S04]  /*1c60*/  I2FP.F32.U32 R21, R21 ;  /* 0x0000001500157245 */ /* 0x010fc80000201000 */
[----:B------:R-:W-:Y:S01]  /*1c70*/  FFMA.FTZ R18, R35, R18, R0 ;  /* 0x0000001223127223 */ /* 0x000fe20000010000 */
[----:B------:R-:W-:Y:S01]  /*1c80*/  HADD2.F32 R0, -RZ, R19.H1_H1 ;  /* 0x30000013ff007230 */ /* 0x000fe20000004100 */
[----:B-----5:R-:W-:Y:S01]  /*1c90*/  I2FP.F32.U32 R33, R33 ;  /* 0x0000002100217245 */ /* 0x020fe20000201000 */
[----:B------:R-:W-:Y:S01]  /*1ca0*/  HADD2.F32 R20, -RZ, R20.H1_H1 ;  /* 0x30000014ff147230 */ /* 0x000fe20000004100 */
[----:B------:R-:W-:Y:S02]  /*1cb0*/  LDS R35, [R11+0x60] ;  /* 0x000060000b237984 */ /* 0x000fe40000000800 */
[----:B------:R-:W-:Y:S02]  /*1cc0*/  FFMA.FTZ R19, R0, R21, RZ ;  /* 0x0000001500137223 */ /* 0x000fe400000100ff */
[----:B------:R-:W0:Y:S02]  /*1cd0*/  LDS R0, [R13+0x60] ;  /* 0x000060000d007984 */ /* 0x000e240000000800 */
[----:B------:R-:W-:-:S02]  /*1ce0*/  FFMA.FTZ R19, R20, R33, R19 ;  /* 0x0000002114137223 */ /* 0x000fc40000010013 */
[----:B------:R-:W1:Y:S04]  /*1cf0*/  LDS R20, [R13+0x64] ;  /* 0x000064000d147984 */ /* 0x000e680000000800 */
[----:B------:R-:W2:Y:S01]  /*1d00*/  LDS R33, [R11+0x44] ;  /* 0x000044000b217984 */ /* 0x000ea20000000800 */
[----:B0-----:R-:W-:-:S05]  /*1d10*/  LOP3.LUT R21, R0, 0xf0f0f0f, RZ, 0xc0, !PT ;  /* 0x0f0f0f0f00157812 */ /* 0x001fca00078ec0ff */
[----:B------:R-:W-:Y:S01]  /*1d20*/  IDP.4A.S8.S8 R21, R21, R34, RZ ;  /* 0x0000002215157226 */ /* 0x000fe200000006ff */
[----:B-1----:R-:W-:-:S05]  /*1d30*/  LOP3.LUT R34, R20, 0xf0f0f0f, RZ, 0xc0, !PT ;  /* 0x0f0f0f0f14227812 */ /* 0x002fca00078ec0ff */
[----:B--2---:R-:W-:Y:S02]  /*1d40*/  IDP.4A.S8.S8 R21, R34, R33, R21 ;  /* 0x0000002122157226 */ /* 0x004fe40000000615 */
[----:B------:R-:W0:Y:S01]  /*1d50*/  LDS R33, [R11+0x64] ;  /* 0x000064000b217984 */ /* 0x000e220000000800 */
[----:B------:R-:W-:Y:S02]  /*1d60*/  SHF.R.U32.HI R0, RZ, 0x4, R0 ;  /* 0x00000004ff007819 */ /* 0x000fe40000011600 */
[----:B------:R-:W-:Y:S01]  /*1d70*/  SHF.R.U32.HI R20, RZ, 0x4, R20 ;  /* 0x00000004ff147819 */ /* 0x000fe20000011614 */
[----:B------:R-:W-:Y:S01]  /*1d80*/  LDS R34, [R11+0x48] ;  /* 0x000048000b227984 */ /* 0x000fe20000000800 */
[----:B------:R-:W-:Y:S02]  /*1d90*/  LOP3.LUT R0, R0, 0xf0f0f0f, RZ, 0xc0, !PT ;  /* 0x0f0f0f0f00007812 */ /* 0x000fe400078ec0ff */
[----:B------:R-:W-:-:S03]  /*1da0*/  LOP3.LUT R20, R20, 0xf0f0f0f, RZ, 0xc0, !PT ;  /* 0x0f0f0f0f14147812 */ /* 0x000fc600078ec0ff */
[----:B------:R-:W-:Y:S02]  /*1db0*/  IDP.4A.S8.S8 R0, R0, R35, RZ ;  /* 0x0000002300007226 */ /* 0x000fe400000006ff */
[----:B------:R-:W-:Y:S02]  /*1dc0*/  LDS.U8 R35, [R15+0x7] ;  /* 0x000007000f237984 */ /* 0x000fe40000000000 */
        /* <DEDUP_REMOVED lines=44> */
[----:B------:R-:W0:Y:S04]  /*2090*/  LDS R34, [R11+0x7c] ;  /* 0x00007c000b227984 */ /* 0x000e280000000800 */
[----:B------:R-:W1:Y:S01]  /*20a0*/  LDS.U8 R0, [R15+0x6] ;  /* 0x000006000f007984 */ /* 0x000e620000000000 */
[----:B------:R-:W-:-:S04]  /*20b0*/  SHF.R.U32.HI R20, RZ, 0x4, R20 ;  /* 0x00000004ff147819 */ /* 0x000fc80000011614 */
[----:B------:R-:W-:-:S05]  /*20c0*/  LOP3.LUT R20, R20, 0xf0f0f0f, RZ, 0xc0, !PT ;  /* 0x0f0f0f0f14147812 */ /* 0x000fca00078ec0ff */
[----:B0-----:R-:W-:Y:S02]  /*20d0*/  IDP.4A.S8.S8 R20, R20, R34, R33 ;  /* 0x0000002214147226 */ /* 0x001fe40000000621 */
[----:B------:R-:W0:Y:S01]  /*20e0*/  LDS R33, [R9+0x8] ;  /* 0x0000080009217984 */ /* 0x000e220000000800 */
[----:B-1----:R-:W-:-:S03]  /*20f0*/  IMAD R0, R21, R0, RZ ;  /* 0x0000000015007224 */ /* 0x002fc600078e02ff */
[----:B------:R-:W1:Y:S04]  /*2100*/  LDS R21, [R9+0xc] ;  /* 0x00000c0009157984 */ /* 0x000e680000000800 */
[----:B------:R-:W2:Y:S01]  /*2110*/  LDS.U8 R34, [R15+0xe] ;  /* 0x00000e000f227984 */ /* 0x000ea20000000000 */
[----:B------:R-:W-:Y:S01]  /*2120*/  IMAD R20, R20, R35, RZ ;  /* 0x0000002314147224 */ /* 0x000fe200078e02ff */
[----:B------:R-:W-:-:S04]  /*2130*/  I2FP.F32.S32 R35, R0 ;  /* 0x0000000000237245 */ /* 0x000fc80000201400 */
[----:B------:R-:W-:Y:S01]  /*2140*/  I2FP.F32.S32 R20, R20 ;  /* 0x0000001400147245 */ /* 0x000fe20000201400 */
[----:B0-----:R-:W-:-:S05]  /*2150*/  HADD2.F32 R0, -RZ, R33.H0_H0 ;  /* 0x20000021ff007230 */ /* 0x001fca0000004100 */
[----:B------:R-:W-:Y:S01]  /*2160*/  FFMA.FTZ R0, R0, R35, RZ ;  /* 0x0000002300007223 */ /* 0x000fe200000100ff */
[----:B-1----:R-:W-:-:S05]  /*2170*/  HADD2.F32 R35, -RZ, R21.H0_H0 ;  /* 0x20000015ff237230 */ /* 0x002fca0000004100 */
[----:B------:R-:W-:Y:S01]  /*2180*/  FFMA.FTZ R20, R35, R20, R0 ;  /* 0x0000001423147223 */ /* 0x000fe20000010000 */
[----:B------:R-:W-:Y:S01]  /*2190*/  HADD2.F32 R0, -RZ, R33.H1_H1 ;  /* 0x30000021ff007230 */ /* 0x000fe20000004100 */
[----:B--2---:R-:W-:Y:S01]  /*21a0*/  I2FP.F32.U32 R35, R34 ;  /* 0x0000002200237245 */ /* 0x004fe20000201000 */
[----:B------:R-:W0:Y:S04]  /*21b0*/  LDS.U8 R33, [R15+0xf] ;  /* 0x00000f000f217984 */ /* 0x000e280000000000 */
[----:B------:R-:W-:Y:S02]  /*21c0*/  FFMA.FTZ R35, R0, R35, RZ ;  /* 0x0000002300237223 */ /* 0x000fe400000100ff */
[----:B------:R-:W1:Y:S01]  /*21d0*/  LDS R0, [R22] ;  /* 0x0000000016007984 */ /* 0x000e620000000800 */
[----:B------:R-:W-:Y:S01]  /*21e0*/  FADD.FTZ R31, R32, R31 ;  /* 0x0000001f201f7221 */ /* 0x000fe20000010000 */
[----:B------:R-:W-:Y:S01]  /*21f0*/  HADD2.F32 R34, -RZ, R21.H1_H1 ;  /* 0x30000015ff227230 */ /* 0x000fe20000004100 */
[----:B0-----:R-:W-:Y:S01]  /*2200*/  I2FP.F32.U32 R33, R33 ;  /* 0x0000002100217245 */ /* 0x001fe20000201000 */
[----:B-1----:R-:W-:-:S04]  /*2210*/  HADD2.F32 R32, -RZ, R0.H1_H1 ;  /* 0x30000000ff207230 */ /* 0x002fc80000004100 */
        /* <DEDUP_REMOVED lines=9> */
.L_x_600:
[----:B------:R-:W-:-:S05]  /*22b0*/  VIADD R5, R5, 0x1 ;  /* 0x0000000105057836 */ /* 0x000fca0000000000 */
[----:B------:R-:W-:-:S13]  /*22c0*/  ISETP.GE.AND P0, PT, R5, R4, PT ;  /* 0x000000040500720c */ /* 0x000fda0003f06270 */
[----:B------:R-:W-:Y:S05]  /*22d0*/  @!P0 BRA `(.L_x_601) ;  /* 0xffffffe000d88947 */ /* 0x000fea000383ffff */
.L_x_599:
        /* <DEDUP_REMOVED lines=18> */
.L_x_602:
        /* <DEDUP_REMOVED lines=16> */
.L_x_1324:


//--------------------- .text._Z12mul_mat_q3_KIN3c108BFloat16ELb1EEvPKvS3_PT_iiiii --------------------------
	.section	.text._Z12mul_mat_q3_KIN3c108BFloat16ELb1EEvPKvS3_PT_iiiii,"ax",@progbits
	.align	128
.text._Z12mul_mat_q3_KIN3c108BFloat16ELb1EEvPKvS3_PT_iiiii:
        .type           _Z12mul_mat_q3_KIN3c108BFloat16ELb1EEvPKvS3_PT_iiiii,@function
        .size           _Z12mul_mat_q3_KIN3c108BFloat16ELb1EEvPKvS3_PT_iiiii,(.L_x_1325 - _Z12mul_mat_q3_KIN3c108BFloat16ELb1EEvPKvS3_PT_iiiii)
        .other          _Z12mul_mat_q3_KIN3c108BFloat16ELb1EEvPKvS3_PT_iiiii,@"STO_CUDA_ENTRY STV_DEFAULT"
_Z12mul_mat_q3_KIN3c108BFloat16ELb1EEvPKvS3_PT_iiiii:
        /* <DEDUP_REMOVED lines=13> */
[----:B------:R-:W-:Y:S02]  /*00d0*/  USHF.R.S32.HI UR5, URZ, 0x1f, UR7 ;  /* 0x0000001f3f057899 */ /* 0x000fe40008011407 */
[----:B------:R-:W-:Y:S01]  /*00e0*/  UIADD3 UR6, UR6, -0x1, URZ ;  /* 0xffffffff06067890 */ /* 0x000fe2000fffe03f */
[----:B------:R-:W3:Y:S02]  /*00f0*/  S2R R17, SR_CTAID.Y ;  /* 0x0000000000117919 */ /* 0x000ee40000002600 */
[----:B------:R-:W4:Y:S01]  /*0100*/  LDC R73, c[0x0][0x22c] ;  /* 0x00008b00ff497b82 */ /* 0x000f220000000800 */
[----:B------:R-:W-:-:S04]  /*0110*/  ULEA.HI UR5, UR5, UR7, URZ, 0x5 ;  /* 0x0000000705057291 */ /* 0x000fc8000f8f283f */
[----:B------:R-:W-:-:S03]  /*0120*/  USHF.R.S32.HI UR5, URZ, 0x5, UR5 ;  /* 0x000000053f057899 */ /* 0x000fc60008011405 */
[----:B------:R-:W5:Y:S01]  /*0130*/  S2UR UR14, SR_CgaCtaId ;  /* 0x00000000000e79c3 */ /* 0x000f620000008800 */
[----:B-1----:R-:W-:-:S04]  /*0140*/  USHF.L.U32 UR8, UR8, 0x5, URZ ;  /* 0x0000000508087899 */ /* 0x002fc8000800063f */
[----:B------:R-:W-:Y:S01]  /*0150*/  ULOP3.LUT UR7, URZ, UR8, URZ, 0x33, !UPT ;  /* 0x000000083f077292 */ /* 0x000fe2000f8e333f */
[----:B0-----:R-:W-:Y:S02]  /*0160*/  LEA.HI R2, R60, R60, RZ, 0x1 ;  /* 0x0000003c3c027211 */ /* 0x001fe400078f08ff */
[----:B------:R-:W-:-:S03]  /*0170*/  SHF.R.U32.HI R3, RZ, 0x2, R60 ;  /* 0x00000002ff037819 */ /* 0x000fc6000001163c */
[----:B----4-:R-:W-:Y:S01]  /*0180*/  VIADD R73, R73, UR7 ;  /* 0x0000000749497c36 */ /* 0x010fe20008000000 */
[----:B------:R-:W-:Y:S01]  /*0190*/  SHF.R.S32.HI R11, RZ, 0x1, R2 ;  /* 0x00000001ff0b7819 */ /* 0x000fe20000011402 */
[C---:B--2---:R-:W-:Y:S01]  /*01a0*/  IMAD.SHL.U32 R5, R0.reuse, 0x4, RZ ;  /* 0x0000000400057824 */ /* 0x044fe200078e00ff */
[----:B------:R-:W-:Y:S01]  /*01b0*/  LOP3.LUT R6, R3, 0x3, RZ, 0xc0, !PT ;  /* 0x0000000303067812 */ /* 0x000fe200078ec0ff */
[----:B------:R-:W-:Y:S01]  /*01c0*/  USHF.R.S32.HI UR7, URZ, 0x8, UR4 ;  /* 0x000000083f077899 */ /* 0x000fe20008011404 */
[----:B------:R-:W-:Y:S01]  /*01d0*/  SHF.R.S32.HI R15, RZ, 0x1f, R60 ;  /* 0x0000001fff0f7819 */ /* 0x000fe2000001143c */
[----:B------:R-:W-:Y:S01]  /*01e0*/  IMAD R4, R0, 0x10, R11 ;  /* 0x0000001000047824 */ /* 0x000fe200078e020b */
[----:B------:R-:W-:Y:S01]  /*01f0*/  LOP3.LUT R59, R60, 0x3, RZ, 0xc0, !PT ;  /* 0x000000033c3b7812 */ /* 0x000fe200078ec0ff */
[----:B---3--:R-:W-:Y:S01]  /*0200*/  IMAD R6, R17, 0x4, R6 ;  /* 0x0000000411067824 */ /* 0x008fe200078e0206 */
[----:B------:R-:W-:Y:S01]  /*0210*/  LEA.HI R13, R15, R60, RZ, 0x4 ;  /* 0x0000003c0f0d7211 */ /* 0x000fe200078f20ff */
[----:B------:R-:W-:Y:S01]  /*0220*/  UMOV UR4, 0x400 ;  /* 0x0000040000047882 */ /* 0x000fe20000000000 */
[----:B------:R-:W-:Y:S01]  /*0230*/  SHF.R.S32.HI R3, RZ, 0x1f, R4 ;  /* 0x0000001fff037819 */ /* 0x000fe20000011404 */
[----:B------:R-:W-:Y:S01]  /*0240*/  UIADD3 UR13, UR4, 0x1de8, URZ ;  /* 0x00001de8040d7890 */ /* 0x000fe2000fffe03f */
[----:B------:R-:W-:Y:S01]  /*0250*/  VIMNMX R6, R6, UR6, PT ;  /* 0x0000000606067c48 */ /* 0x000fe2000bfe0100 */
[----:B------:R-:W-:Y:S01]  /*0260*/  IMAD R17, R17, 0x4, R0 ;  /* 0x0000000411117824 */ /* 0x000fe200078e0200 */
[----:B------:R-:W-:Y:S01]  /*0270*/  LEA.HI R3, R3, R4, RZ, 0x5 ;  /* 0x0000000403037211 */ /* 0x000fe200078f28ff */
[----:B-----5:R-:W-:Y:S01]  /*0280*/  ULEA UR13, UR14, UR13, 0x18 ;  /* 0x0000000d0e0d7291 */ /* 0x020fe2000f8ec03f */
[----:B------:R-:W-:Y:S01]  /*0290*/  LEA.HI R8, R15, R60, RZ, 0x3 ;  /* 0x0000003c0f087211 */ /* 0x000fe200078f18ff */
[----:B------:R-:W-:Y:S01]  /*02a0*/  IMAD R59, R6, UR5, R59 ;  /* 0x00000005063b7c24 */ /* 0x000fe2000f8e023b */
[----:B------:R-:W-:Y:S01]  /*02b0*/  LOP3.LUT R3, R3, 0xffffffe0, RZ, 0xc0, !PT ;  /* 0xffffffe003037812 */ /* 0x000fe200078ec0ff */
[----:B------:R-:W-:Y:S01]  /*02c0*/  UIADD3 UR12, UR4, 0x19c8, URZ ;  /* 0x000019c8040c7890 */ /* 0x000fe2000fffe03f */
[C-C-:B------:R-:W-:Y:S01]  /*02d0*/  VIADDMNMX R9, R0.reuse, 0xc, R73.reuse, PT ;  /* 0x0000000c00097846 */ /* 0x140fe20003800149 */
[----:B------:R-:W-:Y:S01]  /*02e0*/  IMAD.SHL.U32 R75, R0, 0x20, RZ ;  /* 0x00000020004b7824 */ /* 0x000fe200078e00ff */
[----:B------:R-:W-:Y:S01]  /*02f0*/  VIADDMNMX R71, R4, -R3, R73, PT ;  /* 0x8000000304477246 */ /* 0x000fe20003800149 */
[----:B------:R-:W-:Y:S01]  /*0300*/  ULEA UR12, UR14, UR12, 0x18 ;  /* 0x0000000c0e0c7291 */ /* 0x000fe2000f8ec03f */
[----:B------:R-:W-:Y:S01]  /*0310*/  LOP3.LUT R3, R13, 0xfffffff0, RZ, 0xc0, !PT ;  /* 0xfffffff00d037812 */ /* 0x000fe200078ec0ff */
[----:B------:R-:W-:Y:S01]  /*0320*/  IMAD R12, R9, UR7, RZ ;  /* 0x00000007090c7c24 */ /* 0x000fe2000f8e02ff */
[----:B------:R-:W-:Y:S01]  /*0330*/  SHF.R.S32.HI R13, RZ, 0x4, R13 ;  /* 0x00000004ff0d7819 */ /* 0x000fe2000001140d */
[----:B------:R-:W-:Y:S01]  /*0340*/  UIADD3 UR9, UR4, 0x1080, URZ ;  /* 0x0000108004097890 */ /* 0x000fe2000fffe03f */
[----:B------:R-:W-:Y:S01]  /*0350*/  VIADDMNMX R45, R0, 0x10, R73, PT ;  /* 0x00000010002d7846 */ /* 0x000fe20003800149 */
[----:B------:R-:W-:Y:S01]  /*0360*/  IMAD.IADD R72, R60, 0x1, -R3 ;  /* 0x000000013c487824 */ /* 0x000fe200078e0a03 */
[C---:B------:R-:W-:Y:S01]  /*0370*/  VIADDMNMX R47, R0.reuse, 0x14, R73, PT ;  /* 0x00000014002f7846 */ /* 0x040fe20003800149 */
[C---:B------:R-:W-:Y:S01]  /*0380*/  IMAD R6, R0.reuse, 0x2, R13 ;  /* 0x0000000200067824 */ /* 0x040fe200078e020d */
[--C-:B------:R-:W-:Y:S01]  /*0390*/  VIADDMNMX R49, R0, 0x18, R73.reuse, PT ;  /* 0x0000001800317846 */ /* 0x100fe20003800149 */
[----:B------:R-:W-:Y:S01]  /*03a0*/  IMAD R40, R45, UR7, RZ ;  /* 0x000000072d287c24 */ /* 0x000fe2000f8e02ff */
[----:B------:R-:W-:Y:S01]  /*03b0*/  LEA.HI.SX32 R4, R8, R5, 0x1d ;  /* 0x0000000508047211 */ /* 0x000fe200078feaff */
[----:B------:R-:W-:Y:S01]  /*03c0*/  IMAD R14, R47, UR7, RZ ;  /* 0x000000072f0e7c24 */ /* 0x000fe2000f8e02ff */
[----:B------:R-:W-:Y:S01]  /*03d0*/  VIMNMX R18, R73, R6, PT ;  /* 0x0000000649127248 */ /* 0x000fe20003fe0100 */
[----:B------:R-:W-:Y:S01]  /*03e0*/  IMAD R38, R49, UR7, RZ ;  /* 0x0000000731267c24 */ /* 0x000fe2000f8e02ff */
[--C-:B------:R-:W-:Y:S01]  /*03f0*/  VIADDMNMX R20, R6, 0x8, R73.reuse, PT ;  /* 0x0000000806147846 */ /* 0x100fe20003800149 */
[----:B------:R-:W-:Y:S01]  /*0400*/  UIADD3 UR11, UR4, 0x1188, URZ ;  /* 0x00001188040b7890 */ /* 0x000fe2000fffe03f */
[----:B------:R-:W-:Y:S01]  /*0410*/  LEA.HI R23, R18, R18, RZ, 0x1 ;  /* 0x0000001212177211 */ /* 0x000fe200078f08ff */
[----:B------:R-:W-:Y:S01]  /*0420*/  ULEA UR18, UR14, UR4, 0x18 ;  /* 0x000000040e127291 */ /* 0x000fe2000f8ec03f */
[C-C-:B------:R-:W-:Y:S01]  /*0430*/  VIADDMNMX R22, R6.reuse, 0x10, R73.reuse, PT ;  /* 0x0000001006167846 */ /* 0x140fe20003800149 */
[----:B------:R-:W-:Y:S01]  /*0440*/  ULEA UR9, UR14, UR9, 0x18 ;  /* 0x000000090e097291 */ /* 0x000fe2000f8ec03f */
[----:B------:R-:W-:Y:S01]  /*0450*/  LEA.HI R23, R23, R72, RZ, 0x1f ;  /* 0x0000004817177211 */ /* 0x000fe200078ff8ff */
[----:B------:R-:W-:Y:S01]  /*0460*/  ULEA UR11, UR14, UR11, 0x18 ;  /* 0x0000000b0e0b7291 */ /* 0x000fe2000f8ec03f */
[----:B------:R-:W-:Y:S01]  /*0470*/  VIADDMNMX R24, R6, 0x18, R73, PT ;  /* 0x0000001806187846 */ /* 0x000fe20003800149 */
[----:B------:R-:W-:Y:S01]  /*0480*/  IMAD R49, R49, 0x21, R60 ;  /* 0x0000002131317824 */ /* 0x000fe200078e023c */
[----:B------:R-:W-:Y:S01]  /*0490*/  LEA.HI R25, R20, R20, RZ, 0x1 ;  /* 0x0000001414197211 */ /* 0x000fe200078f08ff */
[----:B------:R-:W-:Y:S01]  /*04a0*/  IMAD R62, R18, 0x10, R23 ;  /* 0x00000010123e7824 */ /* 0x000fe200078e0217 */
[----:B------:R-:W-:Y:S01]  /*04b0*/  LEA.HI R27, R22, R22, RZ, 0x1 ;  /* 0x00000016161b7211 */ /* 0x000fe200078f08ff */
[----:B------:R-:W-:Y:S01]  /*04c0*/  IMAD R18, R18, UR7, RZ ;  /* 0x0000000712127c24 */ /* 0x000fe2000f8e02ff */
[----:B------:R-:W-:Y:S01]  /*04d0*/  LEA.HI R23, R24, R24, RZ, 0x1 ;  /* 0x0000001818177211 */ /* 0x000fe200078f08ff */
[----:B------:R-:W-:Y:S01]  /*04e0*/  UIADD3 UR10, UR4, 0x1fe8, URZ ;  /* 0x00001fe8040a7890 */ /* 0x000fe2000fffe03f */
[----:B------:R-:W-:Y:S01]  /*04f0*/  SHF.R.S32.HI R19, RZ, 0x1f, R72 ;  /* 0x0000001fff137819 */ /* 0x000fe20000011448 */
[----:B------:R-:W-:Y:S01]  /*0500*/  UIMAD UR8, UR7, UR8, URZ ;  /* 0x00000008070872a4 */ /* 0x000fe2000f8e023f */
[-C--:B------:R-:W-:Y:S01]  /*0510*/  LEA.HI R25, R25, R72.reuse, RZ, 0x1f ;  /* 0x0000004819197211 */ /* 0x080fe200078ff8ff */
[----:B------:R-:W-:Y:S01]  /*0520*/  ULEA UR10, UR14, UR10, 0x18 ;  /* 0x0000000a0e0a7291 */ /* 0x000fe2000f8ec03f */
[-C--:B------:R-:W-:Y:S01]  /*0530*/  LEA.HI R27, R27, R72.reuse, RZ, 0x1f ;  /* 0x000000481b1b7211 */ /* 0x080fe200078ff8ff */
[----:B------:R-:W-:Y:S01]  /*0540*/  UMOV UR4, URZ ;  /* 0x0000003f00047c82 */ /* 0x000fe20008000000 */
[----:B------:R-:W-:Y:S01]  /*0550*/  LEA.HI R23, R23, R72, RZ, 0x1f ;  /* 0x0000004817177211 */ /* 0x000fe200078ff8ff */
[----:B------:R-:W-:Y:S01]  /*0560*/  IMAD R63, R20, 0x10, R25 ;  /* 0x00000010143f7824 */ /* 0x000fe200078e0219 */
[----:B------:R-:W-:Y:S01]  /*0570*/  VIMNMX R26, R73, R4, PT ;  /* 0x00000004491a7248 */ /* 0x000fe20003fe0100 */
[----:B------:R-:W-:Y:S01]  /*0580*/  IMAD R64, R22, 0x10, R27 ;  /* 0x0000001016407824 */ /* 0x000fe200078e021b */
[----:B------:R-:W-:Y:S01]  /*0590*/  LEA.HI R19, R19, R72, RZ, 0x3 ;  /* 0x0000004813137211 */ /* 0x000fe200078f18ff */
[----:B------:R-:W-:Y:S01]  /*05a0*/  IMAD R65, R24, 0x10, R23 ;  /* 0x0000001018417824 */ /* 0x000fe200078e0217 */
[----:B------:R-:W-:Y:S01]  /*05b0*/  LOP3.LUT R21, R8, 0xfffffff8, RZ, 0xc0, !PT ;  /* 0xfffffff808157812 */ /* 0x000fe200078ec0ff */
[----:B------:R-:W-:Y:S01]  /*05c0*/  IMAD R20, R20, UR7, RZ ;  /* 0x0000000714147c24 */ /* 0x000fe2000f8e02ff */
[----:B------:R-:W-:Y:S01]  /*05d0*/  SHF.R.S32.HI R37, RZ, 0x1f, R13 ;  /* 0x0000001fff257819 */ /* 0x000fe2000001140d */
[----:B------:R-:W-:Y:S01]  /*05e0*/  IMAD R22, R22, UR7, RZ ;  /* 0x0000000716167c24 */ /* 0x000fe2000f8e02ff */
[C---:B------:R-:W-:Y:S01]  /*05f0*/  IADD3 R55, P3, R13.reuse, R12, RZ ;  /* 0x0000000c0d377210 */ /* 0x040fe20007f7e0ff */
[----:B------:R-:W-:Y:S01]  /*0600*/  IMAD R24, R24, UR7, RZ ;  /* 0x0000000718187c24 */ /* 0x000fe2000f8e02ff */
[C---:B------:R-:W-:Y:S01]  /*0610*/  IADD3 R54, P2, R13.reuse, R40, RZ ;  /* 0x000000280d367210 */ /* 0x040fe20007f5e0ff */
[----:B------:R-:W-:Y:S01]  /*0620*/  IMAD.IADD R70, R60, 0x1, -R21 ;  /* 0x000000013c467824 */ /* 0x000fe200078e0a15 */
[----:B------:R-:W-:-:S02]  /*0630*/  IADD3 R53, P1, R13, R14, RZ ;  /* 0x0000000e0d357210 */ /* 0x000fc40007f3e0ff */
[----:B------:R-:W-:Y:S02]  /*0640*/  IADD3 R52, P0, R13, R38, RZ ;  /* 0x000000260d347210 */ /* 0x000fe40007f1e0ff */
[----:B------:R-:W-:Y:S02]  /*0650*/  SHF.R.S32.HI R61, RZ, 0x1f, R26 ;  /* 0x0000001fff3d7819 */ /* 0x000fe4000001141a */
[----:B------:R-:W-:Y:S02]  /*0660*/  SHF.R.S32.HI R19, RZ, 0x3, R19 ;  /* 0x00000003ff137819 */ /* 0x000fe40000011413 */
[----:B------:R-:W-:Y:S02]  /*0670*/  VIADDMNMX R4, R4, 0x10, R73, PT ;  /* 0x0000001004047846 */ /* 0x000fe40003800149 */
[----:B------:R-:W-:Y:S02]  /*0680*/  VIMNMX R3, R73, R0, PT ;  /* 0x0000000049037248 */ /* 0x000fe40003fe0100 */
[----:B------:R-:W-:-:S02]  /*0690*/  LEA.HI.X.SX32 R41, R12, R37, 0x1, P3 ;  /* 0x000000250c297211 */ /* 0x000fc400018f0eff */
[-C--:B------:R-:W-:Y:S01]  /*06a0*/  LEA.HI.X.SX32 R40, R40, R37.reuse, 0x1, P2 ;  /* 0x0000002528287211 */ /* 0x080fe200010f0eff */
[C---:B------:R-:W-:Y:S01]  /*06b0*/  IMAD R6, R3.reuse, UR7, RZ ;  /* 0x0000000703067c24 */ /* 0x040fe2000f8e02ff */
[-C--:B------:R-:W-:Y:S01]  /*06c0*/  LEA.HI.X.SX32 R39, R14, R37.reuse, 0x1, P1 ;  /* 0x000000250e277211 */ /* 0x080fe200008f0eff */
[----:B------:R-:W-:Y:S01]  /*06d0*/  IMAD R14, R60, 0x2, R13 ;  /* 0x000000023c0e7824 */ /* 0x000fe200078e020d */
[----:B------:R-:W-:Y:S01]  /*06e0*/  LEA.HI.X.SX32 R38, R38, R37, 0x1, P0 ;  /* 0x0000002526267211 */ /* 0x000fe200000f0eff */
[--C-:B------:R-:W-:Y:S01]  /*06f0*/  IMAD R8, R3, 0x21, R60.reuse ;  /* 0x0000002103087824 */ /* 0x100fe200078e023c */
[----:B------:R-:W-:Y:S01]  /*0700*/  SHF.R.S32.HI R29, RZ, 0x1f, R19 ;  /* 0x0000001fff1d7819 */ /* 0x000fe20000011413 */
[----:B------:R-:W-:Y:S01]  /*0710*/  IMAD R3, R47, 0x21, R60 ;  /* 0x000000212f037824 */ /* 0x000fe200078e023c */
[C---:B------:R-:W-:Y:S02]  /*0720*/  IADD3 R36, P0, R19.reuse, R18, RZ ;  /* 0x0000001213247210 */ /* 0x040fe40007f1e0ff */
[----:B------:R-:W-:-:S02]  /*0730*/  IADD3 R35, P1, R19, R20, RZ ;  /* 0x0000001413237210 */ /* 0x000fc40007f3e0ff */
[C---:B------:R-:W-:Y:S02]  /*0740*/  IADD3 R34, P2, R19.reuse, R22, RZ ;  /* 0x0000001613227210 */ /* 0x040fe40007f5e0ff */
[----:B------:R-:W-:Y:S02]  /*0750*/  IADD3 R33, P3, R19, R24, RZ ;  /* 0x0000001813217210 */ /* 0x000fe40007f7e0ff */
[----:B------:R-:W-:Y:S02]  /*0760*/  LEA.HI R61, R61, R26, RZ, 0x2 ;  /* 0x0000001a3d3d7211 */ /* 0x000fe400078f10ff */
[----:B------:R-:W-:Y:S02]  /*0770*/  SHF.R.S32.HI R19, RZ, 0x1f, R4 ;  /* 0x0000001fff137819 */ /* 0x000fe40000011404 */
[----:B------:R-:W-:Y:S02]  /*0780*/  SHF.R.S32.HI R21, RZ, 0x1f, R70 ;  /* 0x0000001fff157819 */ /* 0x000fe40000011446 */
[----:B------:R-:W-:-:S02]  /*0790*/  LEA.HI R61, R61, R70, RZ, 0x1e ;  /* 0x000000463d3d7211 */ /* 0x000fc400078ff0ff */
[----:B------:R-:W-:Y:S02]  /*07a0*/  LEA.HI R23, R19, R4, RZ, 0x2 ;  /* 0x0000000413177211 */ /* 0x000fe400078f10ff */
[----:B------:R-:W-:Y:S01]  /*07b0*/  LEA.HI R21, R21, R70, RZ, 0x2 ;  /* 0x0000004615157211 */ /* 0x000fe200078f10ff */
[----:B------:R-:W-:Y:S01]  /*07c0*/  IMAD R66, R26, 0x8, R61 ;  /* 0x000000081a427824 */ /* 0x000fe200078e023d */
[--C-:B------:R-:W-:Y:S01]  /*07d0*/  VIADDMNMX R5, R0, 0x4, R73.reuse, PT ;  /* 0x0000000400057846 */ /* 0x100fe20003800149 */
[----:B------:R-:W-:Y:S01]  /*07e0*/  IMAD R26, R26, UR7, RZ ;  /* 0x000000071a1a7c24 */ /* 0x000fe2000f8e02ff */
[C-C-:B------:R-:W-:Y:S01]  /*07f0*/  VIADDMNMX R7, R0.reuse, 0x8, R73.reuse, PT ;  /* 0x0000000800077846 */ /* 0x140fe20003800149 */
[----:B------:R-:W-:Y:S01]  /*0800*/  IMAD.MOV.U32 R61, RZ, RZ, RZ ;  /* 0x000000ffff3d7224 */ /* 0x000fe200078e00ff */
[----:B------:R-:W-:Y:S01]  /*0810*/  IADD3 R58, P6, R13, R6, RZ ;  /* 0x000000060d3a7210 */ /* 0x000fe20007fde0ff */
[----:B------:R-:W-:Y:S01]  /*0820*/  IMAD R10, R5, UR7, RZ ;  /* 0x00000007050a7c24 */ /* 0x000fe2000f8e02ff */
[----:B------:R-:W-:Y:S01]  /*0830*/  LEA.HI R23, R23, R70, RZ, 0x1e ;  /* 0x0000004617177211 */ /* 0x000fe200078ff0ff */
[----:B------:R-:W-:Y:S01]  /*0840*/  IMAD R42, R7, UR7, RZ ;  /* 0x00000007072a7c24 */ /* 0x000fe2000f8e02ff */
[----:B------:R-:W-:Y:S01]  /*0850*/  VIADDMNMX R73, R0, 0x1c, R73, PT ;  /* 0x0000001c00497846 */ /* 0x000fe20003800149 */
[--C-:B------:R-:W-:Y:S01]  /*0860*/  IMAD R5, R5, 0x21, R60.reuse ;  /* 0x0000002105057824 */ /* 0x100fe200078e023c */
[----:B------:R-:W-:Y:S01]  /*0870*/  LOP3.LUT R19, R2, 0xfffffffe, RZ, 0xc0, !PT ;  /* 0xfffffffe02137812 */ /* 0x000fe200078ec0ff */
[----:B------:R-:W-:Y:S01]  /*0880*/  IMAD R67, R4, 0x8, R23 ;  /* 0x0000000804437824 */ /* 0x000fe200078e0217 */
[----:B------:R-:W-:Y:S01]  /*0890*/  SHF.R.S32.HI R21, RZ, 0x2, R21 ;  /* 0x00000002ff157819 */ /* 0x000fe20000011415 */
[----:B------:R-:W-:Y:S01]  /*08a0*/  IMAD R16, R73, UR7, RZ ;  /* 0x0000000749107c24 */ /* 0x000fe2000f8e02ff */
[----:B------:R-:W-:Y:S01]  /*08b0*/  LEA.HI.X.SX32 R51, R6, R37, 0x1, P6 ;  /* 0x0000002506337211 */ /* 0x000fe200030f0eff */
[----:B------:R-:W-:Y:S01]  /*08c0*/  IMAD R6, R4, UR7, RZ ;  /* 0x0000000704067c24 */ /* 0x000fe2000f8e02ff */
[----:B------:R-:W-:Y:S01]  /*08d0*/  LEA.HI.X.SX32 R32, R18, R29, 0x1, P0 ;  /* 0x0000001d12207211 */ /* 0x000fe200000f0eff */
[----:B------:R-:W-:Y:S01]  /*08e0*/  IMAD.IADD R19, R60, 0x1, -R19 ;  /* 0x000000013c137824 */ /* 0x000fe200078e0a13 */
[----:B------:R-:W-:Y:S01]  /*08f0*/  SHF.R.S32.HI R25, RZ, 0x1f, R21 ;  /* 0x0000001fff197819 */ /* 0x000fe20000011415 */
[----:B------:R-:W-:Y:S01]  /*0900*/  IMAD R2, R71, UR7, RZ ;  /* 0x0000000747027c24 */ /* 0x000fe2000f8e02ff */
[----:B------:R-:W-:Y:S01]  /*0910*/  IADD3 R28, P0, R21, R26, RZ ;  /* 0x0000001a151c7210 */ /* 0x000fe20007f1e0ff */
[----:B------:R-:W-:Y:S01]  /*0920*/  IMAD R73, R73, 0x21, R60 ;  /* 0x0000002149497824 */ /* 0x000fe200078e023c */
[----:B------:R-:W-:-:S02]  /*0930*/  SHF.R.S32.HI R4, RZ, 0x1f, R71 ;  /* 0x0000001fff047819 */ /* 0x000fc40000011447 */
[----:B------:R-:W-:Y:S02]  /*0940*/  LEA.HI R15, R15, R60, RZ, 0x2 ;  /* 0x0000003c0f0f7211 */ /* 0x000fe400078f10ff */
[-C--:B------:R-:W-:Y:S01]  /*0950*/  LEA.HI.X.SX32 R31, R20, R29.reuse, 0x1, P1 ;  /* 0x0000001d141f7211 */ /* 0x080fe200008f0eff */
[----:B------:R-:W-:Y:S01]  /*0960*/  VIADD R20, R60, 0x40 ;  /* 0x000000403c147836 */ /* 0x000fe20000000000 */
[-C--:B------:R-:W-:Y:S01]  /*0970*/  LEA.HI.X.SX32 R30, R22, R29.reuse, 0x1, P2 ;  /* 0x0000001d161e7211 */ /* 0x080fe200010f0eff */
[----:B------:R-:W-:Y:S01]  /*0980*/  IMAD.SHL.U32 R22, R0, 0x20, RZ ;  /* 0x0000002000167824 */ /* 0x000fe200078e00ff */
[C---:B------:R-:W-:Y:S02]  /*0990*/  IADD3 R57, P5, R13.reuse, R10, RZ ;  /* 0x0000000a0d397210 */ /* 0x040fe40007fbe0ff */
[----:B------:R-:W-:Y:S02]  /*09a0*/  IADD3 R56, P4, R13, R42, RZ ;  /* 0x0000002a0d387210 */ /* 0x000fe40007f9e0ff */
[----:B------:R-:W-:-:S02]  /*09b0*/  LEA.HI.X.SX32 R29, R24, R29, 0x1, P3 ;  /* 0x0000001d181d7211 */ /* 0x000fc400018f0eff */
[----:B------:R-:W-:Y:S02]  /*09c0*/  LEA.HI.X.SX32 R26, R26, R25, 0x1, P0 ;  /* 0x000000191a1a7211 */ /* 0x000fe400000f0eff */
[----:B------:R-:W-:Y:S02]  /*09d0*/  LEA.HI R4, R4, R71, RZ, 0x4 ;  /* 0x0000004704047211 */ /* 0x000fe400078f20ff */
[----:B------:R-:W-:Y:S02]  /*09e0*/  IADD3 R50, P6, R13, R16, RZ ;  /* 0x000000100d327210 */ /* 0x000fe40007fde0ff */
[----:B------:R-:W-:Y:S02]  /*09f0*/  SHF.R.S32.HI R23, RZ, 0x1f, R19 ;  /* 0x0000001fff177819 */ /* 0x000fe40000011413 */
[----:B------:R-:W-:Y:S02]  /*0a00*/  IADD3 R24, P0, R19, R2, RZ ;  /* 0x0000000213187210 */ /* 0x000fe40007f1e0ff */
[----:B------:R-:W-:-:S02]  /*0a10*/  LOP3.LUT R69, R15, 0xfffffffc, RZ, 0xc0, !PT ;  /* 0xfffffffc0f457812 */ /* 0x000fc400078ec0ff */
[-C--:B------:R-:W-:Y:S02]  /*0a20*/  LEA.HI.X.SX32 R43, R10, R37.reuse, 0x1, P5 ;  /* 0x000000250a2b7211 */ /* 0x080fe400028f0eff */
[----:B------:R-:W-:Y:S01]  /*0a30*/  LEA.HI.X.SX32 R42, R42, R37, 0x1, P4 ;  /* 0x000000252a2a7211 */ /* 0x000fe200020f0eff */
[----:B------:R-:W-:Y:S01]  /*0a40*/  IMAD.IADD R10, R60, 0x1, -R69 ;  /* 0x000000013c0a7824 */ /* 0x000fe200078e0a45 */
[----:B------:R-:W-:Y:S01]  /*0a50*/  LEA.HI.SX32 R4, R4, R19, 0x1c ;  /* 0x0000001304047211 */ /* 0x000fe200078fe2ff */
[----:B------:R-:W-:Y:S01]  /*0a60*/  VIADD R19, R60, 0x60 ;  /* 0x000000603c137836 */ /* 0x000fe20000000000 */
[----:B------:R-:W-:Y:S01]  /*0a70*/  LEA.HI.X.SX32 R37, R16, R37, 0x1, P6 ;  /* 0x0000002510257211 */ /* 0x000fe200030f0eff */
[----:B------:R-:W-:Y:S01]  /*0a80*/  IMAD R16, R60, 0x10, R11 ;  /* 0x000000103c107824 */ /* 0x000fe200078e020b */
[----:B------:R-:W-:Y:S01]  /*0a90*/  LEA.HI.X.SX32 R23, R2, R23, 0x1, P0 ;  /* 0x0000001702177211 */ /* 0x000fe200000f0eff */
[C---:B------:R-:W-:Y:S01]  /*0aa0*/  IMAD.SHL.U32 R2, R60.reuse, 0x4, RZ ;  /* 0x000000043c027824 */ /* 0x040fe200078e00ff */
[----:B------:R-:W-:Y:S01]  /*0ab0*/  IADD3 R27, P1, R21, R6, RZ ;  /* 0x00000006151b7210 */ /* 0x000fe20007f3e0ff */
[----:B------:R-:W-:Y:S01]  /*0ac0*/  IMAD R71, R71, 0x2, R4 ;  /* 0x0000000247477824 */ /* 0x000fe200078e0204 */
[----:B------:R-:W-:Y:S01]  /*0ad0*/  SHF.R.S32.HI R11, RZ, 0x2, R15 ;  /* 0x00000002ff0b7819 */ /* 0x000fe2000001140f */
[----:B------:R-:W-:Y:S01]  /*0ae0*/  VIADD R21, R60, 0x20 ;  /* 0x000000203c157836 */ /* 0x000fe20000000000 */
[----:B------:R-:W-:-:S02]  /*0af0*/  VIMNMX.U32 R4, R17, UR6, PT ;  /* 0x0000000611047c48 */ /* 0x000fc4000bfe0000 */
[----:B------:R-:W-:Y:S01]  /*0b00*/  LEA R0, R0, UR13, 0x7 ;  /* 0x0000000d00007c11 */ /* 0x000fe2000f8e38ff */
[----:B------:R-:W-:Y:S01]  /*0b10*/  IMAD R12, R60, 0x8, R11 ;  /* 0x000000083c0c7824 */ /* 0x000fe200078e020b */
[----:B------:R-:W-:Y:S01]  /*0b20*/  LEA.HI.X.SX32 R25, R6, R25, 0x1, P1 ;  /* 0x0000001906197211 */ /* 0x000fe200008f0eff */
[----:B------:R-:W-:Y:S01]  /*0b30*/  IMAD R13, R4, UR5, RZ ;  /* 0x00000005040d7c24 */ /* 0x000fe2000f8e02ff */
[----:B------:R-:W-:Y:S01]  /*0b40*/  LOP3.LUT R18, R2, 0x1c, RZ, 0xc0, !PT ;  /* 0x0000001c02127812 */ /* 0x000fe200078ec0ff */
[----:B------:R-:W-:Y:S01]  /*0b50*/  VIADD R11, R0, 0x10 ;  /* 0x00000010000b7836 */ /* 0x000fe20000000000 */
[----:B------:R-:W-:Y:S01]  /*0b60*/  LOP3.LUT R17, R2, 0x3c, RZ, 0xc0, !PT ;  /* 0x0000003c02117812 */ /* 0x000fe200078ec0ff */
[--C-:B------:R-:W-:Y:S01]  /*0b70*/  IMAD R0, R9, 0x21, R60.reuse ;  /* 0x0000002109007824 */ /* 0x100fe200078e023c */
[--C-:B------:R-:W-:Y:S01]  /*0b80*/  LOP3.LUT R6, R75, 0xffffffe0, R60.reuse, 0xe2, !PT ;  /* 0xffffffe04b067812 */ /* 0x100fe200078ee23c */
[----:B------:R-:W-:Y:S01]  /*0b90*/  IMAD R4, R45, 0x21, R60 ;  /* 0x000000212d047824 */ /* 0x000fe200078e023c */
[----:B------:R-:W-:-:S02]  /*0ba0*/  LEA.HI R2, R10, R10, RZ, 0x1 ;  /* 0x0000000a0a027211 */ /* 0x000fc400078f08ff */
[----:B------:R-:W-:Y:S01]  /*0bb0*/  LEA R15, R6, UR13, 0x2 ;  /* 0x0000000d060f7c11 */ /* 0x000fe2000f8e10ff */
[----:B------:R-:W-:Y:S01]  /*0bc0*/  IMAD R6, R7, 0x21, R60 ;  /* 0x0000002107067824 */ /* 0x000fe200078e023c */
[C---:B------:R-:W-:Y:S01]  /*0bd0*/  LOP3.LUT R69, R2.reuse, 0xfffffffe, RZ, 0xc0, !PT ;  /* 0xfffffffe02457812 */ /* 0x040fe200078ec0ff */
[----:B------:R-:W-:Y:S01]  /*0be0*/  IMAD.SHL.U32 R68, R2, 0x2, RZ ;  /* 0x0000000202447824 */ /* 0x000fe200078e00ff */
[----:B------:R-:W-:Y:S02]  /*0bf0*/  LEA R44, R12, UR12, 0x2 ;  /* 0x0000000c0c2c7c11 */ /* 0x000fe4000f8e10ff */
[----:B------:R-:W-:Y:S01]  /*0c00*/  LEA R7, R5, UR18, 0x2 ;  /* 0x0000001205077c11 */ /* 0x000fe2000f8e10ff */
[----:B------:R-:W-:Y:S01]  /*0c10*/  IMAD.IADD R69, R10, 0x1, -R69 ;  /* 0x000000010a457824 */ /* 0x000fe200078e0a45 */
[----:B------:R-:W-:Y:S01]  /*0c20*/  LEA R5, R0, UR18, 0x2 ;  /* 0x0000001200057c11 */ /* 0x000fe2000f8e10ff */
[----:B------:R-:W-:Y:S01]  /*0c30*/  IMAD.SHL.U32 R10, R10, 0x2, RZ ;  /* 0x000000020a0a7824 */ /* 0x000fe200078e00ff */
[----:B------:R-:W-:Y:S01]  /*0c40*/  LEA R8, R8, UR18, 0x2 ;  /* 0x0000001208087c11 */ /* 0x000fe2000f8e10ff */
[----:B------:R-:W-:Y:S01]  /*0c50*/  VIADD R9, R44, 0x1 ;  /* 0x000000012c097836 */ /* 0x000fe20000000000 */
[----:B------:R-:W-:-:S02]  /*0c60*/  LEA R6, R6, UR18, 0x2 ;  /* 0x0000001206067c11 */ /* 0x000fc4000f8e10ff */
[----:B------:R-:W-:Y:S02]  /*0c70*/  LEA R4, R4, UR18, 0x2 ;  /* 0x0000001204047c11 */ /* 0x000fe4000f8e10ff */
[----:B------:R-:W-:Y:S02]  /*0c80*/  LEA R3, R3, UR18, 0x2 ;  /* 0x0000001203037c11 */ /* 0x000fe4000f8e10ff */
[----:B------:R-:W-:Y:S02]  /*0c90*/  LEA R2, R49, UR18, 0x2 ;  /* 0x0000001231027c11 */ /* 0x000fe4000f8e10ff */
[----:B------:R-:W-:Y:S02]  /*0ca0*/  LEA R0, R73, UR18, 0x2 ;  /* 0x0000001249007c11 */ /* 0x000fe4000f8e10ff */
[----:B------:R-:W-:Y:S02]  /*0cb0*/  LOP3.LUT R68, R68, 0xfffffffc, RZ, 0xc0, !PT ;  /* 0xfffffffc44447812 */ /* 0x000fe400078ec0ff */
[----:B------:R-:W-:-:S02]  /*0cc0*/  LEA R62, R62, UR11, 0x2 ;  /* 0x0000000b3e3e7c11 */ /* 0x000fc4000f8e10ff */
[----:B------:R-:W-:Y:S02]  /*0cd0*/  LEA R63, R63, UR11, 0x2 ;  /* 0x0000000b3f3f7c11 */ /* 0x000fe4000f8e10ff */
[----:B------:R-:W-:Y:S02]  /*0ce0*/  LEA R64, R64, UR11, 0x2 ;  /* 0x0000000b40407c11 */ /* 0x000fe4000f8e10ff */
[----:B------:R-:W-:Y:S02]  /*0cf0*/  LEA R65, R65, UR11, 0x2 ;  /* 0x0000000b41417c11 */ /* 0x000fe4000f8e10ff */
[----:B------:R-:W-:Y:S02]  /*0d00*/  LEA R66, R66, UR12, 0x2 ;  /* 0x0000000c42427c11 */ /* 0x000fe4000f8e10ff */
[----:B------:R-:W-:Y:S02]  /*0d10*/  LEA R67, R67, UR12, 0x2 ;  /* 0x0000000c43437c11 */ /* 0x000fe4000f8e10ff */
[----:B------:R-:W-:-:S07]  /*0d20*/  LEA R71, R71, UR9, 0x2 ;  /* 0x0000000947477c11 */ /* 0x000fce000f8e10ff */
.L_x_609:
[----:B------:R-:W-:Y:S01]  /*0d30*/  USHF.R.S32.HI UR5, URZ, 0x1f, UR4 ;  /* 0x0000001f3f057899 */ /* 0x000fe20008011404 */
[----:B0-----:R-:W-:Y:S01]  /*0d40*/  IMAD R45, R51, 0x6e, RZ ;  /* 0x0000006e332d7824 */ /* 0x001fe200078e02ff */
[----:B------:R-:W-:Y:S01]  /*0d50*/  UIADD3 UR6, UP0, UR8, UR4, URZ ;  /* 0x0000000408067290 */ /* 0x000fe2000ff1e03f */
[----:B------:R-:W-:-:S03]  /*0d60*/  ULDC.64 UR14, c[0x0][0x210] ;  /* 0x00008400000e7ab9 */ /* 0x000fc60000000a00 */
        /* <DEDUP_REMOVED lines=9> */
[----:B------:R-:W-:Y:S02]  /*0e00*/  IMAD R45, R43, 0x6e, RZ ;  /* 0x0000006e2b2d7824 */ /* 0x000fe400078e02ff */
[----:B------:R-:W-:-:S04]  /*0e10*/  IMAD.WIDE R74, R72, 0x4, R74 ;  /* 0x00000004484a7825 */ /* 0x000fc800078e024a */
[----:B------:R-:W-:Y:S01]  /*0e20*/  IMAD.WIDE.U32 R76, R57, 0x6e, R46 ;  /* 0x0000006e394c7825 */ /* 0x000fe200078e002e */
[----:B------:R-:W2:Y:S03]  /*0e30*/  LDG.E.U16.CONSTANT R44, desc[UR16][R74.64+0x20] ;  /* 0x000020104a2c7981 */ /* 0x000ea6000c1e9500 */
[----:B------:R-:W-:Y:S01]  /*0e40*/  IMAD.IADD R77, R77, 0x1, R45 ;  /* 0x000000014d4d7824 */ /* 0x000fe200078e022d */
[----:B------:R-:W2:Y:S01]  /*0e50*/  LDG.E.U16.CONSTANT R91, desc[UR16][R74.64+0x22] ;  /* 0x000022104a5b7981 */ /* 0x000ea2000c1e9500 */
[----:B------:R-:W-:Y:S02]  /*0e60*/  IMAD R45, R42, 0x6e, RZ ;  /* 0x0000006e2a2d7824 */ /* 0x000fe400078e02ff */
[----:B------:R-:W-:-:S04]  /*0e70*/  IMAD.WIDE.U32 R48, R56, 0x6e, R46 ;  /* 0x0000006e38307825 */ /* 0x000fc800078e002e */
[----:B------:R-:W-:-:S04]  /*0e80*/  IMAD.WIDE R76, R72, 0x4, R76 ;  /* 0x00000004484c7825 */ /* 0x000fc800078e024c */
[----:B------:R-:W-:Y:S01]  /*0e90*/  IMAD.IADD R49, R49, 0x1, R45 ;  /* 0x0000000131317824 */ /* 0x000fe200078e022d */
[----:B------:R-:W3:Y:S01]  /*0ea0*/  LDG.E.U16.CONSTANT R89, desc[UR16][R76.64+0x20] ;  /* 0x000020104c597981 */ /* 0x000ee2000c1e9500 */
[----:B------:R-:W-:Y:S02]  /*0eb0*/  IMAD R45, R41, 0x6e, RZ ;  /* 0x0000006e292d7824 */ /* 0x000fe400078e02ff */
[----:B------:R-:W-:Y:S01]  /*0ec0*/  IMAD.WIDE.U32 R82, R55, 0x6e, R46 ;  /* 0x0000006e37527825 */ /* 0x000fe200078e002e */
[----:B------:R0:W3:Y:S03]  /*0ed0*/  LDG.E.U16.CONSTANT R90, desc[UR16][R76.64+0x22] ;  /* 0x000022104c5a7981 */ /* 0x0000e6000c1e9500 */
[----:B------:R-:W-:Y:S02]  /*0ee0*/  IMAD.IADD R83, R83, 0x1, R45 ;  /* 0x0000000153537824 */ /* 0x000fe400078e022d */
[----:B------:R-:W-:-:S04]  /*0ef0*/  IMAD.WIDE R48, R72, 0x4, R48 ;  /* 0x0000000448307825 */ /* 0x000fc800078e0230 */
[----:B------:R-:W-:Y:S01]  /*0f00*/  IMAD.WIDE R82, R72, 0x4, R82 ;  /* 0x0000000448527825 */ /* 0x000fe200078e0252 */
[----:B------:R-:W4:Y:S03]  /*0f10*/  LDG.E.U16.CONSTANT R75, desc[UR16][R48.64+0x20] ;  /* 0x00002010304b7981 */ /* 0x000f26000c1e9500 */
[----:B------:R-:W-:Y:S01]  /*0f20*/  IMAD R45, R40, 0x6e, RZ ;  /* 0x0000006e282d7824 */ /* 0x000fe200078e02ff */
[----:B------:R1:W4:Y:S01]  /*0f30*/  LDG.E.U16.CONSTANT R74, desc[UR16][R48.64+0x22] ;  /* 0x00002210304a7981 */ /* 0x000322000c1e9500 */
[----:B0-----:R-:W-:-:S03]  /*0f40*/  IMAD.WIDE.U32 R76, R54, 0x6e, R46 ;  /* 0x0000006e364c7825 */ /* 0x001fc600078e002e */
[----:B------:R-:W5:Y:S01]  /*0f50*/  LDG.E.U16.CONSTANT R78, desc[UR16][R82.64+0x20] ;  /* 0x00002010524e7981 */ /* 0x000f62000c1e9500 */
[----:B------:R-:W-:Y:S02]  /*0f60*/  IMAD.IADD R77, R77, 0x1, R45 ;  /* 0x000000014d4d7824 */ /* 0x000fe400078e022d */
[----:B------:R-:W-:Y:S01]  /*0f70*/  IMAD R45, R39, 0x6e, RZ ;  /* 0x0000006e272d7824 */ /* 0x000fe200078e02ff */
[----:B------:R0:W5:Y:S01]  /*0f80*/  LDG.E.U16.CONSTANT R73, desc[UR16][R82.64+0x22] ;  /* 0x0000221052497981 */ /* 0x000162000c1e9500 */
[----:B------:R-:W-:-:S04]  /*0f90*/  IMAD.WIDE R76, R72, 0x4, R76 ;  /* 0x00000004484c7825 */ /* 0x000fc800078e024c */
[----:B-1----:R-:W-:Y:S01]  /*0fa0*/  IMAD.WIDE.U32 R48, R53, 0x6e, R46 ;  /* 0x0000006e35307825 */ /* 0x002fe200078e002e */
[----:B------:R-:W5:Y:S03]  /*0fb0*/  LDG.E.U16.CONSTANT R87, desc[UR16][R76.64+0x20] ;  /* 0x000020104c577981 */ /* 0x000f66000c1e9500 */
[----:B------:R-:W-:Y:S01]  /*0fc0*/  IMAD.IADD R49, R49, 0x1, R45 ;  /* 0x0000000131317824 */ /* 0x000fe200078e022d */
[----:B------:R-:W5:Y:S01]  /*0fd0*/  LDG.E.U16.CONSTANT R80, desc[UR16][R76.64+0x22] ;  /* 0x000022104c507981 */ /* 0x000f62000c1e9500 */
[----:B------:R-:W-:-:S05]  /*0fe0*/  IMAD.WIDE R48, R72, 0x4, R48 ;  /* 0x0000000448307825 */ /* 0x000fca00078e0230 */
[----:B------:R-:W5:Y:S04]  /*0ff0*/  LDG.E.U16.CONSTANT R86, desc[UR16][R48.64+0x20] ;  /* 0x0000201030567981 */ /* 0x000f68000c1e9500 */
[----:B------:R1:W5:Y:S01]  /*1000*/  LDG.E.U16.CONSTANT R79, desc[UR16][R48.64+0x22] ;  /* 0x00002210304f7981 */ /* 0x000362000c1e9500 */
[----:B------:R-:W-:Y:S02]  /*1010*/  IMAD R45, R38, 0x6e, RZ ;  /* 0x0000006e262d7824 */ /* 0x000fe400078e02ff */
[----:B0-----:R-:W-:-:S04]  /*1020*/  IMAD.WIDE.U32 R82, R52, 0x6e, R46 ;  /* 0x0000006e34527825 */ /* 0x001fc800078e002e */
[----:B------:R-:W-:Y:S02]  /*1030*/  IMAD.IADD R83, R83, 0x1, R45 ;  /* 0x0000000153537824 */ /* 0x000fe400078e022d */
[----:B------:R-:W-:Y:S02]  /*1040*/  IMAD R45, R37, 0x6e, RZ ;  /* 0x0000006e252d7824 */ /* 0x000fe400078e02ff */
[----:B------:R-:W-:-:S04]  /*1050*/  IMAD.WIDE.U32 R92, R50, 0x6e, R46 ;  /* 0x0000006e325c7825 */ /* 0x000fc800078e002e */
[----:B------:R-:W-:Y:S02]  /*1060*/  IMAD.IADD R93, R93, 0x1, R45 ;  /* 0x000000015d5d7824 */ /* 0x000fe400078e022d */
[----:B------:R-:W-:Y:S02]  /*1070*/  IMAD R45, R32, 0x6e, RZ ;  /* 0x0000006e202d7824 */ /* 0x000fe400078e02ff */
[----:B-1----:R-:W-:-:S04]  /*1080*/  IMAD.WIDE.U32 R48, R36, 0x6e, R46 ;  /* 0x0000006e24307825 */ /* 0x002fc800078e002e */
[----:B------:R-:W-:Y:S02]  /*1090*/  IMAD R81, R23, 0x6e, RZ ;  /* 0x0000006e17517824 */ /* 0x000fe400078e02ff */
[----:B------:R-:W-:-:S04]  /*10a0*/  IMAD.WIDE.U32 R76, R24, 0x6e, R46 ;  /* 0x0000006e184c7825 */ /* 0x000fc800078e002e */
[----:B------:R-:W-:Y:S02]  /*10b0*/  IMAD.IADD R49, R49, 0x1, R45 ;  /* 0x0000000131317824 */ /* 0x000fe400078e022d */
[----:B------:R-:W-:Y:S02]  /*10c0*/  IMAD.IADD R77, R77, 0x1, R81 ;  /* 0x000000014d4d7824 */ /* 0x000fe400078e0251 */
[----:B------:R-:W-:Y:S02]  /*10d0*/  IMAD R88, R31, 0x6e, RZ ;  /* 0x0000006e1f587824 */ /* 0x000fe400078e02ff */
[----:B------:R-:W-:Y:S02]  /*10e0*/  IMAD.WIDE R82, R72, 0x4, R82 ;  /* 0x0000000448527825 */ /* 0x000fe400078e0252 */
[----:B------:R-:W5:Y:S02]  /*10f0*/  LDG.E.U16.CONSTANT R77, desc[UR16][R76.64+0x6c] ;  /* 0x00006c104c4d7981 */ /* 0x000f64000c1e9500 */
[----:B------:R-:W-:-:S02]  /*1100*/  IMAD.WIDE R48, R70, 0x4, R48 ;  /* 0x0000000446307825 */ /* 0x000fc400078e0230 */
[----:B------:R-:W5:Y:S04]  /*1110*/  LDG.E.U16.CONSTANT R85, desc[UR16][R82.64+0x20] ;  /* 0x0000201052557981 */ /* 0x000f68000c1e9500 */
[----:B------:R-:W5:Y:S01]  /*1120*/  LDG.E.U16.CONSTANT R84, desc[UR16][R82.64+0x22] ;  /* 0x0000221052547981 */ /* 0x000f62000c1e9500 */
[----:B------:R-:W-:-:S03]  /*1130*/  IMAD.WIDE R92, R72, 0x4, R92 ;  /* 0x00000004485c7825 */ /* 0x000fc600078e025c */
[----:B------:R-:W5:Y:S04]  /*1140*/  LDG.E.U16.CONSTANT R76, desc[UR16][R48.64+0x2] ;  /* 0x00000210304c7981 */ /* 0x000f68000c1e9500 */
[----:B------:R-:W5:Y:S04]  /*1150*/  LDG.E.U16.CONSTANT R81, desc[UR16][R92.64+0x22] ;  /* 0x000022105c517981 */ /* 0x000f68000c1e9500 */
[----:B------:R0:W5:Y:S04]  /*1160*/  LDG.E.U16.CONSTANT R83, desc[UR16][R48.64] ;  /* 0x0000001030537981 */ /* 0x000168000c1e9500 */
[----:B------:R-:W5:Y:S01]  /*1170*/  LDG.E.U16.CONSTANT R82, desc[UR16][R92.64+0x20] ;  /* 0x000020105c527981 */ /* 0x000f62000c1e9500 */
[----:B--2---:R-:W-:Y:S01]  /*1180*/  PRMT R91, R44, 0x5410, R91 ;  /* 0x000054102c5b7816 */ /* 0x004fe2000000005b */
[----:B------:R-:W-:-:S04]  /*1190*/  IMAD.WIDE.U32 R44, R35, 0x6e, R46 ;  /* 0x0000006e232c7825 */ /* 0x000fc800078e002e */
[----:B------:R-:W-:Y:S02]  /*11a0*/  IMAD.IADD R45, R45, 0x1, R88 ;  /* 0x000000012d2d7824 */ /* 0x000fe400078e0258 */
[----:B0-----:R-:W-:-:S04]  /*11b0*/  IMAD.WIDE R48, R70, 0x4, R44 ;  /* 0x0000000446307825 */ /* 0x001fc800078e022c */
[----:B------:R-:W-:Y:S01]  /*11c0*/  IMAD.WIDE.U32 R44, R34, 0x6e, R46 ;  /* 0x0000006e222c7825 */ /* 0x000fe200078e002e */
[----:B------:R-:W2:Y:S01]  /*11d0*/  LDG.E.U16.CONSTANT R88, desc[UR16][R48.64] ;  /* 0x0000001030587981 */ /* 0x000ea2000c1e9500 */
[----:B---3--:R-:W-:Y:S02]  /*11e0*/  PRMT R90, R89, 0x5410, R90 ;  /* 0x00005410595a7816 */ /* 0x008fe4000000005a */
[----:B------:R-:W-:Y:S01]  /*11f0*/  IMAD R89, R30, 0x6e, RZ ;  /* 0x0000006e1e597824 */ /* 0x000fe200078e02ff */
[----:B------:R0:W2:Y:S03]  /*1200*/  LDG.E.U16.CONSTANT R93, desc[UR16][R48.64+0x2] ;  /* 0x00000210305d7981 */ /* 0x0000a6000c1e9500 */
[----:B------:R-:W-:Y:S01]  /*1210*/  IMAD.IADD R45, R45, 0x1, R89 ;  /* 0x000000012d2d7824 */ /* 0x000fe200078e0259 */
[----:B------:R1:W-:Y:S01]  /*1220*/  STS [R8], R91 ;  /* 0x0000005b08007388 */ /* 0x0003e20000000800 */
[----:B------:R-:W-:-:S03]  /*1230*/  IMAD.WIDE R44, R70, 0x4, R44 ;  /* 0x00000004462c7825 */ /* 0x000fc600078e022c */
[----:B------:R5:W-:Y:S01]  /*1240*/  STS [R7], R90 ;  /* 0x0000005a07007388 */ /* 0x000be20000000800 */
[----:B0-----:R-:W-:Y:S01]  /*1250*/  IMAD.WIDE.U32 R48, R33, 0x6e, R46 ;  /* 0x0000006e21307825 */ /* 0x001fe200078e002e */
[----:B----4-:R-:W-:Y:S02]  /*1260*/  PRMT R75, R75, 0x5410, R74 ;  /* 0x000054104b4b7816 */ /* 0x010fe4000000004a */
[----:B------:R-:W3:Y:S01]  /*1270*/  LDG.E.U16.CONSTANT R89, desc[UR16][R44.64] ;  /* 0x000000102c597981 */ /* 0x000ee2000c1e9500 */
[----:B-1----:R-:W-:-:S03]  /*1280*/  IMAD R91, R29, 0x6e, RZ ;  /* 0x0000006e1d5b7824 */ /* 0x002fc600078e02ff */
[----:B------:R0:W3:Y:S01]  /*1290*/  LDG.E.U16.CONSTANT R92, desc[UR16][R44.64+0x2] ;  /* 0x000002102c5c7981 */ /* 0x0000e2000c1e9500 */
[----:B-----5:R-:W-:Y:S01]  /*12a0*/  PRMT R90, R78, 0x5410, R73 ;  /* 0x000054104e5a7816 */ /* 0x020fe20000000049 */
[----:B------:R-:W-:Y:S02]  /*12b0*/  IMAD.IADD R49, R49, 0x1, R91 ;  /* 0x0000000131317824 */ /* 0x000fe400078e025b */
[----:B------:R-:W-:Y:S01]  /*12c0*/  STS [R6], R75 ;  /* 0x0000004b06007388 */ /* 0x000fe20000000800 */
[----:B------:R-:W-:-:S03]  /*12d0*/  IMAD R73, R26, 0x6e, RZ ;  /* 0x0000006e1a497824 */ /* 0x000fc600078e02ff */
[----:B------:R1:W-:Y:S01]  /*12e0*/  STS [R5], R90 ;  /* 0x0000005a05007388 */ /* 0x0003e20000000800 */
[----:B0-----:R-:W-:-:S04]  /*12f0*/  IMAD.WIDE.U32 R44, R28, 0x6e, R46 ;  /* 0x0000006e1c2c7825 */ /* 0x001fc800078e002e */
[----:B------:R-:W-:-:S04]  /*1300*/  IMAD.WIDE.U32 R46, R27, 0x6e, R46 ;  /* 0x0000006e1b2e7825 */ /* 0x000fc800078e002e */
[----:B------:R-:W-:-:S04]  /*1310*/  IMAD.WIDE R48, R70, 0x4, R48 ;  /* 0x0000000446307825 */ /* 0x000fc800078e0230 */
[----:B-1----:R-:W-:Y:S01]  /*1320*/  IMAD R90, R25, 0x6e, RZ ;  /* 0x0000006e195a7824 */ /* 0x002fe200078e02ff */
[----:B------:R-:W4:Y:S01]  /*1330*/  LDG.E.U16.CONSTANT R74, desc[UR16][R48.64] ;  /* 0x00000010304a7981 */ /* 0x000f22000c1e9500 */
[----:B------:R-:W-:Y:S02]  /*1340*/  IMAD.IADD R45, R45, 0x1, R73 ;  /* 0x000000012d2d7824 */ /* 0x000fe400078e0249 */
[----:B------:R-:W-:Y:S01]  /*1350*/  IMAD.IADD R47, R47, 0x1, R90 ;  /* 0x000000012f2f7824 */ /* 0x000fe200078e025a */
[----:B------:R0:W4:Y:S01]  /*1360*/  LDG.E.U16.CONSTANT R91, desc[UR16][R48.64+0x2] ;  /* 0x00000210305b7981 */ /* 0x000122000c1e9500 */
[----:B------:R-:W-:-:S03]  /*1370*/  PRMT R87, R87, 0x5410, R80 ;  /* 0x0000541057577816 */ /* 0x000fc60000000050 */
[----:B------:R-:W5:Y:S04]  /*1380*/  LDG.E.U16.CONSTANT R75, desc[UR16][R44.64+0x68] ;  /* 0x000068102c4b7981 */ /* 0x000f68000c1e9500 */
[----:B------:R1:W5:Y:S01]  /*1390*/  LDG.E.U16.CONSTANT R80, desc[UR16][R44.64+0x6a] ;  /* 0x00006a102c507981 */ /* 0x000362000c1e9500 */
[----:B0-----:R-:W-:-:S05]  /*13a0*/  IMAD.WIDE R48, R69, 0x4, R44 ;  /* 0x0000000445307825 */ /* 0x001fca00078e022c */
[----:B------:R-:W3:Y:S01]  /*13b0*/  LDG.E.U16.CONSTANT R73, desc[UR16][R48.64+0x60] ;  /* 0x0000601030497981 */ /* 0x000ee2000c1e9500 */
[----:B-1----:R-:W-:-:S03]  /*13c0*/  PRMT R44, R86, 0x5410, R79 ;  /* 0x00005410562c7816 */ /* 0x002fc6000000004f */
[----:B------:R0:W3:Y:S04]  /*13d0*/  LDG.E.U16.CONSTANT R78, desc[UR16][R48.64+0x62] ;  /* 0x00006210304e7981 */ /* 0x0000e8000c1e9500 */
[----:B------:R-:W4:Y:S04]  /*13e0*/  LDG.E.U16.CONSTANT R79, desc[UR16][R46.64+0x68] ;  /* 0x000068102e4f7981 */ /* 0x000f28000c1e9500 */
[----:B------:R-:W4:Y:S01]  /*13f0*/  LDG.E.U16.CONSTANT R86, desc[UR16][R46.64+0x6a] ;  /* 0x00006a102e567981 */ /* 0x000f22000c1e9500 */
[----:B0-----:R-:W-:-:S05]  /*1400*/  IMAD.WIDE R48, R69, 0x4, R46 ;  /* 0x0000000445307825 */ /* 0x001fca00078e022e */
[----:B------:R-:W3:Y:S04]  /*1410*/  LDG.E.U16.CONSTANT R90, desc[UR16][R48.64+0x60] ;  /* 0x00006010305a7981 */ /* 0x000ee8000c1e9500 */
[----:B------:R-:W3:Y:S04]  /*1420*/  LDG.E.U16.CONSTANT R45, desc[UR16][R48.64+0x62] ;  /* 0x00006210302d7981 */ /* 0x000ee8000c1e9500 */
[----:B------:R-:W-:Y:S04]  /*1430*/  STS [R4], R87 ;  /* 0x0000005704007388 */ /* 0x000fe80000000800 */
[----:B------:R0:W-:Y:S01]  /*1440*/  STS [R3], R44 ;  /* 0x0000002c03007388 */ /* 0x0001e20000000800 */
[----:B------:R-:W-:-:S02]  /*1450*/  PRMT R85, R85, 0x5410, R84 ;  /* 0x0000541055557816 */ /* 0x000fc40000000054 */
[----:B------:R-:W-:Y:S02]  /*1460*/  PRMT R76, R83, 0x5410, R76 ;  /* 0x00005410534c7816 */ /* 0x000fe4000000004c */
[----:B------:R-:W-:Y:S01]  /*1470*/  PRMT R81, R82, 0x5410, R81 ;  /* 0x0000541052517816 */ /* 0x000fe20000000051 */
[----:B------:R-:W-:Y:S04]  /*1480*/  STS [R2], R85 ;  /* 0x0000005502007388 */ /* 0x000fe80000000800 */
[----:B------:R-:W-:Y:S01]  /*1490*/  STS [R0], R81 ;  /* 0x0000005100007388 */ /* 0x000fe20000000800 */
[----:B------:R-:W-:-:S06]  /*14a0*/  UISETP.GE.AND UP0, UPT, UR4, UR7, UPT ;  /* 0x000000070400728c */ /* 0x000fcc000bf06270 */
[----:B------:R-:W-:Y:S02]  /*14b0*/  PLOP3.LUT P0, PT, PT, PT, UP0, 0x80, 0x0 ;  /* 0x000000000000781c */ /* 0x000fe40003f0f008 */
[----:B--2---:R-:W-:-:S04]  /*14c0*/  PRMT R88, R88, 0x5410, R93 ;  /* 0x0000541058587816 */ /* 0x004fc8000000005d */
[----:B------:R-:W-:Y:S02]  /*14d0*/  LOP3.LUT R88, RZ, R88, RZ, 0x33, !PT ;  /* 0x00000058ff587212 */ /* 0x000fe400078e33ff */
[----:B-----5:R-:W-:-:S04]  /*14e0*/  PRMT R75, R75, 0x5410, R80 ;  /* 0x000054104b4b7816 */ /* 0x020fc80000000050 */
[----:B------:R-:W-:-:S05]  /*14f0*/  SHF.R.S32.HI R75, RZ, R10, R75 ;  /* 0x0000000aff4b7219 */ /* 0x000fca000001144b */
[----:B------:R-:W-:Y:S01]  /*1500*/  IMAD.SHL.U32 R75, R75, 0x10, RZ ;  /* 0x000000104b4b7824 */ /* 0x000fe200078e00ff */
[----:B----4-:R-:W-:-:S04]  /*1510*/  PRMT R79, R79, 0x5410, R86 ;  /* 0x000054104f4f7816 */ /* 0x010fc80000000056 */
[----:B------:R-:W-:Y:S02]  /*1520*/  SHF.R.S32.HI R79, RZ, R10, R79 ;  /* 0x0000000aff4f7219 */ /* 0x000fe4000001144f */
[----:B---3--:R-:W-:-:S03]  /*1530*/  PRMT R73, R73, 0x5410, R78 ;  /* 0x0000541049497816 */ /* 0x008fc6000000004e */
[----:B------:R-:W-:Y:S01]  /*1540*/  IMAD.SHL.U32 R79, R79, 0x10, RZ ;  /* 0x000000104f4f7824 */ /* 0x000fe200078e00ff */
[----:B------:R-:W-:Y:S02]  /*1550*/  PRMT R45, R90, 0x5410, R45 ;  /* 0x000054105a2d7816 */ /* 0x000fe4000000002d */
[-C--:B------:R-:W-:Y:S02]  /*1560*/  SHF.R.S32.HI R73, RZ, R68.reuse, R73 ;  /* 0x00000044ff497219 */ /* 0x080fe40000011449 */
[----:B0-----:R-:W-:Y:S02]  /*1570*/  LOP3.LUT R44, R75, 0x30303030, RZ, 0xc0, !PT ;  /* 0x303030304b2c7812 */ /* 0x001fe400078ec0ff */
[----:B------:R-:W-:Y:S02]  /*1580*/  SHF.R.S32.HI R45, RZ, R68, R45 ;  /* 0x00000044ff2d7219 */ /* 0x000fe4000001142d */
[----:B------:R-:W-:Y:S02]  /*1590*/  LOP3.LUT R46, R79, 0x30303030, RZ, 0xc0, !PT ;  /* 0x303030304f2e7812 */ /* 0x000fe400078ec0ff */
[----:B------:R-:W-:-:S02]  /*15a0*/  LOP3.LUT R73, R44, 0xf0f0f0f, R73, 0xf8, !PT ;  /* 0x0f0f0f0f2c497812 */ /* 0x000fc400078ef849 */
[----:B------:R-:W-:Y:S02]  /*15b0*/  LOP3.LUT R49, R46, 0xf0f0f0f, R45, 0xf8, !PT ;  /* 0x0f0f0f0f2e317812 */ /* 0x000fe400078ef82d */
[----:B------:R-:W-:Y:S02]  /*15c0*/  LOP3.LUT R46, R73, 0x80808080, RZ, 0xfc, !PT ;  /* 0x80808080492e7812 */ /* 0x000fe400078efcff */
[----:B------:R-:W-:Y:S02]  /*15d0*/  LOP3.LUT R47, R49, 0x80808080, RZ, 0xfc, !PT ;  /* 0x80808080312f7812 */ /* 0x000fe400078efcff */
[----:B------:R-:W-:Y:S01]  /*15e0*/  LOP3.LUT R45, RZ, R76, RZ, 0x33, !PT ;  /* 0x0000004cff2d7212 */ /* 0x000fe200078e33ff */
[----:B------:R-:W-:Y:S02]  /*15f0*/  VIADD R46, R46, 0xdfdfdfe0 ;  /* 0xdfdfdfe02e2e7836 */ /* 0x000fe40000000000 */
[----:B------:R-:W-:Y:S02]  /*1600*/  VIADD R76, R47, 0xdfdfdfe0 ;  /* 0xdfdfdfe02f4c7836 */ /* 0x000fe40000000000 */
[----:B------:R-:W-:Y:S01]  /*1610*/  HADD2.F32 R44, -RZ, R77.H0_H0 ;  /* 0x2000004dff2c7230 */ /* 0x000fe20000004100 */
[----:B------:R-:W-:-:S02]  /*1620*/  LOP3.LUT R47, R73, 0x20202020, R46, 0x18, !PT ;  /* 0x20202020492f7812 */ /* 0x000fc400078e182e */
[----:B------:R-:W-:Y:S02]  /*1630*/  LOP3.LUT R75, R49, 0x20202020, R76, 0x18, !PT ;  /* 0x20202020314b7812 */ /* 0x000fe400078e184c */
[----:B------:R-:W-:Y:S01]  /*1640*/  PRMT R47, R47, 0xba98, RZ ;  /* 0x0000ba982f2f7816 */ /* 0x000fe200000000ff */
[----:B------:R0:W-:Y:S01]  /*1650*/  STS [R71], R44 ;  /* 0x0000002c47007388 */ /* 0x0001e20000000800 */
[----:B------:R-:W-:Y:S02]  /*1660*/  PRMT R48, R73, 0xba98, RZ ;  /* 0x0000ba9849307816 */ /* 0x000fe400000000ff */
[----:B------:R-:W-:Y:S02]  /*1670*/  PRMT R75, R75, 0xba98, RZ ;  /* 0x0000ba984b4b7816 */ /* 0x000fe400000000ff */
[----:B------:R-:W-:Y:S02]  /*1680*/  PRMT R89, R89, 0x5410, R92 ;  /* 0x0000541059597816 */ /* 0x000fe4000000005c */
[----:B------:R-:W-:-:S02]  /*1690*/  PRMT R74, R74, 0x5410, R91 ;  /* 0x000054104a4a7816 */ /* 0x000fc4000000005b */
[----:B0-----:R-:W-:Y:S02]  /*16a0*/  PRMT R44, R49, 0xba98, RZ ;  /* 0x0000ba98312c7816 */ /* 0x001fe400000000ff */
[C---:B------:R-:W-:Y:S02]  /*16b0*/  LOP3.LUT R46, R47.reuse, 0x80808080, R46, 0x6, !PT ;  /* 0x808080802f2e7812 */ /* 0x040fe400078e062e */
[----:B------:R-:W-:Y:S02]  /*16c0*/  LOP3.LUT R47, R47, 0x7f7f7f7f, R48, 0x60, !PT ;  /* 0x7f7f7f7f2f2f7812 */ /* 0x000fe400078e6030 */
[C---:B------:R-:W-:Y:S02]  /*16d0*/  LOP3.LUT R76, R75.reuse, 0x80808080, R76, 0x6, !PT ;  /* 0x808080804b4c7812 */ /* 0x040fe400078e064c */
[----:B------:R-:W-:Y:S02]  /*16e0*/  LOP3.LUT R75, R75, 0x7f7f7f7f, R44, 0x60, !PT ;  /* 0x7f7f7f7f4b4b7812 */ /* 0x000fe400078e602c */
[----:B------:R-:W-:-:S02]  /*16f0*/  LOP3.LUT R89, RZ, R89, RZ, 0x33, !PT ;  /* 0x00000059ff597212 */ /* 0x000fc400078e33ff */
        /* <DEDUP_REMOVED lines=8> */
[----:B------:R0:W-:Y:S01]  /*1780*/  STS [R67], R76 ;  /* 0x0000004c43007388 */ /* 0x0001e20000000800 */
[----:B------:R-:W-:Y:S05]  /*1790*/  @P0 BRA `(.L_x_604) ;  /* 0x0000002c00ec0947 */ /* 0x000fea0003800000 */
[----:B------:R-:W1:Y:S01]  /*17a0*/  LDC.64 R48, c[0x0][0x218] ;  /* 0x00008600ff307b82 */ /* 0x000e620000000a00 */
[----:B------:R-:W-:Y:S02]  /*17b0*/  IMAD.U32 R44, RZ, RZ, UR4 ;  /* 0x00000004ff2c7e24 */ /* 0x000fe4000f8e00ff */
[----:B------:R-:W-:Y:S02]  /*17c0*/  IMAD.U32 R46, RZ, RZ, UR4 ;  /* 0x00000004ff2e7e24 */ /* 0x000fe4000f8e00ff */
[----:B0-----:R-:W-:Y:S02]  /*17d0*/  IMAD R45, R44, 0x8, R13 ;  /* 0x000000082c2d7824 */ /* 0x001fe400078e020d */
[----:B------:R-:W-:-:S03]  /*17e0*/  IMAD R47, R46, 0x8, R59 ;  /* 0x000000082e2f7824 */ /* 0x000fc600078e023b */
[----:B------:R-:W-:-:S05]  /*17f0*/  LEA.HI R45, R60, R45, RZ, 0x1d ;  /* 0x0000002d3c2d7211 */ /* 0x000fca00078fe8ff */
[----:B-1----:R-:W-:-:S04]  /*1800*/  IMAD.WIDE R44, R45, 0x24, R48 ;  /* 0x000000242d2c7825 */ /* 0x002fc800078e0230 */
[----:B------:R-:W-:Y:S01]  /*1810*/  IMAD.WIDE.U32 R46, R47, 0x24, R48 ;  /* 0x000000242f2e7825 */ /* 0x000fe200078e0030 */
[----:B------:R-:W-:-:S05]  /*1820*/  IADD3 R44, P0, R18, R44, RZ ;  /* 0x0000002c122c7210 */ /* 0x000fca0007f1e0ff */
[----:B------:R-:W-:Y:S01]  /*1830*/  IMAD.X R45, RZ, RZ, R45, P0 ;  /* 0x000000ffff2d7224 */ /* 0x000fe200000e062d */
[----:B------:R-:W2:Y:S04]  /*1840*/  LDG.E.U16.CONSTANT R46, desc[UR16][R46.64] ;  /* 0x000000102e2e7981 */ /* 0x000ea8000c1e9500 */
[----:B------:R-:W3:Y:S01]  /*1850*/  LDG.E.CONSTANT R44, desc[UR16][R44.64+0x4] ;  /* 0x000004102c2c7981 */ /* 0x000ee2000c1e9900 */
[----:B------:R-:W-:Y:S01]  /*1860*/  IMAD.MOV.U32 R73, RZ, RZ, R11 ;  /* 0x000000ffff497224 */ /* 0x000fe200078e000b */
[----:B------:R-:W-:Y:S01]  /*1870*/  UMOV UR5, URZ ;  /* 0x0000003f00057c82 */ /* 0x000fe20008000000 */
[----:B------:R-:W-:Y:S01]  /*1880*/  IMAD.MOV.U32 R74, RZ, RZ, R22 ;  /* 0x000000ffff4a7224 */ /* 0x000fe200078e0016 */
[----:B------:R-:W-:Y:S01]  /*1890*/  UMOV UR6, URZ ;  /* 0x0000003f00067c82 */ /* 0x000fe20008000000 */
[----:B--2---:R-:W-:Y:S01]  /*18a0*/  HADD2.F32 R76, -RZ, R46.H0_H0 ;  /* 0x2000002eff4c7230 */ /* 0x004fe20000004100 */
[----:B---3--:R0:W-:Y:S04]  /*18b0*/  STS [R15], R44 ;  /* 0x0000002c0f007388 */ /* 0x0081e80000000800 */
[----:B------:R0:W-:Y:S01]  /*18c0*/  STS [R17+UR10], R76 ;  /* 0x0000004c11007988 */ /* 0x0001e2000800080a */
[----:B------:R-:W-:Y:S06]  /*18d0*/  BAR.SYNC.DEFER_BLOCKING 0x0 ;  /* 0x0000000000007b1d */ /* 0x000fec0000010000 */
.L_x_605:
[----:B------:R-:W-:Y:S01]  /*18e0*/  USHF.R.U32.HI UR14, URZ, 0x4, UR6 ;  /* 0x000000043f0e7899 */ /* 0x000fe20008011606 */
[----:B------:R-:W-:Y:S01]  /*18f0*/  IMAD.MOV.U32 R45, RZ, RZ, 0x21 ;  /* 0x00000021ff2d7424 */ /* 0x000fe200078e00ff */
[----:B------:R-:W-:Y:S02]  /*1900*/  ULOP3.LUT UR15, UR6, 0x3ffffff0, URZ, 0xc0, !UPT ;  /* 0x3ffffff0060f7892 */ /* 0x000fe4000f8ec03f */
[----:B------:R-:W-:Y:S02]  /*1910*/  ULOP3.LUT UR19, UR6, 0x8, URZ, 0xc0, !UPT ;  /* 0x0000000806137892 */ /* 0x000fe4000f8ec03f */
[----:B------:R-:W-:Y:S02]  /*1920*/  IMAD.U32 R47, RZ, RZ, UR14 ;  /* 0x0000000eff2f7e24 */ /* 0x000fe4000f8e00ff */
[----:B0-----:R-:W-:Y:S02]  /*1930*/  IMAD R44, R60, R45, UR15 ;  /* 0x0000000f3c2c7e24 */ /* 0x001fe4000f8e022d */
[----:B------:R-:W-:-:S02]  /*1940*/  IMAD R47, R47, 0x8, R16 ;  /* 0x000000082f2f7824 */ /* 0x000fc400078e0210 */
[----:B------:R-:W-:-:S03]  /*1950*/  VIADD R44, R44, UR19 ;  /* 0x000000132c2c7c36 */ /* 0x000fc60008000000 */
[----:B------:R-:W-:Y:S02]  /*1960*/  LEA R47, R47, UR11, 0x2 ;  /* 0x0000000b2f2f7c11 */ /* 0x000fe4000f8e10ff */
[----:B------:R-:W-:-:S03]  /*1970*/  LEA R46, R44, UR18, 0x2 ;  /* 0x000000122c2e7c11 */ /* 0x000fc6000f8e10ff */
[----:B------:R-:W0:Y:S04]  /*1980*/  LDS R45, [R47] ;  /* 0x000000002f2d7984 */ /* 0x000e280000000800 */
[----:B------:R-:W1:Y:S04]  /*1990*/  LDS R44, [R46] ;  /* 0x000000002e2c7984 */ /* 0x000e680000000800 */
[----:B------:R-:W2:Y:S04]  /*19a0*/  LDS R84, [R47+0x4] ;  /* 0x000004002f547984 */ /* 0x000ea80000000800 */
[----:B------:R-:W3:Y:S04]  /*19b0*/  LDS R82, [R46+0x4] ;  /* 0x000004002e527984 */ /* 0x000ee80000000800 */
[----:B------:R-:W4:Y:S04]  /*19c0*/  LDS R75, [R47+0x8] ;  /* 0x000008002f4b7984 */ /* 0x000f280000000800 */
[----:B------:R-:W5:Y:S01]  /*19d0*/  LDS R76, [R46+0x8] ;  /* 0x000008002e4c7984 */ /* 0x000f620000000800 */
[----:B0-----:R-:W-:-:S02]  /*19e0*/  SHF.R.S32.HI R45, RZ, UR5, R45 ;  /* 0x00000005ff2d7c19 */ /* 0x001fc4000801142d */
[----:B-1----:R-:W-:-:S03]  /*19f0*/  SHF.R.S32.HI R44, RZ, UR6, R44 ;  /* 0x00000006ff2c7c19 */ /* 0x002fc6000801142c */
[----:B------:R-:W-:Y:S01]  /*1a00*/  IMAD.SHL.U32 R45, R45, 0x4, RZ ;  /* 0x000000042d2d7824 */ /* 0x000fe200078e00ff */
[----:B------:R-:W-:-:S04]  /*1a10*/  LOP3.LUT R79, R44, 0x3030303, RZ, 0xc0, !PT ;  /* 0x030303032c4f7812 */ /* 0x000fc800078ec0ff */
[----:B------:R-:W-:Y:S02]  /*1a20*/  LOP3.LUT R78, R45, 0x4040404, RZ, 0xc0, !PT ;  /* 0x040404042d4e7812 */ /* 0x000fe400078ec0ff */
[----:B------:R-:W-:Y:S01]  /*1a30*/  LOP3.LUT R77, R79, 0x80808080, RZ, 0xfc, !PT ;  /* 0x808080804f4d7812 */ /* 0x000fe200078efcff */
[----:B------:R-:W0:Y:S01]  /*1a40*/  LDS.64 R44, [R73+-0x10] ;  /* 0xfffff000492c7984 */ /* 0x000e220000000a00 */
[----:B--2---:R-:W-:Y:S02]  /*1a50*/  SHF.R.S32.HI R84, RZ, UR5, R84 ;  /* 0x00000005ff547c19 */ /* 0x004fe40008011454 */
[----:B---3--:R-:W-:Y:S01]  /*1a60*/  SHF.R.S32.HI R83, RZ, UR6, R82 ;  /* 0x00000006ff537c19 */ /* 0x008fe20008011452 */
[----:B------:R-:W-:Y:S01]  /*1a70*/  IMAD.IADD R80, R77, 0x1, -R78 ;  /* 0x000000014d507824 */ /* 0x000fe200078e0a4e */
[----:B------:R-:W-:Y:S01]  /*1a80*/  PRMT R82, R79, 0xba98, RZ ;  /* 0x0000ba984f527816 */ /* 0x000fe200000000ff */
[----:B------:R-:W-:Y:S01]  /*1a90*/  LDS R77, [R46+0x10] ;  /* 0x000010002e4d7984 */ /* 0x000fe20000000800 */
[----:B------:R-:W-:Y:S01]  /*1aa0*/  IMAD.SHL.U32 R84, R84, 0x4, RZ ;  /* 0x0000000454547824 */ /* 0x000fe200078e00ff */
[----:B----4-:R-:W-:-:S02]  /*1ab0*/  SHF.R.S32.HI R86, RZ, UR5, R75 ;  /* 0x00000005ff567c19 */ /* 0x010fc4000801144b */
[--C-:B------:R-:W-:Y:S02]  /*1ac0*/  LOP3.LUT R81, R78, R79, R80.reuse, 0x64, !PT ;  /* 0x0000004f4e517212 */ /* 0x100fe400078e6450 */
[----:B------:R-:W1:Y:S01]  /*1ad0*/  LDS R78, [R47+0x10] ;  /* 0x000010002f4e7984 */ /* 0x000e620000000800 */
[----:B------:R-:W-:Y:S01]  /*1ae0*/  LOP3.LUT R79, R83, 0x3030303, RZ, 0xc0, !PT ;  /* 0x03030303534f7812 */ /* 0x000fe200078ec0ff */
[----:B------:R-:W-:Y:S01]  /*1af0*/  IMAD.SHL.U32 R86, R86, 0x4, RZ ;  /* 0x0000000456567824 */ /* 0x000fe200078e00ff */
[----:B------:R-:W-:Y:S02]  /*1b00*/  PRMT R81, R81, 0xba98, RZ ;  /* 0x0000ba9851517816 */ /* 0x000fe400000000ff */
[----:B------:R-:W-:Y:S02]  /*1b10*/  LOP3.LUT R84, R84, 0x4040404, RZ, 0xc0, !PT ;  /* 0x0404040454547812 */ /* 0x000fe400078ec0ff */
[C---:B------:R-:W-:Y:S02]  /*1b20*/  LOP3.LUT R83, R81.reuse, 0x80808080, R80, 0x6, !PT ;  /* 0x8080808051537812 */ /* 0x040fe400078e0650 */
[----:B------:R-:W-:Y:S01]  /*1b30*/  LOP3.LUT R82, R81, 0x7f7f7f7f, R82, 0x60, !PT ;  /* 0x7f7f7f7f51527812 */ /* 0x000fe200078e6052 */
[----:B------:R-:W2:Y:S01]  /*1b40*/  LDS R80, [R47+0x14] ;  /* 0x000014002f507984 */ /* 0x000ea20000000800 */
[----:B------:R-:W-:-:S02]  /*1b50*/  LOP3.LUT R81, R79, 0x80808080, RZ, 0xfc, !PT ;  /* 0x808080804f517812 */ /* 0x000fc400078efcff */
[----:B------:R-:W-:Y:S02]  /*1b60*/  LOP3.LUT R83, R83, R82, RZ, 0xfc, !PT ;  /* 0x0000005253537212 */ /* 0x000fe400078efcff */
[----:B-----5:R-:W-:Y:S01]  /*1b70*/  SHF.R.S32.HI R85, RZ, UR6, R76 ;  /* 0x00000006ff557c19 */ /* 0x020fe2000801144c */
[----:B------:R-:W-:Y:S01]  /*1b80*/  IMAD.IADD R82, R81, 0x1, -R84 ;  /* 0x0000000151527824 */ /* 0x000fe200078e0a54 */
[----:B------:R-:W-:Y:S01]  /*1b90*/  PRMT R76, R79, 0xba98, RZ ;  /* 0x0000ba984f4c7816 */ /* 0x000fe200000000ff */
[----:B------:R-:W3:Y:S01]  /*1ba0*/  LDS R81, [R46+0x14] ;  /* 0x000014002e517984 */ /* 0x000ee20000000800 */
[----:B------:R-:W-:Y:S02]  /*1bb0*/  LOP3.LUT R85, R85, 0x3030303, RZ, 0xc0, !PT ;  /* 0x0303030355557812 */ /* 0x000fe400078ec0ff */
[----:B------:R-:W-:Y:S02]  /*1bc0*/  LOP3.LUT R84, R84, R79, R82, 0x64, !PT ;  /* 0x0000004f54547212 */ /* 0x000fe400078e6452 */
[----:B------:R-:W-:-:S02]  /*1bd0*/  LOP3.LUT R86, R86, 0x4040404, RZ, 0xc0, !PT ;  /* 0x0404040456567812 */ /* 0x000fc400078ec0ff */
[----:B------:R-:W-:Y:S02]  /*1be0*/  LOP3.LUT R79, R85, 0x80808080, RZ, 0xfc, !PT ;  /* 0x80808080554f7812 */ /* 0x000fe400078efcff */
[----:B------:R-:W-:Y:S01]  /*1bf0*/  PRMT R75, R84, 0xba98, RZ ;  /* 0x0000ba98544b7816 */ /* 0x000fe200000000ff */
[----:B0-----:R-:W-:Y:S01]  /*1c00*/  IDP.4A.S8.S8 R87, R83, R44, RZ ;  /* 0x0000002c53577226 */ /* 0x001fe200000006ff */
[----:B------:R-:W-:Y:S01]  /*1c10*/  PRMT R44, R85, 0xba98, RZ ;  /* 0x0000ba98552c7816 */ /* 0x000fe200000000ff */
[----:B------:R-:W-:Y:S01]  /*1c20*/  IMAD.IADD R84, R79, 0x1, -R86 ;  /* 0x000000014f547824 */ /* 0x000fe200078e0a56 */
[C---:B------:R-:W-:Y:S01]  /*1c30*/  LOP3.LUT R82, R75.reuse, 0x80808080, R82, 0x6, !PT ;  /* 0x808080804b527812 */ /* 0x040fe200078e0652 */
[----:B------:R-:W0:Y:S01]  /*1c40*/  LDS R79, [R47+0xc] ;  /* 0x00000c002f4f7984 */ /* 0x000e220000000800 */
[----:B------:R-:W-:Y:S02]  /*1c50*/  LOP3.LUT R75, R75, 0x7f7f7f7f, R76, 0x60, !PT ;  /* 0x7f7f7f7f4b4b7812 */ /* 0x000fe400078e604c */
[----:B------:R-:W-:-:S02]  /*1c60*/  LOP3.LUT R86, R86, R85, R84, 0x64, !PT ;  /* 0x0000005556567212 */ /* 0x000fc400078e6454 */
[----:B------:R-:W-:Y:S02]  /*1c70*/  LOP3.LUT R76, R82, R75, RZ, 0xfc, !PT ;  /* 0x0000004b524c7212 */ /* 0x000fe400078efcff */
[----:B------:R-:W-:Y:S01]  /*1c80*/  PRMT R75, R86, 0xba98, RZ ;  /* 0x0000ba98564b7816 */ /* 0x000fe200000000ff */
[----:B------:R-:W-:Y:S01]  /*1c90*/  LDS R82, [R46+0xc] ;  /* 0x00000c002e527984 */ /* 0x000fe20000000800 */
[----:B-1----:R-:W-:Y:S02]  /*1ca0*/  SHF.R.S32.HI R78, RZ, UR5, R78 ;  /* 0x00000005ff4e7c19 */ /* 0x002fe4000801144e */
[----:B------:R-:W-:Y:S02]  /*1cb0*/  SHF.R.S32.HI R77, RZ, UR6, R77 ;  /* 0x00000006ff4d7c19 */ /* 0x000fe4000801144d */
[C---:B------:R-:W-:Y:S01]  /*1cc0*/  LOP3.LUT R84, R75.reuse, 0x80808080, R84, 0x6, !PT ;  /* 0x808080804b547812 */ /* 0x040fe200078e0654 */
[----:B------:R-:W-:Y:S01]  /*1cd0*/  IMAD.SHL.U32 R78, R78, 0x4, RZ ;  /* 0x000000044e4e7824 */ /* 0x000fe200078e00ff */
[----:B------:R-:W-:Y:S01]  /*1ce0*/  LOP3.LUT R83, R75, 0x7f7f7f7f, R44, 0x60, !PT ;  /* 0x7f7f7f7f4b537812 */ /* 0x000fe200078e602c */
[----:B------:R-:W-:Y:S01]  /*1cf0*/  IDP.4A.S8.S8 R75, R76, R45, R87 ;  /* 0x0000002d4c4b7226 */ /* 0x000fe20000000657 */
[----:B------:R-:W-:Y:S01]  /*1d00*/  LOP3.LUT R77, R77, 0x3030303, RZ, 0xc0, !PT ;  /* 0x030303034d4d7812 */ /* 0x000fe200078ec0ff */
[----:B------:R-:W1:Y:S01]  /*1d10*/  LDS.64 R44, [R73] ;  /* 0x00000000492c7984 */ /* 0x000e620000000a00 */
[----:B------:R-:W-:-:S02]  /*1d20*/  LOP3.LUT R76, R84, R83, RZ, 0xfc, !PT ;  /* 0x00000053544c7212 */ /* 0x000fc400078efcff */
[----:B------:R-:W-:Y:S02]  /*1d30*/  LOP3.LUT R83, R77, 0x80808080, RZ, 0xfc, !PT ;  /* 0x808080804d537812 */ /* 0x000fe400078efcff */
[----:B------:R-:W-:Y:S02]  /*1d40*/  LOP3.LUT R84, R78, 0x4040404, RZ, 0xc0, !PT ;  /* 0x040404044e547812 */ /* 0x000fe400078ec0ff */
[----:B--2---:R-:W-:Y:S02]  /*1d50*/  SHF.R.S32.HI R80, RZ, UR5, R80 ;  /* 0x00000005ff507c19 */ /* 0x004fe40008011450 */
[----:B---3--:R-:W-:Y:S01]  /*1d60*/  SHF.R.S32.HI R78, RZ, UR6, R81 ;  /* 0x00000006ff4e7c19 */ /* 0x008fe20008011451 */
[----:B------:R-:W-:Y:S02]  /*1d70*/  IMAD.IADD R83, R83, 0x1, -R84 ;  /* 0x0000000153537824 */ /* 0x000fe400078e0a54 */
[----:B------:R-:W-:Y:S01]  /*1d80*/  IMAD.SHL.U32 R80, R80, 0x4, RZ ;  /* 0x0000000450507824 */ /* 0x000fe200078e00ff */
[----:B------:R-:W-:-:S02]  /*1d90*/  LOP3.LUT R78, R78, 0x3030303, RZ, 0xc0, !PT ;  /* 0x030303034e4e7812 */ /* 0x000fc400078ec0ff */
[----:B------:R-:W-:Y:S02]  /*1da0*/  LOP3.LUT R84, R84, R77, R83, 0x64, !PT ;  /* 0x0000004d54547212 */ /* 0x000fe400078e6453 */
[----:B------:R-:W-:Y:S02]  /*1db0*/  LOP3.LUT R81, R80, 0x4040404, RZ, 0xc0, !PT ;  /* 0x0404040450517812 */ /* 0x000fe400078ec0ff */
[----:B------:R-:W-:Y:S02]  /*1dc0*/  LOP3.LUT R80, R78, 0x80808080, RZ, 0xfc, !PT ;  /* 0x808080804e507812 */ /* 0x000fe400078efcff */
[----:B------:R-:W-:Y:S02]  /*1dd0*/  PRMT R84, R84, 0xba98, RZ ;  /* 0x0000ba9854547816 */ /* 0x000fe400000000ff */
[----:B------:R-:W-:Y:S01]  /*1de0*/  PRMT R77, R77, 0xba98, RZ ;  /* 0x0000ba984d4d7816 */ /* 0x000fe200000000ff */
[----:B------:R-:W-:Y:S01]  /*1df0*/  IMAD.IADD R85, R80, 0x1, -R81 ;  /* 0x0000000150557824 */ /* 0x000fe200078e0a51 */
[----:B------:R-:W-:-:S02]  /*1e00*/  LOP3.LUT R83, R84, 0x80808080, R83, 0x6, !PT ;  /* 0x8080808054537812 */ /* 0x000fc400078e0653 */
[----:B------:R-:W-:Y:S02]  /*1e10*/  LOP3.LUT R80, R84, 0x7f7f7f7f, R77, 0x60, !PT ;  /* 0x7f7f7f7f54507812 */ /* 0x000fe400078e604d */
[----:B------:R-:W2:Y:S01]  /*1e20*/  LDS R84, [R47+0x18] ;  /* 0x000018002f547984 */ /* 0x000ea20000000800 */
[----:B------:R-:W-:Y:S02]  /*1e30*/  LOP3.LUT R81, R81, R78, R85, 0x64, !PT ;  /* 0x0000004e51517212 */ /* 0x000fe400078e6455 */
[----:B------:R-:W-:Y:S02]  /*1e40*/  LOP3.LUT R77, R83, R80, RZ, 0xfc, !PT ;  /* 0x00000050534d7212 */ /* 0x000fe400078efcff */
[----:B------:R-:W3:Y:S01]  /*1e50*/  LDS R83, [R46+0x18] ;  /* 0x000018002e537984 */ /* 0x000ee20000000800 */
[----:B------:R-:W-:Y:S02]  /*1e60*/  PRMT R80, R81, 0xba98, RZ ;  /* 0x0000ba9851507816 */ /* 0x000fe400000000ff */
[----:B------:R-:W-:-:S02]  /*1e70*/  PRMT R81, R78, 0xba98, RZ ;  /* 0x0000ba984e517816 */ /* 0x000fc400000000ff */
[----:B0-----:R-:W-:Y:S01]  /*1e80*/  SHF.R.S32.HI R79, RZ, UR5, R79 ;  /* 0x00000005ff4f7c19 */ /* 0x001fe2000801144f */
[----:B-1----:R-:W-:Y:S01]  /*1e90*/  IDP.4A.S8.S8 R77, R77, R44, RZ ;  /* 0x0000002c4d4d7226 */ /* 0x002fe200000006ff */
[----:B------:R-:W-:Y:S02]  /*1ea0*/  SHF.R.S32.HI R78, RZ, UR6, R82 ;  /* 0x00000006ff4e7c19 */ /* 0x000fe40008011452 */
[----:B------:R-:W-:Y:S01]  /*1eb0*/  LOP3.LUT R86, R80, 0x7f7f7f7f, R81, 0x60, !PT ;  /* 0x7f7f7f7f50567812 */ /* 0x000fe200078e6051 */
[----:B------:R-:W-:Y:S01]  /*1ec0*/  IMAD.SHL.U32 R79, R79, 0x4, RZ ;  /* 0x000000044f4f7824 */ /* 0x000fe200078e00ff */
[----:B------:R-:W0:Y:S01]  /*1ed0*/  LDS R81, [R47+0x1c] ;  /* 0x00001c002f517984 */ /* 0x000e220000000800 */
[----:B------:R-:W-:Y:S02]  /*1ee0*/  LOP3.LUT R78, R78, 0x3030303, RZ, 0xc0, !PT ;  /* 0x030303034e4e7812 */ /* 0x000fe400078ec0ff */
[----:B------:R-:W-:Y:S01]  /*1ef0*/  LOP3.LUT R85, R80, 0x80808080, R85, 0x6, !PT ;  /* 0x8080808050557812 */ /* 0x000fe200078e0655 */
[----:B------:R-:W1:Y:S01]  /*1f00*/  LDS R82, [R46+0x1c] ;  /* 0x00001c002e527984 */ /* 0x000e620000000800 */
[----:B------:R-:W-:-:S02]  /*1f10*/  LOP3.LUT R79, R79, 0x4040404, RZ, 0xc0, !PT ;  /* 0x040404044f4f7812 */ /* 0x000fc400078ec0ff */
[C---:B------:R-:W-:Y:S01]  /*1f20*/  LOP3.LUT R80, R78.reuse, 0x80808080, RZ, 0xfc, !PT ;  /* 0x808080804e507812 */ /* 0x040fe200078efcff */
[----:B------:R-:W4:Y:S01]  /*1f30*/  LDS.64 R46, [R73+0x8] ;  /* 0x00000800492e7984 */ /* 0x000f220000000a00 */
[----:B------:R-:W-:Y:S02]  /*1f40*/  LOP3.LUT R86, R85, R86, RZ, 0xfc, !PT ;  /* 0x0000005655567212 */ /* 0x000fe400078efcff */
[----:B------:R-:W-:Y:S01]  /*1f50*/  PRMT R44, R78, 0xba98, RZ ;  /* 0x0000ba984e2c7816 */ /* 0x000fe200000000ff */
[----:B------:R-:W-:Y:S01]  /*1f60*/  IMAD.IADD R80, R80, 0x1, -R79 ;  /* 0x0000000150507824 */ /* 0x000fe200078e0a4f */
[----:B------:R-:W-:Y:S01]  /*1f70*/  SHF.R.S32.HI R85, RZ, 0x1f, R74 ;  /* 0x0000001fff557819 */ /* 0x000fe2000001144a */
[----:B------:R-:W-:Y:S02]  /*1f80*/  IDP.4A.S8.S8 R77, R86, R45, R77 ;  /* 0x0000002d564d7226 */ /* 0x000fe4000000064d */
[----:B------:R-:W-:Y:S01]  /*1f90*/  VIADD R45, R14, UR14 ;  /* 0x0000000e0e2d7c36 */ /* 0x000fe20008000000 */
[----:B------:R-:W-:Y:S01]  /*1fa0*/  LOP3.LUT R79, R79, R78, R80, 0x64, !PT ;  /* 0x0000004e4f4f7212 */ /* 0x000fe200078e6450 */
[----:B------:R-:W-:Y:S01]  /*1fb0*/  IMAD.U32 R86, RZ, RZ, UR14 ;  /* 0x0000000eff567e24 */ /* 0x000fe2000f8e00ff */
[----:B------:R-:W-:Y:S01]  /*1fc0*/  LEA.HI R85, R85, R74, RZ, 0x3 ;  /* 0x0000004a55557211 */ /* 0x000fe200078f18ff */
[----:B------:R-:W-:Y:S01]  /*1fd0*/  VIADD R74, R74, 0x8 ;  /* 0x000000084a4a7836 */ /* 0x000fe20000000000 */
[----:B------:R-:W-:Y:S01]  /*1fe0*/  PRMT R79, R79, 0xba98, RZ ;  /* 0x0000ba984f4f7816 */ /* 0x000fe200000000ff */
[----:B------:R-:W-:Y:S01]  /*1ff0*/  IMAD R86, R86, 0x10, R9 ;  /* 0x0000001056567824 */ /* 0x000fe200078e0209 */
[----:B------:R-:W-:-:S02]  /*2000*/  LEA R90, R45, UR9, 0x2 ;  /* 0x000000092d5a7c11 */ /* 0x000fc4000f8e10ff */
[C---:B------:R-:W-:Y:S02]  /*2010*/  LOP3.LUT R78, R79.reuse, 0x80808080, R80, 0x6, !PT ;  /* 0x808080804f4e7812 */ /* 0x040fe400078e0650 */
[----:B------:R-:W-:Y:S01]  /*2020*/  LOP3.LUT R79, R79, 0x7f7f7f7f, R44, 0x60, !PT ;  /* 0x7f7f7f7f4f4f7812 */ /* 0x000fe200078e602c */
[----:B------:R-:W-:Y:S01]  /*2030*/  LDS.S8 R80, [R86+UR6+-0x1] ;  /* 0xffffff0656507984 */ /* 0x000fe20008000200 */
[----:B--2---:R-:W-:Y:S02]  /*2040*/  SHF.R.S32.HI R44, RZ, UR5, R84 ;  /* 0x00000005ff2c7c19 */ /* 0x004fe40008011454 */
[----:B---3--:R-:W-:Y:S01]  /*2050*/  SHF.R.S32.HI R83, RZ, UR6, R83 ;  /* 0x00000006ff537c19 */ /* 0x008fe20008011453 */
[----:B------:R-:W-:Y:S01]  /*2060*/  LDS R84, [R90] ;  /* 0x000000005a547984 */ /* 0x000fe20000000800 */
[----:B------:R-:W-:Y:S01]  /*2070*/  SHF.R.S32.HI R88, RZ, 0x3, R85 ;  /* 0x00000003ff587819 */ /* 0x000fe20000011455 */
[----:B------:R-:W-:Y:S01]  /*2080*/  IMAD.SHL.U32 R87, R44, 0x4, RZ ;  /* 0x000000042c577824 */ /* 0x000fe200078e00ff */
[----:B------:R-:W-:Y:S01]  /*2090*/  LOP3.LUT R83, R83, 0x3030303, RZ, 0xc0, !PT ;  /* 0x0303030353537812 */ /* 0x000fe200078ec0ff */
[----:B------:R-:W2:Y:S01]  /*20a0*/  LDS.64 R44, [R73+-0x8] ;  /* 0xfffff800492c7984 */ /* 0x000ea20000000a00 */
[----:B------:R-:W-:-:S02]  /*20b0*/  LEA R91, R88, UR10, 0x2 ;  /* 0x0000000a585b7c11 */ /* 0x000fc4000f8e10ff */
[----:B------:R-:W-:Y:S01]  /*20c0*/  LOP3.LUT R87, R87, 0x4040404, RZ, 0xc0, !PT ;  /* 0x0404040457577812 */ /* 0x000fe200078ec0ff */
[----:B------:R3:W-:Y:S01]  /*20d0*/  LDS.S8 R85, [R86+UR6] ;  /* 0x0000000656557984 */ /* 0x0007e20008000200 */
[----:B------:R-:W-:Y:S02]  /*20e0*/  LOP3.LUT R88, R83, 0x80808080, RZ, 0xfc, !PT ;  /* 0x8080808053587812 */ /* 0x000fe400078efcff */
[----:B0-----:R-:W-:Y:S01]  /*20f0*/  SHF.R.S32.HI R89, RZ, UR5, R81 ;  /* 0x00000005ff597c19 */ /* 0x001fe20008011451 */
[----:B------:R-:W-:Y:S01]  /*2100*/  UIADD3 UR5, UR5, 0x1, URZ ;  /* 0x0000000105057890 */ /* 0x000fe2000fffe03f */
[----:B-1----:R-:W-:Y:S01]  /*2110*/  SHF.R.S32.HI R82, RZ, UR6, R82 ;  /* 0x00000006ff527c19 */ /* 0x002fe20008011452 */
[----:B------:R-:W0:Y:S01]  /*2120*/  LDS R81, [R91] ;  /* 0x000000005b517984 */ /* 0x000e220000000800 */
[----:B------:R-:W-:Y:S01]  /*2130*/  UIADD3 UR6, UR6, 0x2, URZ ;  /* 0x0000000206067890 */ /* 0x000fe2000fffe03f */
[----:B---3--:R-:W-:Y:S01]  /*2140*/  IMAD.IADD R86, R88, 0x1, -R87 ;  /* 0x0000000158567824 */ /* 0x008fe200078e0a57 */
[----:B------:R-:W-:Y:S01]  /*2150*/  LOP3.LUT R82, R82, 0x3030303, RZ, 0xc0, !PT ;  /* 0x0303030352527812 */ /* 0x000fe200078ec0ff */
[----:B------:R-:W-:Y:S01]  /*2160*/  IMAD.SHL.U32 R89, R89, 0x4, RZ ;  /* 0x0000000459597824 */ /* 0x000fe200078e00ff */
[----:B------:R-:W-:Y:S01]  /*2170*/  LOP3.LUT R78, R78, R79, RZ, 0xfc, !PT ;  /* 0x0000004f4e4e7212 */ /* 0x000fe200078efcff */
[----:B------:R-:W-:Y:S01]  /*2180*/  UISETP.GE.U32.AND UP0, UPT, UR6, 0x8, UPT ;  /* 0x000000080600788c */ /* 0x000fe2000bf06070 */
[----:B------:R-:W-:Y:S01]  /*2190*/  LOP3.LUT R88, R87, R83, R86, 0x64, !PT ;  /* 0x0000005357587212 */ /* 0x000fe200078e6456 */
[----:B------:R-:W-:Y:S01]  /*21a0*/  VIADD R73, R73, 0x20 ;  /* 0x0000002049497836 */ /* 0x000fe20000000000 */
[----:B------:R-:W-:-:S02]  /*21b0*/  LOP3.LUT R87, R89, 0x4040404, RZ, 0xc0, !PT ;  /* 0x0404040459577812 */ /* 0x000fc400078ec0ff */
[----:B------:R-:W-:Y:S02]  /*21c0*/  LOP3.LUT R90, R82, 0x80808080, RZ, 0xfc, !PT ;  /* 0x80808080525a7812 */ /* 0x000fe400078efcff */
[----:B------:R-:W-:Y:S02]  /*21d0*/  PRMT R89, R88, 0xba98, RZ ;  /* 0x0000ba9858597816 */ /* 0x000fe400000000ff */
[----:B------:R-:W-:Y:S01]  /*21e0*/  PRMT R88, R83, 0xba98, RZ ;  /* 0x0000ba9853587816 */ /* 0x000fe200000000ff */
[----:B------:R-:W-:Y:S01]  /*21f0*/  IMAD.IADD R83, R90, 0x1, -R87 ;  /* 0x000000015a537824 */ /* 0x000fe200078e0a57 */
[C---:B------:R-:W-:Y:S02]  /*2200*/  LOP3.LUT R86, R89.reuse, 0x80808080, R86, 0x6, !PT ;  /* 0x8080808059567812 */ /* 0x040fe400078e0656 */
[----:B------:R-:W-:Y:S02]  /*2210*/  LOP3.LUT R89, R89, 0x7f7f7f7f, R88, 0x60, !PT ;  /* 0x7f7f7f7f59597812 */ /* 0x000fe400078e6058 */
[----:B------:R-:W-:-:S02]  /*2220*/  LOP3.LUT R87, R87, R82, R83, 0x64, !PT ;  /* 0x0000005257577212 */ /* 0x000fc400078e6453 */
[----:B------:R-:W-:Y:S02]  /*2230*/  LOP3.LUT R86, R86, R89, RZ, 0xfc, !PT ;  /* 0x0000005956567212 */ /* 0x000fe400078efcff */
[----:B------:R-:W-:Y:S02]  /*2240*/  PRMT R88, R87, 0xba98, RZ ;  /* 0x0000ba9857587816 */ /* 0x000fe400000000ff */
[----:B------:R-:W-:Y:S01]  /*2250*/  PRMT R87, R82, 0xba98, RZ ;  /* 0x0000ba9852577816 */ /* 0x000fe200000000ff */
[----:B----4-:R-:W-:Y:S01]  /*2260*/  IDP.4A.S8.S8 R46, R86, R46, R77 ;  /* 0x0000002e562e7226 */ /* 0x010fe2000000064d */
[----:B------:R-:W-:Y:S01]  /*2270*/  LOP3.LUT R83, R88, 0x80808080, R83, 0x6, !PT ;  /* 0x8080808058537812 */ /* 0x000fe200078e0653 */
[----:B--2---:R-:W-:Y:S01]  /*2280*/  IDP.4A.S8.S8 R44, R76, R44, R75 ;  /* 0x0000002c4c2c7226 */ /* 0x004fe2000000064b */
[----:B------:R-:W-:Y:S02]  /*2290*/  LOP3.LUT R88, R88, 0x7f7f7f7f, R87, 0x60, !PT ;  /* 0x7f7f7f7f58587812 */ /* 0x000fe400078e6057 */
[----:B------:R-:W-:Y:S01]  /*22a0*/  PLOP3.LUT P0, PT, PT, PT, UP0, 0x80, 0x0 ;  /* 0x000000000000781c */ /* 0x000fe20003f0f008 */
[----:B------:R-:W-:Y:S01]  /*22b0*/  IDP.4A.S8.S8 R45, R78, R45, R44 ;  /* 0x0000002d4e2d7226 */ /* 0x000fe2000000062c */
[----:B------:R-:W-:-:S03]  /*22c0*/  LOP3.LUT R88, R83, R88, RZ, 0xfc, !PT ;  /* 0x0000005853587212 */ /* 0x000fc600078efcff */
[----:B------:R-:W-:Y:S02]  /*22d0*/  IMAD R80, R45, R80, RZ ;  /* 0x000000502d507224 */ /* 0x000fe400078e02ff */
[----:B------:R-:W-:Y:S02]  /*22e0*/  IDP.4A.S8.S8 R46, R88, R47, R46 ;  /* 0x0000002f582e7226 */ /* 0x000fe4000000062e */
[----:B0-----:R-:W-:Y:S02]  /*22f0*/  FMUL.FTZ R84, R81, R84 ;  /* 0x0000005451547220 */ /* 0x001fe40000410000 */
[----:B------:R-:W-:-:S05]  /*2300*/  IMAD R46, R46, R85, R80 ;  /* 0x000000552e2e7224 */ /* 0x000fca00078e0250 */
[----:B------:R-:W-:-:S05]  /*2310*/  I2FP.F32.S32 R46, R46 ;  /* 0x0000002e002e7245 */ /* 0x000fca0000201400 */
[----:B------:R-:W-:Y:S01]  /*2320*/  FFMA.FTZ R61, R84, R46, R61 ;  /* 0x0000002e543d7223 */ /* 0x000fe2000001003d */
[----:B------:R-:W-:Y:S06]  /*2330*/  @!P0 BRA `(.L_x_605) ;  /* 0xfffffff400688947 */ /* 0x000fec000383ffff */
[----:B------:R-:W-:Y:S01]  /*2340*/  IMAD.U32 R44, RZ, RZ, UR4 ;  /* 0x00000004ff2c7e24 */ /* 0x000fe2000f8e00ff */
[----:B------:R-:W-:Y:S01]  /*2350*/  BAR.SYNC.DEFER_BLOCKING 0x0 ;  /* 0x0000000000007b1d */ /* 0x000fe20000010000 */
[----:B------:R-:W-:Y:S02]  /*2360*/  IMAD.U32 R46, RZ, RZ, UR4 ;  /* 0x00000004ff2e7e24 */ /* 0x000fe4000f8e00ff */
[----:B------:R-:W-:Y:S02]  /*2370*/  IMAD R44, R44, 0x8, R13 ;  /* 0x000000082c2c7824 */ /* 0x000fe400078e020d */
[----:B------:R-:W-:-:S03]  /*2380*/  IMAD R47, R46, 0x8, R59 ;  /* 0x000000082e2f7824 */ /* 0x000fc600078e023b */
[----:B------:R-:W-:Y:S01]  /*2390*/  LEA.HI R45, R21, R44, RZ, 0x1d ;  /* 0x0000002c152d7211 */ /* 0x000fe200078fe8ff */
[----:B------:R-:W-:-:S04]  /*23a0*/  VIADD R47, R47, 0x4 ;  /* 0x000000042f2f7836 */ /* 0x000fc80000000000 */
[----:B------:R-:W-:-:S04]  /*23b0*/  IMAD.WIDE R44, R45, 0x24, R48 ;  /* 0x000000242d2c7825 */ /* 0x000fc800078e0230 */
[----:B------:R-:W-:Y:S01]  /*23c0*/  IMAD.WIDE.U32 R46, R47, 0x24, R48 ;  /* 0x000000242f2e7825 */ /* 0x000fe200078e0030 */
[----:B------:R-:W-:-:S05]  /*23d0*/  IADD3 R44, P0, R18, R44, RZ ;  /* 0x0000002c122c7210 */ /* 0x000fca0007f1e0ff */
[----:B------:R-:W-:Y:S01]  /*23e0*/  IMAD.X R45, RZ, RZ, R45, P0 ;  /* 0x000000ffff2d7224 */ /* 0x000fe200000e062d */
[----:B------:R-:W2:Y:S04]  /*23f0*/  LDG.E.U16.CONSTANT R46, desc[UR16][R46.64] ;  /* 0x000000102e2e7981 */ /* 0x000ea8000c1e9500 */
[----:B------:R-:W3:Y:S01]  /*2400*/  LDG.E.CONSTANT R44, desc[UR16][R44.64+0x4] ;  /* 0x000004102c2c7981 */ /* 0x000ee2000c1e9900 */
[----:B------:R-:W-:Y:S01]  /*2410*/  UMOV UR14, 0x8 ;  /* 0x00000008000e7882 */ /* 0x000fe20000000000 */
[----:B--2---:R-:W-:Y:S02]  /*2420*/  HADD2.F32 R74, -RZ, R46.H0_H0 ;  /* 0x2000002eff4a7230 */ /* 0x004fe40000004100 */
[----:B---3--:R0:W-:Y:S04]  /*2430*/  STS [R15], R44 ;  /* 0x0000002c0f007388 */ /* 0x0081e80000000800 */
[----:B------:R0:W-:Y:S01]  /*2440*/  STS [R17+UR10], R74 ;  /* 0x0000004a11007988 */ /* 0x0001e2000800080a */
[----:B------:R-:W-:Y:S06]  /*2450*/  BAR.SYNC.DEFER_BLOCKING 0x0 ;  /* 0x0000000000007b1d */ /* 0x000fec0000010000 */
.L_x_606:
[----:B------:R-:W-:Y:S01]  /*2460*/  ULOP3.LUT UR5, UR14, 0x3ffffff0, URZ, 0xc0, !UPT ;  /* 0x3ffffff00e057892 */ /* 0x000fe2000f8ec03f */
[----:B------:R-:W-:Y:S01]  /*2470*/  IMAD.MOV.U32 R45, RZ, RZ, 0x21 ;  /* 0x00000021ff2d7424 */ /* 0x000fe200078e00ff */
[----:B------:R-:W-:Y:S02]  /*2480*/  USHF.R.U32.HI UR15, URZ, 0x4, UR14 ;  /* 0x000000043f0f7899 */ /* 0x000fe4000801160e */
[----:B------:R-:W-:Y:S02]  /*2490*/  ULOP3.LUT UR6, UR14, 0x8, URZ, 0xc0, !UPT ;  /* 0x000000080e067892 */ /* 0x000fe4000f8ec03f */
[----:B0-----:R-:W-:Y:S01]  /*24a0*/  IMAD R44, R60, R45, UR5 ;  /* 0x000000053c2c7e24 */ /* 0x001fe2000f8e022d */
[----:B------:R-:W-:Y:S01]  /*24b0*/  USHF.L.U32 UR5, UR14, 0x2, URZ ;  /* 0x000000020e057899 */ /* 0x000fe2000800063f */
[----:B------:R-:W-:Y:S01]  /*24c0*/  IMAD.U32 R45, RZ, RZ, UR15 ;  /* 0x0000000fff2d7e24 */ /* 0x000fe2000f8e00ff */
[----:B------:R-:W-:Y:S01]  /*24d0*/  ULOP3.LUT UR20, UR14, 0xe, URZ, 0xc0, !UPT ;  /* 0x0000000e0e147892 */ /* 0x000fe2000f8ec03f */
[----:B------:R-:W-:Y:S01]  /*24e0*/  VIADD R44, R44, UR6 ;  /* 0x000000062c2c7c36 */ /* 0x000fe20008000000 */
[----:B------:R-:W-:Y:S01]  /*24f0*/  ULOP3.LUT UR6, UR5, 0x18, URZ, 0xc0, !UPT ;  /* 0x0000001805067892 */ /* 0x000fe2000f8ec03f */
[----:B------:R-:W-:Y:S01]  /*2500*/  IMAD R46, R45, 0x8, R16 ;  /* 0x000000082d2e7824 */ /* 0x000fe200078e0210 */
[----:B------:R-:W-:-:S02]  /*2510*/  USHF.R.U32.HI UR5, URZ, 0x1, UR14 ;  /* 0x000000013f057899 */ /* 0x000fc4000801160e */
[----:B------:R-:W-:Y:S01]  /*2520*/  LEA R74, R44, UR18, 0x2 ;  /* 0x000000122c4a7c11 */ /* 0x000fe2000f8e10ff */
[----:B------:R-:W-:Y:S01]  /*2530*/  ULOP3.LUT UR19, UR14, 0x6, URZ, 0xc0, !UPT ;  /* 0x000000060e137892 */ /* 0x000fe2000f8ec03f */
[----:B------:R-:W-:Y:S01]  /*2540*/  LEA R46, R46, UR11, 0x2 ;  /* 0x0000000b2e2e7c11 */ /* 0x000fe2000f8e10ff */
[----:B------:R-:W-:Y:S01]  /*2550*/  VIADD R47, R22, UR6 ;  /* 0x00000006162f7c36 */ /* 0x000fe20008000000 */
[----:B------:R-:W-:Y:S01]  /*2560*/  USHF.R.U32.HI UR6, URZ, 0x1, UR20 ;  /* 0x000000013f067899 */ /* 0x000fe20008011614 */
[----:B------:R-:W0:Y:S01]  /*2570*/  LDS R75, [R74] ;  /* 0x000000004a4b7984 */ /* 0x000e220000000800 */
[----:B------:R-:W-:Y:S02]  /*2580*/  ULOP3.LUT UR5, UR5, 0x7, URZ, 0xc0, !UPT ;  /* 0x0000000705057892 */ /* 0x000fe4000f8ec03f */
[----:B------:R-:W-:Y:S01]  /*2590*/  LEA R73, R47, UR13, 0x2 ;  /* 0x0000000d2f497c11 */ /* 0x000fe2000f8e10ff */
[----:B------:R-:W1:Y:S01]  /*25a0*/  LDS R80, [R46] ;  /* 0x000000002e507984 */ /* 0x000e620000000800 */
[----:B------:R-:W-:-:S03]  /*25b0*/  UIADD3 UR14, UR14, 0x2, URZ ;  /* 0x000000020e0e7890 */ /* 0x000fc6000fffe03f */
[----:B------:R-:W2:Y:S01]  /*25c0*/  LDS R82, [R46+0x4] ;  /* 0x000004002e527984 */ /* 0x000ea20000000800 */
[----:B------:R-:W-:-:S03]  /*25d0*/  UISETP.GE.U32.AND UP0, UPT, UR14, 0x10, UPT ;  /* 0x000000100e00788c */ /* 0x000fc6000bf06070 */
[----:B------:R-:W3:Y:S03]  /*25e0*/  LDS R81, [R74+0x4] ;  /* 0x000004004a517984 */ /* 0x000ee60000000800 */
[----:B------:R-:W-:Y:S01]  /*25f0*/  PLOP3.LUT P0, PT, PT, PT, UP0, 0x80, 0x0 ;  /* 0x000000000000781c */ /* 0x000fe20003f0f008 */
[----:B------:R-:W4:Y:S04]  /*2600*/  LDS R79, [R46+0x8] ;  /* 0x000008002e4f7984 */ /* 0x000f280000000800 */
[----:B------:R-:W5:Y:S04]  /*2610*/  LDS R78, [R74+0x8] ;  /* 0x000008004a4e7984 */ /* 0x000f680000000800 */
[----:B------:R-:W5:Y:S04]  /*2620*/  LDS R77, [R46+0xc] ;  /* 0x00000c002e4d7984 */ /* 0x000f680000000800 */
[----:B------:R-:W-:Y:S04]  /*2630*/  LDS R76, [R74+0xc] ;  /* 0x00000c004a4c7984 */ /* 0x000fe80000000800 */
[----:B------:R-:W5:Y:S01]  /*2640*/  LDS.64 R44, [R73] ;  /* 0x00000000492c7984 */ /* 0x000f620000000a00 */
[----:B0-----:R-:W-:-:S02]  /*2650*/  SHF.R.S32.HI R75, RZ, UR19, R75 ;  /* 0x00000013ff4b7c19 */ /* 0x001fc4000801144b */
[----:B-1----:R-:W-:Y:S02]  /*2660*/  SHF.R.S32.HI R80, RZ, UR6, R80 ;  /* 0x00000006ff507c19 */ /* 0x002fe40008011450 */
[----:B------:R-:W-:Y:S02]  /*2670*/  LOP3.LUT R75, R75, 0x3030303, RZ, 0xc0, !PT ;  /* 0x030303034b4b7812 */ /* 0x000fe400078ec0ff */
[----:B--2---:R-:W-:Y:S01]  /*2680*/  SHF.R.S32.HI R82, RZ, UR5, R82 ;  /* 0x00000005ff527c19 */ /* 0x004fe20008011452 */
[----:B------:R-:W-:Y:S01]  /*2690*/  IMAD.SHL.U32 R80, R80, 0x4, RZ ;  /* 0x0000000450507824 */ /* 0x000fe200078e00ff */
[----:B---3--:R-:W-:-:S03]  /*26a0*/  SHF.R.S32.HI R81, RZ, UR19, R81 ;  /* 0x00000013ff517c19 */ /* 0x008fc60008011451 */
[----:B------:R-:W-:Y:S01]  /*26b0*/  IMAD.SHL.U32 R83, R82, 0x4, RZ ;  /* 0x0000000452537824 */ /* 0x000fe200078e00ff */
[----:B------:R-:W-:Y:S02]  /*26c0*/  LOP3.LUT R80, R80, 0x4040404, RZ, 0xc0, !PT ;  /* 0x0404040450507812 */ /* 0x000fe400078ec0ff */
[----:B------:R-:W-:Y:S02]  /*26d0*/  LOP3.LUT R82, R81, 0x3030303, RZ, 0xc0, !PT ;  /* 0x0303030351527812 */ /* 0x000fe400078ec0ff */
[----:B------:R-:W-:Y:S02]  /*26e0*/  LOP3.LUT R81, R75, 0x80808080, RZ, 0xfc, !PT ;  /* 0x808080804b517812 */ /* 0x000fe400078efcff */
[----:B------:R-:W-:Y:S02]  /*26f0*/  LOP3.LUT R83, R83, 0x4040404, RZ, 0xc0, !PT ;  /* 0x0404040453537812 */ /* 0x000fe400078ec0ff */
[C---:B------:R-:W-:Y:S01]  /*2700*/  LOP3.LUT R84, R82.reuse, 0x80808080, RZ, 0xfc, !PT ;  /* 0x8080808052547812 */ /* 0x040fe200078efcff */
[----:B------:R-:W-:Y:S01]  /*2710*/  IMAD.IADD R81, R81, 0x1, -R80 ;  /* 0x0000000151517824 */ /* 0x000fe200078e0a50 */
[----:B------:R-:W-:-:S02]  /*2720*/  PRMT R86, R82, 0xba98, RZ ;  /* 0x0000ba9852567816 */ /* 0x000fc400000000ff */
[----:B----4-:R-:W-:Y:S01]  /*2730*/  SHF.R.S32.HI R79, RZ, UR5, R79 ;  /* 0x00000005ff4f7c19 */ /* 0x010fe2000801144f */
[----:B------:R-:W-:Y:S01]  /*2740*/  IMAD.IADD R84, R84, 0x1, -R83 ;  /* 0x0000000154547824 */ /* 0x000fe200078e0a53 */
[----:B------:R-:W-:Y:S02]  /*2750*/  LOP3.LUT R80, R80, R75, R81, 0x64, !PT ;  /* 0x0000004b50507212 */ /* 0x000fe400078e6451 */
[----:B------:R-:W-:Y:S01]  /*2760*/  PRMT R75, R75, 0xba98, RZ ;  /* 0x0000ba984b4b7816 */ /* 0x000fe200000000ff */
[----:B------:R-:W-:Y:S01]  /*2770*/  IMAD.SHL.U32 R79, R79, 0x4, RZ ;  /* 0x000000044f4f7824 */ /* 0x000fe200078e00ff */
[----:B------:R-:W-:Y:S02]  /*2780*/  LOP3.LUT R83, R83, R82, R84, 0x64, !PT ;  /* 0x0000005253537212 */ /* 0x000fe400078e6454 */
[----:B------:R-:W-:Y:S02]  /*2790*/  PRMT R80, R80, 0xba98, RZ ;  /* 0x0000ba9850507816 */ /* 0x000fe400000000ff */
[----:B------:R-:W-:-:S02]  /*27a0*/  PRMT R83, R83, 0xba98, RZ ;  /* 0x0000ba9853537816 */ /* 0x000fc400000000ff */
[C---:B------:R-:W-:Y:S02]  /*27b0*/  LOP3.LUT R82, R80.reuse, 0x80808080, R81, 0x6, !PT ;  /* 0x8080808050527812 */ /* 0x040fe400078e0651 */
[----:B------:R-:W-:Y:S01]  /*27c0*/  LOP3.LUT R75, R80, 0x7f7f7f7f, R75, 0x60, !PT ;  /* 0x7f7f7f7f504b7812 */ /* 0x000fe200078e604b */
[----:B------:R-:W0:Y:S01]  /*27d0*/  LDS R81, [R46+0x10] ;  /* 0x000010002e517984 */ /* 0x000e220000000800 */
[C---:B------:R-:W-:Y:S02]  /*27e0*/  LOP3.LUT R84, R83.reuse, 0x80808080, R84, 0x6, !PT ;  /* 0x8080808053547812 */ /* 0x040fe400078e0654 */
[----:B------:R-:W-:Y:S01]  /*27f0*/  LOP3.LUT R85, R83, 0x7f7f7f7f, R86, 0x60, !PT ;  /* 0x7f7f7f7f53557812 */ /* 0x000fe200078e6056 */
[----:B------:R-:W1:Y:S01]  /*2800*/  LDS R80, [R74+0x10] ;  /* 0x000010004a507984 */ /* 0x000e620000000800 */
[----:B------:R-:W-:Y:S02]  /*2810*/  LOP3.LUT R83, R82, R75, RZ, 0xfc, !PT ;  /* 0x0000004b52537212 */ /* 0x000fe400078efcff */
[----:B-----5:R-:W-:Y:S01]  /*2820*/  SHF.R.S32.HI R78, RZ, UR19, R78 ;  /* 0x00000013ff4e7c19 */ /* 0x020fe2000801144e */
[----:B------:R-:W2:Y:S01]  /*2830*/  LDS R82, [R46+0x14] ;  /* 0x000014002e527984 */ /* 0x000ea20000000800 */
[----:B------:R-:W-:Y:S01]  /*2840*/  SHF.R.S32.HI R77, RZ, UR5, R77 ;  /* 0x00000005ff4d7c19 */ /* 0x000fe2000801144d */
[----:B------:R-:W-:Y:S01]  /*2850*/  IDP.4A.S8.S8 R44, R83, R44, RZ ;  /* 0x0000002c532c7226 */ /* 0x000fe200000006ff */
[----:B------:R-:W-:Y:S01]  /*2860*/  LOP3.LUT R78, R78, 0x3030303, RZ, 0xc0, !PT ;  /* 0x030303034e4e7812 */ /* 0x000fe200078ec0ff */
[----:B------:R-:W3:Y:S01]  /*2870*/  LDS R75, [R74+0x14] ;  /* 0x000014004a4b7984 */ /* 0x000ee20000000800 */
[----:B------:R-:W-:Y:S01]  /*2880*/  SHF.R.S32.HI R76, RZ, UR19, R76 ;  /* 0x00000013ff4c7c19 */ /* 0x000fe2000801144c */
[----:B------:R-:W-:Y:S01]  /*2890*/  IMAD.SHL.U32 R77, R77, 0x4, RZ ;  /* 0x000000044d4d7824 */ /* 0x000fe200078e00ff */
[----:B------:R-:W-:-:S02]  /*28a0*/  LOP3.LUT R83, R79, 0x4040404, RZ, 0xc0, !PT ;  /* 0x040404044f537812 */ /* 0x000fc400078ec0ff */
[----:B------:R-:W-:Y:S02]  /*28b0*/  LOP3.LUT R86, R78, 0x80808080, RZ, 0xfc, !PT ;  /* 0x808080804e567812 */ /* 0x000fe400078efcff */
[----:B------:R-:W-:Y:S02]  /*28c0*/  LOP3.LUT R79, R76, 0x3030303, RZ, 0xc0, !PT ;  /* 0x030303034c4f7812 */ /* 0x000fe400078ec0ff */
[----:B------:R-:W-:Y:S01]  /*28d0*/  LOP3.LUT R84, R84, R85, RZ, 0xfc, !PT ;  /* 0x0000005554547212 */ /* 0x000fe200078efcff */
[----:B------:R-:W-:Y:S01]  /*28e0*/  IMAD.IADD R86, R86, 0x1, -R83 ;  /* 0x0000000156567824 */ /* 0x000fe200078e0a53 */
[----:B------:R-:W-:Y:S02]  /*28f0*/  LOP3.LUT R85, R77, 0x4040404, RZ, 0xc0, !PT ;  /* 0x040404044d557812 */ /* 0x000fe400078ec0ff */
[----:B------:R-:W-:Y:S02]  /*2900*/  LOP3.LUT R88, R79, 0x80808080, RZ, 0xfc, !PT ;  /* 0x808080804f587812 */ /* 0x000fe400078efcff */
[----:B------:R-:W-:-:S02]  /*2910*/  LOP3.LUT R83, R83, R78, R86, 0x64, !PT ;  /* 0x0000004e53537212 */ /* 0x000fc400078e6456 */
[----:B------:R-:W-:Y:S01]  /*2920*/  PRMT R76, R78, 0xba98, RZ ;  /* 0x0000ba984e4c7816 */ /* 0x000fe200000000ff */
[----:B------:R-:W-:Y:S01]  /*2930*/  IMAD.IADD R78, R88, 0x1, -R85 ;  /* 0x00000001584e7824 */ /* 0x000fe200078e0a55 */
[----:B------:R-:W-:-:S04]  /*2940*/  PRMT R83, R83, 0xba98, RZ ;  /* 0x0000ba9853537816 */ /* 0x000fc800000000ff */
[----:B------:R-:W-:Y:S02]  /*2950*/  LOP3.LUT R85, R85, R79, R78, 0x64, !PT ;  /* 0x0000004f55557212 */ /* 0x000fe400078e644e */
[C---:B------:R-:W-:Y:S02]  /*2960*/  LOP3.LUT R77, R83.reuse, 0x80808080, R86, 0x6, !PT ;  /* 0x80808080534d7812 */ /* 0x040fe400078e0656 */
[----:B------:R-:W-:Y:S01]  /*2970*/  LOP3.LUT R86, R83, 0x7f7f7f7f, R76, 0x60, !PT ;  /* 0x7f7f7f7f53567812 */ /* 0x000fe200078e604c */
[----:B------:R-:W-:Y:S01]  /*2980*/  IDP.4A.S8.S8 R76, R84, R45, R44 ;  /* 0x0000002d544c7226 */ /* 0x000fe2000000062c */
[----:B------:R-:W-:Y:S02]  /*2990*/  PRMT R85, R85, 0xba98, RZ ;  /* 0x0000ba9855557816 */ /* 0x000fe400000000ff */
[----:B------:R-:W-:Y:S02]  /*29a0*/  PRMT R44, R79, 0xba98, RZ ;  /* 0x0000ba984f2c7816 */ /* 0x000fe400000000ff */
[----:B------:R-:W-:-:S02]  /*29b0*/  LOP3.LUT R79, R85, 0x80808080, R78, 0x6, !PT ;  /* 0x80808080554f7812 */ /* 0x000fc400078e064e */
[----:B------:R-:W-:Y:S02]  /*29c0*/  LOP3.LUT R78, R85, 0x7f7f7f7f, R44, 0x60, !PT ;  /* 0x7f7f7f7f554e7812 */ /* 0x000fe400078e602c */
[----:B------:R-:W4:Y:S01]  /*29d0*/  LDS.64 R44, [R73+0x10] ;  /* 0x00001000492c7984 */ /* 0x000f220000000a00 */
[----:B0-----:R-:W-:Y:S02]  /*29e0*/  SHF.R.S32.HI R81, RZ, UR5, R81 ;  /* 0x00000005ff517c19 */ /* 0x001fe40008011451 */
[----:B-1----:R-:W-:Y:S02]  /*29f0*/  SHF.R.S32.HI R80, RZ, UR19, R80 ;  /* 0x00000013ff507c19 */ /* 0x002fe40008011450 */
[----:B--2---:R-:W-:Y:S01]  /*2a00*/  SHF.R.S32.HI R82, RZ, UR5, R82 ;  /* 0x00000005ff527c19 */ /* 0x004fe20008011452 */
[----:B------:R-:W-:Y:S01]  /*2a10*/  IMAD.SHL.U32 R81, R81, 0x4, RZ ;  /* 0x0000000451517824 */ /* 0x000fe200078e00ff */
[----:B------:R-:W-:Y:S02]  /*2a20*/  LOP3.LUT R83, R80, 0x3030303, RZ, 0xc0, !PT ;  /* 0x0303030350537812 */ /* 0x000fe400078ec0ff */
[----:B---3--:R-:W-:Y:S01]  /*2a30*/  SHF.R.S32.HI R84, RZ, UR19, R75 ;  /* 0x00000013ff547c19 */ /* 0x008fe2000801144b */
[----:B------:R-:W-:Y:S01]  /*2a40*/  IMAD.SHL.U32 R87, R82, 0x4, RZ ;  /* 0x0000000452577824 */ /* 0x000fe200078e00ff */
[----:B------:R-:W-:Y:S01]  /*2a50*/  LOP3.LUT R77, R77, R86, RZ, 0xfc, !PT ;  /* 0x000000564d4d7212 */ /* 0x000fe200078efcff */
[----:B------:R-:W0:Y:S01]  /*2a60*/  LDS R82, [R46+0x18] ;  /* 0x000018002e527984 */ /* 0x000e220000000800 */
[----:B------:R-:W-:-:S02]  /*2a70*/  LOP3.LUT R85, R83, 0x80808080, RZ, 0xfc, !PT ;  /* 0x8080808053557812 */ /* 0x000fc400078efcff */
[----:B------:R-:W-:Y:S01]  /*2a80*/  LOP3.LUT R86, R81, 0x4040404, RZ, 0xc0, !PT ;  /* 0x0404040451567812 */ /* 0x000fe200078ec0ff */
[----:B------:R1:W-:Y:S01]  /*2a90*/  LDS R80, [R46+0x1c] ;  /* 0x00001c002e507984 */ /* 0x0003e20000000800 */
[----:B------:R-:W-:Y:S02]  /*2aa0*/  LOP3.LUT R84, R84, 0x3030303, RZ, 0xc0, !PT ;  /* 0x0303030354547812 */ /* 0x000fe400078ec0ff */
[----:B------:R-:W-:Y:S01]  /*2ab0*/  LOP3.LUT R87, R87, 0x4040404, RZ, 0xc0, !PT ;  /* 0x0404040457577812 */ /* 0x000fe200078ec0ff */
[----:B------:R-:W2:Y:S01]  /*2ac0*/  LDS R81, [R74+0x18] ;  /* 0x000018004a517984 */ /* 0x000ea20000000800 */
[----:B------:R-:W-:Y:S01]  /*2ad0*/  IMAD.IADD R85, R85, 0x1, -R86 ;  /* 0x0000000155557824 */ /* 0x000fe200078e0a56 */
[----:B------:R-:W-:Y:S02]  /*2ae0*/  LOP3.LUT R88, R84, 0x80808080, RZ, 0xfc, !PT ;  /* 0x8080808054587812 */ /* 0x000fe400078efcff */
[----:B------:R-:W3:Y:S01]  /*2af0*/  LDS R75, [R74+0x1c] ;  /* 0x00001c004a4b7984 */ /* 0x000ee20000000800 */
[----:B------:R-:W-:-:S02]  /*2b00*/  LOP3.LUT R78, R79, R78, RZ, 0xfc, !PT ;  /* 0x0000004e4f4e7212 */ /* 0x000fc400078efcff */
[----:B------:R-:W-:Y:S01]  /*2b10*/  LOP3.LUT R86, R86, R83, R85, 0x64, !PT ;  /* 0x0000005356567212 */ /* 0x000fe200078e6455 */
[----:B------:R-:W-:Y:S01]  /*2b20*/  IMAD.IADD R88, R88, 0x1, -R87 ;  /* 0x0000000158587824 */ /* 0x000fe200078e0a57 */
[----:B------:R-:W-:Y:S02]  /*2b30*/  PRMT R83, R83, 0xba98, RZ ;  /* 0x0000ba9853537816 */ /* 0x000fe400000000ff */
[----:B------:R-:W-:Y:S02]  /*2b40*/  PRMT R86, R86, 0xba98, RZ ;  /* 0x0000ba9856567816 */ /* 0x000fe400000000ff */
[----:B------:R-:W-:Y:S02]  /*2b50*/  LOP3.LUT R87, R87, R84, R88, 0x64, !PT ;  /* 0x0000005457577212 */ /* 0x000fe400078e6458 */
[C---:B------:R-:W-:Y:S02]  /*2b60*/  LOP3.LUT R85, R86.reuse, 0x80808080, R85, 0x6, !PT ;  /* 0x8080808056557812 */ /* 0x040fe400078e0655 */
[----:B------:R-:W-:Y:S01]  /*2b70*/  LOP3.LUT R86, R86, 0x7f7f7f7f, R83, 0x60, !PT ;  /* 0x7f7f7f7f56567812 */ /* 0x000fe200078e6053 */
[----:B------:R-:W-:Y:S01]  /*2b80*/  IMAD.U32 R83, RZ, RZ, UR15 ;  /* 0x0000000fff537e24 */ /* 0x000fe2000f8e00ff */
[----:B------:R-:W-:-:S02]  /*2b90*/  PRMT R87, R87, 0xba98, RZ ;  /* 0x0000ba9857577816 */ /* 0x000fc400000000ff */
[----:B------:R-:W-:Y:S01]  /*2ba0*/  PRMT R84, R84, 0xba98, RZ ;  /* 0x0000ba9854547816 */ /* 0x000fe200000000ff */
[----:B-1----:R-:W-:Y:S01]  /*2bb0*/  IMAD R46, R83, 0x4, R12 ;  /* 0x00000004532e7824 */ /* 0x002fe200078e020c */
[----:B------:R-:W-:Y:S02]  /*2bc0*/  LOP3.LUT R85, R85, R86, RZ, 0xfc, !PT ;  /* 0x0000005655557212 */ /* 0x000fe400078efcff */
[C---:B------:R-:W-:Y:S02]  /*2bd0*/  LOP3.LUT R88, R87.reuse, 0x80808080, R88, 0x6, !PT ;  /* 0x8080808057587812 */ /* 0x040fe400078e0658 */
[----:B------:R-:W-:Y:S01]  /*2be0*/  LOP3.LUT R87, R87, 0x7f7f7f7f, R84, 0x60, !PT ;  /* 0x7f7f7f7f57577812 */ /* 0x000fe200078e6054 */
[----:B----4-:R-:W-:Y:S01]  /*2bf0*/  IDP.4A.S8.S8 R83, R85, R44, RZ ;  /* 0x0000002c55537226 */ /* 0x010fe200000006ff */
[----:B------:R-:W-:Y:S01]  /*2c00*/  SHF.R.S32.HI R44, RZ, 0x1f, R47 ;  /* 0x0000001fff2c7819 */ /* 0x000fe2000001142f */
[----:B------:R-:W-:Y:S01]  /*2c10*/  VIADD R85, R14, UR15 ;  /* 0x0000000f0e557c36 */ /* 0x000fe20008000000 */
[----:B------:R-:W-:-:S02]  /*2c20*/  LOP3.LUT R88, R88, R87, RZ, 0xfc, !PT ;  /* 0x0000005758587212 */ /* 0x000fc400078efcff */
[----:B------:R-:W-:Y:S02]  /*2c30*/  LEA.HI R87, R44, R47, RZ, 0x3 ;  /* 0x0000002f2c577211 */ /* 0x000fe400078f18ff */
[----:B------:R-:W-:Y:S01]  /*2c40*/  LEA R86, R46, UR12, 0x2 ;  /* 0x0000000c2e567c11 */ /* 0x000fe2000f8e10ff */
[----:B------:R-:W-:Y:S01]  /*2c50*/  IDP.4A.S8.S8 R83, R88, R45, R83 ;  /* 0x0000002d58537226 */ /* 0x000fe20000000653 */
[----:B------:R-:W-:Y:S01]  /*2c60*/  LDS.64 R46, [R73+0x18] ;  /* 0x00001800492e7984 */ /* 0x000fe20000000a00 */
[----:B0-----:R-:W-:Y:S02]  /*2c70*/  SHF.R.S32.HI R82, RZ, UR5, R82 ;  /* 0x00000005ff527c19 */ /* 0x001fe40008011452 */
[----:B--2---:R-:W-:Y:S01]  /*2c80*/  SHF.R.S32.HI R81, RZ, UR19, R81 ;  /* 0x00000013ff517c19 */ /* 0x004fe20008011451 */
[----:B------:R-:W0:Y:S01]  /*2c90*/  LDS.64 R44, [R73+0x8] ;  /* 0x00000800492c7984 */ /* 0x000e220000000a00 */
[----:B------:R-:W-:Y:S01]  /*2ca0*/  SHF.R.S32.HI R89, RZ, 0x3, R87 ;  /* 0x00000003ff597819 */ /* 0x000fe20000011457 */
[----:B------:R-:W-:Y:S01]  /*2cb0*/  IMAD.SHL.U32 R82, R82, 0x4, RZ ;  /* 0x0000000452527824 */ /* 0x000fe200078e00ff */
[----:B------:R-:W-:Y:S01]  /*2cc0*/  SHF.R.S32.HI R80, RZ, UR5, R80 ;  /* 0x00000005ff507c19 */ /* 0x000fe20008011450 */
[----:B------:R-:W1:Y:S01]  /*2cd0*/  LDS.S8 R74, [R86+UR20] ;  /* 0x00000014564a7984 */ /* 0x000e620008000200 */
[----:B------:R-:W-:-:S02]  /*2ce0*/  LOP3.LUT R81, R81, 0x3030303, RZ, 0xc0, !PT ;  /* 0x0303030351517812 */ /* 0x000fc400078ec0ff */
[----:B---3--:R-:W-:Y:S01]  /*2cf0*/  SHF.R.S32.HI R88, RZ, UR19, R75 ;  /* 0x00000013ff587c19 */ /* 0x008fe2000801144b */
[----:B------:R2:W-:Y:S01]  /*2d00*/  LDS.S8 R84, [R86+UR20+0x1] ;  /* 0x0000011456547984 */ /* 0x0005e20008000200 */
[----:B------:R-:W-:Y:S02]  /*2d10*/  LEA R85, R85, UR9, 0x2 ;  /* 0x0000000955557c11 */ /* 0x000fe4000f8e10ff */
[----:B------:R-:W-:Y:S02]  /*2d20*/  LEA R90, R89, UR10, 0x2 ;  /* 0x0000000a595a7c11 */ /* 0x000fe4000f8e10ff */
[----:B------:R-:W-:Y:S01]  /*2d30*/  LOP3.LUT R87, R82, 0x4040404, RZ, 0xc0, !PT ;  /* 0x0404040452577812 */ /* 0x000fe200078ec0ff */
[----:B------:R-:W-:Y:S01]  /*2d40*/  LDS R75, [R85] ;  /* 0x00000000554b7984 */ /* 0x000fe20000000800 */
[----:B------:R-:W-:Y:S01]  /*2d50*/  LOP3.LUT R82, R81, 0x80808080, RZ, 0xfc, !PT ;  /* 0x8080808051527812 */ /* 0x000fe200078efcff */
[----:B--2---:R-:W-:Y:S01]  /*2d60*/  IMAD.SHL.U32 R86, R80, 0x4, RZ ;  /* 0x0000000450567824 */ /* 0x004fe200078e00ff */
[----:B------:R-:W-:Y:S01]  /*2d70*/  LOP3.LUT R73, R88, 0x3030303, RZ, 0xc0, !PT ;  /* 0x0303030358497812 */ /* 0x000fe200078ec0ff */
[----:B------:R-:W2:Y:S02]  /*2d80*/  LDS R80, [R90] ;  /* 0x000000005a507984 */ /* 0x000ea40000000800 */
[----:B------:R-:W-:Y:S01]  /*2d90*/  IMAD.IADD R82, R82, 0x1, -R87 ;  /* 0x0000000152527824 */ /* 0x000fe200078e0a57 */
[----:B------:R-:W-:-:S02]  /*2da0*/  LOP3.LUT R88, R86, 0x4040404, RZ, 0xc0, !PT ;  /* 0x0404040456587812 */ /* 0x000fc400078ec0ff */
[----:B------:R-:W-:Y:S02]  /*2db0*/  LOP3.LUT R89, R73, 0x80808080, RZ, 0xfc, !PT ;  /* 0x8080808049597812 */ /* 0x000fe400078efcff */
[----:B------:R-:W-:Y:S02]  /*2dc0*/  LOP3.LUT R87, R87, R81, R82, 0x64, !PT ;  /* 0x0000005157577212 */ /* 0x000fe400078e6452 */
[----:B------:R-:W-:Y:S01]  /*2dd0*/  PRMT R86, R81, 0xba98, RZ ;  /* 0x0000ba9851567816 */ /* 0x000fe200000000ff */
[----:B------:R-:W-:Y:S01]  /*2de0*/  IMAD.IADD R89, R89, 0x1, -R88 ;  /* 0x0000000159597824 */ /* 0x000fe200078e0a58 */
[----:B------:R-:W-:-:S04]  /*2df0*/  PRMT R87, R87, 0xba98, RZ ;  /* 0x0000ba9857577816 */ /* 0x000fc800000000ff */
[--C-:B------:R-:W-:Y:S02]  /*2e00*/  LOP3.LUT R88, R88, R73, R89.reuse, 0x64, !PT ;  /* 0x0000004958587212 */ /* 0x100fe400078e6459 */
[C---:B------:R-:W-:Y:S02]  /*2e10*/  LOP3.LUT R82, R87.reuse, 0x80808080, R82, 0x6, !PT ;  /* 0x8080808057527812 */ /* 0x040fe400078e0652 */
[----:B------:R-:W-:Y:S02]  /*2e20*/  PRMT R88, R88, 0xba98, RZ ;  /* 0x0000ba9858587816 */ /* 0x000fe400000000ff */
[----:B------:R-:W-:Y:S01]  /*2e30*/  LOP3.LUT R87, R87, 0x7f7f7f7f, R86, 0x60, !PT ;  /* 0x7f7f7f7f57577812 */ /* 0x000fe200078e6056 */
[----:B0-----:R-:W-:Y:S01]  /*2e40*/  IDP.4A.S8.S8 R44, R77, R44, R76 ;  /* 0x0000002c4d2c7226 */ /* 0x001fe2000000064c */
[----:B------:R-:W-:Y:S02]  /*2e50*/  PRMT R73, R73, 0xba98, RZ ;  /* 0x0000ba9849497816 */ /* 0x000fe400000000ff */
[----:B------:R-:W-:Y:S01]  /*2e60*/  LOP3.LUT R89, R88, 0x80808080, R89, 0x6, !PT ;  /* 0x8080808058597812 */ /* 0x000fe200078e0659 */
[----:B------:R-:W-:Y:S01]  /*2e70*/  IDP.4A.S8.S8 R45, R78, R45, R44 ;  /* 0x0000002d4e2d7226 */ /* 0x000fe2000000062c */
[----:B------:R-:W-:-:S02]  /*2e80*/  LOP3.LUT R82, R82, R87, RZ, 0xfc, !PT ;  /* 0x0000005752527212 */ /* 0x000fc400078efcff */
[----:B------:R-:W-:Y:S01]  /*2e90*/  LOP3.LUT R88, R88, 0x7f7f7f7f, R73, 0x60, !PT ;  /* 0x7f7f7f7f58587812 */ /* 0x000fe200078e6049 */
[----:B-1----:R-:W-:Y:S02]  /*2ea0*/  IMAD R45, R45, R74, RZ ;  /* 0x0000004a2d2d7224 */ /* 0x002fe400078e02ff */
[----:B------:R-:W-:Y:S01]  /*2eb0*/  IDP.4A.S8.S8 R46, R82, R46, R83 ;  /* 0x0000002e522e7226 */ /* 0x000fe20000000653 */
[----:B------:R-:W-:-:S05]  /*2ec0*/  LOP3.LUT R88, R89, R88, RZ, 0xfc, !PT ;  /* 0x0000005859587212 */ /* 0x000fca00078efcff */
[----:B------:R-:W-:Y:S02]  /*2ed0*/  IDP.4A.S8.S8 R46, R88, R47, R46 ;  /* 0x0000002f582e7226 */ /* 0x000fe4000000062e */
[----:B--2---:R-:W-:Y:S02]  /*2ee0*/  FMUL.FTZ R80, R80, R75 ;  /* 0x0000004b50507220 */ /* 0x004fe40000410000 */
[----:B------:R-:W-:-:S05]  /*2ef0*/  IMAD R45, R46, R84, R45 ;  /* 0x000000542e2d7224 */ /* 0x000fca00078e022d */
[----:B------:R-:W-:-:S05]  /*2f00*/  I2FP.F32.S32 R45, R45 ;  /* 0x0000002d002d7245 */ /* 0x000fca0000201400 */
[----:B------:R-:W-:Y:S01]  /*2f10*/  FFMA.FTZ R61, R80, R45, R61 ;  /* 0x0000002d503d7223 */ /* 0x000fe2000001003d */
[----:B------:R-:W-:Y:S06]  /*2f20*/  @!P0 BRA `(.L_x_606) ;  /* 0xfffffff4004c8947 */ /* 0x000fec000383ffff */
[----:B------:R-:W-:Y:S01]  /*2f30*/  UIADD3 UR5, UR4, 0x1, URZ ;  /* 0x0000000104057890 */ /* 0x000fe2000fffe03f */
[----:B------:R-:W-:Y:S03]  /*2f40*/  BAR.SYNC.DEFER_BLOCKING 0x0 ;  /* 0x0000000000007b1d */ /* 0x000fe60000010000 */
[----:B------:R-:W-:-:S06]  /*2f50*/  UISETP.GE.AND UP0, UPT, UR5, UR7, UPT ;  /* 0x000000070500728c */ /* 0x000fcc000bf06270 */
[----:B------:R-:W-:-:S13]  /*2f60*/  PLOP3.LUT P0, PT, PT, PT, UP0, 0x80, 0x0 ;  /* 0x000000000000781c */ /* 0x000fda0003f0f008 */
[----:B------:R-:W-:Y:S05]  /*2f70*/  @P0 BRA `(.L_x_604) ;  /* 0x0000001400f40947 */ /* 0x000fea0003800000 */
[----:B------:R-:W-:-:S04]  /*2f80*/  IMAD.U32 R44, RZ, RZ, UR4 ;  /* 0x00000004ff2c7e24 */ /* 0x000fc8000f8e00ff */
[C---:B------:R-:W-:Y:S02]  /*2f90*/  IMAD R45, R44.reuse, 0x8, R13 ;  /* 0x000000082c2d7824 */ /* 0x040fe400078e020d */
        /* <DEDUP_REMOVED lines=14> */
.L_x_607:
        /* <DEDUP_REMOVED lines=191> */
.L_x_608:
[----:B------:R-:W-:Y:S01]  /*3c70*/  ULOP3.LUT UR5, UR14, 0x3ffffff0, URZ, 0xc0, !UPT ;  /* 0x3ffffff00e057892 */ /* 0x000fe2000f8ec03f */
[----:B------:R-:W-:Y:S01]  /*3c80*/  IMAD.MOV.U32 R45, RZ, RZ, 0x21 ;  /* 0x00000021ff2d7424 */ /* 0x000fe200078e00ff */
[----:B------:R-:W-:Y:S02]  /*3c90*/  USHF.R.U32.HI UR15, URZ, 0x4, UR14 ;  /* 0x000000043f0f7899 */ /* 0x000fe4000801160e */
[----:B------:R-:W-:Y:S02]  /*3ca0*/  ULOP3.LUT UR6, UR14, 0x8, URZ, 0xc0, !UPT ;  /* 0x000000080e067892 */ /* 0x000fe4000f8ec03f */
[----:B0-----:R-:W-:Y:S01]  /*3cb0*/  IMAD R44, R60, R45, UR5 ;  /* 0x000000053c2c7e24 */ /* 0x001fe2000f8e022d */
[----:B------:R-:W-:Y:S01]  /*3cc0*/  USHF.R.U32.HI UR5, URZ, 0x1, UR14 ;  /* 0x000000013f057899 */ /* 0x000fe2000801160e */
[----:B------:R-:W-:Y:S01]  /*3cd0*/  IMAD.U32 R79, RZ, RZ, UR15 ;  /* 0x0000000fff4f7e24 */ /* 0x000fe2000f8e00ff */
[----:B------:R-:W-:Y:S01]  /*3ce0*/  ULOP3.LUT UR20, UR14, 0xe, URZ, 0xc0, !UPT ;  /* 0x0000000e0e147892 */ /* 0x000fe2000f8ec03f */
[----:B------:R-:W-:Y:S01]  /*3cf0*/  VIADD R44, R44, UR6 ;  /* 0x000000062c2c7c36 */ /* 0x000fe20008000000 */
[----:B------:R-:W-:Y:S01]  /*3d00*/  ULOP3.LUT UR19, UR14, 0x6, URZ, 0xc0, !UPT ;  /* 0x000000060e137892 */ /* 0x000fe2000f8ec03f */
[----:B------:R-:W-:Y:S01]  /*3d10*/  IMAD R79, R79, 0x8, R16 ;  /* 0x000000084f4f7824 */ /* 0x000fe200078e0210 */
[----:B------:R-:W-:-:S02]  /*3d20*/  ULOP3.LUT UR5, UR5, 0x7, URZ, 0xc0, !UPT ;  /* 0x0000000705057892 */ /* 0x000fc4000f8ec03f */
[----:B------:R-:W-:Y:S01]  /*3d30*/  LEA R78, R44, UR18, 0x2 ;  /* 0x000000122c4e7c11 */ /* 0x000fe2000f8e10ff */
[----:B------:R-:W-:Y:S01]  /*3d40*/  USHF.R.U32.HI UR21, URZ, 0x1, UR20 ;  /* 0x000000013f157899 */ /* 0x000fe20008011614 */
[----:B------:R-:W-:Y:S01]  /*3d50*/  LEA R79, R79, UR11, 0x2 ;  /* 0x0000000b4f4f7c11 */ /* 0x000fe2000f8e10ff */
[----:B------:R-:W-:Y:S02]  /*3d60*/  USHF.L.U32 UR6, UR14, 0x2, URZ ;  /* 0x000000020e067899 */ /* 0x000fe4000800063f */
[----:B------:R-:W0:Y:S01]  /*3d70*/  LDS R73, [R78+0x4] ;  /* 0x000004004e497984 */ /* 0x000e220000000800 */
[----:B------:R-:W-:Y:S02]  /*3d80*/  UIADD3 UR14, UR14, 0x2, URZ ;  /* 0x000000020e0e7890 */ /* 0x000fe4000fffe03f */
[----:B------:R-:W-:Y:S01]  /*3d90*/  ULOP3.LUT UR6, UR6, 0x18, URZ, 0xc0, !UPT ;  /* 0x0000001806067892 */ /* 0x000fe2000f8ec03f */
[----:B------:R-:W1:Y:S01]  /*3da0*/  LDS R74, [R79+0x4] ;  /* 0x000004004f4a7984 */ /* 0x000e620000000800 */
[----:B------:R-:W-:-:S03]  /*3db0*/  UISETP.GE.U32.AND UP0, UPT, UR14, 0x20, UPT ;  /* 0x000000200e00788c */ /* 0x000fc6000bf06070 */
[----:B------:R-:W2:Y:S03]  /*3dc0*/  LDS R45, [R79] ;  /* 0x000000004f2d7984 */ /* 0x000ea60000000800 */
[----:B------:R-:W-:Y:S01]  /*3dd0*/  PLOP3.LUT P0, PT, PT, PT, UP0, 0x80, 0x0 ;  /* 0x000000000000781c */ /* 0x000fe20003f0f008 */
[----:B------:R-:W3:Y:S04]  /*3de0*/  LDS R44, [R78] ;  /* 0x000000004e2c7984 */ /* 0x000ee80000000800 */
[----:B------:R-:W4:Y:S04]  /*3df0*/  LDS R49, [R79+0x8] ;  /* 0x000008004f317984 */ /* 0x000f280000000800 */
[----:B------:R-:W5:Y:S04]  /*3e00*/  LDS R48, [R78+0x8] ;  /* 0x000008004e307984 */ /* 0x000f680000000800 */
[----:B------:R-:W5:Y:S04]  /*3e10*/  LDS R47, [R79+0xc] ;  /* 0x00000c004f2f7984 */ /* 0x000f680000000800 */
[----:B------:R-:W5:Y:S04]  /*3e20*/  LDS R46, [R78+0xc] ;  /* 0x00000c004e2e7984 */ /* 0x000f680000000800 */
[----:B------:R-:W5:Y:S01]  /*3e30*/  LDS R82, [R79+0x10] ;  /* 0x000010004f527984 */ /* 0x000f620000000800 */
[----:B0-----:R-:W-:-:S02]  /*3e40*/  SHF.R.S32.HI R73, RZ, UR19, R73 ;  /* 0x00000013ff497c19 */ /* 0x001fc40008011449 */
[----:B-1----:R-:W-:Y:S02]  /*3e50*/  SHF.R.S32.HI R74, RZ, UR5, R74 ;  /* 0x00000005ff4a7c19 */ /* 0x002fe4000801144a */
[----:B------:R-:W-:Y:S02]  /*3e60*/  LOP3.LUT R77, R73, 0x3030303, RZ, 0xc0, !PT ;  /* 0x03030303494d7812 */ /* 0x000fe400078ec0ff */
        /* <DEDUP_REMOVED lines=9> */
[----:B------:R-:W-:Y:S02]  /*3f00*/  LOP3.LUT R74, R44, 0x80808080, RZ, 0xfc, !PT ;  /* 0x808080802c4a7812 */ /* 0x000fe400078efcff */
[----:B----4-:R-:W-:Y:S02]  /*3f10*/  SHF.R.S32.HI R83, RZ, UR5, R49 ;  /* 0x00000005ff537c19 */ /* 0x010fe40008011431 */
[----:B------:R-:W-:Y:S01]  /*3f20*/  LOP3.LUT R80, R76, R77, R81, 0x64, !PT ;  /* 0x0000004d4c507212 */ /* 0x000fe200078e6451 */
[----:B------:R-:W-:Y:S01]  /*3f30*/  IMAD.IADD R75, R74, 0x1, -R45 ;  /* 0x000000014a4b7824 */ /* 0x000fe200078e0a2d */
[----:B------:R-:W-:Y:S01]  /*3f40*/  PRMT R77, R77, 0xba98, RZ ;  /* 0x0000ba984d4d7816 */ /* 0x000fe200000000ff */
[----:B------:R-:W-:Y:S01]  /*3f50*/  VIADD R74, R22, UR6 ;  /* 0x00000006164a7c36 */ /* 0x000fe20008000000 */
[----:B------:R-:W-:Y:S01]  /*3f60*/  PRMT R80, R80, 0xba98, RZ ;  /* 0x0000ba9850507816 */ /* 0x000fe200000000ff */
[----:B------:R-:W-:Y:S01]  /*3f70*/  IMAD.SHL.U32 R83, R83, 0x4, RZ ;  /* 0x0000000453537824 */ /* 0x000fe200078e00ff */
[----:B------:R-:W-:-:S02]  /*3f80*/  LOP3.LUT R45, R45, R44, R75, 0x64, !PT ;  /* 0x0000002c2d2d7212 */ /* 0x000fc400078e644b */
[----:B------:R-:W-:Y:S02]  /*3f90*/  LEA R73, R74, UR13, 0x2 ;  /* 0x0000000d4a497c11 */ /* 0x000fe4000f8e10ff */
[----:B------:R-:W-:Y:S02]  /*3fa0*/  PRMT R76, R45, 0xba98, RZ ;  /* 0x0000ba982d4c7816 */ /* 0x000fe400000000ff */
[----:B------:R-:W-:Y:S02]  /*3fb0*/  PRMT R45, R44, 0xba98, RZ ;  /* 0x0000ba982c2d7816 */ /* 0x000fe400000000ff */
[C---:B------:R-:W-:Y:S02]  /*3fc0*/  LOP3.LUT R81, R80.reuse, 0x80808080, R81, 0x6, !PT ;  /* 0x8080808050517812 */ /* 0x040fe400078e0651 */
[----:B------:R-:W-:Y:S02]  /*3fd0*/  LOP3.LUT R80, R80, 0x7f7f7f7f, R77, 0x60, !PT ;  /* 0x7f7f7f7f50507812 */ /* 0x000fe400078e604d */
[----:B------:R-:W-:-:S02]  /*3fe0*/  LOP3.LUT R75, R76, 0x80808080, R75, 0x6, !PT ;  /* 0x808080804c4b7812 */ /* 0x000fc400078e064b */
[----:B-----5:R-:W-:Y:S02]  /*3ff0*/  SHF.R.S32.HI R77, RZ, UR19, R48 ;  /* 0x00000013ff4d7c19 */ /* 0x020fe40008011430 */
[----:B------:R-:W-:Y:S01]  /*4000*/  LOP3.LUT R76, R76, 0x7f7f7f7f, R45, 0x60, !PT ;  /* 0x7f7f7f7f4c4c7812 */ /* 0x000fe200078e602d */
[----:B------:R-:W0:Y:S01]  /*4010*/  LDS R48, [R79+0x14] ;  /* 0x000014004f307984 */ /* 0x000e220000000800 */
[----:B------:R-:W-:Y:S02]  /*4020*/  SHF.R.S32.HI R47, RZ, UR5, R47 ;  /* 0x00000005ff2f7c19 */ /* 0x000fe4000801142f */
[----:B------:R-:W-:Y:S01]  /*4030*/  LOP3.LUT R49, R77, 0x3030303, RZ, 0xc0, !PT ;  /* 0x030303034d317812 */ /* 0x000fe200078ec0ff */
[----:B------:R-:W1:Y:S01]  /*4040*/  LDS.64 R44, [R73] ;  /* 0x00000000492c7984 */ /* 0x000e620000000a00 */
[----:B------:R-:W-:Y:S01]  /*4050*/  LOP3.LUT R75, R75, R76, RZ, 0xfc, !PT ;  /* 0x0000004c4b4b7212 */ /* 0x000fe200078efcff */
[----:B------:R-:W-:Y:S01]  /*4060*/  IMAD.SHL.U32 R85, R47, 0x4, RZ ;  /* 0x000000042f557824 */ /* 0x000fe200078e00ff */
[----:B------:R-:W-:-:S02]  /*4070*/  LOP3.LUT R76, R81, R80, RZ, 0xfc, !PT ;  /* 0x00000050514c7212 */ /* 0x000fc400078efcff */
[----:B------:R-:W2:Y:S01]  /*4080*/  LDS R81, [R78+0x10] ;  /* 0x000010004e517984 */ /* 0x000ea20000000800 */
[----:B------:R-:W-:Y:S02]  /*4090*/  LOP3.LUT R47, R49, 0x80808080, RZ, 0xfc, !PT ;  /* 0x80808080312f7812 */ /* 0x000fe400078efcff */
[----:B------:R-:W-:Y:S01]  /*40a0*/  LOP3.LUT R84, R83, 0x4040404, RZ, 0xc0, !PT ;  /* 0x0404040453547812 */ /* 0x000fe200078ec0ff */
[----:B------:R-:W3:Y:S01]  /*40b0*/  LDS R80, [R78+0x14] ;  /* 0x000014004e507984 */ /* 0x000ee20000000800 */
[----:B------:R-:W-:Y:S02]  /*40c0*/  SHF.R.S32.HI R46, RZ, UR19, R46 ;  /* 0x00000013ff2e7c19 */ /* 0x000fe4000801142e */
[----:B------:R-:W-:Y:S01]  /*40d0*/  LOP3.LUT R86, R85, 0x4040404, RZ, 0xc0, !PT ;  /* 0x0404040455567812 */ /* 0x000fe200078ec0ff */
[----:B------:R-:W-:Y:S01]  /*40e0*/  IMAD.IADD R83, R47, 0x1, -R84 ;  /* 0x000000012f537824 */ /* 0x000fe200078e0a54 */
[----:B------:R-:W-:Y:S01]  /*40f0*/  LOP3.LUT R77, R46, 0x3030303, RZ, 0xc0, !PT ;  /* 0x030303032e4d7812 */ /* 0x000fe200078ec0ff */
[----:B------:R-:W4:Y:S01]  /*4100*/  LDS R47, [R79+0x18] ;  /* 0x000018004f2f7984 */ /* 0x000f220000000800 */
[----:B------:R-:W-:-:S02]  /*4110*/  SHF.R.S32.HI R82, RZ, UR5, R82 ;  /* 0x00000005ff527c19 */ /* 0x000fc40008011452 */
[----:B------:R-:W-:Y:S01]  /*4120*/  LOP3.LUT R85, R77, 0x80808080, RZ, 0xfc, !PT ;  /* 0x808080804d557812 */ /* 0x000fe200078efcff */
[----:B------:R-:W5:Y:S01]  /*4130*/  LDS R46, [R78+0x18] ;  /* 0x000018004e2e7984 */ /* 0x000f620000000800 */
[----:B------:R-:W-:Y:S01]  /*4140*/  LOP3.LUT R84, R84, R49, R83, 0x64, !PT ;  /* 0x0000003154547212 */ /* 0x000fe200078e6453 */
[----:B------:R-:W-:Y:S02]  /*4150*/  IMAD.SHL.U32 R82, R82, 0x4, RZ ;  /* 0x0000000452527824 */ /* 0x000fe400078e00ff */
[----:B------:R-:W-:Y:S01]  /*4160*/  IMAD.IADD R87, R85, 0x1, -R86 ;  /* 0x0000000155577824 */ /* 0x000fe200078e0a56 */
[----:B------:R-:W-:Y:S01]  /*4170*/  PRMT R84, R84, 0xba98, RZ ;  /* 0x0000ba9854547816 */ /* 0x000fe200000000ff */
[----:B------:R-:W5:Y:S01]  /*4180*/  LDS R79, [R79+0x1c] ;  /* 0x00001c004f4f7984 */ /* 0x000f620000000800 */
[----:B------:R-:W-:Y:S02]  /*4190*/  PRMT R85, R49, 0xba98, RZ ;  /* 0x0000ba9831557816 */ /* 0x000fe400000000ff */
[----:B------:R-:W-:Y:S01]  /*41a0*/  LOP3.LUT R86, R86, R77, R87, 0x64, !PT ;  /* 0x0000004d56567212 */ /* 0x000fe200078e6457 */
[----:B------:R-:W5:Y:S01]  /*41b0*/  LDS R78, [R78+0x1c] ;  /* 0x00001c004e4e7984 */ /* 0x000f620000000800 */
[----:B------:R-:W-:-:S02]  /*41c0*/  LOP3.LUT R49, R84, 0x80808080, R83, 0x6, !PT ;  /* 0x8080808054317812 */ /* 0x000fc400078e0653 */
[----:B------:R-:W-:Y:S02]  /*41d0*/  PRMT R86, R86, 0xba98, RZ ;  /* 0x0000ba9856567816 */ /* 0x000fe400000000ff */
[----:B------:R-:W-:Y:S02]  /*41e0*/  PRMT R77, R77, 0xba98, RZ ;  /* 0x0000ba984d4d7816 */ /* 0x000fe400000000ff */
[----:B0-----:R-:W-:Y:S02]  /*41f0*/  SHF.R.S32.HI R48, RZ, UR5, R48 ;  /* 0x00000005ff307c19 */ /* 0x001fe40008011430 */
[----:B------:R-:W-:Y:S01]  /*4200*/  LOP3.LUT R84, R84, 0x7f7f7f7f, R85, 0x60, !PT ;  /* 0x7f7f7f7f54547812 */ /* 0x000fe200078e6055 */
[----:B------:R-:W-:Y:S01]  /*4210*/  IMAD.U32 R85, RZ, RZ, UR15 ;  /* 0x0000000fff557e24 */ /* 0x000fe2000f8e00ff */
[----:B------:R-:W-:Y:S01]  /*4220*/  LOP3.LUT R87, R86, 0x80808080, R87, 0x6, !PT ;  /* 0x8080808056577812 */ /* 0x000fe200078e0657 */
[----:B-1----:R-:W-:Y:S01]  /*4230*/  IDP.4A.S8.S8 R44, R75, R44, RZ ;  /* 0x0000002c4b2c7226 */ /* 0x002fe200000006ff */
[----:B------:R-:W-:Y:S01]  /*4240*/  SHF.R.S32.HI R75, RZ, 0x1f, R74 ;  /* 0x0000001fff4b7819 */ /* 0x000fe2000001144a */
[----:B------:R-:W-:Y:S01]  /*4250*/  IMAD.SHL.U32 R48, R48, 0x4, RZ ;  /* 0x0000000430307824 */ /* 0x000fe200078e00ff */
[----:B------:R-:W-:-:S02]  /*4260*/  LOP3.LUT R86, R86, 0x7f7f7f7f, R77, 0x60, !PT ;  /* 0x7f7f7f7f56567812 */ /* 0x000fc400078e604d */
[----:B--2---:R-:W-:Y:S02]  /*4270*/  SHF.R.S32.HI R81, RZ, UR19, R81 ;  /* 0x00000013ff517c19 */ /* 0x004fe40008011451 */
[----:B------:R-:W-:Y:S01]  /*4280*/  LEA.HI R74, R75, R74, RZ, 0x3 ;  /* 0x0000004a4b4a7211 */ /* 0x000fe200078f18ff */
[----:B------:R-:W-:Y:S01]  /*4290*/  IDP.4A.S8.S8 R75, R76, R45, R44 ;  /* 0x0000002d4c4b7226 */ /* 0x000fe2000000062c */
[----:B---3--:R-:W-:Y:S02]  /*42a0*/  SHF.R.S32.HI R44, RZ, UR19, R80 ;  /* 0x00000013ff2c7c19 */ /* 0x008fe40008011450 */
[----:B------:R-:W-:Y:S02]  /*42b0*/  LOP3.LUT R81, R81, 0x3030303, RZ, 0xc0, !PT ;  /* 0x0303030351517812 */ /* 0x000fe400078ec0ff */
[----:B------:R-:W-:Y:S02]  /*42c0*/  LOP3.LUT R77, R49, R84, RZ, 0xfc, !PT ;  /* 0x00000054314d7212 */ /* 0x000fe400078efcff */
[----:B----4-:R-:W-:-:S02]  /*42d0*/  SHF.R.S32.HI R49, RZ, UR5, R47 ;  /* 0x00000005ff317c19 */ /* 0x010fc4000801142f */
[----:B------:R-:W-:Y:S02]  /*42e0*/  LOP3.LUT R44, R44, 0x3030303, RZ, 0xc0, !PT ;  /* 0x030303032c2c7812 */ /* 0x000fe400078ec0ff */
[----:B------:R-:W-:Y:S01]  /*42f0*/  LOP3.LUT R45, R81, 0x80808080, RZ, 0xfc, !PT ;  /* 0x80808080512d7812 */ /* 0x000fe200078efcff */
[----:B------:R-:W-:Y:S01]  /*4300*/  IMAD.SHL.U32 R49, R49, 0x4, RZ ;  /* 0x0000000431317824 */ /* 0x000fe200078e00ff */
[----:B------:R-:W-:Y:S02]  /*4310*/  LOP3.LUT R82, R82, 0x4040404, RZ, 0xc0, !PT ;  /* 0x0404040452527812 */ /* 0x000fe400078ec0ff */
[----:B-----5:R-:W-:Y:S02]  /*4320*/  SHF.R.S32.HI R46, RZ, UR19, R46 ;  /* 0x00000013ff2e7c19 */ /* 0x020fe4000801142e */
[----:B------:R-:W-:Y:S01]  /*4330*/  LOP3.LUT R80, R44, 0x80808080, RZ, 0xfc, !PT ;  /* 0x808080802c507812 */ /* 0x000fe200078efcff */
[----:B------:R-:W-:Y:S01]  /*4340*/  IMAD.IADD R45, R45, 0x1, -R82 ;  /* 0x000000012d2d7824 */ /* 0x000fe200078e0a52 */
[----:B------:R-:W-:-:S02]  /*4350*/  LOP3.LUT R47, R48, 0x4040404, RZ, 0xc0, !PT ;  /* 0x04040404302f7812 */ /* 0x000fc400078ec0ff */
[----:B------:R-:W-:Y:S02]  /*4360*/  LOP3.LUT R46, R46, 0x3030303, RZ, 0xc0, !PT ;  /* 0x030303032e2e7812 */ /* 0x000fe400078ec0ff */
[----:B------:R-:W-:Y:S01]  /*4370*/  LOP3.LUT R83, R49, 0x4040404, RZ, 0xc0, !PT ;  /* 0x0404040431537812 */ /* 0x000fe200078ec0ff */
[----:B------:R-:W-:Y:S01]  /*4380*/  IMAD.IADD R80, R80, 0x1, -R47 ;  /* 0x0000000150507824 */ /* 0x000fe200078e0a2f */
[----:B------:R-:W-:Y:S02]  /*4390*/  LOP3.LUT R84, R46, 0x80808080, RZ, 0xfc, !PT ;  /* 0x808080802e547812 */ /* 0x000fe400078efcff */
[----:B------:R-:W-:Y:S02]  /*43a0*/  LOP3.LUT R82, R82, R81, R45, 0x64, !PT ;  /* 0x0000005152527212 */ /* 0x000fe400078e642d */
[----:B------:R-:W-:Y:S01]  /*43b0*/  LOP3.LUT R48, R47, R44, R80, 0x64, !PT ;  /* 0x0000002c2f307212 */ /* 0x000fe200078e6450 */
[----:B------:R-:W-:Y:S01]  /*43c0*/  IMAD.IADD R47, R84, 0x1, -R83 ;  /* 0x00000001542f7824 */ /* 0x000fe200078e0a53 */
[----:B------:R-:W-:-:S02]  /*43d0*/  PRMT R82, R82, 0xba98, RZ ;  /* 0x0000ba9852527816 */ /* 0x000fc400000000ff */
[----:B------:R-:W-:Y:S02]  /*43e0*/  PRMT R81, R81, 0xba98, RZ ;  /* 0x0000ba9851517816 */ /* 0x000fe400000000ff */
[----:B------:R-:W-:Y:S02]  /*43f0*/  LOP3.LUT R45, R82, 0x80808080, R45, 0x6, !PT ;  /* 0x80808080522d7812 */ /* 0x000fe400078e062d */
[----:B------:R-:W-:Y:S01]  /*4400*/  PRMT R49, R48, 0xba98, RZ ;  /* 0x0000ba9830317816 */ /* 0x000fe200000000ff */
[----:B------:R-:W-:Y:S01]  /*4410*/  IMAD R48, R85, 0x4, R12 ;  /* 0x0000000455307824 */ /* 0x000fe200078e020c */
[----:B------:R-:W-:Y:S02]  /*4420*/  PRMT R44, R44, 0xba98, RZ ;  /* 0x0000ba982c2c7816 */ /* 0x000fe400000000ff */
[----:B------:R-:W-:Y:S02]  /*4430*/  LOP3.LUT R82, R82, 0x7f7f7f7f, R81, 0x60, !PT ;  /* 0x7f7f7f7f52527812 */ /* 0x000fe400078e6051 */
[----:B------:R-:W-:-:S02]  /*4440*/  LOP3.LUT R83, R83, R46, R47, 0x64, !PT ;  /* 0x0000002e53537212 */ /* 0x000fc400078e642f */
[----:B------:R-:W-:Y:S02]  /*4450*/  LOP3.LUT R80, R49, 0x80808080, R80, 0x6, !PT ;  /* 0x8080808031507812 */ /* 0x000fe400078e0650 */
[----:B------:R-:W-:Y:S02]  /*4460*/  LOP3.LUT R81, R45, R82, RZ, 0xfc, !PT ;  /* 0x000000522d517212 */ /* 0x000fe400078efcff */
[----:B------:R-:W-:Y:S02]  /*4470*/  LOP3.LUT R49, R49, 0x7f7f7f7f, R44, 0x60, !PT ;  /* 0x7f7f7f7f31317812 */ /* 0x000fe400078e602c */
[----:B------:R-:W-:Y:S01]  /*4480*/  PRMT R84, R83, 0xba98, RZ ;  /* 0x0000ba9853547816 */ /* 0x000fe200000000ff */
[----:B------:R-:W0:Y:S01]  /*4490*/  LDS.64 R44, [R73+0x10] ;  /* 0x00001000492c7984 */ /* 0x000e220000000a00 */
[----:B------:R-:W-:Y:S02]  /*44a0*/  PRMT R83, R46, 0xba98, RZ ;  /* 0x0000ba982e537816 */ /* 0x000fe400000000ff */
[----:B------:R-:W-:-:S02]  /*44b0*/  LOP3.LUT R82, R84, 0x80808080, R47, 0x6, !PT ;  /* 0x8080808054527812 */ /* 0x000fc400078e062f */
[----:B------:R-:W1:Y:S01]  /*44c0*/  LDS.64 R46, [R73+0x8] ;  /* 0x00000800492e7984 */ /* 0x000e620000000a00 */
[----:B------:R-:W-:Y:S02]  /*44d0*/  LOP3.LUT R80, R80, R49, RZ, 0xfc, !PT ;  /* 0x0000003150507212 */ /* 0x000fe400078efcff */
[----:B------:R-:W-:Y:S02]  /*44e0*/  LEA R85, R48, UR12, 0x2 ;  /* 0x0000000c30557c11 */ /* 0x000fe4000f8e10ff */
[----:B------:R-:W2:Y:S01]  /*44f0*/  LDS.64 R48, [R73+0x18] ;  /* 0x0000180049307984 */ /* 0x000ea20000000a00 */
[----:B------:R-:W-:Y:S01]  /*4500*/  LOP3.LUT R83, R84, 0x7f7f7f7f, R83, 0x60, !PT ;  /* 0x7f7f7f7f54537812 */ /* 0x000fe200078e6053 */
[----:B------:R-:W-:Y:S01]  /*4510*/  VIADD R84, R14, UR15 ;  /* 0x0000000f0e547c36 */ /* 0x000fe20008000000 */
[----:B------:R-:W-:Y:S02]  /*4520*/  SHF.R.S32.HI R88, RZ, 0x3, R74 ;  /* 0x00000003ff587819 */ /* 0x000fe4000001144a */
[----:B------:R-:W3:Y:S01]  /*4530*/  LDS.S8 R74, [R85+UR20] ;  /* 0x00000014554a7984 */ /* 0x000ee20008000200 */
[----:B------:R-:W-:-:S02]  /*4540*/  LOP3.LUT R76, R87, R86, RZ, 0xfc, !PT ;  /* 0x00000056574c7212 */ /* 0x000fc400078efcff */
[----:B------:R-:W-:Y:S02]  /*4550*/  SHF.R.S32.HI R79, RZ, UR5, R79 ;  /* 0x00000005ff4f7c19 */ /* 0x000fe4000801144f */
[----:B------:R-:W-:Y:S02]  /*4560*/  LEA R87, R84, UR9, 0x2 ;  /* 0x0000000954577c11 */ /* 0x000fe4000f8e10ff */
[----:B------:R-:W4:Y:S01]  /*4570*/  LDS.S8 R84, [R85+UR20+0x1] ;  /* 0x0000011455547984 */ /* 0x000f220008000200 */
[----:B------:R-:W-:Y:S01]  /*4580*/  SHF.R.S32.HI R86, RZ, UR19, R78 ;  /* 0x00000013ff567c19 */ /* 0x000fe2000801144e */
[----:B------:R-:W-:Y:S01]  /*4590*/  IMAD.SHL.U32 R79, R79, 0x4, RZ ;  /* 0x000000044f4f7824 */ /* 0x000fe200078e00ff */
[----:B------:R-:W-:Y:S01]  /*45a0*/  LEA R89, R88, UR10, 0x2 ;  /* 0x0000000a58597c11 */ /* 0x000fe2000f8e10ff */
[----:B------:R-:W-:Y:S01]  /*45b0*/  LDS R78, [R87] ;  /* 0x00000000574e7984 */ /* 0x000fe20000000800 */
[----:B------:R-:W-:Y:S02]  /*45c0*/  LOP3.LUT R86, R86, 0x3030303, RZ, 0xc0, !PT ;  /* 0x0303030356567812 */ /* 0x000fe400078ec0ff */
[----:B------:R-:W-:Y:S01]  /*45d0*/  LOP3.LUT R79, R79, 0x4040404, RZ, 0xc0, !PT ;  /* 0x040404044f4f7812 */ /* 0x000fe200078ec0ff */
[----:B------:R-:W5:Y:S01]  /*45e0*/  LDS R73, [R89] ;  /* 0x0000000059497984 */ /* 0x000f620000000800 */
[----:B------:R-:W-:-:S02]  /*45f0*/  LOP3.LUT R88, R86, 0x80808080, RZ, 0xfc, !PT ;  /* 0x8080808056587812 */ /* 0x000fc400078efcff */
[----:B------:R-:W-:-:S03]  /*4600*/  LOP3.LUT R83, R82, R83, RZ, 0xfc, !PT ;  /* 0x0000005352537212 */ /* 0x000fc600078efcff */
[----:B------:R-:W-:Y:S02]  /*4610*/  IMAD.IADD R88, R88, 0x1, -R79 ;  /* 0x0000000158587824 */ /* 0x000fe400078e0a4f */
[----:B0-----:R-:W-:-:S03]  /*4620*/  IDP.4A.S8.S8 R44, R81, R44, RZ ;  /* 0x0000002c512c7226 */ /* 0x001fc600000006ff */
[----:B------:R-:W-:Y:S02]  /*4630*/  LOP3.LUT R79, R79, R86, R88, 0x64, !PT ;  /* 0x000000564f4f7212 */ /* 0x000fe400078e6458 */
[----:B------:R-:W-:Y:S01]  /*4640*/  PRMT R86, R86, 0xba98, RZ ;  /* 0x0000ba9856567816 */ /* 0x000fe200000000ff */
[----:B------:R-:W-:Y:S01]  /*4650*/  IDP.4A.S8.S8 R44, R80, R45, R44 ;  /* 0x0000002d502c7226 */ /* 0x000fe2000000062c */
[----:B------:R-:W-:Y:S01]  /*4660*/  PRMT R79, R79, 0xba98, RZ ;  /* 0x0000ba984f4f7816 */ /* 0x000fe200000000ff */
[----:B-1----:R-:W-:-:S03]  /*4670*/  IDP.4A.S8.S8 R46, R77, R46, R75 ;  /* 0x0000002e4d2e7226 */ /* 0x002fc6000000064b */
[----:B------:R-:W-:Y:S01]  /*4680*/  LOP3.LUT R88, R79, 0x80808080, R88, 0x6, !PT ;  /* 0x808080804f587812 */ /* 0x000fe200078e0658 */
[----:B--2---:R-:W-:Y:S01]  /*4690*/  IDP.4A.S8.S8 R44, R83, R48, R44 ;  /* 0x00000030532c7226 */ /* 0x004fe2000000062c */
[----:B------:R-:W-:Y:S01]  /*46a0*/  LOP3.LUT R79, R79, 0x7f7f7f7f, R86, 0x60, !PT ;  /* 0x7f7f7f7f4f4f7812 */ /* 0x000fe200078e6056 */
[----:B------:R-:W-:-:S03]  /*46b0*/  IDP.4A.S8.S8 R47, R76, R47, R46 ;  /* 0x0000002f4c2f7226 */ /* 0x000fc6000000062e */
[----:B------:R-:W-:Y:S01]  /*46c0*/  LOP3.LUT R88, R88, R79, RZ, 0xfc, !PT ;  /* 0x0000004f58587212 */ /* 0x000fe200078efcff */
[----:B---3--:R-:W-:-:S04]  /*46d0*/  IMAD R47, R47, R74, RZ ;  /* 0x0000004a2f2f7224 */ /* 0x008fc800078e02ff */
[----:B------:R-:W-:-:S04]  /*46e0*/  IDP.4A.S8.S8 R44, R88, R49, R44 ;  /* 0x00000031582c7226 */ /* 0x000fc8000000062c */
[----:B----4-:R-:W-:-:S05]  /*46f0*/  IMAD R44, R44, R84, R47 ;  /* 0x000000542c2c7224 */ /* 0x010fca00078e022f */
[----:B------:R-:W-:Y:S01]  /*4700*/  I2FP.F32.S32 R44, R44 ;  /* 0x0000002c002c7245 */ /* 0x000fe20000201400 */
[----:B-----5:R-:W-:-:S04]  /*4710*/  FMUL.FTZ R78, R73, R78 ;  /* 0x0000004e494e7220 */ /* 0x020fc80000410000 */
[----:B------:R-:W-:Y:S01]  /*4720*/  FFMA.FTZ R61, R78, R44, R61 ;  /* 0x0000002c4e3d7223 */ /* 0x000fe2000001003d */
[----:B------:R-:W-:Y:S06]  /*4730*/  @!P0 BRA `(.L_x_608) ;  /* 0xfffffff4004c8947 */ /* 0x000fec000383ffff */
[----:B------:R-:W-:Y:S06]  /*4740*/  BAR.SYNC.DEFER_BLOCKING 0x0 ;  /* 0x0000000000007b1d */ /* 0x000fec0000010000 */
.L_x_604:
[----:B------:R-:W-:-:S04]  /*4750*/  UIADD3 UR4, UR4, 0x2, URZ ;  /* 0x0000000204047890 */ /* 0x000fc8000fffe03f */
[----:B------:R-:W-:-:S06]  /*4760*/  UISETP.GE.AND UP0, UPT, UR4, UR7, UPT ;  /* 0x000000070400728c */ /* 0x000fcc000bf06270 */
[----:B------:R-:W-:-:S13]  /*4770*/  PLOP3.LUT P0, PT, PT, PT, UP0, 0x80, 0x0 ;  /* 0x000000000000781c */ /* 0x000fda0003f0f008 */
[----:B------:R-:W-:Y:S05]  /*4780*/  @!P0 BRA `(.L_x_609) ;  /* 0xffffffc400688947 */ /* 0x000fea000383ffff */
.L_x_603:
        /* <DEDUP_REMOVED lines=18> */
.L_x_610:
        /* <DEDUP_REMOVED lines=13> */
.L_x_1325:


//--------------------- .text._Z12mul_mat_q3_KIN3c108BFloat16ELb0EEvPKvS3_PT_iiiii --------------------------
	.section	.text._Z12mul_mat_q3_KIN3c108BFloat16ELb0EEvPKvS3_PT_iiiii,"ax",@progbits
	.align	128
.text._Z12mul_mat_q3_KIN3c108BFloat16ELb0EEvPKvS3_PT_iiiii:
        .type           _Z12mul_mat_q3_KIN3c108BFloat16ELb0EEvPKvS3_PT_iiiii,@function
        .size           _Z12mul_mat_q3_KIN3c108BFloat16ELb0EEvPKvS3_PT_iiiii,(.L_x_1326 - _Z12mul_mat_q3_KIN3c108BFloat16ELb0EEvPKvS3_PT_iiiii)
        .other          _Z12mul_mat_q3_KIN3c108BFloat16ELb0EEvPKvS3_PT_iiiii,@"STO_CUDA_ENTRY STV_DEFAULT"
_Z12mul_mat_q3_KIN3c108BFloat16ELb0EEvPKvS3_PT_iiiii:
        /* <DEDUP_REMOVED lines=10> */
[----:B------:R-:W-:Y:S01]  /*00a0*/  ULDC.64 UR6, c[0x0][0x230] ;  /* 0x00008c0000067ab9 */ /* 0x000fe20000000a00 */
[----:B------:R-:W1:Y:S01]  /*00b0*/  S2UR UR14, SR_CgaCtaId ;  /* 0x00000000000e79c3 */ /* 0x000e620000008800 */
[----:B------:R-:W-:Y:S01]  /*00c0*/  USHF.R.S32.HI UR5, URZ, 0x1f, UR7 ;  /* 0x0000001f3f057899 */ /* 0x000fe20008011407 */
[----:B------:R-:W2:Y:S01]  /*00d0*/  S2R R11, SR_TID.Y ;  /* 0x00000000000b7919 */ /* 0x000ea20000002200 */
[----:B------:R-:W-:Y:S02]  /*00e0*/  UIADD3 UR6, UR6, -0x1, URZ ;  /* 0xffffffff06067890 */ /* 0x000fe4000fffe03f */
[----:B------:R-:W-:Y:S01]  /*00f0*/  ULEA.HI UR5, UR5, UR7, URZ, 0x5 ;  /* 0x0000000705057291 */ /* 0x000fe2000f8f283f */
[----:B------:R-:W3:Y:S01]  /*0100*/  S2R R8, SR_CTAID.Y ;  /* 0x0000000000087919 */ /* 0x000ee20000002600 */
[----:B------:R-:W-:Y:S01]  /*0110*/  USHF.R.S32.HI UR7, URZ, 0x8, UR4 ;  /* 0x000000083f077899 */ /* 0x000fe20008011404 */
[----:B------:R-:W4:Y:S01]  /*0120*/  S2UR UR8, SR_CTAID.X ;  /* 0x00000000000879c3 */ /* 0x000f220000002500 */
[----:B------:R-:W-:Y:S01]  /*0130*/  USHF.R.S32.HI UR5, URZ, 0x5, UR5 ;  /* 0x000000053f057899 */ /* 0x000fe20008011405 */
[----:B------:R-:W-:-:S02]  /*0140*/  UMOV UR4, 0x400 ;  /* 0x0000040000047882 */ /* 0x000fc40000000000 */
[----:B------:R-:W-:Y:S02]  /*0150*/  UIADD3 UR13, UR4, 0x1de8, URZ ;  /* 0x00001de8040d7890 */ /* 0x000fe4000fffe03f */
[----:B------:R-:W-:Y:S02]  /*0160*/  UIADD3 UR12, UR4, 0x19c8, URZ ;  /* 0x000019c8040c7890 */ /* 0x000fe4000fffe03f */
[----:B------:R-:W-:Y:S02]  /*0170*/  UIADD3 UR9, UR4, 0x1080, URZ ;  /* 0x0000108004097890 */ /* 0x000fe4000fffe03f */
[----:B------:R-:W-:Y:S02]  /*0180*/  UIADD3 UR11, UR4, 0x1188, URZ ;  /* 0x00001188040b7890 */ /* 0x000fe4000fffe03f */
[----:B------:R-:W-:Y:S02]  /*0190*/  UIADD3 UR10, UR4, 0x1fe8, URZ ;  /* 0x00001fe8040a7890 */ /* 0x000fe4000fffe03f */
[----:B-1----:R-:W-:-:S02]  /*01a0*/  ULEA UR18, UR14, UR4, 0x18 ;  /* 0x000000040e127291 */ /* 0x002fc4000f8ec03f */
[----:B------:R-:W-:Y:S02]  /*01b0*/  ULEA UR13, UR14, UR13, 0x18 ;  /* 0x0000000d0e0d7291 */ /* 0x000fe4000f8ec03f */
[----:B------:R-:W-:Y:S01]  /*01c0*/  ULEA UR12, UR14, UR12, 0x18 ;  /* 0x0000000c0e0c7291 */ /* 0x000fe2000f8ec03f */
[CC--:B0-----:R-:W-:Y:S01]  /*01d0*/  LEA.HI R2, R0.reuse, R0.reuse, RZ, 0x1 ;  /* 0x0000000000027211 */ /* 0x0c1fe200078f08ff */
[----:B------:R-:W-:Y:S01]  /*01e0*/  ULEA UR9, UR14, UR9, 0x18 ;  /* 0x000000090e097291 */ /* 0x000fe2000f8ec03f */
[----:B------:R-:W-:Y:S01]  /*01f0*/  SHF.R.U32.HI R3, RZ, 0x2, R0 ;  /* 0x00000002ff037819 */ /* 0x000fe20000011600 */
[C---:B------:R-:W-:Y:S01]  /*0200*/  IMAD.SHL.U32 R28, R0.reuse, 0x4, RZ ;  /* 0x00000004001c7824 */ /* 0x040fe200078e00ff */
[----:B------:R-:W-:Y:S01]  /*0210*/  SHF.R.S32.HI R26, RZ, 0x1, R2 ;  /* 0x00000001ff1a7819 */ /* 0x000fe20000011402 */
[----:B------:R-:W-:Y:S01]  /*0220*/  ULEA UR11, UR14, UR11, 0x18 ;  /* 0x0000000b0e0b7291 */ /* 0x000fe2000f8ec03f */
[----:B------:R-:W-:Y:S01]  /*0230*/  LOP3.LUT R3, R3, 0x3, RZ, 0xc0, !PT ;  /* 0x0000000303037812 */ /* 0x000fe200078ec0ff */
[C---:B--2---:R-:W-:Y:S01]  /*0240*/  IMAD.SHL.U32 R31, R11.reuse, 0x20, RZ ;  /* 0x000000200b1f7824 */ /* 0x044fe200078e00ff */
[----:B------:R-:W-:Y:S01]  /*0250*/  SHF.R.S32.HI R9, RZ, 0x1f, R0 ;  /* 0x0000001fff097819 */ /* 0x000fe20000011400 */
[--C-:B------:R-:W-:Y:S01]  /*0260*/  IMAD R33, R11, 0x10, R26.reuse ;  /* 0x000000100b217824 */ /* 0x100fe200078e021a */
[----:B------:R-:W-:Y:S01]  /*0270*/  LOP3.LUT R29, R0, 0x3, RZ, 0xc0, !PT ;  /* 0x00000003001d7812 */ /* 0x000fe200078ec0ff */
[C---:B---3--:R-:W-:Y:S01]  /*0280*/  IMAD R3, R8.reuse, 0x4, R3 ;  /* 0x0000000408037824 */ /* 0x048fe200078e0203 */
[-C--:B------:R-:W-:Y:S01]  /*0290*/  LEA.HI R12, R9, R0.reuse, RZ, 0x4 ;  /* 0x00000000090c7211 */ /* 0x080fe200078f20ff */
[----:B------:R-:W-:Y:S01]  /*02a0*/  IMAD R8, R8, 0x4, R11 ;  /* 0x0000000408087824 */ /* 0x000fe200078e020b */
[----:B------:R-:W-:Y:S01]  /*02b0*/  SHF.R.S32.HI R4, RZ, 0x1f, R33 ;  /* 0x0000001fff047819 */ /* 0x000fe20000011421 */
[----:B----4-:R-:W-:Y:S01]  /*02c0*/  USHF.L.U32 UR8, UR8, 0x5, URZ ;  /* 0x0000000508087899 */ /* 0x010fe2000800063f */
[----:B------:R-:W-:Y:S01]  /*02d0*/  VIMNMX R6, R3, UR6, PT ;  /* 0x0000000603067c48 */ /* 0x000fe2000bfe0100 */
[----:B------:R-:W-:Y:S01]  /*02e0*/  IMAD R26, R0, 0x10, R26 ;  /* 0x00000010001a7824 */ /* 0x000fe200078e021a */
[----:B------:R-:W-:Y:S01]  /*02f0*/  LEA.HI R4, R4, R33, RZ, 0x5 ;  /* 0x0000002104047211 */ /* 0x000fe200078f28ff */
[----:B------:R-:W-:Y:S01]  /*0300*/  UIMAD UR8, UR7, UR8, URZ ;  /* 0x00000008070872a4 */ /* 0x000fe2000f8e023f */
[----:B------:R-:W-:Y:S01]  /*0310*/  LEA.HI R5, R9, R0, RZ, 0x3 ;  /* 0x0000000009057211 */ /* 0x000fe200078f18ff */
[----:B------:R-:W-:Y:S01]  /*0320*/  IMAD R29, R6, UR5, R29 ;  /* 0x00000005061d7c24 */ /* 0x000fe2000f8e021d */
[----:B------:R-:W-:Y:S01]  /*0330*/  LOP3.LUT R4, R4, 0xffffffe0, RZ, 0xc0, !PT ;  /* 0xffffffe004047812 */ /* 0x000fe200078ec0ff */
[----:B------:R-:W-:Y:S01]  /*0340*/  IMAD.SHL.U32 R6, R11, 0x4, RZ ;  /* 0x000000040b067824 */ /* 0x000fe200078e00ff */
[----:B------:R-:W-:Y:S01]  /*0350*/  LOP3.LUT R3, R12, 0xfffffff0, RZ, 0xc0, !PT ;  /* 0xfffffff00c037812 */ /* 0x000fe200078ec0ff */
[----:B------:R-:W-:Y:S01]  /*0360*/  ULEA UR10, UR14, UR10, 0x18 ;  /* 0x0000000a0e0a7291 */ /* 0x000fe2000f8ec03f */
[----:B------:R-:W-:Y:S01]  /*0370*/  SHF.R.S32.HI R12, RZ, 0x4, R12 ;  /* 0x00000004ff0c7819 */ /* 0x000fe2000001140c */
[----:B------:R-:W-:Y:S01]  /*0380*/  IMAD.IADD R33, R33, 0x1, -R4 ;  /* 0x0000000121217824 */ /* 0x000fe200078e0a04 */
[C---:B------:R-:W-:Y:S01]  /*0390*/  LEA.HI.SX32 R4, R5.reuse, R6, 0x1d ;  /* 0x0000000605047211 */ /* 0x040fe200078feaff */
[----:B------:R-:W-:Y:S01]  /*03a0*/  UMOV UR4, URZ ;  /* 0x0000003f00047c82 */ /* 0x000fe20008000000 */
[----:B------:R-:W-:Y:S01]  /*03b0*/  LOP3.LUT R7, R5, 0xfffffff8, RZ, 0xc0, !PT ;  /* 0xfffffff805077812 */ /* 0x000fe200078ec0ff */
[----:B------:R-:W-:Y:S01]  /*03c0*/  IMAD.IADD R5, R0, 0x1, -R3 ;  /* 0x0000000100057824 */ /* 0x000fe200078e0a03 */
[----:B------:R-:W-:Y:S01]  /*03d0*/  SHF.R.S32.HI R3, RZ, 0x1f, R4 ;  /* 0x0000001fff037819 */ /* 0x000fe20000011404 */
[----:B------:R-:W-:Y:S01]  /*03e0*/  IMAD R13, R11, 0x2, R12 ;  /* 0x000000020b0d7824 */ /* 0x000fe200078e020c */
[----:B------:R-:W-:Y:S01]  /*03f0*/  LEA.HI R9, R9, R0, RZ, 0x2 ;  /* 0x0000000009097211 */ /* 0x000fe200078f10ff */
[----:B------:R-:W-:Y:S01]  /*0400*/  VIADD R23, R4, 0x10 ;  /* 0x0000001004177836 */ /* 0x000fe20000000000 */
[----:B------:R-:W-:Y:S01]  /*0410*/  SHF.R.S32.HI R6, RZ, 0x1f, R5 ;  /* 0x0000001fff067819 */ /* 0x000fe20000011405 */
[----:B------:R-:W-:Y:S01]  /*0420*/  VIADD R17, R13, 0x8 ;  /* 0x000000080d117836 */ /* 0x000fe20000000000 */
[----:B------:R-:W-:Y:S01]  /*0430*/  LEA.HI R22, R3, R4, RZ, 0x2 ;  /* 0x0000000403167211 */ /* 0x000fe200078f10ff */
[C---:B------:R-:W-:Y:S01]  /*0440*/  VIADD R19, R13.reuse, 0x18 ;  /* 0x000000180d137836 */ /* 0x040fe20000000000 */
[----:B------:R-:W-:Y:S01]  /*0450*/  LEA.HI R3, R6, R5, RZ, 0x3 ;  /* 0x0000000506037211 */ /* 0x000fe200078f18ff */
[----:B------:R-:W-:Y:S01]  /*0460*/  IMAD.IADD R7, R0, 0x1, -R7 ;  /* 0x0000000100077824 */ /* 0x000fe200078e0a07 */
[----:B------:R-:W-:Y:S01]  /*0470*/  SHF.R.S32.HI R24, RZ, 0x1f, R23 ;  /* 0x0000001fff187819 */ /* 0x000fe20000011417 */
[----:B------:R-:W-:Y:S01]  /*0480*/  VIADD R18, R13, 0x10 ;  /* 0x000000100d127836 */ /* 0x000fe20000000000 */
[----:B------:R-:W-:-:S02]  /*0490*/  LEA.HI R6, R17, R17, RZ, 0x1 ;  /* 0x0000001111067211 */ /* 0x000fc400078f08ff */
[----:B------:R-:W-:Y:S02]  /*04a0*/  LEA.HI R20, R19, R19, RZ, 0x1 ;  /* 0x0000001313147211 */ /* 0x000fe400078f08ff */
[----:B------:R-:W-:Y:S02]  /*04b0*/  LEA.HI R16, R18, R18, RZ, 0x1 ;  /* 0x0000001212107211 */ /* 0x000fe400078f08ff */
[----:B------:R-:W-:Y:S02]  /*04c0*/  LEA.HI R24, R24, R23, RZ, 0x2 ;  /* 0x0000001718187211 */ /* 0x000fe400078f10ff */
[----:B------:R-:W-:Y:S02]  /*04d0*/  LEA.HI R6, R6, R5, RZ, 0x1f ;  /* 0x0000000506067211 */ /* 0x000fe400078ff8ff */
[----:B------:R-:W-:Y:S02]  /*04e0*/  LEA.HI R21, R22, R7, RZ, 0x1e ;  /* 0x0000000716157211 */ /* 0x000fe400078ff0ff */
[----:B------:R-:W-:Y:S01]  /*04f0*/  LEA.HI R20, R20, R5, RZ, 0x1f ;  /* 0x0000000514147211 */ /* 0x000fe200078ff8ff */
[----:B------:R-:W-:Y:S01]  /*0500*/  IMAD R17, R17, 0x10, R6 ;  /* 0x0000001011117824 */ /* 0x000fe200078e0206 */
[----:B------:R-:W-:Y:S01]  /*0510*/  LEA.HI R14, R13, R13, RZ, 0x1 ;  /* 0x0000000d0d0e7211 */ /* 0x000fe200078f08ff */
[----:B------:R-:W-:Y:S01]  /*0520*/  IMAD.U32 R6, RZ, RZ, UR7 ;  /* 0x00000007ff067e24 */ /* 0x000fe2000f8e00ff */
[----:B------:R-:W-:Y:S01]  /*0530*/  LEA.HI R15, R16, R5, RZ, 0x1f ;  /* 0x00000005100f7211 */ /* 0x000fe200078ff8ff */
[----:B------:R-:W-:Y:S01]  /*0540*/  IMAD R16, R4, 0x8, R21 ;  /* 0x0000000804107824 */ /* 0x000fe200078e0215 */
[----:B------:R-:W-:Y:S01]  /*0550*/  LEA.HI R24, R24, R7, RZ, 0x1e ;  /* 0x0000000718187211 */ /* 0x000fe200078ff0ff */
[----:B------:R-:W-:Y:S01]  /*0560*/  IMAD R21, R4, UR7, RZ ;  /* 0x0000000704157c24 */ /* 0x000fe2000f8e02ff */
[----:B------:R-:W-:Y:S01]  /*0570*/  SHF.R.S32.HI R10, RZ, 0x1f, R7 ;  /* 0x0000001fff0a7819 */ /* 0x000fe20000011407 */
[----:B------:R-:W-:Y:S01]  /*0580*/  IMAD R19, R19, 0x10, R20 ;  /* 0x0000001013137824 */ /* 0x000fe200078e0214 */
[----:B------:R-:W-:Y:S01]  /*0590*/  LEA.HI R14, R14, R5, RZ, 0x1f ;  /* 0x000000050e0e7211 */ /* 0x000fe200078ff8ff */
[----:B------:R-:W-:Y:S01]  /*05a0*/  IMAD R20, R23, 0x8, R24 ;  /* 0x0000000817147824 */ /* 0x000fe200078e0218 */
[----:B------:R-:W-:Y:S01]  /*05b0*/  LEA.HI R10, R10, R7, RZ, 0x2 ;  /* 0x000000070a0a7211 */ /* 0x000fe200078f10ff */
[----:B------:R-:W-:Y:S01]  /*05c0*/  IMAD R23, R6, 0x10, R21 ;  /* 0x0000001006177824 */ /* 0x000fe200078e0215 */
[----:B------:R-:W-:Y:S01]  /*05d0*/  LOP3.LUT R5, R2, 0xfffffffe, RZ, 0xc0, !PT ;  /* 0xfffffffe02057812 */ /* 0x000fe200078ec0ff */
[----:B------:R-:W-:Y:S01]  /*05e0*/  IMAD R18, R18, 0x10, R15 ;  /* 0x0000001012127824 */ /* 0x000fe200078e020f */
[----:B------:R-:W-:Y:S01]  /*05f0*/  SHF.R.S32.HI R6, RZ, 0x1f, R33 ;  /* 0x0000001fff067819 */ /* 0x000fe20000011421 */
[C---:B------:R-:W-:Y:S01]  /*0600*/  IMAD R15, R13.reuse, 0x10, R14 ;  /* 0x000000100d0f7824 */ /* 0x040fe200078e020e */
[----:B------:R-:W-:Y:S01]  /*0610*/  SHF.R.S32.HI R10, RZ, 0x2, R10 ;  /* 0x00000002ff0a7819 */ /* 0x000fe2000001140a */
[----:B------:R-:W-:Y:S01]  /*0620*/  IMAD.IADD R34, R0, 0x1, -R5 ;  /* 0x0000000100227824 */ /* 0x000fe200078e0a05 */
[----:B------:R-:W-:Y:S01]  /*0630*/  LEA.HI R7, R6, R33, RZ, 0x4 ;  /* 0x0000002106077211 */ /* 0x000fe200078f20ff */
[----:B------:R-:W-:Y:S01]  /*0640*/  IMAD R4, R13, UR7, RZ ;  /* 0x000000070d047c24 */ /* 0x000fe2000f8e02ff */
[----:B------:R-:W-:-:S02]  /*0650*/  SHF.R.S32.HI R13, RZ, 0x3, R3 ;  /* 0x00000003ff0d7819 */ /* 0x000fc40000011403 */
[----:B------:R-:W-:Y:S02]  /*0660*/  SHF.R.S32.HI R14, RZ, 0x1f, R10 ;  /* 0x0000001fff0e7819 */ /* 0x000fe4000001140a */
[C---:B------:R-:W-:Y:S02]  /*0670*/  IADD3 R3, P2, R10.reuse, R23, RZ ;  /* 0x000000170a037210 */ /* 0x040fe40007f5e0ff */
[----:B------:R-:W-:Y:S02]  /*0680*/  IADD3 R2, P1, R10, R21, RZ ;  /* 0x000000150a027210 */ /* 0x000fe40007f3e0ff */
[----:B------:R-:W-:Y:S01]  /*0690*/  LEA.HI.SX32 R10, R7, R34, 0x1c ;  /* 0x00000022070a7211 */ /* 0x000fe200078fe2ff */
[----:B------:R-:W-:Y:S01]  /*06a0*/  IMAD R34, R33, UR7, R34 ;  /* 0x0000000721227c24 */ /* 0x000fe2000f8e0222 */
[----:B------:R-:W-:Y:S02]  /*06b0*/  SHF.R.S32.HI R22, RZ, 0x1f, R4 ;  /* 0x0000001fff167819 */ /* 0x000fe40000011404 */
[----:B------:R-:W-:Y:S01]  /*06c0*/  IADD3 R4, P0, R13, R4, RZ ;  /* 0x000000040d047210 */ /* 0x000fe20007f1e0ff */
[----:B------:R-:W-:Y:S01]  /*06d0*/  IMAD R33, R33, 0x2, R10 ;  /* 0x0000000221217824 */ /* 0x000fe200078e020a */
[----:B------:R-:W-:Y:S01]  /*06e0*/  LEA.HI.X.SX32 R6, R23, R14, 0x1, P2 ;  /* 0x0000000e17067211 */ /* 0x000fe200010f0eff */
[C---:B------:R-:W-:Y:S01]  /*06f0*/  IMAD.SHL.U32 R23, R11.reuse, 0x20, RZ ;  /* 0x000000200b177824 */ /* 0x040fe200078e00ff */
[----:B------:R-:W-:Y:S01]  /*0700*/  SHF.R.S32.HI R27, RZ, 0x2, R9 ;  /* 0x00000002ff1b7819 */ /* 0x000fe20000011409 */
[--C-:B------:R-:W-:Y:S01]  /*0710*/  IMAD R10, R11, 0x21, R0.reuse ;  /* 0x000000210b0a7824 */ /* 0x100fe200078e0200 */
[----:B------:R-:W-:Y:S01]  /*0720*/  LEA.HI.X.SX32 R7, R13, R22, 0x1, P0 ;  /* 0x000000160d077211 */ /* 0x000fe200000f0eff */
[----:B------:R-:W-:Y:S01]  /*0730*/  IMAD R13, R11, UR7, RZ ;  /* 0x000000070b0d7c24 */ /* 0x000fe2000f8e02ff */
[----:B------:R-:W-:Y:S01]  /*0740*/  LEA.HI.X.SX32 R5, R21, R14, 0x1, P1 ;  /* 0x0000000e15057211 */ /* 0x000fe200008f0eff */
[----:B------:R-:W-:Y:S01]  /*0750*/  IMAD R27, R0, 0x8, R27 ;  /* 0x00000008001b7824 */ /* 0x000fe200078e021b */
[----:B------:R-:W-:Y:S01]  /*0760*/  LOP3.LUT R14, R23, 0xffffffe0, R0, 0xe2, !PT ;  /* 0xffffffe0170e7812 */ /* 0x000fe200078ee200 */
[----:B------:R-:W-:Y:S01]  /*0770*/  IMAD.MOV.U32 R21, RZ, RZ, RZ ;  /* 0x000000ffff157224 */ /* 0x000fe200078e00ff */
[----:B------:R-:W-:-:S02]  /*0780*/  VIMNMX.U32 R32, R8, UR6, PT ;  /* 0x0000000608207c48 */ /* 0x000fc4000bfe0000 */
[----:B------:R-:W-:Y:S02]  /*0790*/  LEA R8, R10, UR18, 0x2 ;  /* 0x000000120a087c11 */ /* 0x000fe4000f8e10ff */
[----:B------:R-:W-:Y:S01]  /*07a0*/  SHF.R.S32.HI R23, RZ, 0x1f, R13 ;  /* 0x0000001fff177819 */ /* 0x000fe2000001140d */
[----:B------:R-:W-:Y:S01]  /*07b0*/  IMAD R32, R32, UR5, RZ ;  /* 0x0000000520207c24 */ /* 0x000fe2000f8e02ff */
[----:B------:R-:W-:Y:S02]  /*07c0*/  IADD3 R9, P0, R12, R13, RZ ;  /* 0x0000000d0c097210 */ /* 0x000fe40007f1e0ff */
[----:B------:R-:W-:Y:S02]  /*07d0*/  LEA R10, R14, UR13, 0x2 ;  /* 0x0000000d0e0a7c11 */ /* 0x000fe4000f8e10ff */
[----:B------:R-:W-:Y:S02]  /*07e0*/  LEA R13, R11, UR13, 0x7 ;  /* 0x0000000d0b0d7c11 */ /* 0x000fe4000f8e38ff */
[----:B------:R-:W-:-:S02]  /*07f0*/  LEA R14, R27, UR12, 0x2 ;  /* 0x0000000c1b0e7c11 */ /* 0x000fc4000f8e10ff */
[----:B------:R-:W-:Y:S01]  /*0800*/  LOP3.LUT R30, R28, 0x1c, RZ, 0xc0, !PT ;  /* 0x0000001c1c1e7812 */ /* 0x000fe200078ec0ff */
[----:B------:R-:W-:Y:S01]  /*0810*/  VIADD R13, R13, 0x10 ;  /* 0x000000100d0d7836 */ /* 0x000fe20000000000 */
[----:B------:R-:W-:Y:S01]  /*0820*/  LEA.HI.X.SX32 R11, R12, R23, 0x1, P0 ;  /* 0x000000170c0b7211 */ /* 0x000fe200000f0eff */
[----:B------:R-:W-:Y:S01]  /*0830*/  IMAD R12, R0, 0x2, R12 ;  /* 0x00000002000c7824 */ /* 0x000fe200078e020c */
[----:B------:R-:W-:Y:S01]  /*0840*/  LOP3.LUT R28, R28, 0x3c, RZ, 0xc0, !PT ;  /* 0x0000003c1c1c7812 */ /* 0x000fe200078ec0ff */
[----:B------:R-:W-:Y:S01]  /*0850*/  VIADD R14, R14, 0x1 ;  /* 0x000000010e0e7836 */ /* 0x000fe20000000000 */
[----:B------:R-:W-:Y:S02]  /*0860*/  LEA R15, R15, UR11, 0x2 ;  /* 0x0000000b0f0f7c11 */ /* 0x000fe4000f8e10ff */
[----:B------:R-:W-:Y:S02]  /*0870*/  LEA R16, R16, UR12, 0x2 ;  /* 0x0000000c10107c11 */ /* 0x000fe4000f8e10ff */
[----:B------:R-:W-:-:S02]  /*0880*/  LEA R17, R17, UR11, 0x2 ;  /* 0x0000000b11117c11 */ /* 0x000fc4000f8e10ff */
[----:B------:R-:W-:Y:S02]  /*0890*/  LEA R18, R18, UR11, 0x2 ;  /* 0x0000000b12127c11 */ /* 0x000fe4000f8e10ff */
[----:B------:R-:W-:Y:S02]  /*08a0*/  LEA R19, R19, UR11, 0x2 ;  /* 0x0000000b13137c11 */ /* 0x000fe4000f8e10ff */
[----:B------:R-:W-:Y:S02]  /*08b0*/  LEA R20, R20, UR12, 0x2 ;  /* 0x0000000c14147c11 */ /* 0x000fe4000f8e10ff */
[----:B------:R-:W-:-:S07]  /*08c0*/  LEA R33, R33, UR9, 0x2 ;  /* 0x0000000921217c11 */ /* 0x000fce000f8e10ff */
.L_x_617:
[----:B------:R-:W-:Y:S01]  /*08d0*/  USHF.R.S32.HI UR5, URZ, 0x1f, UR4 ;  /* 0x0000001f3f057899 */ /* 0x000fe20008011404 */
[----:B------:R-:W-:Y:S01]  /*08e0*/  SHF.R.S32.HI R41, RZ, 0x1f, R0 ;  /* 0x0000001fff297819 */ /* 0x000fe20000011400 */
[----:B------:R-:W-:Y:S01]  /*08f0*/  UIADD3 UR6, UP0, UR8, UR4, URZ ;  /* 0x0000000408067290 */ /* 0x000fe2000ff1e03f */
[----:B------:R-:W-:Y:S01]  /*0900*/  IMAD R25, R11, 0x6e, RZ ;  /* 0x0000006e0b197824 */ /* 0x000fe200078e02ff */
[----:B------:R-:W-:Y:S01]  /*0910*/  ULDC.64 UR14, c[0x0][0x210] ;  /* 0x00008400000e7ab9 */ /* 0x000fe20000000a00 */
[----:B------:R-:W-:Y:S01]  /*0920*/  LEA.HI R24, R41, R0, RZ, 0x4 ;  /* 0x0000000029187211 */ /* 0x000fe200078f20ff */
[----:B------:R-:W-:Y:S02]  /*0930*/  ULEA.HI.X.SX32 UR5, UR8, UR5, 0x1, UP0 ;  /* 0x0000000508057291 */ /* 0x000fe400080f0e3f */
[----:B------:R-:W-:Y:S01]  /*0940*/  UIMAD.WIDE.U32 UR14, UR6, 0x6e, UR14 ;  /* 0x0000006e060e78a5 */ /* 0x000fe2000f8e000e */
[----:B------:R-:W-:Y:S01]  /*0950*/  LOP3.LUT R35, R24, 0xfffffff0, RZ, 0xc0, !PT ;  /* 0xfffffff018237812 */ /* 0x000fe200078ec0ff */
[----:B------:R-:W-:-:S04]  /*0960*/  UIMAD UR5, UR5, 0x6e, URZ ;  /* 0x0000006e050578a4 */ /* 0x000fc8000f8e023f */
[----:B------:R-:W-:Y:S02]  /*0970*/  UIADD3 UR5, UR15, UR5, URZ ;  /* 0x000000050f057290 */ /* 0x000fe4000fffe03f */
[----:B0-----:R-:W-:Y:S02]  /*0980*/  IMAD.U32 R23, RZ, RZ, UR15 ;  /* 0x0000000fff177e24 */ /* 0x001fe4000f8e00ff */
[----:B------:R-:W-:Y:S02]  /*0990*/  IMAD.U32 R22, RZ, RZ, UR14 ;  /* 0x0000000eff167e24 */ /* 0x000fe4000f8e00ff */
[----:B------:R-:W-:Y:S02]  /*09a0*/  IMAD.IADD R35, R0, 0x1, -R35 ;  /* 0x0000000100237824 */ /* 0x000fe400078e0a23 */
[----:B------:R-:W-:Y:S02]  /*09b0*/  IMAD.U32 R23, RZ, RZ, UR5 ;  /* 0x00000005ff177e24 */ /* 0x000fe4000f8e00ff */
[----:B------:R-:W-:-:S04]  /*09c0*/  IMAD.WIDE.U32 R36, R9, 0x6e, R22 ;  /* 0x0000006e09247825 */ /* 0x000fc800078e0016 */
[----:B------:R-:W-:Y:S02]  /*09d0*/  IMAD.IADD R37, R37, 0x1, R25 ;  /* 0x0000000125257824 */ /* 0x000fe400078e0219 */
[----:B------:R-:W-:-:S05]  /*09e0*/  IMAD.WIDE R36, R35, 0x4, R36 ;  /* 0x0000000423247825 */ /* 0x000fca00078e0224 */
[----:B------:R-:W2:Y:S04]  /*09f0*/  LDG.E.U16.CONSTANT R35, desc[UR16][R36.64+0x20] ;  /* 0x0000201024237981 */ /* 0x000ea8000c1e9500 */
[----:B------:R0:W2:Y:S01]  /*0a00*/  LDG.E.U16.CONSTANT R38, desc[UR16][R36.64+0x22] ;  /* 0x0000221024267981 */ /* 0x0000a2000c1e9500 */
[----:B------:R-:W-:-:S06]  /*0a10*/  USHF.L.U32 UR5, UR7, 0x2, URZ ;  /* 0x0000000207057899 */ /* 0x000fcc000800063f */
[----:B------:R-:W-:-:S04]  /*0a20*/  IMAD.U32 R45, RZ, RZ, UR5 ;  /* 0x00000005ff2d7e24 */ /* 0x000fc8000f8e00ff */
[----:B------:R-:W-:-:S05]  /*0a30*/  IMAD.WIDE R44, R45, 0x6e, R36 ;  /* 0x0000006e2d2c7825 */ /* 0x000fca00078e0224 */
[----:B------:R-:W3:Y:S04]  /*0a40*/  LDG.E.U16.CONSTANT R24, desc[UR16][R44.64+0x20] ;  /* 0x000020102c187981 */ /* 0x000ee8000c1e9500 */
[----:B------:R1:W3:Y:S01]  /*0a50*/  LDG.E.U16.CONSTANT R25, desc[UR16][R44.64+0x22] ;  /* 0x000022102c197981 */ /* 0x0002e2000c1e9500 */
[----:B------:R-:W-:Y:S02]  /*0a60*/  IMAD.U32 R43, RZ, RZ, UR5 ;  /* 0x00000005ff2b7e24 */ /* 0x000fe4000f8e00ff */
[----:B0-----:R-:W-:Y:S02]  /*0a70*/  IMAD.U32 R37, RZ, RZ, UR5 ;  /* 0x00000005ff257e24 */ /* 0x001fe4000f8e00ff */
[----:B------:R-:W-:-:S05]  /*0a80*/  IMAD.WIDE R42, R43, 0x6e, R44 ;  /* 0x0000006e2b2a7825 */ /* 0x000fca00078e022c */
[----:B------:R-:W4:Y:S01]  /*0a90*/  LDG.E.U16.CONSTANT R39, desc[UR16][R42.64+0x20] ;  /* 0x000020102a277981 */ /* 0x000f22000c1e9500 */
[----:B------:R-:W-:-:S03]  /*0aa0*/  IMAD.WIDE R36, R37, 0x6e, R42 ;  /* 0x0000006e25247825 */ /* 0x000fc600078e022a */
[----:B------:R2:W4:Y:S01]  /*0ab0*/  LDG.E.U16.CONSTANT R40, desc[UR16][R42.64+0x22] ;  /* 0x000022102a287981 */ /* 0x000522000c1e9500 */
[----:B-1----:R-:W-:Y:S01]  /*0ac0*/  IMAD.U32 R45, RZ, RZ, UR5 ;  /* 0x00000005ff2d7e24 */ /* 0x002fe2000f8e00ff */
[----:B--2---:R-:W-:Y:S02]  /*0ad0*/  PRMT R43, R35, 0x5410, R38 ;  /* 0x00005410232b7816 */ /* 0x004fe40000000026 */
[----:B------:R-:W2:Y:S04]  /*0ae0*/  LDG.E.U16.CONSTANT R35, desc[UR16][R36.64+0x20] ;  /* 0x0000201024237981 */ /* 0x000ea8000c1e9500 */
[----:B------:R3:W2:Y:S01]  /*0af0*/  LDG.E.U16.CONSTANT R38, desc[UR16][R36.64+0x22] ;  /* 0x0000221024267981 */ /* 0x0006a2000c1e9500 */
[----:B------:R-:W-:-:S03]  /*0b00*/  IMAD.WIDE R44, R45, 0x6e, R36 ;  /* 0x0000006e2d2c7825 */ /* 0x000fc600078e0224 */
[----:B------:R0:W-:Y:S01]  /*0b10*/  STS [R8], R43 ;  /* 0x0000002b08007388 */ /* 0x0001e20000000800 */
[----:B------:R-:W-:Y:S01]  /*0b20*/  IMAD.U32 R42, RZ, RZ, UR5 ;  /* 0x00000005ff2a7e24 */ /* 0x000fe2000f8e00ff */
[----:B---3--:R-:W-:Y:S02]  /*0b30*/  PRMT R37, R24, 0x5410, R25 ;  /* 0x0000541018257816 */ /* 0x008fe40000000019 */
[----:B------:R-:W3:Y:S04]  /*0b40*/  LDG.E.U16.CONSTANT R24, desc[UR16][R44.64+0x20] ;  /* 0x000020102c187981 */ /* 0x000ee8000c1e9500 */
[----:B------:R1:W3:Y:S01]  /*0b50*/  LDG.E.U16.CONSTANT R25, desc[UR16][R44.64+0x22] ;  /* 0x000022102c197981 */ /* 0x0002e2000c1e9500 */
[----:B0-----:R-:W-:-:S03]  /*0b60*/  IMAD.WIDE R42, R42, 0x6e, R44 ;  /* 0x0000006e2a2a7825 */ /* 0x001fc600078e022c */
[----:B------:R0:W-:Y:S04]  /*0b70*/  STS [R8+0x210], R37 ;  /* 0x0002102508007388 */ /* 0x0001e80000000800 */
[----:B------:R-:W5:Y:S01]  /*0b80*/  LDG.E.U16.CONSTANT R36, desc[UR16][R42.64+0x22] ;  /* 0x000022102a247981 */ /* 0x000f62000c1e9500 */
[----:B----4-:R-:W-:-:S03]  /*0b90*/  PRMT R40, R39, 0x5410, R40 ;  /* 0x0000541027287816 */ /* 0x010fc60000000028 */
[----:B0-----:R3:W5:Y:S01]  /*0ba0*/  LDG.E.U16.CONSTANT R37, desc[UR16][R42.64+0x20] ;  /* 0x000020102a257981 */ /* 0x001762000c1e9500 */
[----:B------:R-:W-:-:S03]  /*0bb0*/  IMAD.U32 R39, RZ, RZ, UR5 ;  /* 0x00000005ff277e24 */ /* 0x000fc6000f8e00ff */
[----:B------:R2:W-:Y:S01]  /*0bc0*/  STS [R8+0x420], R40 ;  /* 0x0004202808007388 */ /* 0x0005e20000000800 */
[----:B-1----:R-:W-:Y:S01]  /*0bd0*/  IMAD.U32 R45, RZ, RZ, UR5 ;  /* 0x00000005ff2d7e24 */ /* 0x002fe2000f8e00ff */
[----:B--2---:R-:W-:Y:S01]  /*0be0*/  PRMT R40, R35, 0x5410, R38 ;  /* 0x0000541023287816 */ /* 0x004fe20000000026 */
[----:B------:R-:W-:-:S05]  /*0bf0*/  IMAD.WIDE R38, R39, 0x6e, R42 ;  /* 0x0000006e27267825 */ /* 0x000fca00078e022a */
[----:B------:R-:W2:Y:S01]  /*0c00*/  LDG.E.U16.CONSTANT R42, desc[UR16][R38.64+0x20] ;  /* 0x00002010262a7981 */ /* 0x000ea2000c1e9500 */
[----:B------:R-:W-:-:S05]  /*0c10*/  IMAD.WIDE R44, R45, 0x6e, R38 ;  /* 0x0000006e2d2c7825 */ /* 0x000fca00078e0226 */
[----:B------:R-:W4:Y:S04]  /*0c20*/  LDG.E.U16.CONSTANT R35, desc[UR16][R44.64+0x20] ;  /* 0x000020102c237981 */ /* 0x000f28000c1e9500 */
[----:B------:R-:W2:Y:S04]  /*0c30*/  LDG.E.U16.CONSTANT R39, desc[UR16][R38.64+0x22] ;  /* 0x0000221026277981 */ /* 0x000ea8000c1e9500 */
[----:B------:R-:W4:Y:S01]  /*0c40*/  LDG.E.U16.CONSTANT R38, desc[UR16][R44.64+0x22] ;  /* 0x000022102c267981 */ /* 0x000f22000c1e9500 */
[----:B---3--:R-:W-:Y:S02]  /*0c50*/  PRMT R43, R24, 0x5410, R25 ;  /* 0x00005410182b7816 */ /* 0x008fe40000000019 */
[----:B------:R-:W-:-:S03]  /*0c60*/  SHF.R.S32.HI R24, RZ, 0x1f, R34 ;  /* 0x0000001fff187819 */ /* 0x000fc60000011422 */
[----:B------:R0:W-:Y:S02]  /*0c70*/  STS [R8+0x840], R43 ;  /* 0x0008402b08007388 */ /* 0x0001e40000000800 */
[----:B0-----:R-:W-:Y:S02]  /*0c80*/  IMAD R43, R24, 0x6e, RZ ;  /* 0x0000006e182b7824 */ /* 0x001fe400078e02ff */
[----:B------:R-:W-:-:S04]  /*0c90*/  IMAD.WIDE.U32 R24, R34, 0x6e, R22 ;  /* 0x0000006e22187825 */ /* 0x000fc800078e0016 */
[----:B------:R-:W-:Y:S01]  /*0ca0*/  IMAD.IADD R25, R25, 0x1, R43 ;  /* 0x0000000119197824 */ /* 0x000fe200078e022b */
[----:B------:R0:W-:Y:S04]  /*0cb0*/  STS [R8+0x630], R40 ;  /* 0x0006302808007388 */ /* 0x0001e80000000800 */
[----:B------:R5:W3:Y:S01]  /*0cc0*/  LDG.E.U16.CONSTANT R24, desc[UR16][R24.64+0x6c] ;  /* 0x00006c1018187981 */ /* 0x000ae2000c1e9500 */
[----:B0-----:R-:W-:Y:S01]  /*0cd0*/  IMAD R40, R7, 0x6e, RZ ;  /* 0x0000006e07287824 */ /* 0x001fe200078e02ff */
[----:B-----5:R-:W-:Y:S01]  /*0ce0*/  PRMT R25, R37, 0x5410, R36 ;  /* 0x0000541025197816 */ /* 0x020fe20000000024 */
[----:B------:R-:W-:-:S04]  /*0cf0*/  IMAD.WIDE.U32 R36, R4, 0x6e, R22 ;  /* 0x0000006e04247825 */ /* 0x000fc800078e0016 */
[----:B------:R-:W-:Y:S01]  /*0d00*/  IMAD.IADD R37, R37, 0x1, R40 ;  /* 0x0000000125257824 */ /* 0x000fe200078e0228 */
[----:B------:R-:W-:-:S04]  /*0d10*/  LEA.HI R40, R41, R0, RZ, 0x3 ;  /* 0x0000000029287211 */ /* 0x000fc800078f18ff */
[----:B------:R-:W-:Y:S01]  /*0d20*/  LOP3.LUT R43, R40, 0xfffffff8, RZ, 0xc0, !PT ;  /* 0xfffffff8282b7812 */ /* 0x000fe200078ec0ff */
[----:B------:R-:W-:-:S04]  /*0d30*/  USHF.L.U32 UR5, UR7, 0x3, URZ ;  /* 0x0000000307057899 */ /* 0x000fc8000800063f */
[----:B------:R-:W-:-:S04]  /*0d40*/  IMAD.IADD R43, R0, 0x1, -R43 ;  /* 0x00000001002b7824 */ /* 0x000fc800078e0a2b */
[----:B------:R-:W-:Y:S01]  /*0d50*/  IMAD.WIDE R44, R43, 0x4, R36 ;  /* 0x000000042b2c7825 */ /* 0x000fe200078e0224 */
[----:B------:R0:W-:Y:S03]  /*0d60*/  STS [R8+0xa50], R25 ;  /* 0x000a501908007388 */ /* 0x0001e60000000800 */
[----:B------:R-:W-:Y:S01]  /*0d70*/  IMAD.U32 R37, RZ, RZ, UR5 ;  /* 0x00000005ff257e24 */ /* 0x000fe2000f8e00ff */
[----:B------:R-:W5:Y:S03]  /*0d80*/  LDG.E.U16.CONSTANT R40, desc[UR16][R44.64+0x2] ;  /* 0x000002102c287981 */ /* 0x000f66000c1e9500 */
[----:B------:R-:W-:Y:S01]  /*0d90*/  IMAD.WIDE R36, R37, 0x6e, R44 ;  /* 0x0000006e25247825 */ /* 0x000fe200078e022c */
[----:B0-----:R0:W5:Y:S04]  /*0da0*/  LDG.E.U16.CONSTANT R25, desc[UR16][R44.64] ;  /* 0x000000102c197981 */ /* 0x001168000c1e9500 */
[----:B------:R-:W3:Y:S01]  /*0db0*/  LDG.E.U16.CONSTANT R43, desc[UR16][R36.64] ;  /* 0x00000010242b7981 */ /* 0x000ee2000c1e9500 */
[----:B--2---:R-:W-:Y:S01]  /*0dc0*/  PRMT R42, R42, 0x5410, R39 ;  /* 0x000054102a2a7816 */ /* 0x004fe20000000027 */
[----:B------:R-:W-:Y:S01]  /*0dd0*/  IMAD.U32 R39, RZ, RZ, UR5 ;  /* 0x00000005ff277e24 */ /* 0x000fe2000f8e00ff */
[----:B----4-:R-:W-:-:S02]  /*0de0*/  PRMT R35, R35, 0x5410, R38 ;  /* 0x0000541023237816 */ /* 0x010fc40000000026 */
[----:B------:R1:W2:Y:S01]  /*0df0*/  LDG.E.U16.CONSTANT R38, desc[UR16][R36.64+0x2] ;  /* 0x0000021024267981 */ /* 0x0002a2000c1e9500 */
[----:B0-----:R-:W-:-:S03]  /*0e00*/  IMAD.WIDE R44, R39, 0x6e, R36 ;  /* 0x0000006e272c7825 */ /* 0x001fc600078e0224 */
[----:B------:R0:W-:Y:S01]  /*0e10*/  STS [R8+0xc60], R42 ;  /* 0x000c602a08007388 */ /* 0x0001e20000000800 */
[----:B-1----:R-:W-:-:S03]  /*0e20*/  IMAD.WIDE R36, R39, 0x6e, R44 ;  /* 0x0000006e27247825 */ /* 0x002fc600078e022c */
[----:B------:R1:W-:Y:S04]  /*0e30*/  STS [R8+0xe70], R35 ;  /* 0x000e702308007388 */ /* 0x0003e80000000800 */
[----:B------:R-:W4:Y:S04]  /*0e40*/  LDG.E.U16.CONSTANT R39, desc[UR16][R44.64] ;  /* 0x000000102c277981 */ /* 0x000f28000c1e9500 */
[----:B0-----:R-:W4:Y:S04]  /*0e50*/  LDG.E.U16.CONSTANT R42, desc[UR16][R44.64+0x2] ;  /* 0x000002102c2a7981 */ /* 0x001f28000c1e9500 */
[----:B-1----:R-:W4:Y:S04]  /*0e60*/  LDG.E.U16.CONSTANT R35, desc[UR16][R36.64] ;  /* 0x0000001024237981 */ /* 0x002f28000c1e9500 */
[----:B------:R0:W4:Y:S01]  /*0e70*/  LDG.E.U16.CONSTANT R44, desc[UR16][R36.64+0x2] ;  /* 0x00000210242c7981 */ /* 0x000122000c1e9500 */
[----:B------:R-:W-:-:S04]  /*0e80*/  LEA.HI R41, R41, R0, RZ, 0x2 ;  /* 0x0000000029297211 */ /* 0x000fc800078f10ff */
[----:B------:R-:W-:Y:S02]  /*0e90*/  LOP3.LUT R41, R41, 0xfffffffc, RZ, 0xc0, !PT ;  /* 0xfffffffc29297812 */ /* 0x000fe400078ec0ff */
[----:B-----5:R-:W-:Y:S01]  /*0ea0*/  PRMT R25, R25, 0x5410, R40 ;  /* 0x0000541019197816 */ /* 0x020fe20000000028 */
[----:B---3--:R-:W-:-:S03]  /*0eb0*/  HADD2.F32 R40, -RZ, R24.H0_H0 ;  /* 0x20000018ff287230 */ /* 0x008fc60000004100 */
[----:B0-----:R-:W-:Y:S02]  /*0ec0*/  LOP3.LUT R36, RZ, R25, RZ, 0x33, !PT ;  /* 0x00000019ff247212 */ /* 0x001fe400078e33ff */
[----:B------:R0:W-:Y:S01]  /*0ed0*/  STS [R33], R40 ;  /* 0x0000002821007388 */ /* 0x0001e20000000800 */
[----:B------:R-:W-:-:S03]  /*0ee0*/  IMAD.WIDE.U32 R24, R2, 0x6e, R22 ;  /* 0x0000006e02187825 */ /* 0x000fc600078e0016 */
[----:B------:R1:W-:Y:S01]  /*0ef0*/  STS [R15], R36 ;  /* 0x000000240f007388 */ /* 0x0003e20000000800 */
[----:B0-----:R-:W-:-:S04]  /*0f00*/  IMAD R40, R5, 0x6e, RZ ;  /* 0x0000006e05287824 */ /* 0x001fc800078e02ff */
[----:B------:R-:W-:Y:S01]  /*0f10*/  IMAD.IADD R25, R25, 0x1, R40 ;  /* 0x0000000119197824 */ /* 0x000fe200078e0228 */
[----:B--2---:R-:W-:Y:S02]  /*0f20*/  PRMT R38, R43, 0x5410, R38 ;  /* 0x000054102b267816 */ /* 0x004fe40000000026 */
[----:B----4-:R-:W-:Y:S02]  /*0f30*/  PRMT R35, R35, 0x5410, R44 ;  /* 0x0000541023237816 */ /* 0x010fe4000000002c */
[----:B------:R-:W2:Y:S01]  /*0f40*/  LDG.E.U16.CONSTANT R43, desc[UR16][R24.64+0x6a] ;  /* 0x00006a10182b7981 */ /* 0x000ea2000c1e9500 */
[----:B-1----:R-:W-:Y:S01]  /*0f50*/  LOP3.LUT R36, RZ, R38, RZ, 0x33, !PT ;  /* 0x00000026ff247212 */ /* 0x002fe200078e33ff */
[----:B------:R-:W-:-:S05]  /*0f60*/  IMAD.IADD R38, R0, 0x1, -R41 ;  /* 0x0000000100267824 */ /* 0x000fca00078e0a29 */
[----:B------:R-:W-:-:S04]  /*0f70*/  LEA.HI R40, R38, R38, RZ, 0x1 ;  /* 0x0000002626287211 */ /* 0x000fc800078f08ff */
[----:B------:R-:W-:-:S05]  /*0f80*/  LOP3.LUT R37, R40, 0xfffffffe, RZ, 0xc0, !PT ;  /* 0xfffffffe28257812 */ /* 0x000fca00078ec0ff */
[----:B------:R-:W-:Y:S01]  /*0f90*/  IMAD.IADD R37, R38, 0x1, -R37 ;  /* 0x0000000126257824 */ /* 0x000fe200078e0a25 */
[----:B------:R0:W-:Y:S03]  /*0fa0*/  STS [R17], R36 ;  /* 0x0000002411007388 */ /* 0x0001e60000000800 */
[----:B------:R-:W-:-:S05]  /*0fb0*/  IMAD.WIDE R44, R37, 0x4, R24 ;  /* 0x00000004252c7825 */ /* 0x000fca00078e0218 */
[----:B------:R-:W3:Y:S01]  /*0fc0*/  LDG.E.U16.CONSTANT R41, desc[UR16][R44.64+0x60] ;  /* 0x000060102c297981 */ /* 0x000ee2000c1e9500 */
[----:B0-----:R-:W-:-:S03]  /*0fd0*/  PRMT R36, R39, 0x5410, R42 ;  /* 0x0000541027247816 */ /* 0x001fc6000000002a */
[----:B------:R-:W3:Y:S01]  /*0fe0*/  LDG.E.U16.CONSTANT R42, desc[UR16][R44.64+0x62] ;  /* 0x000062102c2a7981 */ /* 0x000ee2000c1e9500 */
[----:B------:R-:W-:-:S03]  /*0ff0*/  IMAD.WIDE.U32 R22, R3, 0x6e, R22 ;  /* 0x0000006e03167825 */ /* 0x000fc600078e0016 */
[----:B------:R0:W2:Y:S02]  /*1000*/  LDG.E.U16.CONSTANT R39, desc[UR16][R24.64+0x68] ;  /* 0x0000681018277981 */ /* 0x0000a4000c1e9500 */
[----:B0-----:R-:W-:-:S04]  /*1010*/  IMAD R25, R6, 0x6e, RZ ;  /* 0x0000006e06197824 */ /* 0x001fc800078e02ff */
[----:B------:R-:W-:-:S05]  /*1020*/  IMAD.IADD R23, R23, 0x1, R25 ;  /* 0x0000000117177824 */ /* 0x000fca00078e0219 */
[----:B------:R-:W4:Y:S01]  /*1030*/  LDG.E.U16.CONSTANT R25, desc[UR16][R22.64+0x68] ;  /* 0x0000681016197981 */ /* 0x000f22000c1e9500 */
[----:B------:R-:W-:-:S05]  /*1040*/  IMAD.WIDE R44, R37, 0x4, R22 ;  /* 0x00000004252c7825 */ /* 0x000fca00078e0216 */
[----:B------:R-:W5:Y:S04]  /*1050*/  LDG.E.U16.CONSTANT R37, desc[UR16][R44.64+0x60] ;  /* 0x000060102c257981 */ /* 0x000f68000c1e9500 */
[----:B------:R-:W5:Y:S01]  /*1060*/  LDG.E.U16.CONSTANT R44, desc[UR16][R44.64+0x62] ;  /* 0x000062102c2c7981 */ /* 0x000f62000c1e9500 */
[----:B---3--:R-:W-:-:S03]  /*1070*/  PRMT R41, R41, 0x5410, R42 ;  /* 0x0000541029297816 */ /* 0x008fc6000000002a */
[----:B------:R0:W4:Y:S01]  /*1080*/  LDG.E.U16.CONSTANT R42, desc[UR16][R22.64+0x6a] ;  /* 0x00006a10162a7981 */ /* 0x000122000c1e9500 */
[----:B------:R-:W-:Y:S01]  /*1090*/  IMAD.SHL.U32 R38, R38, 0x2, RZ ;  /* 0x0000000226267824 */ /* 0x000fe200078e00ff */
[----:B--2---:R-:W-:Y:S01]  /*10a0*/  PRMT R39, R39, 0x5410, R43 ;  /* 0x0000541027277816 */ /* 0x004fe2000000002b */
[----:B------:R-:W-:-:S03]  /*10b0*/  IMAD.SHL.U32 R40, R40, 0x2, RZ ;  /* 0x0000000228287824 */ /* 0x000fc600078e00ff */
[----:B------:R-:W-:Y:S02]  /*10c0*/  SHF.R.S32.HI R39, RZ, R38, R39 ;  /* 0x00000026ff277219 */ /* 0x000fe40000011427 */
[----:B------:R-:W-:-:S03]  /*10d0*/  LOP3.LUT R40, R40, 0xfffffffc, RZ, 0xc0, !PT ;  /* 0xfffffffc28287812 */ /* 0x000fc600078ec0ff */
[----:B------:R-:W-:Y:S01]  /*10e0*/  IMAD.SHL.U32 R39, R39, 0x10, RZ ;  /* 0x0000001027277824 */ /* 0x000fe200078e00ff */
[----:B------:R-:W-:-:S04]  /*10f0*/  SHF.R.S32.HI R41, RZ, R40, R41 ;  /* 0x00000028ff297219 */ /* 0x000fc80000011429 */
[----:B0-----:R-:W-:-:S04]  /*1100*/  LOP3.LUT R22, R39, 0x30303030, RZ, 0xc0, !PT ;  /* 0x3030303027167812 */ /* 0x001fc800078ec0ff */
[----:B------:R-:W-:-:S04]  /*1110*/  LOP3.LUT R22, R22, 0xf0f0f0f, R41, 0xf8, !PT ;  /* 0x0f0f0f0f16167812 */ /* 0x000fc800078ef829 */
[----:B------:R-:W-:Y:S02]  /*1120*/  LOP3.LUT R23, R22, 0x80808080, RZ, 0xfc, !PT ;  /* 0x8080808016177812 */ /* 0x000fe400078efcff */
[----:B-----5:R-:W-:-:S04]  /*1130*/  PRMT R37, R37, 0x5410, R44 ;  /* 0x0000541025257816 */ /* 0x020fc8000000002c */
[----:B------:R-:W-:Y:S01]  /*1140*/  SHF.R.S32.HI R37, RZ, R40, R37 ;  /* 0x00000028ff257219 */ /* 0x000fe20000011425 */
[----:B------:R-:W-:Y:S01]  /*1150*/  VIADD R23, R23, 0xdfdfdfe0 ;  /* 0xdfdfdfe017177836 */ /* 0x000fe20000000000 */
[----:B------:R-:W-:-:S06]  /*1160*/  UISETP.GE.AND UP0, UPT, UR4, UR7, UPT ;  /* 0x000000070400728c */ /* 0x000fcc000bf06270 */
[----:B------:R-:W-:Y:S02]  /*1170*/  PLOP3.LUT P0, PT, PT, PT, UP0, 0x80, 0x0 ;  /* 0x000000000000781c */ /* 0x000fe40003f0f008 */
[----:B----4-:R-:W-:-:S04]  /*1180*/  PRMT R25, R25, 0x5410, R42 ;  /* 0x0000541019197816 */ /* 0x010fc8000000002a */
[----:B------:R-:W-:-:S05]  /*1190*/  SHF.R.S32.HI R25, RZ, R38, R25 ;  /* 0x00000026ff197219 */ /* 0x000fca0000011419 */
[----:B------:R-:W-:-:S05]  /*11a0*/  IMAD.SHL.U32 R25, R25, 0x10, RZ ;  /* 0x0000001019197824 */ /* 0x000fca00078e00ff */
[----:B------:R-:W-:-:S04]  /*11b0*/  LOP3.LUT R24, R25, 0x30303030, RZ, 0xc0, !PT ;  /* 0x3030303019187812 */ /* 0x000fc800078ec0ff */
[----:B------:R-:W-:-:S04]  /*11c0*/  LOP3.LUT R37, R24, 0xf0f0f0f, R37, 0xf8, !PT ;  /* 0x0f0f0f0f18257812 */ /* 0x000fc800078ef825 */
[----:B------:R-:W-:-:S05]  /*11d0*/  LOP3.LUT R24, R37, 0x80808080, RZ, 0xfc, !PT ;  /* 0x8080808025187812 */ /* 0x000fca00078efcff */
[----:B------:R-:W-:Y:S01]  /*11e0*/  VIADD R38, R24, 0xdfdfdfe0 ;  /* 0xdfdfdfe018267836 */ /* 0x000fe20000000000 */
[----:B------:R-:W-:-:S04]  /*11f0*/  LOP3.LUT R24, R22, 0x20202020, R23, 0x18, !PT ;  /* 0x2020202016187812 */ /* 0x000fc800078e1817 */
[----:B------:R-:W-:Y:S02]  /*1200*/  LOP3.LUT R39, R37, 0x20202020, R38, 0x18, !PT ;  /* 0x2020202025277812 */ /* 0x000fe400078e1826 */
[----:B------:R-:W-:Y:S02]  /*1210*/  PRMT R24, R24, 0xba98, RZ ;  /* 0x0000ba9818187816 */ /* 0x000fe400000000ff */
        /* <DEDUP_REMOVED lines=8> */
[----:B------:R-:W-:Y:S02]  /*12a0*/  LOP3.LUT R22, RZ, R35, RZ, 0x33, !PT ;  /* 0x00000023ff167212 */ /* 0x000fe400078e33ff */
[----:B------:R-:W-:-:S02]  /*12b0*/  LOP3.LUT R37, R37, R24, RZ, 0xfc, !PT ;  /* 0x0000001825257212 */ /* 0x000fc400078efcff */
[----:B------:R-:W-:Y:S01]  /*12c0*/  LOP3.LUT R39, R38, R39, RZ, 0xfc, !PT ;  /* 0x0000002726277212 */ /* 0x000fe200078efcff */
[----:B------:R0:W-:Y:S04]  /*12d0*/  STS [R18], R23 ;  /* 0x0000001712007388 */ /* 0x0001e80000000800 */
[----:B------:R0:W-:Y:S04]  /*12e0*/  STS [R19], R22 ;  /* 0x0000001613007388 */ /* 0x0001e80000000800 */
[----:B------:R0:W-:Y:S04]  /*12f0*/  STS [R16], R37 ;  /* 0x0000002510007388 */ /* 0x0001e80000000800 */
[----:B------:R0:W-:Y:S01]  /*1300*/  STS [R20], R39 ;  /* 0x0000002714007388 */ /* 0x0001e20000000800 */
[----:B------:R-:W-:Y:S05]  /*1310*/  @P0 BRA `(.L_x_612) ;  /* 0x0000002c00fc0947 */ /* 0x000fea0003800000 */
[----:B------:R-:W1:Y:S01]  /*1320*/  LDC.64 R24, c[0x0][0x218] ;  /* 0x00008600ff187b82 */ /* 0x000e620000000a00 */
[----:B0-----:R-:W-:Y:S02]  /*1330*/  IMAD.U32 R23, RZ, RZ, UR4 ;  /* 0x00000004ff177e24 */ /* 0x001fe4000f8e00ff */
[----:B------:R-:W-:Y:S02]  /*1340*/  IMAD.U32 R36, RZ, RZ, UR4 ;  /* 0x00000004ff247e24 */ /* 0x000fe4000f8e00ff */
[----:B------:R-:W-:Y:S02]  /*1350*/  IMAD R23, R23, 0x8, R32 ;  /* 0x0000000817177824 */ /* 0x000fe400078e0220 */
[----:B------:R-:W-:-:S03]  /*1360*/  IMAD R37, R36, 0x8, R29 ;  /* 0x0000000824257824 */ /* 0x000fc600078e021d */
[----:B------:R-:W-:-:S05]  /*1370*/  LEA.HI R23, R0, R23, RZ, 0x1d ;  /* 0x0000001700177211 */ /* 0x000fca00078fe8ff */
[----:B-1----:R-:W-:-:S04]  /*1380*/  IMAD.WIDE R22, R23, 0x24, R24 ;  /* 0x0000002417167825 */ /* 0x002fc800078e0218 */
[----:B------:R-:W-:Y:S01]  /*1390*/  IMAD.WIDE.U32 R36, R37, 0x24, R24 ;  /* 0x0000002425247825 */ /* 0x000fe200078e0018 */
[----:B------:R-:W-:-:S05]  /*13a0*/  IADD3 R22, P0, R30, R22, RZ ;  /* 0x000000161e167210 */ /* 0x000fca0007f1e0ff */
[----:B------:R-:W-:Y:S01]  /*13b0*/  IMAD.X R23, RZ, RZ, R23, P0 ;  /* 0x000000ffff177224 */ /* 0x000fe200000e0617 */
[----:B------:R-:W2:Y:S05]  /*13c0*/  LDG.E.U16.CONSTANT R36, desc[UR16][R36.64] ;  /* 0x0000001024247981 */ /* 0x000eaa000c1e9500 */
        /* <DEDUP_REMOVED lines=9> */
.L_x_613:
[----:B------:R-:W-:Y:S01]  /*1460*/  USHF.R.U32.HI UR14, URZ, 0x4, UR6 ;  /* 0x000000043f0e7899 */ /* 0x000fe20008011606 */
[----:B0-----:R-:W-:Y:S01]  /*1470*/  IMAD.MOV.U32 R23, RZ, RZ, 0x21 ;  /* 0x00000021ff177424 */ /* 0x001fe200078e00ff */
[----:B------:R-:W-:Y:S02]  /*1480*/  ULOP3.LUT UR15, UR6, 0x3ffffff0, URZ, 0xc0, !UPT ;  /* 0x3ffffff0060f7892 */ /* 0x000fe4000f8ec03f */
[----:B------:R-:W-:Y:S02]  /*1490*/  ULOP3.LUT UR19, UR6, 0x8, URZ, 0xc0, !UPT ;  /* 0x0000000806137892 */ /* 0x000fe4000f8ec03f */
[----:B------:R-:W-:Y:S02]  /*14a0*/  IMAD.U32 R37, RZ, RZ, UR14 ;  /* 0x0000000eff257e24 */ /* 0x000fe4000f8e00ff */
        /* <DEDUP_REMOVED lines=11> */
[----:B--2---:R-:W-:Y:S01]  /*1560*/  SHF.R.S32.HI R41, RZ, UR5, R39 ;  /* 0x00000005ff297c19 */ /* 0x004fe20008011427 */
[----:B------:R-:W-:Y:S01]  /*1570*/  IMAD.SHL.U32 R39, R23, 0x4, RZ ;  /* 0x0000000417277824 */ /* 0x000fe200078e00ff */
[----:B------:R-:W-:Y:S02]  /*1580*/  LOP3.LUT R23, R22, 0x3030303, RZ, 0xc0, !PT ;  /* 0x0303030316177812 */ /* 0x000fe400078ec0ff */
[----:B---3--:R-:W-:Y:S01]  /*1590*/  SHF.R.S32.HI R22, RZ, UR6, R40 ;  /* 0x00000006ff167c19 */ /* 0x008fe20008011428 */
[----:B------:R-:W-:Y:S01]  /*15a0*/  IMAD.SHL.U32 R41, R41, 0x4, RZ ;  /* 0x0000000429297824 */ /* 0x000fe200078e00ff */
[----:B------:R-:W-:Y:S02]  /*15b0*/  LOP3.LUT R39, R39, 0x4040404, RZ, 0xc0, !PT ;  /* 0x0404040427277812 */ /* 0x000fe400078ec0ff */
[----:B------:R-:W-:-:S02]  /*15c0*/  LOP3.LUT R40, R23, 0x80808080, RZ, 0xfc, !PT ;  /* 0x8080808017287812 */ /* 0x000fc400078efcff */
[----:B------:R-:W-:Y:S02]  /*15d0*/  LOP3.LUT R22, R22, 0x3030303, RZ, 0xc0, !PT ;  /* 0x0303030316167812 */ /* 0x000fe400078ec0ff */
[----:B------:R-:W-:Y:S01]  /*15e0*/  LOP3.LUT R41, R41, 0x4040404, RZ, 0xc0, !PT ;  /* 0x0404040429297812 */ /* 0x000fe200078ec0ff */
[----:B------:R-:W-:Y:S01]  /*15f0*/  IMAD.IADD R40, R40, 0x1, -R39 ;  /* 0x0000000128287824 */ /* 0x000fe200078e0a27 */
[----:B------:R-:W-:-:S04]  /*1600*/  LOP3.LUT R44, R22, 0x80808080, RZ, 0xfc, !PT ;  /* 0x80808080162c7812 */ /* 0x000fc800078efcff */
[----:B------:R-:W-:Y:S01]  /*1610*/  LOP3.LUT R42, R39, R23, R40, 0x64, !PT ;  /* 0x00000017272a7212 */ /* 0x000fe200078e6428 */
[----:B------:R-:W-:-:S03]  /*1620*/  IMAD.IADD R39, R44, 0x1, -R41 ;  /* 0x000000012c277824 */ /* 0x000fc600078e0a29 */
[----:B------:R-:W-:Y:S02]  /*1630*/  PRMT R43, R42, 0xba98, RZ ;  /* 0x0000ba982a2b7816 */ /* 0x000fe400000000ff */
[----:B------:R-:W-:Y:S02]  /*1640*/  PRMT R42, R23, 0xba98, RZ ;  /* 0x0000ba98172a7816 */ /* 0x000fe400000000ff */
[----:B------:R-:W-:Y:S02]  /*1650*/  LOP3.LUT R23, R41, R22, R39, 0x64, !PT ;  /* 0x0000001629177212 */ /* 0x000fe400078e6427 */
[----:B------:R-:W-:Y:S02]  /*1660*/  LOP3.LUT R41, R43, 0x7f7f7f7f, R42, 0x60, !PT ;  /* 0x7f7f7f7f2b297812 */ /* 0x000fe400078e602a */
[----:B------:R-:W-:Y:S02]  /*1670*/  PRMT R42, R23, 0xba98, RZ ;  /* 0x0000ba98172a7816 */ /* 0x000fe400000000ff */
[----:B------:R-:W-:-:S02]  /*1680*/  PRMT R23, R22, 0xba98, RZ ;  /* 0x0000ba9816177816 */ /* 0x000fc400000000ff */
[----:B------:R-:W-:Y:S02]  /*1690*/  LOP3.LUT R40, R43, 0x80808080, R40, 0x6, !PT ;  /* 0x808080802b287812 */ /* 0x000fe400078e0628 */
[C---:B------:R-:W-:Y:S02]  /*16a0*/  LOP3.LUT R43, R42.reuse, 0x80808080, R39, 0x6, !PT ;  /* 0x808080802a2b7812 */ /* 0x040fe400078e0627 */
[----:B------:R-:W-:Y:S02]  /*16b0*/  LOP3.LUT R42, R42, 0x7f7f7f7f, R23, 0x60, !PT ;  /* 0x7f7f7f7f2a2a7812 */ /* 0x000fe400078e6017 */
[----:B------:R-:W0:Y:S01]  /*16c0*/  LDS.64 R22, [R35+-0x10] ;  /* 0xfffff00023167984 */ /* 0x000e220000000a00 */
[----:B------:R-:W-:Y:S02]  /*16d0*/  LOP3.LUT R39, R40, R41, RZ, 0xfc, !PT ;  /* 0x0000002928277212 */ /* 0x000fe400078efcff */
[----:B------:R-:W-:Y:S01]  /*16e0*/  LOP3.LUT R42, R43, R42, RZ, 0xfc, !PT ;  /* 0x0000002a2b2a7212 */ /* 0x000fe200078efcff */
[----:B------:R-:W1:Y:S04]  /*16f0*/  LDS R41, [R37+0x8] ;  /* 0x0000080025297984 */ /* 0x000e680000000800 */
[----:B------:R-:W2:Y:S01]  /*1700*/  LDS R40, [R36+0x8] ;  /* 0x0000080024287984 */ /* 0x000ea20000000800 */
[----:B0-----:R-:W-:-:S03]  /*1710*/  IDP.4A.S8.S8 R39, R39, R22, RZ ;  /* 0x0000001627277226 */ /* 0x001fc600000006ff */
[----:B------:R-:W0:Y:S01]  /*1720*/  LDS R22, [R37+0xc] ;  /* 0x00000c0025167984 */ /* 0x000e220000000800 */
[----:B------:R-:W-:Y:S01]  /*1730*/  IDP.4A.S8.S8 R39, R42, R23, R39 ;  /* 0x000000172a277226 */ /* 0x000fe20000000627 */
[----:B-1----:R-:W-:Y:S02]  /*1740*/  SHF.R.S32.HI R41, RZ, UR5, R41 ;  /* 0x00000005ff297c19 */ /* 0x002fe40008011429 */
[----:B------:R-:W1:Y:S01]  /*1750*/  LDS R23, [R36+0xc] ;  /* 0x00000c0024177984 */ /* 0x000e620000000800 */
[----:B--2---:R-:W-:Y:S02]  /*1760*/  SHF.R.S32.HI R40, RZ, UR6, R40 ;  /* 0x00000006ff287c19 */ /* 0x004fe40008011428 */
[----:B------:R-:W-:Y:S02]  /*1770*/  IMAD.SHL.U32 R41, R41, 0x4, RZ ;  /* 0x0000000429297824 */ /* 0x000fe400078e00ff */
[----:B------:R-:W-:-:S03]  /*1780*/  LOP3.LUT R40, R40, 0x3030303, RZ, 0xc0, !PT ;  /* 0x0303030328287812 */ /* 0x000fc600078ec0ff */
[----:B------:R-:W-:Y:S02]  /*1790*/  LOP3.LUT R41, R41, 0x4040404, RZ, 0xc0, !PT ;  /* 0x0404040429297812 */ /* 0x000fe400078ec0ff */
[C---:B------:R-:W-:Y:S02]  /*17a0*/  LOP3.LUT R42, R40.reuse, 0x80808080, RZ, 0xfc, !PT ;  /* 0x80808080282a7812 */ /* 0x040fe400078efcff */
[----:B------:R-:W-:-:S03]  /*17b0*/  PRMT R44, R40, 0xba98, RZ ;  /* 0x0000ba98282c7816 */ /* 0x000fc600000000ff */
[----:B------:R-:W-:-:S05]  /*17c0*/  IMAD.IADD R42, R42, 0x1, -R41 ;  /* 0x000000012a2a7824 */ /* 0x000fca00078e0a29 */
        /* <DEDUP_REMOVED lines=12> */
[----:B------:R-:W-:-:S05]  /*1890*/  IMAD.IADD R23, R23, 0x1, -R42 ;  /* 0x0000000117177824 */ /* 0x000fca00078e0a2a */
[----:B------:R-:W-:-:S04]  /*18a0*/  LOP3.LUT R42, R42, R22, R23, 0x64, !PT ;  /* 0x000000162a2a7212 */ /* 0x000fc800078e6417 */
[----:B------:R-:W-:-:S04]  /*18b0*/  PRMT R42, R42, 0xba98, RZ ;  /* 0x0000ba982a2a7816 */ /* 0x000fc800000000ff */
[C---:B------:R-:W-:Y:S02]  /*18c0*/  LOP3.LUT R41, R42.reuse, 0x80808080, R23, 0x6, !PT ;  /* 0x808080802a297812 */ /* 0x040fe400078e0617 */
[----:B------:R-:W0:Y:S01]  /*18d0*/  LDS.64 R22, [R35+-0x8] ;  /* 0xfffff80023167984 */ /* 0x000e220000000a00 */
[----:B------:R-:W-:-:S03]  /*18e0*/  LOP3.LUT R44, R42, 0x7f7f7f7f, R43, 0x60, !PT ;  /* 0x7f7f7f7f2a2c7812 */ /* 0x000fc600078e602b */
[----:B------:R-:W1:Y:S01]  /*18f0*/  LDS R42, [R37+0x10] ;  /* 0x00001000252a7984 */ /* 0x000e620000000800 */
[----:B------:R-:W-:Y:S01]  /*1900*/  LOP3.LUT R44, R41, R44, RZ, 0xfc, !PT ;  /* 0x0000002c292c7212 */ /* 0x000fe200078efcff */
[----:B0-----:R-:W-:Y:S02]  /*1910*/  IDP.4A.S8.S8 R39, R40, R22, R39 ;  /* 0x0000001628277226 */ /* 0x001fe40000000627 */
[----:B------:R-:W0:Y:S02]  /*1920*/  LDS R40, [R36+0x10] ;  /* 0x0000100024287984 */ /* 0x000e240000000800 */
[----:B------:R-:W-:Y:S01]  /*1930*/  IDP.4A.S8.S8 R39, R44, R23, R39 ;  /* 0x000000172c277226 */ /* 0x000fe20000000627 */
[----:B-1----:R-:W-:Y:S01]  /*1940*/  SHF.R.S32.HI R42, RZ, UR5, R42 ;  /* 0x00000005ff2a7c19 */ /* 0x002fe2000801142a */
[----:B------:R-:W1:Y:S04]  /*1950*/  LDS R22, [R37+0x14] ;  /* 0x0000140025167984 */ /* 0x000e680000000800 */
[----:B------:R-:W2:Y:S01]  /*1960*/  LDS R23, [R36+0x14] ;  /* 0x0000140024177984 */ /* 0x000ea20000000800 */
[----:B------:R-:W-:-:S05]  /*1970*/  IMAD.SHL.U32 R42, R42, 0x4, RZ ;  /* 0x000000042a2a7824 */ /* 0x000fca00078e00ff */
[----:B------:R-:W-:Y:S02]  /*1980*/  LOP3.LUT R41, R42, 0x4040404, RZ, 0xc0, !PT ;  /* 0x040404042a297812 */ /* 0x000fe400078ec0ff */
[----:B0-----:R-:W-:-:S04]  /*1990*/  SHF.R.S32.HI R40, RZ, UR6, R40 ;  /* 0x00000006ff287c19 */ /* 0x001fc80008011428 */
[----:B------:R-:W-:-:S04]  /*19a0*/  LOP3.LUT R40, R40, 0x3030303, RZ, 0xc0, !PT ;  /* 0x0303030328287812 */ /* 0x000fc800078ec0ff */
[C---:B------:R-:W-:Y:S02]  /*19b0*/  LOP3.LUT R42, R40.reuse, 0x80808080, RZ, 0xfc, !PT ;  /* 0x80808080282a7812 */ /* 0x040fe400078efcff */
[----:B------:R-:W-:-:S03]  /*19c0*/  PRMT R44, R40, 0xba98, RZ ;  /* 0x0000ba98282c7816 */ /* 0x000fc600000000ff */
[----:B------:R-:W-:-:S05]  /*19d0*/  IMAD.IADD R42, R42, 0x1, -R41 ;  /* 0x000000012a2a7824 */ /* 0x000fca00078e0a29 */
[----:B------:R-:W-:-:S04]  /*19e0*/  LOP3.LUT R41, R41, R40, R42, 0x64, !PT ;  /* 0x0000002829297212 */ /* 0x000fc800078e642a */
[----:B------:R-:W-:-:S04]  /*19f0*/  PRMT R41, R41, 0xba98, RZ ;  /* 0x0000ba9829297816 */ /* 0x000fc800000000ff */
[C---:B------:R-:W-:Y:S02]  /*1a00*/  LOP3.LUT R40, R41.reuse, 0x80808080, R42, 0x6, !PT ;  /* 0x8080808029287812 */ /* 0x040fe400078e062a */
[----:B-1----:R-:W-:Y:S02]  /*1a10*/  SHF.R.S32.HI R42, RZ, UR5, R22 ;  /* 0x00000005ff2a7c19 */ /* 0x002fe40008011416 */
[----:B--2---:R-:W-:Y:S02]  /*1a20*/  SHF.R.S32.HI R22, RZ, UR6, R23 ;  /* 0x00000006ff167c19 */ /* 0x004fe40008011417 */
[----:B------:R-:W-:Y:S01]  /*1a30*/  LOP3.LUT R41, R41, 0x7f7f7f7f, R44, 0x60, !PT ;  /* 0x7f7f7f7f29297812 */ /* 0x000fe200078e602c */
[----:B------:R-:W-:Y:S01]  /*1a40*/  IMAD.SHL.U32 R42, R42, 0x4, RZ ;  /* 0x000000042a2a7824 */ /* 0x000fe200078e00ff */
[----:B------:R-:W-:Y:S02]  /*1a50*/  LOP3.LUT R22, R22, 0x3030303, RZ, 0xc0, !PT ;  /* 0x0303030316167812 */ /* 0x000fe400078ec0ff */
[----:B------:R-:W-:-:S02]  /*1a60*/  LOP3.LUT R41, R40, R41, RZ, 0xfc, !PT ;  /* 0x0000002928297212 */ /* 0x000fc400078efcff */
[----:B------:R-:W-:Y:S02]  /*1a70*/  LOP3.LUT R42, R42, 0x4040404, RZ, 0xc0, !PT ;  /* 0x040404042a2a7812 */ /* 0x000fe400078ec0ff */
[C---:B------:R-:W-:Y:S02]  /*1a80*/  LOP3.LUT R23, R22.reuse, 0x80808080, RZ, 0xfc, !PT ;  /* 0x8080808016177812 */ /* 0x040fe400078efcff */
[----:B------:R-:W-:-:S03]  /*1a90*/  PRMT R43, R22, 0xba98, RZ ;  /* 0x0000ba98162b7816 */ /* 0x000fc600000000ff */
[----:B------:R-:W-:-:S05]  /*1aa0*/  IMAD.IADD R23, R23, 0x1, -R42 ;  /* 0x0000000117177824 */ /* 0x000fca00078e0a2a */
[----:B------:R-:W-:-:S04]  /*1ab0*/  LOP3.LUT R42, R42, R22, R23, 0x64, !PT ;  /* 0x000000162a2a7212 */ /* 0x000fc800078e6417 */
[----:B------:R-:W-:-:S04]  /*1ac0*/  PRMT R42, R42, 0xba98, RZ ;  /* 0x0000ba982a2a7816 */ /* 0x000fc800000000ff */
[C---:B------:R-:W-:Y:S02]  /*1ad0*/  LOP3.LUT R40, R42.reuse, 0x80808080, R23, 0x6, !PT ;  /* 0x808080802a287812 */ /* 0x040fe400078e0617 */
[----:B------:R-:W0:Y:S01]  /*1ae0*/  LDS.64 R22, [R35] ;  /* 0x0000000023167984 */ /* 0x000e220000000a00 */
[----:B------:R-:W-:-:S03]  /*1af0*/  LOP3.LUT R43, R42, 0x7f7f7f7f, R43, 0x60, !PT ;  /* 0x7f7f7f7f2a2b7812 */ /* 0x000fc600078e602b */
[----:B------:R-:W-:Y:S01]  /*1b00*/  LDS R42, [R36+0x1c] ;  /* 0x00001c00242a7984 */ /* 0x000fe20000000800 */
[----:B------:R-:W-:-:S03]  /*1b10*/  LOP3.LUT R40, R40, R43, RZ, 0xfc, !PT ;  /* 0x0000002b28287212 */ /* 0x000fc600078efcff */
[----:B------:R-:W1:Y:S01]  /*1b20*/  LDS R43, [R37+0x18] ;  /* 0x00001800252b7984 */ /* 0x000e620000000800 */
[----:B0-----:R-:W-:-:S03]  /*1b30*/  IDP.4A.S8.S8 R41, R41, R22, RZ ;  /* 0x0000001629297226 */ /* 0x001fc600000006ff */
[----:B------:R-:W0:Y:S01]  /*1b40*/  LDS R22, [R36+0x18] ;  /* 0x0000180024167984 */ /* 0x000e220000000800 */
[----:B------:R-:W-:-:S03]  /*1b50*/  IDP.4A.S8.S8 R41, R40, R23, R41 ;  /* 0x0000001728297226 */ /* 0x000fc60000000629 */
[----:B------:R2:W3:Y:S01]  /*1b60*/  LDS R40, [R37+0x1c] ;  /* 0x00001c0025287984 */ /* 0x0004e20000000800 */
[----:B-1----:R-:W-:-:S05]  /*1b70*/  SHF.R.S32.HI R43, RZ, UR5, R43 ;  /* 0x00000005ff2b7c19 */ /* 0x002fca000801142b */
[----:B------:R-:W-:Y:S01]  /*1b80*/  IMAD.SHL.U32 R43, R43, 0x4, RZ ;  /* 0x000000042b2b7824 */ /* 0x000fe200078e00ff */
[----:B--2---:R-:W-:-:S04]  /*1b90*/  SHF.R.S32.HI R37, RZ, UR6, R42 ;  /* 0x00000006ff257c19 */ /* 0x004fc8000801142a */
[----:B------:R-:W-:Y:S02]  /*1ba0*/  LOP3.LUT R43, R43, 0x4040404, RZ, 0xc0, !PT ;  /* 0x040404042b2b7812 */ /* 0x000fe400078ec0ff */
[----:B------:R-:W-:Y:S02]  /*1bb0*/  LOP3.LUT R37, R37, 0x3030303, RZ, 0xc0, !PT ;  /* 0x0303030325257812 */ /* 0x000fe400078ec0ff */
[----:B0-----:R-:W-:-:S04]  /*1bc0*/  SHF.R.S32.HI R22, RZ, UR6, R22 ;  /* 0x00000006ff167c19 */ /* 0x001fc80008011416 */
[----:B------:R-:W-:Y:S02]  /*1bd0*/  LOP3.LUT R22, R22, 0x3030303, RZ, 0xc0, !PT ;  /* 0x0303030316167812 */ /* 0x000fe400078ec0ff */
[----:B---3--:R-:W-:Y:S01]  /*1be0*/  SHF.R.S32.HI R40, RZ, UR5, R40 ;  /* 0x00000005ff287c19 */ /* 0x008fe20008011428 */
[----:B------:R-:W-:Y:S01]  /*1bf0*/  UIADD3 UR5, UR5, 0x1, URZ ;  /* 0x0000000105057890 */ /* 0x000fe2000fffe03f */
[----:B------:R-:W-:-:S03]  /*1c00*/  LOP3.LUT R44, R22, 0x80808080, RZ, 0xfc, !PT ;  /* 0x80808080162c7812 */ /* 0x000fc600078efcff */
[----:B------:R-:W-:Y:S02]  /*1c10*/  IMAD.SHL.U32 R40, R40, 0x4, RZ ;  /* 0x0000000428287824 */ /* 0x000fe400078e00ff */
[----:B------:R-:W-:-:S03]  /*1c20*/  IMAD.IADD R44, R44, 0x1, -R43 ;  /* 0x000000012c2c7824 */ /* 0x000fc600078e0a2b */
[----:B------:R-:W-:Y:S02]  /*1c30*/  LOP3.LUT R40, R40, 0x4040404, RZ, 0xc0, !PT ;  /* 0x0404040428287812 */ /* 0x000fe400078ec0ff */
[----:B------:R-:W-:Y:S02]  /*1c40*/  LOP3.LUT R43, R43, R22, R44, 0x64, !PT ;  /* 0x000000162b2b7212 */ /* 0x000fe400078e642c */
[----:B------:R-:W-:Y:S02]  /*1c50*/  PRMT R22, R22, 0xba98, RZ ;  /* 0x0000ba9816167816 */ /* 0x000fe400000000ff */
[----:B------:R-:W-:-:S04]  /*1c60*/  PRMT R43, R43, 0xba98, RZ ;  /* 0x0000ba982b2b7816 */ /* 0x000fc800000000ff */
[C---:B------:R-:W-:Y:S02]  /*1c70*/  LOP3.LUT R36, R43.reuse, 0x80808080, R44, 0x6, !PT ;  /* 0x808080802b247812 */ /* 0x040fe400078e062c */
[----:B------:R-:W-:Y:S02]  /*1c80*/  LOP3.LUT R43, R43, 0x7f7f7f7f, R22, 0x60, !PT ;  /* 0x7f7f7f7f2b2b7812 */ /* 0x000fe400078e6016 */
[----:B------:R0:W1:Y:S02]  /*1c90*/  LDS.64 R22, [R35+0x8] ;  /* 0x0000080023167984 */ /* 0x0000640000000a00 */
[----:B------:R-:W-:Y:S02]  /*1ca0*/  LOP3.LUT R36, R36, R43, RZ, 0xfc, !PT ;  /* 0x0000002b24247212 */ /* 0x000fe400078efcff */
[----:B------:R-:W-:Y:S01]  /*1cb0*/  LOP3.LUT R43, R37, 0x80808080, RZ, 0xfc, !PT ;  /* 0x80808080252b7812 */ /* 0x000fe200078efcff */
[----:B0-----:R-:W-:-:S04]  /*1cc0*/  VIADD R35, R35, 0x20 ;  /* 0x0000002023237836 */ /* 0x001fc80000000000 */
[----:B------:R-:W-:-:S05]  /*1cd0*/  IMAD.IADD R43, R43, 0x1, -R40 ;  /* 0x000000012b2b7824 */ /* 0x000fca00078e0a28 */
[----:B------:R-:W-:Y:S02]  /*1ce0*/  LOP3.LUT R40, R40, R37, R43, 0x64, !PT ;  /* 0x0000002528287212 */ /* 0x000fe400078e642b */
[----:B------:R-:W-:Y:S02]  /*1cf0*/  PRMT R37, R37, 0xba98, RZ ;  /* 0x0000ba9825257816 */ /* 0x000fe400000000ff */
[----:B------:R-:W-:-:S04]  /*1d00*/  PRMT R40, R40, 0xba98, RZ ;  /* 0x0000ba9828287816 */ /* 0x000fc800000000ff */
[C---:B------:R-:W-:Y:S02]  /*1d10*/  LOP3.LUT R43, R40.reuse, 0x80808080, R43, 0x6, !PT ;  /* 0x80808080282b7812 */ /* 0x040fe400078e062b */
[----:B------:R-:W-:Y:S02]  /*1d20*/  LOP3.LUT R40, R40, 0x7f7f7f7f, R37, 0x60, !PT ;  /* 0x7f7f7f7f28287812 */ /* 0x000fe400078e6025 */
[----:B------:R-:W-:-:S04]  /*1d30*/  SHF.R.S32.HI R37, RZ, 0x1f, R38 ;  /* 0x0000001fff257819 */ /* 0x000fc80000011426 */
[----:B------:R-:W-:Y:S01]  /*1d40*/  LEA.HI R37, R37, R38, RZ, 0x3 ;  /* 0x0000002625257211 */ /* 0x000fe200078f18ff */
[----:B------:R-:W-:Y:S02]  /*1d50*/  VIADD R38, R38, 0x8 ;  /* 0x0000000826267836 */ /* 0x000fe40000000000 */
[----:B-1----:R-:W-:Y:S01]  /*1d60*/  IDP.4A.S8.S8 R22, R36, R22, R41 ;  /* 0x0000001624167226 */ /* 0x002fe20000000629 */
[----:B------:R-:W-:Y:S01]  /*1d70*/  LOP3.LUT R36, R43, R40, RZ, 0xfc, !PT ;  /* 0x000000282b247212 */ /* 0x000fe200078efcff */
[----:B------:R-:W-:Y:S01]  /*1d80*/  IMAD.U32 R41, RZ, RZ, UR14 ;  /* 0x0000000eff297e24 */ /* 0x000fe2000f8e00ff */
[----:B------:R-:W-:Y:S01]  /*1d90*/  SHF.R.S32.HI R43, RZ, 0x3, R37 ;  /* 0x00000003ff2b7819 */ /* 0x000fe20000011425 */
[----:B------:R-:W-:Y:S02]  /*1da0*/  VIADD R37, R12, UR14 ;  /* 0x0000000e0c257c36 */ /* 0x000fe40008000000 */
[----:B------:R-:W-:Y:S01]  /*1db0*/  IMAD R42, R41, 0x10, R14 ;  /* 0x00000010292a7824 */ /* 0x000fe200078e020e */
[----:B------:R-:W-:Y:S01]  /*1dc0*/  LEA R43, R43, UR10, 0x2 ;  /* 0x0000000a2b2b7c11 */ /* 0x000fe2000f8e10ff */
[----:B------:R-:W-:Y:S01]  /*1dd0*/  IDP.4A.S8.S8 R22, R36, R23, R22 ;  /* 0x0000001724167226 */ /* 0x000fe20000000616 */
[----:B------:R-:W-:-:S02]  /*1de0*/  LEA R41, R37, UR9, 0x2 ;  /* 0x0000000925297c11 */ /* 0x000fc4000f8e10ff */
[----:B------:R-:W0:Y:S04]  /*1df0*/  LDS.S8 R40, [R42+UR6+-0x1] ;  /* 0xffffff062a287984 */ /* 0x000e280008000200 */
        /* <DEDUP_REMOVED lines=12> */
[----:B------:R-:W-:Y:S01]  /*1ec0*/  IMAD.U32 R23, RZ, RZ, UR4 ;  /* 0x00000004ff177e24 */ /* 0x000fe2000f8e00ff */
[----:B------:R-:W-:Y:S01]  /*1ed0*/  BAR.SYNC.DEFER_BLOCKING 0x0 ;  /* 0x0000000000007b1d */ /* 0x000fe20000010000 */
[----:B------:R-:W-:Y:S02]  /*1ee0*/  VIADD R22, R0, 0x20 ;  /* 0x0000002000167836 */ /* 0x000fe40000000000 */
[----:B------:R-:W-:Y:S02]  /*1ef0*/  IMAD R23, R23, 0x8, R32 ;  /* 0x0000000817177824 */ /* 0x000fe400078e0220 */
[----:B------:R-:W-:-:S03]  /*1f00*/  IMAD.U32 R36, RZ, RZ, UR4 ;  /* 0x00000004ff247e24 */ /* 0x000fc6000f8e00ff */
[----:B------:R-:W-:Y:S01]  /*1f10*/  LEA.HI R23, R22, R23, RZ, 0x1d ;  /* 0x0000001716177211 */ /* 0x000fe200078fe8ff */
[----:B------:R-:W-:-:S04]  /*1f20*/  IMAD R37, R36, 0x8, R29 ;  /* 0x0000000824257824 */ /* 0x000fc800078e021d */
[----:B------:R-:W-:-:S04]  /*1f30*/  IMAD.WIDE R22, R23, 0x24, R24 ;  /* 0x0000002417167825 */ /* 0x000fc800078e0218 */
[----:B------:R-:W-:Y:S01]  /*1f40*/  VIADD R37, R37, 0x4 ;  /* 0x0000000425257836 */ /* 0x000fe20000000000 */
[----:B------:R-:W-:-:S03]  /*1f50*/  IADD3 R22, P0, R30, R22, RZ ;  /* 0x000000161e167210 */ /* 0x000fc60007f1e0ff */
[----:B------:R-:W-:-:S04]  /*1f60*/  IMAD.WIDE.U32 R36, R37, 0x24, R24 ;  /* 0x0000002425247825 */ /* 0x000fc800078e0018 */
[----:B------:R-:W-:Y:S02]  /*1f70*/  IMAD.X R23, RZ, RZ, R23, P0 ;  /* 0x000000ffff177224 */ /* 0x000fe400000e0617 */
[----:B------:R-:W2:Y:S04]  /*1f80*/  LDG.E.U16.CONSTANT R36, desc[UR16][R36.64] ;  /* 0x0000001024247981 */ /* 0x000ea8000c1e9500 */
[----:B------:R-:W3:Y:S01]  /*1f90*/  LDG.E.CONSTANT R23, desc[UR16][R22.64+0x4] ;  /* 0x0000041016177981 */ /* 0x000ee2000c1e9900 */
[----:B------:R-:W-:Y:S01]  /*1fa0*/  UMOV UR14, 0x8 ;  /* 0x00000008000e7882 */ /* 0x000fe20000000000 */
[----:B--2---:R-:W-:Y:S02]  /*1fb0*/  HADD2.F32 R35, -RZ, R36.H0_H0 ;  /* 0x20000024ff237230 */ /* 0x004fe40000004100 */
[----:B---3--:R0:W-:Y:S04]  /*1fc0*/  STS [R10], R23 ;  /* 0x000000170a007388 */ /* 0x0081e80000000800 */
[----:B------:R0:W-:Y:S01]  /*1fd0*/  STS [R28+UR10], R35 ;  /* 0x000000231c007988 */ /* 0x0001e2000800080a */
[----:B------:R-:W-:Y:S06]  /*1fe0*/  BAR.SYNC.DEFER_BLOCKING 0x0 ;  /* 0x0000000000007b1d */ /* 0x000fec0000010000 */
.L_x_614:
[----:B------:R-:W-:Y:S01]  /*1ff0*/  USHF.R.U32.HI UR15, URZ, 0x4, UR14 ;  /* 0x000000043f0f7899 */ /* 0x000fe2000801160e */
[----:B0-----:R-:W-:Y:S01]  /*2000*/  IMAD.MOV.U32 R23, RZ, RZ, 0x21 ;  /* 0x00000021ff177424 */ /* 0x001fe200078e00ff */
        /* <DEDUP_REMOVED lines=9> */
[----:B------:R-:W-:-:S02]  /*20a0*/  USHF.R.U32.HI UR6, URZ, 0x1, UR20 ;  /* 0x000000013f067899 */ /* 0x000fc40008011614 */
[----:B------:R-:W-:Y:S01]  /*20b0*/  LEA R35, R35, UR11, 0x2 ;  /* 0x0000000b23237c11 */ /* 0x000fe2000f8e10ff */
[----:B------:R-:W-:Y:S01]  /*20c0*/  ULOP3.LUT UR5, UR5, 0x7, URZ, 0xc0, !UPT ;  /* 0x0000000705057892 */ /* 0x000fe2000f8ec03f */
[----:B------:R-:W-:-:S03]  /*20d0*/  LEA R37, R22, UR18, 0x2 ;  /* 0x0000001216257c11 */ /* 0x000fc6000f8e10ff */
[----:B------:R-:W0:Y:S04]  /*20e0*/  LDS R23, [R35] ;  /* 0x0000000023177984 */ /* 0x000e280000000800 */
[----:B------:R-:W1:Y:S04]  /*20f0*/  LDS R22, [R37] ;  /* 0x0000000025167984 */ /* 0x000e680000000800 */
[----:B------:R-:W2:Y:S04]  /*2100*/  LDS R40, [R35+0x4] ;  /* 0x0000040023287984 */ /* 0x000ea80000000800 */
[----:B------:R-:W3:Y:S01]  /*2110*/  LDS R38, [R37+0x4] ;  /* 0x0000040025267984 */ /* 0x000ee20000000800 */
[----:B0-----:R-:W-:Y:S01]  /*2120*/  SHF.R.S32.HI R23, RZ, UR6, R23 ;  /* 0x00000006ff177c19 */ /* 0x001fe20008011417 */
[----:B------:R-:W-:-:S02]  /*2130*/  USHF.L.U32 UR6, UR14, 0x2, URZ ;  /* 0x000000020e067899 */ /* 0x000fc4000800063f */
[----:B------:R-:W-:Y:S01]  /*2140*/  UIADD3 UR14, UR14, 0x2, URZ ;  /* 0x000000020e0e7890 */ /* 0x000fe2000fffe03f */
[----:B-1----:R-:W-:Y:S01]  /*2150*/  SHF.R.S32.HI R22, RZ, UR19, R22 ;  /* 0x00000013ff167c19 */ /* 0x002fe20008011416 */
[----:B------:R-:W-:Y:S01]  /*2160*/  IMAD.SHL.U32 R23, R23, 0x4, RZ ;  /* 0x0000000417177824 */ /* 0x000fe200078e00ff */
[----:B------:R-:W-:Y:S02]  /*2170*/  ULOP3.LUT UR6, UR6, 0x18, URZ, 0xc0, !UPT ;  /* 0x0000001806067892 */ /* 0x000fe4000f8ec03f */
[----:B------:R-:W-:Y:S01]  /*2180*/  LOP3.LUT R22, R22, 0x3030303, RZ, 0xc0, !PT ;  /* 0x0303030316167812 */ /* 0x000fe200078ec0ff */
[----:B------:R-:W-:Y:S01]  /*2190*/  UISETP.GE.U32.AND UP0, UPT, UR14, 0x10, UPT ;  /* 0x000000100e00788c */ /* 0x000fe2000bf06070 */
[----:B--2---:R-:W-:Y:S02]  /*21a0*/  SHF.R.S32.HI R40, RZ, UR5, R40 ;  /* 0x00000005ff287c19 */ /* 0x004fe40008011428 */
[----:B------:R-:W-:Y:S02]  /*21b0*/  LOP3.LUT R39, R22, 0x80808080, RZ, 0xfc, !PT ;  /* 0x8080808016277812 */ /* 0x000fe400078efcff */
[----:B------:R-:W-:Y:S01]  /*21c0*/  LOP3.LUT R36, R23, 0x4040404, RZ, 0xc0, !PT ;  /* 0x0404040417247812 */ /* 0x000fe200078ec0ff */
[----:B------:R-:W-:Y:S01]  /*21d0*/  IMAD.SHL.U32 R40, R40, 0x4, RZ ;  /* 0x0000000428287824 */ /* 0x000fe200078e00ff */
[----:B---3--:R-:W-:-:S02]  /*21e0*/  SHF.R.S32.HI R23, RZ, UR19, R38 ;  /* 0x00000013ff177c19 */ /* 0x008fc40008011426 */
[----:B------:R-:W-:Y:S01]  /*21f0*/  PRMT R41, R22, 0xba98, RZ ;  /* 0x0000ba9816297816 */ /* 0x000fe200000000ff */
[----:B------:R-:W-:Y:S01]  /*2200*/  IMAD.IADD R39, R39, 0x1, -R36 ;  /* 0x0000000127277824 */ /* 0x000fe200078e0a24 */
[----:B------:R-:W-:Y:S02]  /*2210*/  LOP3.LUT R23, R23, 0x3030303, RZ, 0xc0, !PT ;  /* 0x0303030317177812 */ /* 0x000fe400078ec0ff */
[----:B------:R-:W-:Y:S02]  /*2220*/  LOP3.LUT R38, R40, 0x4040404, RZ, 0xc0, !PT ;  /* 0x0404040428267812 */ /* 0x000fe400078ec0ff */
[C---:B------:R-:W-:Y:S02]  /*2230*/  LOP3.LUT R43, R23.reuse, 0x80808080, RZ, 0xfc, !PT ;  /* 0x80808080172b7812 */ /* 0x040fe400078efcff */
[----:B------:R-:W-:Y:S02]  /*2240*/  LOP3.LUT R36, R36, R22, R39, 0x64, !PT ;  /* 0x0000001624247212 */ /* 0x000fe400078e6427 */
[----:B------:R-:W-:Y:S01]  /*2250*/  PRMT R42, R23, 0xba98, RZ ;  /* 0x0000ba98172a7816 */ /* 0x000fe200000000ff */
[----:B------:R-:W-:Y:S01]  /*2260*/  IMAD.IADD R22, R43, 0x1, -R38 ;  /* 0x000000012b167824 */ /* 0x000fe200078e0a26 */
[----:B------:R-:W-:-:S02]  /*2270*/  PRMT R36, R36, 0xba98, RZ ;  /* 0x0000ba9824247816 */ /* 0x000fc400000000ff */
[----:B------:R-:W-:Y:S02]  /*2280*/  PLOP3.LUT P0, PT, PT, PT, UP0, 0x80, 0x0 ;  /* 0x000000000000781c */ /* 0x000fe40003f0f008 */
[C---:B------:R-:W-:Y:S02]  /*2290*/  LOP3.LUT R39, R36.reuse, 0x80808080, R39, 0x6, !PT ;  /* 0x8080808024277812 */ /* 0x040fe400078e0627 */
[----:B------:R-:W-:Y:S01]  /*22a0*/  LOP3.LUT R40, R36, 0x7f7f7f7f, R41, 0x60, !PT ;  /* 0x7f7f7f7f24287812 */ /* 0x000fe200078e6029 */
[----:B------:R-:W-:Y:S01]  /*22b0*/  VIADD R36, R31, UR6 ;  /* 0x000000061f247c36 */ /* 0x000fe20008000000 */
[----:B------:R-:W-:Y:S02]  /*22c0*/  LOP3.LUT R38, R38, R23, R22, 0x64, !PT ;  /* 0x0000001726267212 */ /* 0x000fe400078e6416 */
[----:B------:R-:W-:Y:S02]  /*22d0*/  LOP3.LUT R39, R39, R40, RZ, 0xfc, !PT ;  /* 0x0000002827277212 */ /* 0x000fe400078efcff */
[----:B------:R-:W-:Y:S01]  /*22e0*/  PRMT R23, R38, 0xba98, RZ ;  /* 0x0000ba9826177816 */ /* 0x000fe200000000ff */
[----:B------:R-:W0:Y:S01]  /*22f0*/  LDS R40, [R37+0x8] ;  /* 0x0000080025287984 */ /* 0x000e220000000800 */
[----:B------:R-:W-:-:S02]  /*2300*/  LEA R38, R36, UR13, 0x2 ;  /* 0x0000000d24267c11 */ /* 0x000fc4000f8e10ff */
[C---:B------:R-:W-:Y:S02]  /*2310*/  LOP3.LUT R41, R23.reuse, 0x80808080, R22, 0x6, !PT ;  /* 0x8080808017297812 */ /* 0x040fe400078e0616 */
[----:B------:R-:W-:Y:S02]  /*2320*/  LOP3.LUT R42, R23, 0x7f7f7f7f, R42, 0x60, !PT ;  /* 0x7f7f7f7f172a7812 */ /* 0x000fe400078e602a */
[----:B------:R-:W1:Y:S02]  /*2330*/  LDS.64 R22, [R38] ;  /* 0x0000000026167984 */ /* 0x000e640000000a00 */
[----:B------:R-:W-:Y:S02]  /*2340*/  LOP3.LUT R42, R41, R42, RZ, 0xfc, !PT ;  /* 0x0000002a292a7212 */ /* 0x000fe400078efcff */
[----:B------:R-:W2:Y:S01]  /*2350*/  LDS R41, [R35+0x8] ;  /* 0x0000080023297984 */ /* 0x000ea20000000800 */
[----:B0-----:R-:W-:-:S04]  /*2360*/  SHF.R.S32.HI R40, RZ, UR19, R40 ;  /* 0x00000013ff287c19 */ /* 0x001fc80008011428 */
[----:B------:R-:W-:Y:S01]  /*2370*/  LOP3.LUT R40, R40, 0x3030303, RZ, 0xc0, !PT ;  /* 0x0303030328287812 */ /* 0x000fe200078ec0ff */
[----:B-1----:R-:W-:-:S03]  /*2380*/  IDP.4A.S8.S8 R39, R39, R22, RZ ;  /* 0x0000001627277226 */ /* 0x002fc600000006ff */
[----:B------:R-:W-:Y:S01]  /*2390*/  PRMT R44, R40, 0xba98, RZ ;  /* 0x0000ba98282c7816 */ /* 0x000fe200000000ff */
[----:B------:R-:W0:Y:S01]  /*23a0*/  LDS R22, [R35+0xc] ;  /* 0x00000c0023167984 */ /* 0x000e220000000800 */
[----:B------:R-:W-:Y:S01]  /*23b0*/  IDP.4A.S8.S8 R39, R42, R23, R39 ;  /* 0x000000172a277226 */ /* 0x000fe20000000627 */
[----:B--2---:R-:W-:Y:S02]  /*23c0*/  SHF.R.S32.HI R41, RZ, UR5, R41 ;  /* 0x00000005ff297c19 */ /* 0x004fe40008011429 */
[----:B------:R-:W1:Y:S01]  /*23d0*/  LDS R23, [R37+0xc] ;  /* 0x00000c0025177984 */ /* 0x000e620000000800 */
[----:B------:R-:W-:Y:S02]  /*23e0*/  LOP3.LUT R42, R40, 0x80808080, RZ, 0xfc, !PT ;  /* 0x80808080282a7812 */ /* 0x000fe400078efcff */
[----:B------:R-:W-:-:S05]  /*23f0*/  IMAD.SHL.U32 R41, R41, 0x4, RZ ;  /* 0x0000000429297824 */ /* 0x000fca00078e00ff */
[----:B------:R-:W-:-:S05]  /*2400*/  LOP3.LUT R41, R41, 0x4040404, RZ, 0xc0, !PT ;  /* 0x0404040429297812 */ /* 0x000fca00078ec0ff */
        /* <DEDUP_REMOVED lines=17> */
[----:B------:R-:W0:Y:S01]  /*2520*/  LDS.64 R22, [R38+0x8] ;  /* 0x0000080026167984 */ /* 0x000e220000000a00 */
        /* <DEDUP_REMOVED lines=33> */
[----:B------:R-:W-:-:S04]  /*2740*/  LOP3.LUT R43, R42, 0x7f7f7f7f, R43, 0x60, !PT ;  /* 0x7f7f7f7f2a2b7812 */ /* 0x000fc800078e602b */
[----:B------:R-:W-:Y:S02]  /*2750*/  LOP3.LUT R42, R40, R43, RZ, 0xfc, !PT ;  /* 0x0000002b282a7212 */ /* 0x000fe400078efcff */
[----:B------:R-:W1:Y:S01]  /*2760*/  LDS R40, [R37+0x18] ;  /* 0x0000180025287984 */ /* 0x000e620000000800 */
[----:B0-----:R-:W-:-:S03]  /*2770*/  IDP.4A.S8.S8 R22, R41, R22, RZ ;  /* 0x0000001629167226 */ /* 0x001fc600000006ff */
[----:B------:R-:W0:Y:S01]  /*2780*/  LDS R41, [R35+0x18] ;  /* 0x0000180023297984 */ /* 0x000e220000000800 */
[----:B------:R-:W-:-:S03]  /*2790*/  IDP.4A.S8.S8 R43, R42, R23, R22 ;  /* 0x000000172a2b7226 */ /* 0x000fc60000000616 */
[----:B------:R2:W-:Y:S01]  /*27a0*/  LDS.64 R22, [R38+0x18] ;  /* 0x0000180026167984 */ /* 0x0005e20000000a00 */
[----:B-1----:R-:W-:-:S04]  /*27b0*/  SHF.R.S32.HI R40, RZ, UR19, R40 ;  /* 0x00000013ff287c19 */ /* 0x002fc80008011428 */
[----:B------:R-:W-:Y:S02]  /*27c0*/  LOP3.LUT R42, R40, 0x3030303, RZ, 0xc0, !PT ;  /* 0x03030303282a7812 */ /* 0x000fe400078ec0ff */
[----:B------:R1:W3:Y:S01]  /*27d0*/  LDS R40, [R35+0x1c] ;  /* 0x00001c0023287984 */ /* 0x0002e20000000800 */
[----:B--2---:R-:W-:Y:S01]  /*27e0*/  IMAD.U32 R38, RZ, RZ, UR15 ;  /* 0x0000000fff267e24 */ /* 0x004fe2000f8e00ff */
[----:B------:R-:W-:-:S03]  /*27f0*/  LOP3.LUT R44, R42, 0x80808080, RZ, 0xfc, !PT ;  /* 0x808080802a2c7812 */ /* 0x000fc600078efcff */
[----:B-1----:R-:W-:Y:S02]  /*2800*/  IMAD R35, R38, 0x4, R27 ;  /* 0x0000000426237824 */ /* 0x002fe400078e021b */
[----:B------:R-:W-:-:S05]  /*2810*/  VIADD R38, R12, UR15 ;  /* 0x0000000f0c267c36 */ /* 0x000fca0008000000 */
[----:B------:R-:W-:-:S06]  /*2820*/  LEA R38, R38, UR9, 0x2 ;  /* 0x0000000926267c11 */ /* 0x000fcc000f8e10ff */
[----:B------:R-:W-:Y:S01]  /*2830*/  LDS R38, [R38] ;  /* 0x0000000026267984 */ /* 0x000fe20000000800 */
[----:B0-----:R-:W-:-:S05]  /*2840*/  SHF.R.S32.HI R41, RZ, UR5, R41 ;  /* 0x00000005ff297c19 */ /* 0x001fca0008011429 */
[----:B------:R-:W-:-:S05]  /*2850*/  IMAD.SHL.U32 R41, R41, 0x4, RZ ;  /* 0x0000000429297824 */ /* 0x000fca00078e00ff */
[----:B------:R-:W-:Y:S02]  /*2860*/  LOP3.LUT R45, R41, 0x4040404, RZ, 0xc0, !PT ;  /* 0x04040404292d7812 */ /* 0x000fe400078ec0ff */
[----:B------:R-:W0:Y:S01]  /*2870*/  LDS R41, [R37+0x1c] ;  /* 0x00001c0025297984 */ /* 0x000e220000000800 */
[----:B---3--:R-:W-:Y:S02]  /*2880*/  SHF.R.S32.HI R40, RZ, UR5, R40 ;  /* 0x00000005ff287c19 */ /* 0x008fe40008011428 */
[----:B------:R-:W-:-:S03]  /*2890*/  IMAD.IADD R44, R44, 0x1, -R45 ;  /* 0x000000012c2c7824 */ /* 0x000fc600078e0a2d */
[----:B------:R-:W-:Y:S02]  /*28a0*/  IMAD.SHL.U32 R40, R40, 0x4, RZ ;  /* 0x0000000428287824 */ /* 0x000fe400078e00ff */
[--C-:B------:R-:W-:Y:S02]  /*28b0*/  LOP3.LUT R45, R45, R42, R44.reuse, 0x64, !PT ;  /* 0x0000002a2d2d7212 */ /* 0x100fe400078e642c */
[----:B------:R-:W-:Y:S02]  /*28c0*/  PRMT R42, R42, 0xba98, RZ ;  /* 0x0000ba982a2a7816 */ /* 0x000fe400000000ff */
[----:B------:R-:W-:Y:S02]  /*28d0*/  PRMT R45, R45, 0xba98, RZ ;  /* 0x0000ba982d2d7816 */ /* 0x000fe400000000ff */
[----:B------:R-:W-:Y:S02]  /*28e0*/  LOP3.LUT R40, R40, 0x4040404, RZ, 0xc0, !PT ;  /* 0x0404040428287812 */ /* 0x000fe400078ec0ff */
[----:B------:R-:W-:-:S02]  /*28f0*/  LOP3.LUT R44, R45, 0x80808080, R44, 0x6, !PT ;  /* 0x808080802d2c7812 */ /* 0x000fc400078e062c */
[----:B------:R-:W-:Y:S02]  /*2900*/  LOP3.LUT R45, R45, 0x7f7f7f7f, R42, 0x60, !PT ;  /* 0x7f7f7f7f2d2d7812 */ /* 0x000fe400078e602a */
[----:B------:R-:W-:Y:S02]  /*2910*/  LEA R42, R35, UR12, 0x2 ;  /* 0x0000000c232a7c11 */ /* 0x000fe4000f8e10ff */
[----:B------:R-:W-:-:S03]  /*2920*/  LOP3.LUT R44, R44, R45, RZ, 0xfc, !PT ;  /* 0x0000002d2c2c7212 */ /* 0x000fc600078efcff */
[----:B------:R-:W-:Y:S02]  /*2930*/  LDS.S8 R35, [R42+UR20+0x1] ;  /* 0x000001142a237984 */ /* 0x000fe40008000200 */
[----:B------:R-:W-:Y:S01]  /*2940*/  IDP.4A.S8.S8 R22, R44, R22, R43 ;  /* 0x000000162c167226 */ /* 0x000fe2000000062b */
[----:B------:R-:W-:-:S04]  /*2950*/  SHF.R.S32.HI R43, RZ, 0x1f, R36 ;  /* 0x0000001fff2b7819 */ /* 0x000fc80000011424 */
[----:B------:R-:W-:Y:S02]  /*2960*/  LEA.HI R43, R43, R36, RZ, 0x3 ;  /* 0x000000242b2b7211 */ /* 0x000fe400078f18ff */
[----:B------:R-:W1:Y:S02]  /*2970*/  LDS.S8 R36, [R42+UR20] ;  /* 0x000000142a247984 */ /* 0x000e640008000200 */
[----:B------:R-:W-:Y:S02]  /*2980*/  SHF.R.S32.HI R43, RZ, 0x3, R43 ;  /* 0x00000003ff2b7819 */ /* 0x000fe4000001142b */
[----:B0-----:R-:W-:Y:S02]  /*2990*/  SHF.R.S32.HI R37, RZ, UR19, R41 ;  /* 0x00000013ff257c19 */ /* 0x001fe40008011429 */
[----:B------:R-:W-:Y:S02]  /*29a0*/  LEA R41, R43, UR10, 0x2 ;  /* 0x0000000a2b297c11 */ /* 0x000fe4000f8e10ff */
[----:B------:R-:W-:-:S04]  /*29b0*/  LOP3.LUT R37, R37, 0x3030303, RZ, 0xc0, !PT ;  /* 0x0303030325257812 */ /* 0x000fc800078ec0ff */
[----:B------:R-:W0:Y:S01]  /*29c0*/  LDS R41, [R41] ;  /* 0x0000000029297984 */ /* 0x000e220000000800 */
[----:B------:R-:W-:-:S05]  /*29d0*/  LOP3.LUT R43, R37, 0x80808080, RZ, 0xfc, !PT ;  /* 0x80808080252b7812 */ /* 0x000fca00078efcff */
[----:B------:R-:W-:-:S05]  /*29e0*/  IMAD.IADD R43, R43, 0x1, -R40 ;  /* 0x000000012b2b7824 */ /* 0x000fca00078e0a28 */
[----:B------:R-:W-:Y:S02]  /*29f0*/  LOP3.LUT R40, R40, R37, R43, 0x64, !PT ;  /* 0x0000002528287212 */ /* 0x000fe400078e642b */
[----:B------:R-:W-:Y:S02]  /*2a00*/  PRMT R37, R37, 0xba98, RZ ;  /* 0x0000ba9825257816 */ /* 0x000fe400000000ff */
[----:B------:R-:W-:-:S04]  /*2a10*/  PRMT R40, R40, 0xba98, RZ ;  /* 0x0000ba9828287816 */ /* 0x000fc800000000ff */
[C---:B------:R-:W-:Y:S02]  /*2a20*/  LOP3.LUT R43, R40.reuse, 0x80808080, R43, 0x6, !PT ;  /* 0x80808080282b7812 */ /* 0x040fe400078e062b */
[----:B------:R-:W-:-:S04]  /*2a30*/  LOP3.LUT R40, R40, 0x7f7f7f7f, R37, 0x60, !PT ;  /* 0x7f7f7f7f28287812 */ /* 0x000fc800078e6025 */
[----:B------:R-:W-:Y:S01]  /*2a40*/  LOP3.LUT R40, R43, R40, RZ, 0xfc, !PT ;  /* 0x000000282b287212 */ /* 0x000fe200078efcff */
[----:B-1----:R-:W-:-:S04]  /*2a50*/  IMAD R36, R39, R36, RZ ;  /* 0x0000002427247224 */ /* 0x002fc800078e02ff */
[----:B------:R-:W-:-:S04]  /*2a60*/  IDP.4A.S8.S8 R22, R40, R23, R22 ;  /* 0x0000001728167226 */ /* 0x000fc80000000616 */
[----:B------:R-:W-:-:S05]  /*2a70*/  IMAD R22, R22, R35, R36 ;  /* 0x0000002316167224 */ /* 0x000fca00078e0224 */
[----:B------:R-:W-:Y:S01]  /*2a80*/  I2FP.F32.S32 R22, R22 ;  /* 0x0000001600167245 */ /* 0x000fe20000201400 */
[----:B0-----:R-:W-:-:S04]  /*2a90*/  FMUL.FTZ R38, R41, R38 ;  /* 0x0000002629267220 */ /* 0x001fc80000410000 */
[----:B------:R-:W-:Y:S01]  /*2aa0*/  FFMA.FTZ R21, R38, R22, R21 ;  /* 0x0000001626157223 */ /* 0x000fe20000010015 */
[----:B------:R-:W-:Y:S06]  /*2ab0*/  @!P0 BRA `(.L_x_614) ;  /* 0xfffffff4004c8947 */ /* 0x000fec000383ffff */
[----:B------:R-:W-:Y:S01]  /*2ac0*/  UIADD3 UR5, UR4, 0x1, URZ ;  /* 0x0000000104057890 */ /* 0x000fe2000fffe03f */
[----:B------:R-:W-:Y:S03]  /*2ad0*/  BAR.SYNC.DEFER_BLOCKING 0x0 ;  /* 0x0000000000007b1d */ /* 0x000fe60000010000 */
[----:B------:R-:W-:-:S06]  /*2ae0*/  UISETP.GE.AND UP0, UPT, UR5, UR7, UPT ;  /* 0x000000070500728c */ /* 0x000fcc000bf06270 */
[----:B------:R-:W-:-:S13]  /*2af0*/  PLOP3.LUT P0, PT, PT, PT, UP0, 0x80, 0x0 ;  /* 0x000000000000781c */ /* 0x000fda0003f0f008 */
[----:B------:R-:W-:Y:S05]  /*2b00*/  @P0 BRA `(.L_x_612) ;  /* 0x0000001800000947 */ /* 0x000fea0003800000 */
[----:B------:R-:W-:Y:S02]  /*2b10*/  IMAD.U32 R23, RZ, RZ, UR4 ;  /* 0x00000004ff177e24 */ /* 0x000fe4000f8e00ff */
        /* <DEDUP_REMOVED lines=17> */
.L_x_615:
        /* <DEDUP_REMOVED lines=192> */
.L_x_616:
[----:B------:R-:W-:Y:S01]  /*3830*/  ULOP3.LUT UR5, UR14, 0x3ffffff0, URZ, 0xc0, !UPT ;  /* 0x3ffffff00e057892 */ /* 0x000fe2000f8ec03f */
[----:B0-----:R-:W-:Y:S01]  /*3840*/  IMAD.MOV.U32 R23, RZ, RZ, 0x21 ;  /* 0x00000021ff177424 */ /* 0x001fe200078e00ff */
[----:B------:R-:W-:Y:S02]  /*3850*/  USHF.R.U32.HI UR15, URZ, 0x4, UR14 ;  /* 0x000000043f0f7899 */ /* 0x000fe4000801160e */
[----:B------:R-:W-:Y:S02]  /*3860*/  ULOP3.LUT UR6, UR14, 0x8, URZ, 0xc0, !UPT ;  /* 0x000000080e067892 */ /* 0x000fe4000f8ec03f */
[----:B------:R-:W-:Y:S01]  /*3870*/  IMAD R22, R0, R23, UR5 ;  /* 0x0000000500167e24 */ /* 0x000fe2000f8e0217 */
[----:B------:R-:W-:Y:S01]  /*3880*/  ULOP3.LUT UR20, UR14, 0xe, URZ, 0xc0, !UPT ;  /* 0x0000000e0e147892 */ /* 0x000fe2000f8ec03f */
[----:B------:R-:W-:Y:S01]  /*3890*/  IMAD.U32 R23, RZ, RZ, UR15 ;  /* 0x0000000fff177e24 */ /* 0x000fe2000f8e00ff */
[----:B------:R-:W-:Y:S01]  /*38a0*/  ULOP3.LUT UR19, UR14, 0x6, URZ, 0xc0, !UPT ;  /* 0x000000060e137892 */ /* 0x000fe2000f8ec03f */
[----:B------:R-:W-:Y:S01]  /*38b0*/  VIADD R22, R22, UR6 ;  /* 0x0000000616167c36 */ /* 0x000fe20008000000 */
[----:B------:R-:W-:Y:S01]  /*38c0*/  USHF.R.U32.HI UR5, URZ, 0x1, UR20 ;  /* 0x000000013f057899 */ /* 0x000fe20008011614 */
[----:B------:R-:W-:Y:S01]  /*38d0*/  IMAD R36, R23, 0x8, R26 ;  /* 0x0000000817247824 */ /* 0x000fe200078e021a */
[----:B------:R-:W-:-:S02]  /*38e0*/  USHF.L.U32 UR6, UR14, 0x2, URZ ;  /* 0x000000020e067899 */ /* 0x000fc4000800063f */
[----:B------:R-:W-:Y:S02]  /*38f0*/  LEA R35, R22, UR18, 0x2 ;  /* 0x0000001216237c11 */ /* 0x000fe4000f8e10ff */
[----:B------:R-:W-:Y:S01]  /*3900*/  LEA R36, R36, UR11, 0x2 ;  /* 0x0000000b24247c11 */ /* 0x000fe2000f8e10ff */
[----:B------:R-:W-:Y:S02]  /*3910*/  ULOP3.LUT UR6, UR6, 0x18, URZ, 0xc0, !UPT ;  /* 0x0000001806067892 */ /* 0x000fe4000f8ec03f */
[----:B------:R-:W0:Y:S04]  /*3920*/  LDS R24, [R35] ;  /* 0x0000000023187984 */ /* 0x000e280000000800 */
[----:B------:R-:W1:Y:S04]  /*3930*/  LDS R25, [R36] ;  /* 0x0000000024197984 */ /* 0x000e680000000800 */
[----:B------:R-:W-:Y:S04]  /*3940*/  LDS R23, [R36+0x4] ;  /* 0x0000040024177984 */ /* 0x000fe80000000800 */
[----:B------:R-:W2:Y:S01]  /*3950*/  LDS R22, [R35+0x4] ;  /* 0x0000040023167984 */ /* 0x000ea20000000800 */
[----:B0-----:R-:W-:-:S02]  /*3960*/  SHF.R.S32.HI R24, RZ, UR19, R24 ;  /* 0x00000013ff187c19 */ /* 0x001fc40008011418 */
[----:B-1----:R-:W-:Y:S01]  /*3970*/  SHF.R.S32.HI R25, RZ, UR5, R25 ;  /* 0x00000005ff197c19 */ /* 0x002fe20008011419 */
[----:B------:R-:W-:Y:S01]  /*3980*/  USHF.R.U32.HI UR5, URZ, 0x1, UR14 ;  /* 0x000000013f057899 */ /* 0x000fe2000801160e */
[----:B------:R-:W-:Y:S01]  /*3990*/  LOP3.LUT R24, R24, 0x3030303, RZ, 0xc0, !PT ;  /* 0x0303030318187812 */ /* 0x000fe200078ec0ff */
[----:B------:R-:W-:Y:S02]  /*39a0*/  UIADD3 UR14, UR14, 0x2, URZ ;  /* 0x000000020e0e7890 */ /* 0x000fe4000fffe03f */
[----:B------:R-:W-:Y:S01]  /*39b0*/  IMAD.SHL.U32 R25, R25, 0x4, RZ ;  /* 0x0000000419197824 */ /* 0x000fe200078e00ff */
[----:B------:R-:W-:Y:S01]  /*39c0*/  LOP3.LUT R38, R24, 0x80808080, RZ, 0xfc, !PT ;  /* 0x8080808018267812 */ /* 0x000fe200078efcff */
[----:B------:R-:W-:Y:S01]  /*39d0*/  ULOP3.LUT UR5, UR5, 0x7, URZ, 0xc0, !UPT ;  /* 0x0000000705057892 */ /* 0x000fe2000f8ec03f */
[----:B--2---:R-:W-:Y:S01]  /*39e0*/  SHF.R.S32.HI R41, RZ, UR19, R22 ;  /* 0x00000013ff297c19 */ /* 0x004fe20008011416 */
[----:B------:R-:W-:Y:S01]  /*39f0*/  UISETP.GE.U32.AND UP0, UPT, UR14, 0x20, UPT ;  /* 0x000000200e00788c */ /* 0x000fe2000bf06070 */
[----:B------:R-:W-:-:S02]  /*3a00*/  LOP3.LUT R37, R25, 0x4040404, RZ, 0xc0, !PT ;  /* 0x0404040419257812 */ /* 0x000fc400078ec0ff */
[----:B------:R-:W0:Y:S01]  /*3a10*/  LDS R25, [R36+0x8] ;  /* 0x0000080024197984 */ /* 0x000e220000000800 */
[----:B------:R-:W-:Y:S02]  /*3a20*/  SHF.R.S32.HI R23, RZ, UR5, R23 ;  /* 0x00000005ff177c19 */ /* 0x000fe40008011417 */
[----:B------:R-:W-:Y:S01]  /*3a30*/  IMAD.IADD R39, R38, 0x1, -R37 ;  /* 0x0000000126277824 */ /* 0x000fe200078e0a25 */
[----:B------:R-:W-:Y:S01]  /*3a40*/  PLOP3.LUT P0, PT, PT, PT, UP0, 0x80, 0x0 ;  /* 0x000000000000781c */ /* 0x000fe20003f0f008 */
[----:B------:R-:W1:Y:S01]  /*3a50*/  LDS R38, [R35+0x8] ;  /* 0x0000080023267984 */ /* 0x000e620000000800 */
[----:B------:R-:W-:Y:S02]  /*3a60*/  IMAD.SHL.U32 R23, R23, 0x4, RZ ;  /* 0x0000000417177824 */ /* 0x000fe400078e00ff */
[----:B------:R-:W-:-:S04]  /*3a70*/  LOP3.LUT R37, R37, R24, R39, 0x64, !PT ;  /* 0x0000001825257212 */ /* 0x000fc800078e6427 */
[----:B------:R-:W-:Y:S02]  /*3a80*/  PRMT R40, R37, 0xba98, RZ ;  /* 0x0000ba9825287816 */ /* 0x000fe400000000ff */
[----:B------:R-:W-:Y:S01]  /*3a90*/  PRMT R37, R24, 0xba98, RZ ;  /* 0x0000ba9818257816 */ /* 0x000fe200000000ff */
[----:B------:R-:W-:Y:S01]  /*3aa0*/  VIADD R24, R31, UR6 ;  /* 0x000000061f187c36 */ /* 0x000fe20008000000 */
[C---:B------:R-:W-:Y:S02]  /*3ab0*/  LOP3.LUT R39, R40.reuse, 0x80808080, R39, 0x6, !PT ;  /* 0x8080808028277812 */ /* 0x040fe400078e0627 */
[----:B------:R-:W-:Y:S02]  /*3ac0*/  LOP3.LUT R22, R40, 0x7f7f7f7f, R37, 0x60, !PT ;  /* 0x7f7f7f7f28167812 */ /* 0x000fe400078e6025 */
[----:B------:R-:W-:Y:S02]  /*3ad0*/  LOP3.LUT R40, R41, 0x3030303, RZ, 0xc0, !PT ;  /* 0x0303030329287812 */ /* 0x000fe400078ec0ff */
[----:B------:R-:W-:-:S02]  /*3ae0*/  LOP3.LUT R39, R39, R22, RZ, 0xfc, !PT ;  /* 0x0000001627277212 */ /* 0x000fc400078efcff */
[----:B------:R-:W-:Y:S02]  /*3af0*/  LOP3.LUT R41, R23, 0x4040404, RZ, 0xc0, !PT ;  /* 0x0404040417297812 */ /* 0x000fe400078ec0ff */
[----:B------:R-:W-:Y:S02]  /*3b00*/  LOP3.LUT R22, R40, 0x80808080, RZ, 0xfc, !PT ;  /* 0x8080808028167812 */ /* 0x000fe400078efcff */
[----:B------:R-:W-:Y:S02]  /*3b10*/  LEA R37, R24, UR13, 0x2 ;  /* 0x0000000d18257c11 */ /* 0x000fe4000f8e10ff */
[----:B------:R-:W-:Y:S01]  /*3b20*/  PRMT R44, R40, 0xba98, RZ ;  /* 0x0000ba98282c7816 */ /* 0x000fe200000000ff */
[----:B------:R-:W-:Y:S02]  /*3b30*/  IMAD.IADD R42, R22, 0x1, -R41 ;  /* 0x00000001162a7824 */ /* 0x000fe400078e0a29 */
[----:B------:R-:W2:Y:S03]  /*3b40*/  LDS.64 R22, [R37] ;  /* 0x0000000025167984 */ /* 0x000ea60000000a00 */
[----:B------:R-:W-:-:S04]  /*3b50*/  LOP3.LUT R41, R41, R40, R42, 0x64, !PT ;  /* 0x0000002829297212 */ /* 0x000fc800078e642a */
[----:B------:R-:W-:-:S04]  /*3b60*/  PRMT R41, R41, 0xba98, RZ ;  /* 0x0000ba9829297816 */ /* 0x000fc800000000ff */
[C---:B------:R-:W-:Y:S02]  /*3b70*/  LOP3.LUT R40, R41.reuse, 0x80808080, R42, 0x6, !PT ;  /* 0x8080808029287812 */ /* 0x040fe400078e062a */
[----:B0-----:R-:W-:Y:S02]  /*3b80*/  SHF.R.S32.HI R42, RZ, UR5, R25 ;  /* 0x00000005ff2a7c19 */ /* 0x001fe40008011419 */
[----:B-1----:R-:W-:Y:S02]  /*3b90*/  SHF.R.S32.HI R25, RZ, UR19, R38 ;  /* 0x00000013ff197c19 */ /* 0x002fe40008011426 */
[----:B------:R-:W-:Y:S01]  /*3ba0*/  LOP3.LUT R41, R41, 0x7f7f7f7f, R44, 0x60, !PT ;  /* 0x7f7f7f7f29297812 */ /* 0x000fe200078e602c */
[----:B------:R-:W-:Y:S01]  /*3bb0*/  IMAD.SHL.U32 R42, R42, 0x4, RZ ;  /* 0x000000042a2a7824 */ /* 0x000fe200078e00ff */
[----:B------:R-:W-:Y:S02]  /*3bc0*/  LOP3.LUT R25, R25, 0x3030303, RZ, 0xc0, !PT ;  /* 0x0303030319197812 */ /* 0x000fe400078ec0ff */
[----:B------:R-:W-:-:S02]  /*3bd0*/  LOP3.LUT R40, R40, R41, RZ, 0xfc, !PT ;  /* 0x0000002928287212 */ /* 0x000fc400078efcff */
[----:B------:R-:W-:Y:S02]  /*3be0*/  LOP3.LUT R42, R42, 0x4040404, RZ, 0xc0, !PT ;  /* 0x040404042a2a7812 */ /* 0x000fe400078ec0ff */
[----:B------:R-:W-:-:S05]  /*3bf0*/  LOP3.LUT R43, R25, 0x80808080, RZ, 0xfc, !PT ;  /* 0x80808080192b7812 */ /* 0x000fca00078efcff */
[----:B------:R-:W-:-:S05]  /*3c00*/  IMAD.IADD R38, R43, 0x1, -R42 ;  /* 0x000000012b267824 */ /* 0x000fca00078e0a2a */
[----:B------:R-:W-:-:S04]  /*3c10*/  LOP3.LUT R42, R42, R25, R38, 0x64, !PT ;  /* 0x000000192a2a7212 */ /* 0x000fc800078e6426 */
[----:B------:R-:W-:Y:S01]  /*3c20*/  PRMT R41, R42, 0xba98, RZ ;  /* 0x0000ba982a297816 */ /* 0x000fe200000000ff */
[----:B--2---:R-:W-:Y:S01]  /*3c30*/  IDP.4A.S8.S8 R22, R39, R22, RZ ;  /* 0x0000001627167226 */ /* 0x004fe200000006ff */
[----:B------:R-:W-:Y:S01]  /*3c40*/  PRMT R42, R25, 0xba98, RZ ;  /* 0x0000ba98192a7816 */ /* 0x000fe200000000ff */
[----:B------:R-:W0:Y:S01]  /*3c50*/  LDS R39, [R36+0xc] ;  /* 0x00000c0024277984 */ /* 0x000e220000000800 */
[C---:B------:R-:W-:Y:S02]  /*3c60*/  LOP3.LUT R38, R41.reuse, 0x80808080, R38, 0x6, !PT ;  /* 0x8080808029267812 */ /* 0x040fe400078e0626 */
[----:B------:R-:W-:Y:S01]  /*3c70*/  LOP3.LUT R41, R41, 0x7f7f7f7f, R42, 0x60, !PT ;  /* 0x7f7f7f7f29297812 */ /* 0x000fe200078e602a */
[----:B------:R-:W-:Y:S01]  /*3c80*/  IDP.4A.S8.S8 R42, R40, R23, R22 ;  /* 0x00000017282a7226 */ /* 0x000fe20000000616 */
[----:B------:R-:W1:Y:S02]  /*3c90*/  LDS R25, [R35+0x10] ;  /* 0x0000100023197984 */ /* 0x000e640000000800 */
[----:B------:R-:W-:-:S02]  /*3ca0*/  LOP3.LUT R41, R38, R41, RZ, 0xfc, !PT ;  /* 0x0000002926297212 */ /* 0x000fc400078efcff */
[----:B------:R-:W2:Y:S04]  /*3cb0*/  LDS R38, [R35+0xc] ;  /* 0x00000c0023267984 */ /* 0x000ea80000000800 */
[----:B------:R-:W3:Y:S04]  /*3cc0*/  LDS R40, [R36+0x10] ;  /* 0x0000100024287984 */ /* 0x000ee80000000800 */
[----:B------:R-:W4:Y:S01]  /*3cd0*/  LDS.64 R22, [R37+0x8] ;  /* 0x0000080025167984 */ /* 0x000f220000000a00 */
[----:B0-----:R-:W-:-:S05]  /*3ce0*/  SHF.R.S32.HI R39, RZ, UR5, R39 ;  /* 0x00000005ff277c19 */ /* 0x001fca0008011427 */
[----:B------:R-:W-:Y:S01]  /*3cf0*/  IMAD.SHL.U32 R39, R39, 0x4, RZ ;  /* 0x0000000427277824 */ /* 0x000fe200078e00ff */
[----:B-1----:R-:W-:Y:S02]  /*3d00*/  SHF.R.S32.HI R25, RZ, UR19, R25 ;  /* 0x00000013ff197c19 */ /* 0x002fe40008011419 */
[----:B--2---:R-:W-:Y:S02]  /*3d10*/  SHF.R.S32.HI R38, RZ, UR19, R38 ;  /* 0x00000013ff267c19 */ /* 0x004fe40008011426 */
[----:B------:R-:W-:Y:S02]  /*3d20*/  LOP3.LUT R25, R25, 0x3030303, RZ, 0xc0, !PT ;  /* 0x0303030319197812 */ /* 0x000fe400078ec0ff */
[----:B---3--:R-:W-:Y:S02]  /*3d30*/  SHF.R.S32.HI R40, RZ, UR5, R40 ;  /* 0x00000005ff287c19 */ /* 0x008fe40008011428 */
[----:B------:R-:W-:Y:S01]  /*3d40*/  LOP3.LUT R38, R38, 0x3030303, RZ, 0xc0, !PT ;  /* 0x0303030326267812 */ /* 0x000fe200078ec0ff */
[----:B----4-:R-:W-:Y:S01]  /*3d50*/  IDP.4A.S8.S8 R22, R41, R22, R42 ;  /* 0x0000001629167226 */ /* 0x010fe2000000062a */
[----:B------:R-:W-:Y:S01]  /*3d60*/  LOP3.LUT R44, R25, 0x80808080, RZ, 0xfc, !PT ;  /* 0x80808080192c7812 */ /* 0x000fe200078efcff */
[----:B------:R-:W-:Y:S01]  /*3d70*/  IMAD.SHL.U32 R41, R40, 0x4, RZ ;  /* 0x0000000428297824 */ /* 0x000fe200078e00ff */
[----:B------:R-:W-:-:S02]  /*3d80*/  LOP3.LUT R40, R39, 0x4040404, RZ, 0xc0, !PT ;  /* 0x0404040427287812 */ /* 0x000fc400078ec0ff */
[C---:B------:R-:W-:Y:S02]  /*3d90*/  LOP3.LUT R39, R38.reuse, 0x80808080, RZ, 0xfc, !PT ;  /* 0x8080808026277812 */ /* 0x040fe400078efcff */
[----:B------:R-:W-:Y:S02]  /*3da0*/  LOP3.LUT R41, R41, 0x4040404, RZ, 0xc0, !PT ;  /* 0x0404040429297812 */ /* 0x000fe400078ec0ff */
[----:B------:R-:W-:Y:S01]  /*3db0*/  PRMT R43, R38, 0xba98, RZ ;  /* 0x0000ba98262b7816 */ /* 0x000fe200000000ff */
[----:B------:R-:W-:-:S05]  /*3dc0*/  IMAD.IADD R39, R39, 0x1, -R40 ;  /* 0x0000000127277824 */ /* 0x000fca00078e0a28 */
[----:B------:R-:W-:Y:S01]  /*3dd0*/  LOP3.LUT R42, R40, R38, R39, 0x64, !PT ;  /* 0x00000026282a7212 */ /* 0x000fe200078e6427 */
[----:B------:R-:W-:-:S03]  /*3de0*/  IMAD.IADD R40, R44, 0x1, -R41 ;  /* 0x000000012c287824 */ /* 0x000fc600078e0a29 */
[----:B------:R-:W-:Y:S02]  /*3df0*/  PRMT R42, R42, 0xba98, RZ ;  /* 0x0000ba982a2a7816 */ /* 0x000fe400000000ff */
[----:B------:R-:W-:Y:S02]  /*3e00*/  LOP3.LUT R41, R41, R25, R40, 0x64, !PT ;  /* 0x0000001929297212 */ /* 0x000fe400078e6428 */
[C---:B------:R-:W-:Y:S02]  /*3e10*/  LOP3.LUT R38, R42.reuse, 0x80808080, R39, 0x6, !PT ;  /* 0x808080802a267812 */ /* 0x040fe400078e0627 */
[----:B------:R-:W-:Y:S02]  /*3e20*/  LOP3.LUT R39, R42, 0x7f7f7f7f, R43, 0x60, !PT ;  /* 0x7f7f7f7f2a277812 */ /* 0x000fe400078e602b */
[----:B------:R-:W-:Y:S02]  /*3e30*/  PRMT R41, R41, 0xba98, RZ ;  /* 0x0000ba9829297816 */ /* 0x000fe400000000ff */
[----:B------:R-:W-:-:S02]  /*3e40*/  PRMT R42, R25, 0xba98, RZ ;  /* 0x0000ba98192a7816 */ /* 0x000fc400000000ff */
[C---:B------:R-:W-:Y:S01]  /*3e50*/  LOP3.LUT R40, R41.reuse, 0x80808080, R40, 0x6, !PT ;  /* 0x8080808029287812 */ /* 0x040fe200078e0628 */
[----:B------:R-:W0:Y:S01]  /*3e60*/  LDS R25, [R35+0x14] ;  /* 0x0000140023197984 */ /* 0x000e220000000800 */
[----:B------:R-:W-:Y:S02]  /*3e70*/  LOP3.LUT R41, R41, 0x7f7f7f7f, R42, 0x60, !PT ;  /* 0x7f7f7f7f29297812 */ /* 0x000fe400078e602a */
[----:B------:R-:W-:Y:S01]  /*3e80*/  SHF.R.S32.HI R43, RZ, 0x1f, R24 ;  /* 0x0000001fff2b7819 */ /* 0x000fe20000011418 */
[----:B------:R-:W1:Y:S01]  /*3e90*/  LDS R42, [R36+0x14] ;  /* 0x00001400242a7984 */ /* 0x000e620000000800 */
[----:B------:R-:W-:Y:S02]  /*3ea0*/  LOP3.LUT R41, R40, R41, RZ, 0xfc, !PT ;  /* 0x0000002928297212 */ /* 0x000fe400078efcff */
[----:B------:R-:W-:Y:S02]  /*3eb0*/  LEA.HI R40, R43, R24, RZ, 0x3 ;  /* 0x000000182b287211 */ /* 0x000fe400078f18ff */
[----:B------:R-:W-:-:S05]  /*3ec0*/  LOP3.LUT R38, R38, R39, RZ, 0xfc, !PT ;  /* 0x0000002726267212 */ /* 0x000fca00078efcff */
        /* <DEDUP_REMOVED lines=34> */
[----:B------:R-:W-:-:S05]  /*40f0*/  LOP3.LUT R42, R42, R43, RZ, 0xfc, !PT ;  /* 0x0000002b2a2a7212 */ /* 0x000fca00078efcff */
[----:B0-----:R-:W-:Y:S01]  /*4100*/  IDP.4A.S8.S8 R24, R42, R24, R41 ;  /* 0x000000182a187226 */ /* 0x001fe20000000629 */
[----:B------:R-:W-:Y:S01]  /*4110*/  SHF.R.S32.HI R42, RZ, UR5, R36 ;  /* 0x00000005ff2a7c19 */ /* 0x000fe20008011424 */
[----:B------:R-:W-:Y:S01]  /*4120*/  IMAD.U32 R36, RZ, RZ, UR15 ;  /* 0x0000000fff247e24 */ /* 0x000fe2000f8e00ff */
[----:B------:R-:W-:-:S03]  /*4130*/  SHF.R.S32.HI R41, RZ, UR19, R35 ;  /* 0x00000013ff297c19 */ /* 0x000fc60008011423 */
[----:B------:R-:W-:Y:S01]  /*4140*/  IMAD.SHL.U32 R42, R42, 0x4, RZ ;  /* 0x000000042a2a7824 */ /* 0x000fe200078e00ff */
[----:B------:R-:W-:Y:S01]  /*4150*/  LOP3.LUT R41, R41, 0x3030303, RZ, 0xc0, !PT ;  /* 0x0303030329297812 */ /* 0x000fe200078ec0ff */
[----:B------:R-:W-:-:S03]  /*4160*/  IMAD R37, R36, 0x4, R27 ;  /* 0x0000000424257824 */ /* 0x000fc600078e021b */
        /* <DEDUP_REMOVED lines=25> */
[----:B------:R-:W-:Y:S06]  /*4300*/  BAR.SYNC.DEFER_BLOCKING 0x0 ;  /* 0x0000000000007b1d */ /* 0x000fec0000010000 */
.L_x_612:
[----:B------:R-:W-:-:S04]  /*4310*/  UIADD3 UR4, UR4, 0x2, URZ ;  /* 0x0000000204047890 */ /* 0x000fc8000fffe03f */
[----:B------:R-:W-:-:S06]  /*4320*/  UISETP.GE.AND UP0, UPT, UR4, UR7, UPT ;  /* 0x000000070400728c */ /* 0x000fcc000bf06270 */
[----:B------:R-:W-:-:S13]  /*4330*/  PLOP3.LUT P0, PT, PT, PT, UP0, 0x80, 0x0 ;  /* 0x000000000000781c */ /* 0x000fda0003f0f008 */
[----:B------:R-:W-:Y:S05]  /*4340*/  @!P0 BRA `(.L_x_617) ;  /* 0xffffffc400608947 */ /* 0x000fea000383ffff */
.L_x_611:
        /* <DEDUP_REMOVED lines=18> */
.L_x_618:
        /* <DEDUP_REMOVED lines=9> */
.L_x_1326:


//--------------------- .text._Z12mul_mat_q2_KIN3c108BFloat16ELb1EEvPKvS3_PT_iiiii --------------------------
	.section	.text._Z12mul_mat_q2_KIN3c108BFloat16ELb1EEvPKvS3_PT_iiiii,"ax",@progbits
	.align	128
.text._Z12mul_mat_q2_KIN3c108BFloat16ELb1EEvPKvS3_PT_iiiii:
        .type           _Z12mul_mat_q2_KIN3c108BFloat16ELb1EEvPKvS3_PT_iiiii,@function
        .size           _Z12mul_mat_q2_KIN3c108BFloat16ELb1EEvPKvS3_PT_iiiii,(.L_x_1327 - _Z12mul_mat_q2_KIN3c108BFloat16ELb1EEvPKvS3_PT_iiiii)
        .other          _Z12mul_mat_q2_KIN3c108BFloat16ELb1EEvPKvS3_PT_iiiii,@"STO_CUDA_ENTRY STV_DEFAULT"
_Z12mul_mat_q2_KIN3c108BFloat16ELb1EEvPKvS3_PT_iiiii:
        /* <DEDUP_REMOVED lines=12> */
[----:B------:R-:W-:Y:S01]  /*00c0*/  IMAD.MOV.U32 R65, RZ, RZ, RZ ;  /* 0x000000ffff417224 */ /* 0x000fe200078e00ff */
[----:B------:R-:W2:Y:S01]  /*00d0*/  S2R R29, SR_TID.Y ;  /* 0x00000000001d7919 */ /* 0x000ea20000002200 */
[----:B------:R-:W-:Y:S02]  /*00e0*/  UIADD3 UR10, UR10, -0x1, URZ ;  /* 0xffffffff0a0a7890 */ /* 0x000fe4000fffe03f */
[----:B------:R-:W-:Y:S01]  /*00f0*/  USHF.R.S32.HI UR5, URZ, 0x1f, UR11 ;  /* 0x0000001f3f057899 */ /* 0x000fe2000801140b */
[----:B------:R-:W3:Y:S01]  /*0100*/  S2R R36, SR_CTAID.Y ;  /* 0x0000000000247919 */ /* 0x000ee20000002600 */
[----:B------:R-:W4:Y:S02]  /*0110*/  LDC R8, c[0x0][0x22c] ;  /* 0x00008b00ff087b82 */ /* 0x000f240000000800 */
[----:B------:R-:W-:-:S04]  /*0120*/  ULEA.HI UR5, UR5, UR11, URZ, 0x5 ;  /* 0x0000000b05057291 */ /* 0x000fc8000f8f283f */
[----:B------:R-:W-:Y:S02]  /*0130*/  USHF.R.S32.HI UR7, URZ, 0x5, UR5 ;  /* 0x000000053f077899 */ /* 0x000fe40008011405 */
[----:B------:R-:W-:Y:S01]  /*0140*/  USHF.R.S32.HI UR5, URZ, 0x8, UR4 ;  /* 0x000000083f057899 */ /* 0x000fe20008011404 */
[----:B------:R-:W5:Y:S02]  /*0150*/  S2UR UR13, SR_CgaCtaId ;  /* 0x00000000000d79c3 */ /* 0x000f640000008800 */
[----:B------:R-:W-:Y:S02]  /*0160*/  UMOV UR4, 0x400 ;  /* 0x0000040000047882 */ /* 0x000fe40000000000 */
[----:B------:R-:W-:Y:S02]  /*0170*/  UIADD3 UR9, UR4, 0x1080, URZ ;  /* 0x0000108004097890 */ /* 0x000fe4000fffe03f */
[----:B------:R-:W-:Y:S02]  /*0180*/  UIADD3 UR11, UR4, 0x17a8, URZ ;  /* 0x000017a8040b7890 */ /* 0x000fe4000fffe03f */
[----:B-1----:R-:W-:-:S02]  /*0190*/  USHF.L.U32 UR6, UR6, 0x5, URZ ;  /* 0x0000000506067899 */ /* 0x002fc4000800063f */
[----:B------:R-:W-:Y:S02]  /*01a0*/  UIADD3 UR12, UR4, 0x1188, URZ ;  /* 0x00001188040c7890 */ /* 0x000fe4000fffe03f */
[----:B------:R-:W-:Y:S01]  /*01b0*/  ULOP3.LUT UR8, URZ, UR6, URZ, 0x33, !UPT ;  /* 0x000000063f087292 */ /* 0x000fe2000f8e333f */
[----:B0-----:R-:W-:Y:S02]  /*01c0*/  LEA.HI R18, R0, R0, RZ, 0x1 ;  /* 0x0000000000127211 */ /* 0x001fe400078f08ff */
[----:B------:R-:W-:Y:S02]  /*01d0*/  SHF.R.U32.HI R3, RZ, 0x2, R0 ;  /* 0x00000002ff037819 */ /* 0x000fe40000011600 */
[----:B------:R-:W-:Y:S01]  /*01e0*/  SHF.R.S32.HI R2, RZ, 0x1, R18 ;  /* 0x00000001ff027819 */ /* 0x000fe20000011412 */
[----:B--2---:R-:W-:Y:S01]  /*01f0*/  IMAD.SHL.U32 R5, R29, 0x4, RZ ;  /* 0x000000041d057824 */ /* 0x004fe200078e00ff */
[----:B------:R-:W-:Y:S02]  /*0200*/  LOP3.LUT R4, R3, 0x3, RZ, 0xc0, !PT ;  /* 0x0000000303047812 */ /* 0x000fe400078ec0ff */
[----:B------:R-:W-:-:S02]  /*0210*/  LEA R3, R29, R2, 0x4 ;  /* 0x000000021d037211 */ /* 0x000fc400078e20ff */
[----:B------:R-:W-:Y:S01]  /*0220*/  SHF.R.S32.HI R27, RZ, 0x1f, R0 ;  /* 0x0000001fff1b7819 */ /* 0x000fe20000011400 */
[----:B---3--:R-:W-:Y:S01]  /*0230*/  IMAD R4, R36, 0x4, R4 ;  /* 0x0000000424047824 */ /* 0x008fe200078e0204 */
[----:B------:R-:W-:Y:S01]  /*0240*/  SHF.R.S32.HI R2, RZ, 0x1f, R3 ;  /* 0x0000001fff027819 */ /* 0x000fe20000011403 */
[----:B-----5:R-:W-:Y:S01]  /*0250*/  ULEA UR16, UR13, UR4, 0x18 ;  /* 0x000000040d107291 */ /* 0x020fe2000f8ec03f */
[----:B------:R-:W-:Y:S01]  /*0260*/  LEA.HI R6, R27, R0, RZ, 0x3 ;  /* 0x000000001b067211 */ /* 0x000fe200078f18ff */
[----:B------:R-:W-:Y:S01]  /*0270*/  UIADD3 UR4, UR4, 0x15a8, URZ ;  /* 0x000015a804047890 */ /* 0x000fe2000fffe03f */
[----:B------:R-:W-:Y:S01]  /*0280*/  VIMNMX R7, R4, UR10, PT ;  /* 0x0000000a04077c48 */ /* 0x000fe2000bfe0100 */
[----:B------:R-:W-:Y:S01]  /*0290*/  ULEA UR9, UR13, UR9, 0x18 ;  /* 0x000000090d097291 */ /* 0x000fe2000f8ec03f */
[----:B------:R-:W-:Y:S01]  /*02a0*/  LEA.HI R4, R2, R3, RZ, 0x5 ;  /* 0x0000000302047211 */ /* 0x000fe200078f28ff */
[----:B----4-:R-:W-:Y:S01]  /*02b0*/  VIADD R2, R8, UR8 ;  /* 0x0000000808027c36 */ /* 0x010fe20008000000 */
[----:B------:R-:W-:Y:S01]  /*02c0*/  LEA.HI.SX32 R5, R6, R5, 0x1d ;  /* 0x0000000506057211 */ /* 0x000fe200078feaff */
[----:B------:R-:W-:Y:S01]  /*02d0*/  ULEA UR4, UR13, UR4, 0x18 ;  /* 0x000000040d047291 */ /* 0x000fe2000f8ec03f */
[----:B------:R-:W-:Y:S01]  /*02e0*/  LOP3.LUT R52, R0, 0x3, RZ, 0xc0, !PT ;  /* 0x0000000300347812 */ /* 0x000fe200078ec0ff */
[----:B------:R-:W-:Y:S01]  /*02f0*/  ULEA UR12, UR13, UR12, 0x18 ;  /* 0x0000000c0d0c7291 */ /* 0x000fe2000f8ec03f */
[----:B------:R-:W-:Y:S01]  /*0300*/  VIMNMX R21, R2, R5, PT ;  /* 0x0000000502157248 */ /* 0x000fe20003fe0100 */
[----:B------:R-:W-:Y:S01]  /*0310*/  ULEA UR11, UR13, UR11, 0x18 ;  /* 0x0000000b0d0b7291 */ /* 0x000fe2000f8ec03f */
[----:B------:R-:W-:Y:S01]  /*0320*/  VIADDMNMX R23, R5, 0x10, R2, PT ;  /* 0x0000001005177846 */ /* 0x000fe20003800102 */
[----:B------:R-:W-:Y:S01]  /*0330*/  IMAD R52, R7, UR7, R52 ;  /* 0x0000000707347c24 */ /* 0x000fe2000f8e0234 */
[----:B------:R-:W-:Y:S01]  /*0340*/  LOP3.LUT R7, R6, 0xfffffff8, RZ, 0xc0, !PT ;  /* 0xfffffff806077812 */ /* 0x000fe200078ec0ff */
[----:B------:R-:W-:Y:S01]  /*0350*/  UIMAD UR8, UR5, UR6, URZ ;  /* 0x00000006050872a4 */ /* 0x000fe2000f8e023f */
[----:B------:R-:W-:Y:S01]  /*0360*/  SHF.R.S32.HI R6, RZ, 0x1f, R21 ;  /* 0x0000001fff067819 */ /* 0x000fe20000011415 */
[----:B------:R-:W-:Y:S01]  /*0370*/  IMAD R45, R23, UR5, RZ ;  /* 0x00000005172d7c24 */ /* 0x000fe2000f8e02ff */
[----:B------:R-:W-:-:S02]  /*0380*/  LOP3.LUT R4, R4, 0xffffffe0, RZ, 0xc0, !PT ;  /* 0xffffffe004047812 */ /* 0x000fc400078ec0ff */
[--C-:B------:R-:W-:Y:S02]  /*0390*/  VIADDMNMX R59, R29, 0x4, R2.reuse, PT ;  /* 0x000000041d3b7846 */ /* 0x100fe40003800102 */
[-C--:B------:R-:W-:Y:S02]  /*03a0*/  IADD3 R7, -R7, R0.reuse, RZ ;  /* 0x0000000007077210 */ /* 0x080fe40007ffe1ff */
[--C-:B------:R-:W-:Y:S01]  /*03b0*/  VIADDMNMX R43, R29, 0x8, R2.reuse, PT ;  /* 0x000000081d2b7846 */ /* 0x100fe20003800102 */
[----:B------:R-:W-:Y:S01]  /*03c0*/  IMAD R12, R59, UR5, RZ ;  /* 0x000000053b0c7c24 */ /* 0x000fe2000f8e02ff */
[----:B------:R-:W-:Y:S01]  /*03d0*/  VIADDMNMX R41, R29, 0xc, R2, PT ;  /* 0x0000000c1d297846 */ /* 0x000fe20003800102 */
[----:B------:R-:W-:Y:S01]  /*03e0*/  IMAD R59, R59, 0x21, R0 ;  /* 0x000000213b3b7824 */ /* 0x000fe200078e0200 */
[----:B------:R-:W-:Y:S01]  /*03f0*/  LEA.HI R28, R27, R0, RZ, 0x4 ;  /* 0x000000001b1c7211 */ /* 0x000fe200078f20ff */
[----:B------:R-:W-:Y:S01]  /*0400*/  IMAD R14, R43, UR5, RZ ;  /* 0x000000052b0e7c24 */ /* 0x000fe2000f8e02ff */
[----:B------:R-:W-:Y:S01]  /*0410*/  LEA.HI R6, R6, R21, RZ, 0x2 ;  /* 0x0000001506067211 */ /* 0x000fe200078f10ff */
[----:B------:R-:W-:Y:S01]  /*0420*/  IMAD R16, R41, UR5, RZ ;  /* 0x0000000529107c24 */ /* 0x000fe2000f8e02ff */
[----:B------:R-:W-:Y:S01]  /*0430*/  VIADDMNMX R39, R29, 0x10, R2, PT ;  /* 0x000000101d277846 */ /* 0x000fe20003800102 */
[----:B------:R-:W-:Y:S01]  /*0440*/  IMAD R41, R41, 0x21, R0 ;  /* 0x0000002129297824 */ /* 0x000fe200078e0200 */
[----:B------:R-:W-:-:S02]  /*0450*/  VIADDMNMX R33, R29, 0x18, R2, PT ;  /* 0x000000181d217846 */ /* 0x000fc40003800102 */
[----:B------:R-:W-:Y:S01]  /*0460*/  SHF.R.S32.HI R8, RZ, 0x1f, R23 ;  /* 0x0000001fff087819 */ /* 0x000fe20000011417 */
[----:B------:R-:W-:Y:S01]  /*0470*/  IMAD R22, R39, UR5, RZ ;  /* 0x0000000527167c24 */ /* 0x000fe2000f8e02ff */
[--C-:B------:R-:W-:Y:S01]  /*0480*/  VIADDMNMX R37, R29, 0x14, R2.reuse, PT ;  /* 0x000000141d257846 */ /* 0x100fe20003800102 */
[----:B------:R-:W-:Y:S01]  /*0490*/  IMAD R30, R33, UR5, RZ ;  /* 0x00000005211e7c24 */ /* 0x000fe2000f8e02ff */
[----:B------:R-:W-:Y:S01]  /*04a0*/  VIADDMNMX R24, R3, -R4, R2, PT ;  /* 0x8000000403187246 */ /* 0x000fe20003800102 */
[----:B------:R-:W-:Y:S01]  /*04b0*/  IMAD R38, R33, 0x21, R0 ;  /* 0x0000002121267824 */ /* 0x000fe200078e0200 */
[----:B------:R-:W-:Y:S01]  /*04c0*/  SHF.R.S32.HI R4, RZ, 0x1f, R7 ;  /* 0x0000001fff047819 */ /* 0x000fe20000011407 */
[C---:B------:R-:W-:Y:S01]  /*04d0*/  IMAD R26, R37.reuse, UR5, RZ ;  /* 0x00000005251a7c24 */ /* 0x040fe2000f8e02ff */
[----:B------:R-:W-:Y:S01]  /*04e0*/  SHF.R.S32.HI R31, RZ, 0x4, R28 ;  /* 0x00000004ff1f7819 */ /* 0x000fe2000001141c */
[----:B------:R-:W-:Y:S01]  /*04f0*/  IMAD R37, R37, 0x21, R0 ;  /* 0x0000002125257824 */ /* 0x000fe200078e0200 */
[----:B------:R-:W-:-:S02]  /*0500*/  LEA.HI R40, R6, R7, RZ, 0x1e ;  /* 0x0000000706287211 */ /* 0x000fc400078ff0ff */
[----:B------:R-:W-:Y:S02]  /*0510*/  LEA.HI R8, R8, R23, RZ, 0x2 ;  /* 0x0000001708087211 */ /* 0x000fe400078f10ff */
[----:B------:R-:W-:Y:S01]  /*0520*/  VIMNMX R51, R2, R29, PT ;  /* 0x0000001d02337248 */ /* 0x000fe20003fe0100 */
[C---:B------:R-:W-:Y:S01]  /*0530*/  IMAD R40, R21.reuse, 0x8, R40 ;  /* 0x0000000815287824 */ /* 0x040fe200078e0228 */
[-C--:B------:R-:W-:Y:S01]  /*0540*/  LEA.HI R20, R4, R7.reuse, RZ, 0x2 ;  /* 0x0000000704147211 */ /* 0x080fe200078f10ff */
[----:B------:R-:W-:Y:S01]  /*0550*/  IMAD R21, R21, UR5, RZ ;  /* 0x0000000515157c24 */ /* 0x000fe2000f8e02ff */
[----:B------:R-:W-:Y:S01]  /*0560*/  SHF.R.S32.HI R17, RZ, 0x1f, R31 ;  /* 0x0000001fff117819 */ /* 0x000fe2000001141f */
[----:B------:R-:W-:Y:S01]  /*0570*/  IMAD R10, R51, UR5, RZ ;  /* 0x00000005330a7c24 */ /* 0x000fe2000f8e02ff */
[----:B------:R-:W-:Y:S02]  /*0580*/  IADD3 R3, P5, R31, R12, RZ ;  /* 0x0000000c1f037210 */ /* 0x000fe40007fbe0ff */
[----:B------:R-:W-:-:S02]  /*0590*/  LEA.HI R34, R8, R7, RZ, 0x1e ;  /* 0x0000000708227211 */ /* 0x000fc400078ff0ff */
[C---:B------:R-:W-:Y:S02]  /*05a0*/  IADD3 R4, P4, R31.reuse, R14, RZ ;  /* 0x0000000e1f047210 */ /* 0x040fe40007f9e0ff */
[----:B------:R-:W-:Y:S01]  /*05b0*/  IADD3 R5, P3, R31, R16, RZ ;  /* 0x000000101f057210 */ /* 0x000fe20007f7e0ff */
[----:B------:R-:W-:Y:S01]  /*05c0*/  IMAD R42, R23, 0x8, R34 ;  /* 0x00000008172a7824 */ /* 0x000fe200078e0222 */
[C---:B------:R-:W-:Y:S01]  /*05d0*/  IADD3 R6, P2, R31.reuse, R22, RZ ;  /* 0x000000161f067210 */ /* 0x040fe20007f5e0ff */
[----:B------:R-:W-:Y:S01]  /*05e0*/  IMAD.SHL.U32 R34, R0, 0x4, RZ ;  /* 0x0000000400227824 */ /* 0x000fe200078e00ff */
[----:B------:R-:W-:Y:S02]  /*05f0*/  IADD3 R8, P0, R31, R30, RZ ;  /* 0x0000001e1f087210 */ /* 0x000fe40007f1e0ff */
[----:B------:R-:W-:Y:S02]  /*0600*/  VIADDMNMX R35, R29, 0x1c, R2, PT ;  /* 0x0000001c1d237846 */ /* 0x000fe40003800102 */
[----:B------:R-:W-:-:S02]  /*0610*/  IADD3 R7, P1, R31, R26, RZ ;  /* 0x0000001a1f077210 */ /* 0x000fc40007f3e0ff */
[----:B------:R-:W-:Y:S01]  /*0620*/  LOP3.LUT R19, R18, 0xfffffffe, RZ, 0xc0, !PT ;  /* 0xfffffffe12137812 */ /* 0x000fe200078ec0ff */
[----:B------:R-:W-:Y:S01]  /*0630*/  IMAD R32, R35, UR5, RZ ;  /* 0x0000000523207c24 */ /* 0x000fe2000f8e02ff */
[----:B------:R-:W-:Y:S02]  /*0640*/  SHF.R.S32.HI R20, RZ, 0x2, R20 ;  /* 0x00000002ff147819 */ /* 0x000fe40000011414 */
[-C--:B------:R-:W-:Y:S02]  /*0650*/  LEA.HI.X.SX32 R11, R12, R17.reuse, 0x1, P5 ;  /* 0x000000110c0b7211 */ /* 0x080fe400028f0eff */
[-C--:B------:R-:W-:Y:S02]  /*0660*/  LEA.HI.X.SX32 R12, R14, R17.reuse, 0x1, P4 ;  /* 0x000000110e0c7211 */ /* 0x080fe400020f0eff */
[-C--:B------:R-:W-:Y:S02]  /*0670*/  LEA.HI.X.SX32 R13, R16, R17.reuse, 0x1, P3 ;  /* 0x00000011100d7211 */ /* 0x080fe400018f0eff */
[----:B------:R-:W-:-:S02]  /*0680*/  LEA.HI.X.SX32 R14, R22, R17, 0x1, P2 ;  /* 0x00000011160e7211 */ /* 0x000fc400010f0eff */
[-C--:B------:R-:W-:Y:S02]  /*0690*/  LEA.HI.X.SX32 R16, R30, R17.reuse, 0x1, P0 ;  /* 0x000000111e107211 */ /* 0x080fe400000f0eff */
[----:B------:R-:W-:Y:S01]  /*06a0*/  LEA.HI.X.SX32 R15, R26, R17, 0x1, P1 ;  /* 0x000000111a0f7211 */ /* 0x000fe200008f0eff */
[----:B------:R-:W-:Y:S01]  /*06b0*/  IMAD R26, R24, UR5, RZ ;  /* 0x00000005181a7c24 */ /* 0x000fe2000f8e02ff */
[----:B------:R-:W-:Y:S02]  /*06c0*/  IADD3 R23, -R19, R0, RZ ;  /* 0x0000000013177210 */ /* 0x000fe40007ffe1ff */
[----:B------:R-:W-:Y:S02]  /*06d0*/  SHF.R.S32.HI R22, RZ, 0x1f, R20 ;  /* 0x0000001fff167819 */ /* 0x000fe40000011414 */
[----:B------:R-:W-:Y:S02]  /*06e0*/  IADD3 R18, P0, R20, R21, RZ ;  /* 0x0000001514127210 */ /* 0x000fe40007f1e0ff */
[----:B------:R-:W-:-:S02]  /*06f0*/  IADD3 R2, P6, R31, R10, RZ ;  /* 0x0000000a1f027210 */ /* 0x000fc40007fde0ff */
[----:B------:R-:W-:Y:S02]  /*0700*/  IADD3 R19, P1, R20, R45, RZ ;  /* 0x0000002d14137210 */ /* 0x000fe40007f3e0ff */
[----:B------:R-:W-:Y:S02]  /*0710*/  SHF.R.S32.HI R25, RZ, 0x1f, R24 ;  /* 0x0000001fff197819 */ /* 0x000fe40000011418 */
[-C--:B------:R-:W-:Y:S02]  /*0720*/  LEA.HI.X.SX32 R20, R21, R22.reuse, 0x1, P0 ;  /* 0x0000001615147211 */ /* 0x080fe400000f0eff */
[----:B------:R-:W-:Y:S02]  /*0730*/  LEA.HI.X.SX32 R9, R10, R17, 0x1, P6 ;  /* 0x000000110a097211 */ /* 0x000fe400030f0eff */
[----:B------:R-:W-:Y:S02]  /*0740*/  LEA.HI.X.SX32 R21, R45, R22, 0x1, P1 ;  /* 0x000000162d157211 */ /* 0x000fe400008f0eff */
[----:B------:R-:W-:-:S02]  /*0750*/  LEA.HI R30, R25, R24, RZ, 0x4 ;  /* 0x00000018191e7211 */ /* 0x000fc400078f20ff */
[----:B------:R-:W-:Y:S02]  /*0760*/  IADD3 R10, P6, R31, R32, RZ ;  /* 0x000000201f0a7210 */ /* 0x000fe40007fde0ff */
[----:B------:R-:W-:Y:S02]  /*0770*/  SHF.R.S32.HI R45, RZ, 0x1f, R23 ;  /* 0x0000001fff2d7819 */ /* 0x000fe40000011417 */
[----:B------:R-:W-:Y:S02]  /*0780*/  IADD3 R22, P0, R23, R26, RZ ;  /* 0x0000001a17167210 */ /* 0x000fe40007f1e0ff */
[----:B------:R-:W-:Y:S02]  /*0790*/  LEA.HI.SX32 R25, R30, R23, 0x1c ;  /* 0x000000171e197211 */ /* 0x000fe400078fe2ff */
[----:B------:R-:W-:Y:S02]  /*07a0*/  LEA.HI.X.SX32 R17, R32, R17, 0x1, P6 ;  /* 0x0000001120117211 */ /* 0x000fe400030f0eff */
[----:B------:R-:W-:Y:S01]  /*07b0*/  LEA.HI.X.SX32 R23, R26, R45, 0x1, P0 ;  /* 0x0000002d1a177211 */ /* 0x000fe200000f0eff */
[----:B------:R-:W-:Y:S01]  /*07c0*/  IMAD.SHL.U32 R45, R29, 0x20, RZ ;  /* 0x000000201d2d7824 */ /* 0x000fe200078e00ff */
[----:B------:R-:W-:Y:S01]  /*07d0*/  LEA R32, R36, R29, 0x2 ;  /* 0x0000001d24207211 */ /* 0x000fe200078e10ff */
[--C-:B------:R-:W-:Y:S01]  /*07e0*/  IMAD R36, R39, 0x21, R0.reuse ;  /* 0x0000002127247824 */ /* 0x100fe200078e0200 */
[----:B------:R-:W-:Y:S01]  /*07f0*/  LEA.HI R30, R27, R0, RZ, 0x2 ;  /* 0x000000001b1e7211 */ /* 0x000fe200078f10ff */
[----:B------:R-:W-:Y:S01]  /*0800*/  IMAD R57, R24, 0x2, R25 ;  /* 0x0000000218397824 */ /* 0x000fe200078e0219 */
[----:B------:R-:W-:Y:S01]  /*0810*/  VIMNMX.U32 R32, R32, UR10, PT ;  /* 0x0000000a20207c48 */ /* 0x000fe2000bfe0000 */
[--C-:B------:R-:W-:Y:S01]  /*0820*/  IMAD R39, R35, 0x21, R0.reuse ;  /* 0x0000002123277824 */ /* 0x100fe200078e0200 */
[----:B------:R-:W-:Y:S01]  /*0830*/  LOP3.LUT R53, R34, 0x1c, RZ, 0xc0, !PT ;  /* 0x0000001c22357812 */ /* 0x000fe200078ec0ff */
[----:B------:R-:W-:Y:S01]  /*0840*/  VIADD R24, R0, 0x20 ;  /* 0x0000002000187836 */ /* 0x000fe20000000000 */
[----:B------:R-:W-:Y:S01]  /*0850*/  LOP3.LUT R27, R34, 0x3c, RZ, 0xc0, !PT ;  /* 0x0000003c221b7812 */ /* 0x000fe200078ec0ff */
[----:B------:R-:W-:Y:S01]  /*0860*/  IMAD R55, R32, UR7, RZ ;  /* 0x0000000720377c24 */ /* 0x000fe2000f8e02ff */
[--C-:B------:R-:W-:Y:S01]  /*0870*/  LOP3.LUT R34, R45, 0xffffffe0, R0.reuse, 0xe2, !PT ;  /* 0xffffffe02d227812 */ /* 0x100fe200078ee200 */
[----:B------:R-:W-:Y:S01]  /*0880*/  IMAD R32, R51, 0x21, R0 ;  /* 0x0000002133207824 */ /* 0x000fe200078e0200 */
[----:B------:R-:W-:Y:S01]  /*0890*/  SHF.R.S32.HI R49, RZ, 0x2, R30 ;  /* 0x00000002ff317819 */ /* 0x000fe2000001141e */
[----:B------:R-:W-:Y:S01]  /*08a0*/  VIADD R25, R0, 0x40 ;  /* 0x0000004000197836 */ /* 0x000fe20000000000 */
[----:B------:R-:W-:-:S02]  /*08b0*/  LOP3.LUT R45, R28, 0xfffffff0, RZ, 0xc0, !PT ;  /* 0xfffffff01c2d7812 */ /* 0x000fc400078ec0ff */
[----:B------:R-:W-:Y:S01]  /*08c0*/  LEA R28, R34, UR4, 0x2 ;  /* 0x00000004221c7c11 */ /* 0x000fe2000f8e10ff */
[----:B------:R-:W-:Y:S01]  /*08d0*/  IMAD R34, R43, 0x21, R0 ;  /* 0x000000212b227824 */ /* 0x000fe200078e0200 */
[----:B------:R-:W-:Y:S01]  /*08e0*/  LOP3.LUT R47, R30, 0xfffffffc, RZ, 0xc0, !PT ;  /* 0xfffffffc1e2f7812 */ /* 0x000fe200078ec0ff */
[C---:B------:R-:W-:Y:S01]  /*08f0*/  IMAD R49, R0.reuse, 0x8, R49 ;  /* 0x0000000800317824 */ /* 0x040fe200078e0231 */
[C---:B------:R-:W-:Y:S01]  /*0900*/  IADD3 R26, R0.reuse, 0x60, RZ ;  /* 0x00000060001a7810 */ /* 0x040fe20007ffe0ff */
[----:B------:R-:W-:Y:S01]  /*0910*/  IMAD.IADD R58, R0, 0x1, -R45 ;  /* 0x00000001003a7824 */ /* 0x000fe200078e0a2d */
[----:B------:R-:W-:Y:S01]  /*0920*/  LEA R32, R32, UR16, 0x2 ;  /* 0x0000001020207c11 */ /* 0x000fe2000f8e10ff */
[----:B------:R-:W-:Y:S01]  /*0930*/  IMAD.IADD R56, R0, 0x1, -R47 ;  /* 0x0000000100387824 */ /* 0x000fe200078e0a2f */
[----:B------:R-:W-:Y:S02]  /*0940*/  LEA R33, R59, UR16, 0x2 ;  /* 0x000000103b217c11 */ /* 0x000fe4000f8e10ff */
[----:B------:R-:W-:-:S02]  /*0950*/  LEA R34, R34, UR16, 0x2 ;  /* 0x0000001022227c11 */ /* 0x000fc4000f8e10ff */
[----:B------:R-:W-:Y:S02]  /*0960*/  LEA R36, R36, UR16, 0x2 ;  /* 0x0000001024247c11 */ /* 0x000fe4000f8e10ff */
[----:B------:R-:W-:Y:S02]  /*0970*/  LEA R37, R37, UR16, 0x2 ;  /* 0x0000001025257c11 */ /* 0x000fe4000f8e10ff */
[----:B------:R-:W-:Y:S02]  /*0980*/  LEA R38, R38, UR16, 0x2 ;  /* 0x0000001026267c11 */ /* 0x000fe4000f8e10ff */
[----:B------:R-:W-:Y:S02]  /*0990*/  LEA R39, R39, UR16, 0x2 ;  /* 0x0000001027277c11 */ /* 0x000fe4000f8e10ff */
[----:B------:R-:W-:Y:S02]  /*09a0*/  LEA R57, R57, UR9, 0x2 ;  /* 0x0000000939397c11 */ /* 0x000fe4000f8e10ff */
[----:B------:R-:W-:-:S02]  /*09b0*/  SHF.L.U32 R54, R29, 0x5, RZ ;  /* 0x000000051d367819 */ /* 0x000fc400000006ff */
[----:B------:R-:W-:Y:S02]  /*09c0*/  LEA R30, R0, R31, 0x1 ;  /* 0x0000001f001e7211 */ /* 0x000fe400078e08ff */
[----:B------:R-:W-:Y:S02]  /*09d0*/  LEA R35, R41, UR16, 0x2 ;  /* 0x0000001029237c11 */ /* 0x000fe4000f8e10ff */
[----:B------:R-:W-:Y:S01]  /*09e0*/  LEA R29, R29, UR4, 0x7 ;  /* 0x000000041d1d7c11 */ /* 0x000fe2000f8e38ff */
[----:B------:R-:W-:Y:S01]  /*09f0*/  UMOV UR4, URZ ;  /* 0x0000003f00047c82 */ /* 0x000fe20008000000 */
[----:B------:R-:W-:Y:S02]  /*0a00*/  LEA R31, R49, UR12, 0x2 ;  /* 0x0000000c311f7c11 */ /* 0x000fe4000f8e10ff */
[----:B------:R-:W-:Y:S02]  /*0a10*/  LEA R40, R40, UR12, 0x2 ;  /* 0x0000000c28287c11 */ /* 0x000fe4000f8e10ff */
[----:B------:R-:W-:Y:S01]  /*0a20*/  LEA R41, R42, UR12, 0x2 ;  /* 0x0000000c2a297c11 */ /* 0x000fe2000f8e10ff */
[----:B------:R-:W-:-:S06]  /*0a30*/  ULDC.64 UR12, c[0x0][0x210] ;  /* 0x00008400000c7ab9 */ /* 0x000fcc0000000a00 */
.L_x_621:
[----:B------:R-:W-:Y:S01]  /*0a40*/  USHF.R.S32.HI UR6, URZ, 0x1f, UR4 ;  /* 0x0000001f3f067899 */ /* 0x000fe20008011404 */
[----:B0-----:R-:W-:Y:S01]  /*0a50*/  IMAD R45, R9, 0x54, RZ ;  /* 0x00000054092d7824 */ /* 0x001fe200078e02ff */
[----:B------:R-:W-:Y:S01]  /*0a60*/  UIADD3 UR7, UP0, UR8, UR4, URZ ;  /* 0x0000000408077290 */ /* 0x000fe2000ff1e03f */
[----:B------:R-:W-:Y:S02]  /*0a70*/  IMAD R51, R14, 0x54, RZ ;  /* 0x000000540e337824 */ /* 0x000fe400078e02ff */
[----:B------:R-:W-:Y:S01]  /*0a80*/  IMAD R49, R13, 0x54, RZ ;  /* 0x000000540d317824 */ /* 0x000fe200078e02ff */
[----:B------:R-:W-:Y:S01]  /*0a90*/  ULEA.HI.X.SX32 UR10, UR8, UR6, 0x1, UP0 ;  /* 0x00000006080a7291 */ /* 0x000fe200080f0e3f */
[----:B------:R-:W-:Y:S01]  /*0aa0*/  IMAD R59, R15, 0x54, RZ ;  /* 0x000000540f3b7824 */ /* 0x000fe200078e02ff */
[----:B------:R-:W-:Y:S01]  /*0ab0*/  UIMAD.WIDE.U32 UR6, UR7, 0x54, UR12 ;  /* 0x00000054070678a5 */ /* 0x000fe2000f8e000c */
[----:B------:R-:W-:Y:S01]  /*0ac0*/  IMAD R47, R12, 0x54, RZ ;  /* 0x000000540c2f7824 */ /* 0x000fe200078e02ff */
[----:B------:R-:W-:Y:S01]  /*0ad0*/  UIMAD UR10, UR10, 0x54, URZ ;  /* 0x000000540a0a78a4 */ /* 0x000fe2000f8e023f */
[----:B------:R-:W-:-:S02]  /*0ae0*/  IMAD R79, R21, 0x54, RZ ;  /* 0x00000054154f7824 */ /* 0x000fc400078e02ff */
[----:B------:R-:W-:Y:S01]  /*0af0*/  IMAD R77, R20, 0x54, RZ ;  /* 0x00000054144d7824 */ /* 0x000fe200078e02ff */
[----:B------:R-:W-:Y:S02]  /*0b00*/  UIADD3 UR10, UR7, UR10, URZ ;  /* 0x0000000a070a7290 */ /* 0x000fe4000fffe03f */
[----:B------:R-:W-:Y:S01]  /*0b10*/  MOV R43, UR7 ;  /* 0x00000007002b7c02 */ /* 0x000fe20008000f00 */
[----:B------:R-:W-:Y:S02]  /*0b20*/  IMAD.U32 R42, RZ, RZ, UR6 ;  /* 0x00000006ff2a7e24 */ /* 0x000fe4000f8e00ff */
[----:B------:R-:W-:Y:S02]  /*0b30*/  IMAD R75, R23, 0x54, RZ ;  /* 0x00000054174b7824 */ /* 0x000fe400078e02ff */
[----:B------:R-:W-:Y:S02]  /*0b40*/  IMAD.U32 R43, RZ, RZ, UR10 ;  /* 0x0000000aff2b7e24 */ /* 0x000fe4000f8e00ff */
[----:B------:R-:W-:-:S04]  /*0b50*/  IMAD.WIDE.U32 R72, R2, 0x54, R42 ;  /* 0x0000005402487825 */ /* 0x000fc800078e002a */
[----:B------:R-:W-:Y:S02]  /*0b60*/  IMAD.IADD R73, R73, 0x1, R45 ;  /* 0x0000000149497824 */ /* 0x000fe400078e022d */
[----:B------:R-:W-:Y:S02]  /*0b70*/  IMAD R45, R11, 0x54, RZ ;  /* 0x000000540b2d7824 */ /* 0x000fe400078e02ff */
[----:B------:R-:W-:-:S04]  /*0b80*/  IMAD.WIDE.U32 R70, R3, 0x54, R42 ;  /* 0x0000005403467825 */ /* 0x000fc800078e002a */
[----:B------:R-:W-:Y:S01]  /*0b90*/  IMAD.WIDE.U32 R62, R6, 0x54, R42 ;  /* 0x00000054063e7825 */ /* 0x000fe200078e002a */
[----:B------:R-:W-:-:S03]  /*0ba0*/  IADD3 R71, R71, R45, RZ ;  /* 0x0000002d47477210 */ /* 0x000fc60007ffe0ff */
[----:B------:R-:W-:Y:S01]  /*0bb0*/  IMAD.WIDE.U32 R66, R5, 0x54, R42 ;  /* 0x0000005405427825 */ /* 0x000fe200078e002a */
[----:B------:R-:W-:-:S03]  /*0bc0*/  IADD3 R63, R63, R51, RZ ;  /* 0x000000333f3f7210 */ /* 0x000fc60007ffe0ff */
[----:B------:R-:W-:-:S04]  /*0bd0*/  IMAD.WIDE.U32 R60, R7, 0x54, R42 ;  /* 0x00000054073c7825 */ /* 0x000fc800078e002a */
[----:B------:R-:W-:-:S04]  /*0be0*/  IMAD.WIDE.U32 R68, R4, 0x54, R42 ;  /* 0x0000005404447825 */ /* 0x000fc800078e002a */
[----:B------:R-:W-:Y:S02]  /*0bf0*/  IMAD R45, R16, 0x54, RZ ;  /* 0x00000054102d7824 */ /* 0x000fe400078e02ff */
[----:B------:R-:W-:-:S04]  /*0c00*/  IMAD.WIDE.U32 R50, R8, 0x54, R42 ;  /* 0x0000005408327825 */ /* 0x000fc800078e002a */
[----:B------:R-:W-:Y:S02]  /*0c10*/  IMAD.IADD R67, R67, 0x1, R49 ;  /* 0x0000000143437824 */ /* 0x000fe400078e0231 */
[----:B------:R-:W-:Y:S02]  /*0c20*/  IMAD.IADD R61, R61, 0x1, R59 ;  /* 0x000000013d3d7824 */ /* 0x000fe400078e023b */
[----:B------:R-:W-:Y:S02]  /*0c30*/  IMAD R59, R17, 0x54, RZ ;  /* 0x00000054113b7824 */ /* 0x000fe400078e02ff */
[----:B------:R-:W-:-:S04]  /*0c40*/  IMAD.WIDE.U32 R48, R10, 0x54, R42 ;  /* 0x000000540a307825 */ /* 0x000fc800078e002a */
[----:B------:R-:W-:Y:S01]  /*0c50*/  IMAD.IADD R69, R69, 0x1, R47 ;  /* 0x0000000145457824 */ /* 0x000fe200078e022f */
[----:B------:R-:W-:Y:S01]  /*0c60*/  IADD3 R49, R49, R59, RZ ;  /* 0x0000003b31317210 */ /* 0x000fe20007ffe0ff */
[----:B------:R-:W-:Y:S02]  /*0c70*/  IMAD.IADD R51, R51, 0x1, R45 ;  /* 0x0000000133337824 */ /* 0x000fe400078e022d */
[----:B------:R-:W-:-:S04]  /*0c80*/  IMAD.WIDE.U32 R46, R22, 0x54, R42 ;  /* 0x00000054162e7825 */ /* 0x000fc800078e002a */
[----:B------:R-:W-:-:S04]  /*0c90*/  IMAD.WIDE.U32 R44, R18, 0x54, R42 ;  /* 0x00000054122c7825 */ /* 0x000fc800078e002a */
[----:B------:R-:W-:-:S04]  /*0ca0*/  IMAD.WIDE.U32 R42, R19, 0x54, R42 ;  /* 0x00000054132a7825 */ /* 0x000fc800078e002a */
[----:B------:R-:W-:Y:S01]  /*0cb0*/  IMAD.WIDE R72, R58, 0x4, R72 ;  /* 0x000000043a487825 */ /* 0x000fe200078e0248 */
[----:B------:R-:W-:-:S03]  /*0cc0*/  IADD3 R43, R43, R79, RZ ;  /* 0x0000004f2b2b7210 */ /* 0x000fc60007ffe0ff */
[C---:B------:R-:W-:Y:S02]  /*0cd0*/  IMAD.WIDE R70, R58.reuse, 0x4, R70 ;  /* 0x000000043a467825 */ /* 0x040fe400078e0246 */
[----:B------:R-:W2:Y:S02]  /*0ce0*/  LDG.E.CONSTANT R73, desc[UR14][R72.64+0x10] ;  /* 0x0000100e48497981 */ /* 0x000ea4000c1e9900 */
[C---:B------:R-:W-:Y:S02]  /*0cf0*/  IMAD.WIDE R68, R58.reuse, 0x4, R68 ;  /* 0x000000043a447825 */ /* 0x040fe400078e0244 */
[----:B------:R-:W3:Y:S02]  /*0d00*/  LDG.E.CONSTANT R70, desc[UR14][R70.64+0x10] ;  /* 0x0000100e46467981 */ /* 0x000ee4000c1e9900 */
[C---:B------:R-:W-:Y:S02]  /*0d10*/  IMAD.WIDE R66, R58.reuse, 0x4, R66 ;  /* 0x000000043a427825 */ /* 0x040fe400078e0242 */
[----:B------:R-:W4:Y:S02]  /*0d20*/  LDG.E.CONSTANT R69, desc[UR14][R68.64+0x10] ;  /* 0x0000100e44457981 */ /* 0x000f24000c1e9900 */
[----:B------:R-:W-:-:S02]  /*0d30*/  IMAD.WIDE R62, R58, 0x4, R62 ;  /* 0x000000043a3e7825 */ /* 0x000fc400078e023e */
[----:B------:R-:W5:Y:S02]  /*0d40*/  LDG.E.CONSTANT R66, desc[UR14][R66.64+0x10] ;  /* 0x0000100e42427981 */ /* 0x000f64000c1e9900 */
[----:B------:R-:W-:Y:S02]  /*0d50*/  IMAD.IADD R45, R45, 0x1, R77 ;  /* 0x000000012d2d7824 */ /* 0x000fe400078e024d */
[C---:B------:R-:W-:Y:S01]  /*0d60*/  IMAD.WIDE R60, R58.reuse, 0x4, R60 ;  /* 0x000000043a3c7825 */ /* 0x040fe200078e023c */
[----:B------:R-:W5:Y:S03]  /*0d70*/  LDG.E.CONSTANT R63, desc[UR14][R62.64+0x10] ;  /* 0x0000100e3e3f7981 */ /* 0x000f66000c1e9900 */
[C---:B------:R-:W-:Y:S02]  /*0d80*/  IMAD.WIDE R50, R58.reuse, 0x4, R50 ;  /* 0x000000043a327825 */ /* 0x040fe400078e0232 */
[----:B------:R-:W5:Y:S02]  /*0d90*/  LDG.E.CONSTANT R60, desc[UR14][R60.64+0x10] ;  /* 0x0000100e3c3c7981 */ /* 0x000f64000c1e9900 */
[----:B------:R-:W-:-:S02]  /*0da0*/  IMAD.WIDE R48, R58, 0x4, R48 ;  /* 0x000000043a307825 */ /* 0x000fc400078e0230 */
[----:B------:R-:W5:Y:S02]  /*0db0*/  LDG.E.CONSTANT R51, desc[UR14][R50.64+0x10] ;  /* 0x0000100e32337981 */ /* 0x000f64000c1e9900 */
[----:B------:R-:W-:Y:S02]  /*0dc0*/  IMAD.IADD R47, R47, 0x1, R75 ;  /* 0x000000012f2f7824 */ /* 0x000fe400078e024b */
[C---:B------:R-:W-:Y:S01]  /*0dd0*/  IMAD.WIDE R44, R56.reuse, 0x4, R44 ;  /* 0x00000004382c7825 */ /* 0x040fe200078e022c */
[----:B------:R-:W5:Y:S03]  /*0de0*/  LDG.E.CONSTANT R48, desc[UR14][R48.64+0x10] ;  /* 0x0000100e30307981 */ /* 0x000f66000c1e9900 */
[----:B------:R-:W-:Y:S01]  /*0df0*/  IMAD.WIDE R42, R56, 0x4, R42 ;  /* 0x00000004382a7825 */ /* 0x000fe200078e022a */
[----:B------:R-:W5:Y:S04]  /*0e00*/  LDG.E.CONSTANT R46, desc[UR14][R46.64+0x50] ;  /* 0x0000500e2e2e7981 */ /* 0x000f68000c1e9900 */
[----:B------:R-:W5:Y:S04]  /*0e10*/  LDG.E.CONSTANT R45, desc[UR14][R44.64] ;  /* 0x0000000e2c2d7981 */ /* 0x000f68000c1e9900 */
[----:B------:R-:W5:Y:S01]  /*0e20*/  LDG.E.CONSTANT R42, desc[UR14][R42.64] ;  /* 0x0000000e2a2a7981 */ /* 0x000f62000c1e9900 */
[----:B------:R-:W-:-:S06]  /*0e30*/  UISETP.GE.AND UP0, UPT, UR4, UR5, UPT ;  /* 0x000000050400728c */ /* 0x000fcc000bf06270 */
[----:B------:R-:W-:Y:S01]  /*0e40*/  PLOP3.LUT P0, PT, PT, PT, UP0, 0x80, 0x0 ;  /* 0x000000000000781c */ /* 0x000fe20003f0f008 */
[----:B--2---:R0:W-:Y:S04]  /*0e50*/  STS [R32], R73 ;  /* 0x0000004920007388 */ /* 0x0041e80000000800 */
[----:B---3--:R0:W-:Y:S04]  /*0e60*/  STS [R33], R70 ;  /* 0x0000004621007388 */ /* 0x0081e80000000800 */
[----:B----4-:R0:W-:Y:S04]  /*0e70*/  STS [R34], R69 ;  /* 0x0000004522007388 */ /* 0x0101e80000000800 */
[----:B-----5:R0:W-:Y:S04]  /*0e80*/  STS [R35], R66 ;  /* 0x0000004223007388 */ /* 0x0201e80000000800 */
        /* <DEDUP_REMOVED lines=8> */
[----:B0-----:R-:W0:Y:S01]  /*0f10*/  LDC.64 R68, c[0x0][0x218] ;  /* 0x00008600ff447b82 */ /* 0x001e220000000a00 */
[----:B------:R-:W-:Y:S01]  /*0f20*/  IMAD.U32 R42, RZ, RZ, UR4 ;  /* 0x00000004ff2a7e24 */ /* 0x000fe2000f8e00ff */
[----:B------:R-:W-:-:S03]  /*0f30*/  MOV R45, UR4 ;  /* 0x00000004002d7c02 */ /* 0x000fc60008000f00 */
[----:B------:R-:W-:Y:S02]  /*0f40*/  IMAD R67, R42, 0x8, R55 ;  /* 0x000000082a437824 */ /* 0x000fe400078e0237 */
[----:B------:R-:W-:-:S03]  /*0f50*/  IMAD R66, R45, 0x8, R52 ;  /* 0x000000082d427824 */ /* 0x000fc600078e0234 */
[----:B------:R-:W-:-:S05]  /*0f60*/  LEA.HI R43, R0, R67, RZ, 0x1d ;  /* 0x00000043002b7211 */ /* 0x000fca00078fe8ff */
[----:B0-----:R-:W-:-:S04]  /*0f70*/  IMAD.WIDE R42, R43, 0x24, R68 ;  /* 0x000000242b2a7825 */ /* 0x001fc800078e0244 */
[----:B------:R-:W-:Y:S01]  /*0f80*/  IMAD.WIDE.U32 R48, R66, 0x24, R68 ;  /* 0x0000002442307825 */ /* 0x000fe200078e0044 */
[----:B------:R-:W-:-:S05]  /*0f90*/  IADD3 R46, P0, R53, R42, RZ ;  /* 0x0000002a352e7210 */ /* 0x000fca0007f1e0ff */
[----:B------:R-:W-:Y:S01]  /*0fa0*/  IMAD.X R47, RZ, RZ, R43, P0 ;  /* 0x000000ffff2f7224 */ /* 0x000fe200000e062b */
[----:B------:R-:W2:Y:S05]  /*0fb0*/  LDG.E.U16.CONSTANT R48, desc[UR14][R48.64] ;  /* 0x0000000e30307981 */ /* 0x000eaa000c1e9500 */
[----:B------:R-:W3:Y:S01]  /*0fc0*/  LDG.E.CONSTANT R47, desc[UR14][R46.64+0x4] ;  /* 0x0000040e2e2f7981 */ /* 0x000ee2000c1e9900 */
[----:B------:R-:W-:Y:S02]  /*0fd0*/  LEA.HI R43, R24, R67, RZ, 0x1d ;  /* 0x00000043182b7211 */ /* 0x000fe400078fe8ff */
[----:B------:R-:W-:-:S03]  /*0fe0*/  IADD3 R71, R66, 0x4, RZ ;  /* 0x0000000442477810 */ /* 0x000fc60007ffe0ff */
[----:B------:R-:W-:-:S04]  /*0ff0*/  IMAD.WIDE R42, R43, 0x24, R68 ;  /* 0x000000242b2a7825 */ /* 0x000fc800078e0244 */
[----:B------:R-:W-:Y:S01]  /*1000*/  IMAD.WIDE.U32 R70, R71, 0x24, R68 ;  /* 0x0000002447467825 */ /* 0x000fe200078e0044 */
[----:B------:R-:W-:-:S05]  /*1010*/  IADD3 R44, P0, R53, R42, RZ ;  /* 0x0000002a352c7210 */ /* 0x000fca0007f1e0ff */
[----:B------:R-:W-:Y:S01]  /*1020*/  IMAD.X R45, RZ, RZ, R43, P0 ;  /* 0x000000ffff2d7224 */ /* 0x000fe200000e062b */
[----:B------:R-:W4:Y:S04]  /*1030*/  LDG.E.U16.CONSTANT R70, desc[UR14][R70.64] ;  /* 0x0000000e46467981 */ /* 0x000f28000c1e9500 */
[----:B------:R0:W5:Y:S01]  /*1040*/  LDG.E.CONSTANT R73, desc[UR14][R44.64+0x4] ;  /* 0x0000040e2c497981 */ /* 0x000162000c1e9900 */
[----:B------:R-:W-:Y:S01]  /*1050*/  IMAD.U32 R59, RZ, RZ, UR16 ;  /* 0x00000010ff3b7e24 */ /* 0x000fe2000f8e00ff */
[----:B------:R-:W-:-:S03]  /*1060*/  UIADD3 UR6, UR4, 0x1, URZ ;  /* 0x0000000104067890 */ /* 0x000fc6000fffe03f */
[----:B------:R-:W-:Y:S01]  /*1070*/  IMAD R59, R0, 0x84, R59 ;  /* 0x00000084003b7824 */ /* 0x000fe200078e023b */
[----:B------:R-:W-:-:S06]  /*1080*/  UISETP.GE.AND UP0, UPT, UR6, UR5, UPT ;  /* 0x000000050600728c */ /* 0x000fcc000bf06270 */
[----:B------:R-:W-:Y:S01]  /*1090*/  PLOP3.LUT P0, PT, PT, PT, UP0, 0x80, 0x0 ;  /* 0x000000000000781c */ /* 0x000fe20003f0f008 */
[----:B--2---:R-:W-:Y:S01]  /*10a0*/  HADD2.F32 R50, -RZ, R48.H0_H0 ;  /* 0x20000030ff327230 */ /* 0x004fe20000004100 */
[----:B---3--:R-:W-:Y:S04]  /*10b0*/  STS [R28], R47 ;  /* 0x0000002f1c007388 */ /* 0x008fe80000000800 */
[----:B------:R-:W-:Y:S01]  /*10c0*/  STS [R27+UR11], R50 ;  /* 0x000000321b007988 */ /* 0x000fe2000800080b */
[----:B------:R-:W-:Y:S01]  /*10d0*/  BAR.SYNC.DEFER_BLOCKING 0x0 ;  /* 0x0000000000007b1d */ /* 0x000fe20000010000 */
[----:B----4-:R-:W-:-:S05]  /*10e0*/  HADD2.F32 R88, -RZ, R70.H0_H0 ;  /* 0x20000046ff587230 */ /* 0x010fca0000004100 */
[----:B------:R-:W1:Y:S04]  /*10f0*/  LDS.U8 R78, [R31] ;  /* 0x000000001f4e7984 */ /* 0x000e680000000000 */
[----:B------:R-:W2:Y:S04]  /*1100*/  LDS R77, [R59] ;  /* 0x000000003b4d7984 */ /* 0x000ea80000000800 */
[----:B------:R-:W-:Y:S04]  /*1110*/  LDS.64 R42, [R29] ;  /* 0x000000001d2a7984 */ /* 0x000fe80000000a00 */
[----:B------:R-:W3:Y:S04]  /*1120*/  LDS R75, [R59+0x4] ;  /* 0x000004003b4b7984 */ /* 0x000ee80000000800 */
[----:B------:R-:W4:Y:S04]  /*1130*/  LDS.U8 R72, [R31+0x1] ;  /* 0x000001001f487984 */ /* 0x000f280000000000 */
[----:B------:R-:W5:Y:S04]  /*1140*/  LDS.64 R48, [R29+0x8] ;  /* 0x000008001d307984 */ /* 0x000f680000000a00 */
[----:B------:R-:W5:Y:S04]  /*1150*/  LDS R62, [R59+0x10] ;  /* 0x000010003b3e7984 */ /* 0x000f680000000800 */
[----:B------:R-:W5:Y:S04]  /*1160*/  LDS R64, [R59+0x8] ;  /* 0x000008003b407984 */ /* 0x000f680000000800 */
[----:B------:R-:W5:Y:S04]  /*1170*/  LDS R61, [R59+0x14] ;  /* 0x000014003b3d7984 */ /* 0x000f680000000800 */
[----:B0-----:R-:W0:Y:S04]  /*1180*/  LDS.64 R44, [R29+0x10] ;  /* 0x000010001d2c7984 */ /* 0x001e280000000a00 */
[----:B------:R-:W0:Y:S01]  /*1190*/  LDS R60, [R59+0x18] ;  /* 0x000018003b3c7984 */ /* 0x000e220000000800 */
[----:B-1----:R-:W-:-:S03]  /*11a0*/  SHF.R.U32.HI R46, RZ, 0x4, R78 ;  /* 0x00000004ff2e7819 */ /* 0x002fc6000001164e */
[----:B------:R-:W1:Y:S01]  /*11b0*/  LDS.64 R50, [R29+0x18] ;  /* 0x000018001d327984 */ /* 0x000e620000000a00 */
[----:B------:R-:W-:Y:S02]  /*11c0*/  LEA R46, R46, R46, 0x8 ;  /* 0x0000002e2e2e7211 */ /* 0x000fe400078e40ff */
[----:B--2---:R-:W-:Y:S01]  /*11d0*/  LOP3.LUT R47, R77, 0x3030303, RZ, 0xc0, !PT ;  /* 0x030303034d2f7812 */ /* 0x004fe200078ec0ff */
[----:B------:R-:W2:Y:S02]  /*11e0*/  LDS R71, [R59+0x1c] ;  /* 0x00001c003b477984 */ /* 0x000ea40000000800 */
[----:B------:R-:W-:Y:S02]  /*11f0*/  IMAD R80, R46, 0x10000, R46 ;  /* 0x000100002e507824 */ /* 0x000fe400078e022e */
[----:B------:R-:W2:Y:S01]  /*1200*/  LDS R63, [R59+0xc] ;  /* 0x00000c003b3f7984 */ /* 0x000ea20000000800 */
[----:B---3--:R-:W-:Y:S01]  /*1210*/  LOP3.LUT R74, R75, 0x3030303, RZ, 0xc0, !PT ;  /* 0x030303034b4a7812 */ /* 0x008fe200078ec0ff */
[----:B------:R-:W-:-:S02]  /*1220*/  IDP.4A.S8.S8 R46, R80, R42, RZ ;  /* 0x0000002a502e7226 */ /* 0x000fc400000006ff */
[----:B------:R-:W3:Y:S01]  /*1230*/  LDS.U8 R76, [R31+0x2] ;  /* 0x000002001f4c7984 */ /* 0x000ee20000000000 */
[----:B------:R-:W-:Y:S01]  /*1240*/  IDP.4A.S8.S8 R42, R47, R42, RZ ;  /* 0x0000002a2f2a7226 */ /* 0x000fe200000006ff */
[----:B----4-:R-:W-:Y:S01]  /*1250*/  SHF.R.U32.HI R81, RZ, 0x4, R72 ;  /* 0x00000004ff517819 */ /* 0x010fe20000011648 */
[-C--:B------:R-:W-:Y:S01]  /*1260*/  IDP.4A.S8.S8 R79, R80, R43.reuse, R46 ;  /* 0x0000002b504f7226 */ /* 0x080fe2000000062e */
[----:B------:R-:W-:Y:S01]  /*1270*/  LOP3.LUT R72, R72, 0xf, RZ, 0xc0, !PT ;  /* 0x0000000f48487812 */ /* 0x000fe200078ec0ff */
[----:B------:R-:W4:Y:S01]  /*1280*/  LDS.64 R46, [R29+0x20] ;  /* 0x000020001d2e7984 */ /* 0x000f220000000a00 */
[----:B------:R-:W-:Y:S02]  /*1290*/  IDP.4A.S8.S8 R42, R74, R43, R42 ;  /* 0x0000002b4a2a7226 */ /* 0x000fe4000000062a */
[----:B------:R-:W-:Y:S02]  /*12a0*/  IMAD R74, R81, 0x100, R81 ;  /* 0x00000100514a7824 */ /* 0x000fe400078e0251 */
[----:B-----5:R-:W-:Y:S01]  /*12b0*/  IDP.4A.S8.S8 R81, R80, R48, R79 ;  /* 0x0000003050517226 */ /* 0x020fe2000000064f */
[----:B------:R-:W-:-:S02]  /*12c0*/  LOP3.LUT R79, R62, 0x3030303, RZ, 0xc0, !PT ;  /* 0x030303033e4f7812 */ /* 0x000fc400078ec0ff */
[----:B------:R-:W-:Y:S01]  /*12d0*/  LEA R74, R74, R74, 0x10 ;  /* 0x0000004a4a4a7211 */ /* 0x000fe200078e80ff */
[----:B------:R-:W-:Y:S01]  /*12e0*/  IDP.4A.S8.S8 R81, R80, R49, R81 ;  /* 0x0000003150517226 */ /* 0x000fe20000000651 */
[----:B------:R-:W-:Y:S02]  /*12f0*/  LOP3.LUT R43, R64, 0x3030303, RZ, 0xc0, !PT ;  /* 0x03030303402b7812 */ /* 0x000fe400078ec0ff */
[----:B------:R-:W-:Y:S01]  /*1300*/  LOP3.LUT R80, R61, 0x3030303, RZ, 0xc0, !PT ;  /* 0x030303033d507812 */ /* 0x000fe200078ec0ff */
[-C--:B0-----:R-:W-:Y:S02]  /*1310*/  IDP.4A.S8.S8 R79, R79, R44.reuse, RZ ;  /* 0x0000002c4f4f7226 */ /* 0x081fe400000006ff */
[----:B------:R-:W-:Y:S02]  /*1320*/  IDP.4A.S8.S8 R44, R74, R44, R81 ;  /* 0x0000002c4a2c7226 */ /* 0x000fe40000000651 */
[----:B------:R-:W-:Y:S01]  /*1330*/  IDP.4A.S8.S8 R82, R43, R48, R42 ;  /* 0x000000302b527226 */ /* 0x000fe2000000062a */
[----:B------:R-:W-:Y:S01]  /*1340*/  LOP3.LUT R81, R60, 0x3030303, RZ, 0xc0, !PT ;  /* 0x030303033c517812 */ /* 0x000fe200078ec0ff */
[----:B------:R-:W0:Y:S01]  /*1350*/  LDS.64 R42, [R29+0x28] ;  /* 0x000028001d2a7984 */ /* 0x000e220000000a00 */
[----:B------:R-:W-:-:S02]  /*1360*/  IDP.4A.S8.S8 R80, R80, R45, R79 ;  /* 0x0000002d50507226 */ /* 0x000fc4000000064f */
[C---:B------:R-:W-:Y:S01]  /*1370*/  IDP.4A.S8.S8 R83, R74.reuse, R45, R44 ;  /* 0x0000002d4a537226 */ /* 0x040fe2000000062c */
[----:B------:R-:W5:Y:S01]  /*1380*/  LDS.U8 R79, [R31+0x3] ;  /* 0x000003001f4f7984 */ /* 0x000f620000000000 */
[-C--:B-1----:R-:W-:Y:S02]  /*1390*/  IDP.4A.S8.S8 R80, R81, R50.reuse, R80 ;  /* 0x0000003251507226 */ /* 0x082fe40000000650 */
[C---:B------:R-:W-:Y:S01]  /*13a0*/  IDP.4A.S8.S8 R83, R74.reuse, R50, R83 ;  /* 0x000000324a537226 */ /* 0x040fe20000000653 */
[----:B------:R-:W1:Y:S01]  /*13b0*/  LDS.64 R44, [R29+0x30] ;  /* 0x000030001d2c7984 */ /* 0x000e620000000a00 */
[----:B--2---:R-:W-:Y:S02]  /*13c0*/  LOP3.LUT R50, R71, 0x3030303, RZ, 0xc0, !PT ;  /* 0x0303030347327812 */ /* 0x004fe400078ec0ff */
[----:B------:R-:W-:Y:S01]  /*13d0*/  LOP3.LUT R48, R63, 0x3030303, RZ, 0xc0, !PT ;  /* 0x030303033f307812 */ /* 0x000fe200078ec0ff */
[-C--:B------:R-:W-:Y:S02]  /*13e0*/  IDP.4A.S8.S8 R74, R74, R51.reuse, R83 ;  /* 0x000000334a4a7226 */ /* 0x080fe40000000653 */
[----:B------:R-:W-:Y:S01]  /*13f0*/  IDP.4A.S8.S8 R84, R50, R51, R80 ;  /* 0x0000003332547226 */ /* 0x000fe20000000650 */
[----:B---3--:R-:W-:Y:S01]  /*1400*/  SHF.R.U32.HI R51, RZ, 0x4, R76 ;  /* 0x00000004ff337819 */ /* 0x008fe2000001164c */
[----:B------:R-:W-:Y:S01]  /*1410*/  IDP.4A.S8.S8 R82, R48, R49, R82 ;  /* 0x0000003130527226 */ /* 0x000fe20000000652 */
[----:B------:R-:W-:Y:S01]  /*1420*/  SHF.R.S32.HI R50, RZ, 0x2, R77 ;  /* 0x00000002ff327819 */ /* 0x000fe2000001144d */
[----:B------:R-:W2:Y:S02]  /*1430*/  LDS.64 R48, [R29+0x38] ;  /* 0x000038001d307984 */ /* 0x000ea40000000a00 */
[----:B------:R-:W-:Y:S01]  /*1440*/  IMAD R83, R51, 0x100, R51 ;  /* 0x0000010033537824 */ /* 0x000fe200078e0233 */
[----:B------:R-:W-:Y:S01]  /*1450*/  LOP3.LUT R51, R78, 0xf, RZ, 0xc0, !PT ;  /* 0x0000000f4e337812 */ /* 0x000fe200078ec0ff */
[----:B------:R-:W3:Y:S01]  /*1460*/  LDS.U8 R80, [R31+0x4] ;  /* 0x000004001f507984 */ /* 0x000ee20000000000 */
[----:B------:R-:W-:Y:S01]  /*1470*/  LOP3.LUT R81, R50, 0x3030303, RZ, 0xc0, !PT ;  /* 0x0303030332517812 */ /* 0x000fe200078ec0ff */
[----:B------:R-:W-:Y:S01]  /*1480*/  IMAD R50, R83, 0x10000, R83 ;  /* 0x0001000053327824 */ /* 0x000fe200078e0253 */
[----:B------:R-:W-:Y:S01]  /*1490*/  SHF.R.S32.HI R78, RZ, 0x2, R75 ;  /* 0x00000002ff4e7819 */ /* 0x000fe2000001144b */
[----:B------:R-:W-:-:S02]  /*14a0*/  IMAD R51, R82, R51, RZ ;  /* 0x0000003352337224 */ /* 0x000fc400078e02ff */
[-C--:B----4-:R-:W-:Y:S01]  /*14b0*/  IDP.4A.S8.S8 R81, R81, R46.reuse, RZ ;  /* 0x0000002e51517226 */ /* 0x090fe200000006ff */
[----:B------:R-:W-:Y:S01]  /*14c0*/  LOP3.LUT R78, R78, 0x3030303, RZ, 0xc0, !PT ;  /* 0x030303034e4e7812 */ /* 0x000fe200078ec0ff */
[----:B------:R-:W-:Y:S01]  /*14d0*/  IDP.4A.S8.S8 R82, R50, R46, RZ ;  /* 0x0000002e32527226 */ /* 0x000fe200000006ff */
[----:B------:R-:W-:Y:S01]  /*14e0*/  SHF.R.S32.HI R46, RZ, 0x2, R64 ;  /* 0x00000002ff2e7819 */ /* 0x000fe20000011440 */
[----:B------:R-:W-:Y:S02]  /*14f0*/  IMAD R72, R84, R72, R51 ;  /* 0x0000004854487224 */ /* 0x000fe400078e0233 */
[-C--:B------:R-:W-:Y:S01]  /*1500*/  IDP.4A.S8.S8 R83, R78, R47.reuse, R81 ;  /* 0x0000002f4e537226 */ /* 0x080fe20000000651 */
[----:B------:R-:W-:Y:S01]  /*1510*/  LOP3.LUT R51, R46, 0x3030303, RZ, 0xc0, !PT ;  /* 0x030303032e337812 */ /* 0x000fe200078ec0ff */
[C---:B------:R-:W-:Y:S01]  /*1520*/  IDP.4A.S8.S8 R85, R50.reuse, R47, R82 ;  /* 0x0000002f32557226 */ /* 0x040fe20000000652 */
[----:B------:R-:W-:Y:S01]  /*1530*/  SHF.R.S32.HI R81, RZ, 0x2, R62 ;  /* 0x00000002ff517819 */ /* 0x000fe2000001143e */
[----:B------:R-:W4:Y:S01]  /*1540*/  LDS.64 R46, [R29+0x40] ;  /* 0x000040001d2e7984 */ /* 0x000f220000000a00 */
[----:B------:R-:W-:Y:S01]  /*1550*/  SHF.R.S32.HI R78, RZ, 0x2, R63 ;  /* 0x00000002ff4e7819 */ /* 0x000fe2000001143f */
[-C--:B0-----:R-:W-:Y:S01]  /*1560*/  IDP.4A.S8.S8 R51, R51, R42.reuse, R83 ;  /* 0x0000002a33337226 */ /* 0x081fe20000000653 */
[----:B------:R-:W-:Y:S01]  /*1570*/  LOP3.LUT R81, R81, 0x3030303, RZ, 0xc0, !PT ;  /* 0x0303030351517812 */ /* 0x000fe200078ec0ff */
[----:B------:R-:W-:Y:S01]  /*1580*/  IDP.4A.S8.S8 R85, R50, R42, R85 ;  /* 0x0000002a32557226 */ /* 0x000fe20000000655 */
[----:B------:R-:W-:-:S02]  /*1590*/  SHF.R.S32.HI R82, RZ, 0x2, R61 ;  /* 0x00000002ff527819 */ /* 0x000fc4000001143d */
[----:B------:R-:W-:Y:S01]  /*15a0*/  LOP3.LUT R78, R78, 0x3030303, RZ, 0xc0, !PT ;  /* 0x030303034e4e7812 */ /* 0x000fe200078ec0ff */
[-C--:B------:R-:W-:Y:S01]  /*15b0*/  IDP.4A.S8.S8 R85, R50, R43.reuse, R85 ;  /* 0x0000002b32557226 */ /* 0x080fe20000000655 */
[----:B-----5:R-:W-:Y:S01]  /*15c0*/  SHF.R.U32.HI R42, RZ, 0x4, R79 ;  /* 0x00000004ff2a7819 */ /* 0x020fe2000001164f */
[----:B-1----:R-:W-:Y:S01]  /*15d0*/  IDP.4A.S8.S8 R83, R81, R44, RZ ;  /* 0x0000002c51537226 */ /* 0x002fe200000006ff */
[----:B------:R-:W-:Y:S01]  /*15e0*/  LOP3.LUT R82, R82, 0x3030303, RZ, 0xc0, !PT ;  /* 0x0303030352527812 */ /* 0x000fe200078ec0ff */
[----:B------:R-:W-:Y:S01]  /*15f0*/  IDP.4A.S8.S8 R81, R78, R43, R51 ;  /* 0x0000002b4e517226 */ /* 0x000fe20000000633 */
[----:B------:R-:W-:Y:S01]  /*1600*/  LEA R78, R42, R42, 0x8 ;  /* 0x0000002a2a4e7211 */ /* 0x000fe200078e40ff */
[----:B------:R-:W0:Y:S01]  /*1610*/  LDS.64 R50, [R29+0x48] ;  /* 0x000048001d327984 */ /* 0x000e220000000a00 */
[----:B------:R-:W-:Y:S01]  /*1620*/  SHF.R.S32.HI R42, RZ, 0x2, R60 ;  /* 0x00000002ff2a7819 */ /* 0x000fe2000001143c */
[----:B------:R-:W-:Y:S01]  /*1630*/  IDP.4A.S8.S8 R83, R82, R45, R83 ;  /* 0x0000002d52537226 */ /* 0x000fe20000000653 */
[----:B------:R-:W-:Y:S01]  /*1640*/  LOP3.LUT R82, R76, 0xf, RZ, 0xc0, !PT ;  /* 0x0000000f4c527812 */ /* 0x000fe200078ec0ff */
[----:B------:R-:W-:Y:S01]  /*1650*/  IMAD R78, R78, 0x10000, R78 ;  /* 0x000100004e4e7824 */ /* 0x000fe200078e024e */
[----:B------:R-:W-:-:S02]  /*1660*/  SHF.R.S32.HI R76, RZ, 0x2, R71 ;  /* 0x00000002ff4c7819 */ /* 0x000fc40000011447 */
[----:B------:R-:W-:Y:S01]  /*1670*/  LOP3.LUT R43, R42, 0x3030303, RZ, 0xc0, !PT ;  /* 0x030303032a2b7812 */ /* 0x000fe200078ec0ff */
[----:B------:R-:W-:Y:S01]  /*1680*/  IMAD R82, R81, R82, RZ ;  /* 0x0000005251527224 */ /* 0x000fe200078e02ff */
[----:B------:R-:W-:Y:S01]  /*1690*/  LOP3.LUT R76, R76, 0x3030303, RZ, 0xc0, !PT ;  /* 0x030303034c4c7812 */ /* 0x000fe200078ec0ff */
[----:B------:R-:W1:Y:S01]  /*16a0*/  LDS.U8 R81, [R31+0x5] ;  /* 0x000005001f517984 */ /* 0x000e620000000000 */
[----:B------:R-:W-:Y:S01]  /*16b0*/  LOP3.LUT R79, R79, 0xf, RZ, 0xc0, !PT ;  /* 0x0000000f4f4f7812 */ /* 0x000fe200078ec0ff */
[----:B--2---:R-:W-:Y:S01]  /*16c0*/  IDP.4A.S8.S8 R83, R43, R48, R83 ;  /* 0x000000302b537226 */ /* 0x004fe20000000653 */
[----:B---3--:R-:W-:Y:S01]  /*16d0*/  SHF.R.U32.HI R84, RZ, 0x4, R80 ;  /* 0x00000004ff547819 */ /* 0x008fe20000011650 */
[----:B------:R-:W2:Y:S01]  /*16e0*/  LDS.64 R42, [R29+0x50] ;  /* 0x000050001d2a7984 */ /* 0x000ea20000000a00 */
[----:B------:R-:W-:Y:S01]  /*16f0*/  IDP.4A.S8.S8 R85, R78, R44, R85 ;  /* 0x0000002c4e557226 */ /* 0x000fe20000000655 */
[----:B------:R-:W-:Y:S01]  /*1700*/  SHF.R.S32.HI R44, RZ, 0x4, R77 ;  /* 0x00000004ff2c7819 */ /* 0x000fe2000001144d */
[----:B------:R-:W-:Y:S01]  /*1710*/  IDP.4A.S8.S8 R83, R76, R49, R83 ;  /* 0x000000314c537226 */ /* 0x000fe20000000653 */
[----:B------:R-:W-:Y:S01]  /*1720*/  I2FP.F32.S32 R72, R72 ;  /* 0x0000004800487245 */ /* 0x000fe20000201400 */
[----:B------:R-:W-:Y:S01]  /*1730*/  IDP.4A.S8.S8 R85, R78, R45, R85 ;  /* 0x0000002d4e557226 */ /* 0x000fe20000000655 */
[----:B------:R-:W-:Y:S01]  /*1740*/  LOP3.LUT R45, R44, 0x3030303, RZ, 0xc0, !PT ;  /* 0x030303032c2d7812 */ /* 0x000fe200078ec0ff */
[----:B------:R-:W-:Y:S01]  /*1750*/  IMAD R76, R83, R79, R82 ;  /* 0x0000004f534c7224 */ /* 0x000fe200078e0252 */
[--C-:B------:R-:W-:Y:S01]  /*1760*/  SHF.R.S32.HI R79, RZ, 0x4, R75.reuse ;  /* 0x00000004ff4f7819 */ /* 0x100fe2000001144b */
[----:B------:R-:W-:Y:S01]  /*1770*/  IMAD R82, R84, 0x100, R84 ;  /* 0x0000010054527824 */ /* 0x000fe200078e0254 */
[----:B------:R-:W-:Y:S01]  /*1780*/  SHF.R.S32.HI R75, RZ, 0x6, R75 ;  /* 0x00000006ff4b7819 */ /* 0x000fe2000001144b */
[----:B------:R-:W-:Y:S01]  /*1790*/  IDP.4A.S8.S8 R85, R78, R48, R85 ;  /* 0x000000304e557226 */ /* 0x000fe20000000655 */
[----:B------:R-:W-:Y:S01]  /*17a0*/  LOP3.LUT R48, R79, 0x3030303, RZ, 0xc0, !PT ;  /* 0x030303034f307812 */ /* 0x000fe200078ec0ff */
[----:B----4-:R-:W-:Y:S01]  /*17b0*/  IDP.4A.S8.S8 R79, R45, R46, RZ ;  /* 0x0000002e2d4f7226 */ /* 0x010fe200000006ff */
[----:B------:R-:W-:Y:S01]  /*17c0*/  LEA R82, R82, R82, 0x10 ;  /* 0x0000005252527211 */ /* 0x000fe200078e80ff */
[----:B------:R-:W3:Y:S01]  /*17d0*/  LDS.64 R44, [R29+0x58] ;  /* 0x000058001d2c7984 */ /* 0x000ee20000000a00 */
[----:B------:R-:W-:Y:S01]  /*17e0*/  IDP.4A.S8.S8 R78, R78, R49, R85 ;  /* 0x000000314e4e7226 */ /* 0x000fe20000000655 */
[----:B------:R-:W-:Y:S01]  /*17f0*/  I2FP.F32.S32 R76, R76 ;  /* 0x0000004c004c7245 */ /* 0x000fe20000201400 */
[----:B------:R-:W-:Y:S01]  /*1800*/  IDP.4A.S8.S8 R83, R48, R47, R79 ;  /* 0x0000002f30537226 */ /* 0x000fe2000000064f */
[----:B------:R-:W-:Y:S01]  /*1810*/  SHF.R.S32.HI R48, RZ, 0x4, R64 ;  /* 0x00000004ff307819 */ /* 0x000fe20000011440 */
[----:B------:R-:W-:Y:S01]  /*1820*/  IDP.4A.S8.S8 R46, R82, R46, RZ ;  /* 0x0000002e522e7226 */ /* 0x000fe200000006ff */
[----:B------:R-:W4:Y:S01]  /*1830*/  LDS.U8 R79, [R31+0x6] ;  /* 0x000006001f4f7984 */ /* 0x000f220000000000 */
[----:B------:R-:W-:-:S02]  /*1840*/  I2FP.F32.S32 R78, R78 ;  /* 0x0000004e004e7245 */ /* 0x000fc40000201400 */
[----:B------:R-:W-:Y:S01]  /*1850*/  IDP.4A.S8.S8 R85, R82, R47, R46 ;  /* 0x0000002f52557226 */ /* 0x000fe2000000062e */
[----:B------:R-:W-:Y:S01]  /*1860*/  LOP3.LUT R49, R48, 0x3030303, RZ, 0xc0, !PT ;  /* 0x0303030330317812 */ /* 0x000fe200078ec0ff */
[----:B------:R-:W5:Y:S01]  /*1870*/  LDS.64 R46, [R29+0x60] ;  /* 0x000060001d2e7984 */ /* 0x000f620000000a00 */
[----:B------:R-:W-:Y:S01]  /*1880*/  SHF.R.S32.HI R48, RZ, 0x4, R63 ;  /* 0x00000004ff307819 */ /* 0x000fe2000001143f */
[-C--:B0-----:R-:W-:Y:S01]  /*1890*/  IDP.4A.S8.S8 R85, R82, R50.reuse, R85 ;  /* 0x0000003252557226 */ /* 0x081fe20000000655 */
[----:B------:R-:W-:Y:S01]  /*18a0*/  SHF.R.S32.HI R63, RZ, 0x6, R63 ;  /* 0x00000006ff3f7819 */ /* 0x000fe2000001143f */
[----:B------:R-:W-:Y:S01]  /*18b0*/  IDP.4A.S8.S8 R83, R49, R50, R83 ;  /* 0x0000003231537226 */ /* 0x000fe20000000653 */
[----:B------:R-:W-:Y:S02]  /*18c0*/  LOP3.LUT R48, R48, 0x3030303, RZ, 0xc0, !PT ;  /* 0x0303030330307812 */ /* 0x000fe400078ec0ff */
[----:B------:R-:W-:Y:S02]  /*18d0*/  SHF.R.S32.HI R49, RZ, 0x4, R62 ;  /* 0x00000004ff317819 */ /* 0x000fe4000001143e */
[----:B------:R-:W-:Y:S01]  /*18e0*/  SHF.R.S32.HI R50, RZ, 0x4, R61 ;  /* 0x00000004ff327819 */ /* 0x000fe2000001143d */
[-C--:B------:R-:W-:Y:S01]  /*18f0*/  IDP.4A.S8.S8 R84, R48, R51.reuse, R83 ;  /* 0x0000003330547226 */ /* 0x080fe20000000653 */
[----:B------:R-:W-:Y:S01]  /*1900*/  LOP3.LUT R83, R49, 0x3030303, RZ, 0xc0, !PT ;  /* 0x0303030331537812 */ /* 0x000fe200078ec0ff */
[----:B------:R-:W-:Y:S01]  /*1910*/  IDP.4A.S8.S8 R51, R82, R51, R85 ;  /* 0x0000003352337226 */ /* 0x000fe20000000655 */
[----:B------:R-:W0:Y:S01]  /*1920*/  LDS.64 R48, [R29+0x68] ;  /* 0x000068001d307984 */ /* 0x000e220000000a00 */
[----:B-1----:R-:W-:-:S02]  /*1930*/  SHF.R.U32.HI R82, RZ, 0x4, R81 ;  /* 0x00000004ff527819 */ /* 0x002fc40000011651 */
[----:B------:R-:W-:Y:S01]  /*1940*/  LOP3.LUT R50, R50, 0x3030303, RZ, 0xc0, !PT ;  /* 0x0303030332327812 */ /* 0x000fe200078ec0ff */
[-C--:B--2---:R-:W-:Y:S01]  /*1950*/  IDP.4A.S8.S8 R86, R83, R42.reuse, RZ ;  /* 0x0000002a53567226 */ /* 0x084fe200000006ff */
[----:B------:R-:W-:Y:S01]  /*1960*/  LOP3.LUT R85, R80, 0xf, RZ, 0xc0, !PT ;  /* 0x0000000f50557812 */ /* 0x000fe200078ec0ff */
[----:B------:R-:W-:Y:S01]  /*1970*/  IMAD R83, R82, 0x100, R82 ;  /* 0x0000010052537824 */ /* 0x000fe200078e0252 */
[----:B------:R-:W-:Y:S01]  /*1980*/  SHF.R.S32.HI R82, RZ, 0x4, R60 ;  /* 0x00000004ff527819 */ /* 0x000fe2000001143c */
[----:B------:R-:W-:Y:S01]  /*1990*/  IDP.4A.S8.S8 R86, R50, R43, R86 ;  /* 0x0000002b32567226 */ /* 0x000fe20000000656 */
[----:B------:R-:W-:Y:S01]  /*19a0*/  LOP3.LUT R81, R81, 0xf, RZ, 0xc0, !PT ;  /* 0x0000000f51517812 */ /* 0x000fe200078ec0ff */
[----:B------:R-:W-:Y:S01]  /*19b0*/  IMAD R50, R83, 0x10000, R83 ;  /* 0x0001000053327824 */ /* 0x000fe200078e0253 */
[----:B------:R-:W-:Y:S01]  /*19c0*/  LOP3.LUT R83, R82, 0x3030303, RZ, 0xc0, !PT ;  /* 0x0303030352537812 */ /* 0x000fe200078ec0ff */
[----:B------:R-:W-:Y:S01]  /*19d0*/  IMAD R80, R84, R85, RZ ;  /* 0x0000005554507224 */ /* 0x000fe200078e02ff */
[----:B------:R-:W-:Y:S01]  /*19e0*/  SHF.R.S32.HI R82, RZ, 0x4, R71 ;  /* 0x00000004ff527819 */ /* 0x000fe20000011447 */
[----:B------:R-:W-:Y:S01]  /*19f0*/  IDP.4A.S8.S8 R51, R50, R42, R51 ;  /* 0x0000002a32337226 */ /* 0x000fe20000000633 */
[----:B------:R-:W-:Y:S01]  /*1a00*/  SHF.R.S32.HI R42, RZ, 0x6, R77 ;  /* 0x00000006ff2a7819 */ /* 0x000fe2000001144d */
[----:B---3--:R-:W-:Y:S01]  /*1a10*/  IDP.4A.S8.S8 R83, R83, R44, R86 ;  /* 0x0000002c53537226 */ /* 0x008fe20000000656 */
[----:B------:R-:W-:Y:S01]  /*1a20*/  LOP3.LUT R82, R82, 0x3030303, RZ, 0xc0, !PT ;  /* 0x0303030352527812 */ /* 0x000fe200078ec0ff */
[----:B------:R-:W-:Y:S01]  /*1a30*/  IDP.4A.S8.S8 R77, R50, R43, R51 ;  /* 0x0000002b324d7226 */ /* 0x000fe20000000633 */
[----:B------:R-:W-:-:S02]  /*1a40*/  LOP3.LUT R51, R42, 0x3030303, RZ, 0xc0, !PT ;  /* 0x030303032a337812 */ /* 0x000fc400078ec0ff */
[----:B------:R-:W1:Y:S01]  /*1a50*/  LDS.64 R42, [R29+0x70] ;  /* 0x000070001d2a7984 */ /* 0x000e620000000a00 */
[----:B------:R-:W-:Y:S01]  /*1a60*/  IDP.4A.S8.S8 R85, R82, R45, R83 ;  /* 0x0000002d52557226 */ /* 0x000fe20000000653 */
[----:B----4-:R-:W-:Y:S02]  /*1a70*/  SHF.R.U32.HI R83, RZ, 0x4, R79 ;  /* 0x00000004ff537819 */ /* 0x010fe4000001164f */
[----:B------:R-:W-:Y:S01]  /*1a80*/  LOP3.LUT R82, R75, 0x3030303, RZ, 0xc0, !PT ;  /* 0x030303034b527812 */ /* 0x000fe200078ec0ff */
[----:B------:R-:W-:Y:S01]  /*1a90*/  IMAD R80, R85, R81, R80 ;  /* 0x0000005155507224 */ /* 0x000fe200078e0250 */
[----:B------:R-:W-:Y:S01]  /*1aa0*/  LEA R83, R83, R83, 0x8 ;  /* 0x0000005353537211 */ /* 0x000fe200078e40ff */
[----:B-----5:R-:W-:Y:S01]  /*1ab0*/  IDP.4A.S8.S8 R75, R51, R46, RZ ;  /* 0x0000002e334b7226 */ /* 0x020fe200000006ff */
[----:B------:R-:W-:Y:S01]  /*1ac0*/  IADD3 R81, R54, 0x10, RZ ;  /* 0x0000001036517810 */ /* 0x000fe20007ffe0ff */
[----:B------:R-:W2:Y:S01]  /*1ad0*/  LDS.U8 R51, [R31+0x7] ;  /* 0x000007001f337984 */ /* 0x000ea20000000000 */
[----:B------:R-:W-:Y:S01]  /*1ae0*/  SHF.R.S32.HI R62, RZ, 0x6, R62 ;  /* 0x00000006ff3e7819 */ /* 0x000fe2000001143e */
[----:B------:R-:W-:Y:S01]  /*1af0*/  IDP.4A.S8.S8 R82, R82, R47, R75 ;  /* 0x0000002f52527226 */ /* 0x000fe2000000064b */
[----:B------:R-:W-:Y:S01]  /*1b00*/  SHF.R.S32.HI R75, RZ, 0x6, R64 ;  /* 0x00000006ff4b7819 */ /* 0x000fe20000011440 */
[----:B------:R-:W-:Y:S01]  /*1b10*/  IMAD R64, R83, 0x10000, R83 ;  /* 0x0001000053407824 */ /* 0x000fe200078e0253 */
[----:B------:R-:W-:-:S02]  /*1b20*/  LOP3.LUT R84, R63, 0x3030303, RZ, 0xc0, !PT ;  /* 0x030303033f547812 */ /* 0x000fc400078ec0ff */
[----:B------:R-:W-:Y:S01]  /*1b30*/  LOP3.LUT R75, R75, 0x3030303, RZ, 0xc0, !PT ;  /* 0x030303034b4b7812 */ /* 0x000fe200078ec0ff */
[C---:B------:R-:W-:Y:S01]  /*1b40*/  IDP.4A.S8.S8 R46, R64.reuse, R46, RZ ;  /* 0x0000002e402e7226 */ /* 0x040fe200000006ff */
[----:B------:R-:W-:Y:S02]  /*1b50*/  SHF.R.S32.HI R63, RZ, 0x1f, R54 ;  /* 0x0000001fff3f7819 */ /* 0x000fe40000011436 */
[----:B------:R-:W-:Y:S01]  /*1b60*/  SHF.R.S32.HI R60, RZ, 0x6, R60 ;  /* 0x00000006ff3c7819 */ /* 0x000fe2000001143c */
[----:B0-----:R-:W-:Y:S01]  /*1b70*/  IDP.4A.S8.S8 R83, R75, R48, R82 ;  /* 0x000000304b537226 */ /* 0x001fe20000000652 */
[----:B------:R-:W-:Y:S01]  /*1b80*/  LEA.HI R63, R63, R54, RZ, 0x3 ;  /* 0x000000363f3f7211 */ /* 0x000fe200078f18ff */
[----:B------:R-:W-:Y:S01]  /*1b90*/  IDP.4A.S8.S8 R75, R64, R47, R46 ;  /* 0x0000002f404b7226 */ /* 0x000fe2000000062e */
[----:B------:R-:W-:Y:S01]  /*1ba0*/  SHF.R.S32.HI R71, RZ, 0x6, R71 ;  /* 0x00000006ff477819 */ /* 0x000fe20000011447 */
[----:B------:R-:W0:Y:S01]  /*1bb0*/  LDS.64 R46, [R29+0x78] ;  /* 0x000078001d2e7984 */ /* 0x000e220000000a00 */
[----:B------:R-:W-:Y:S01]  /*1bc0*/  VIADD R82, R54, 0x8 ;  /* 0x0000000836527836 */ /* 0x000fe20000000000 */
[----:B------:R-:W-:Y:S01]  /*1bd0*/  SHF.R.S32.HI R63, RZ, 0x3, R63 ;  /* 0x00000003ff3f7819 */ /* 0x000fe2000001143f */
[----:B------:R-:W-:Y:S01]  /*1be0*/  IDP.4A.S8.S8 R85, R64, R48, R75 ;  /* 0x0000003040557226 */ /* 0x000fe2000000064b */
[----:B------:R-:W-:-:S02]  /*1bf0*/  SHF.R.S32.HI R48, RZ, 0x1f, R81 ;  /* 0x0000001fff307819 */ /* 0x000fc40000011451 */
[----:B------:R-:W-:Y:S02]  /*1c00*/  SHF.R.S32.HI R75, RZ, 0x1f, R82 ;  /* 0x0000001fff4b7819 */ /* 0x000fe40000011452 */
[----:B------:R-:W-:Y:S01]  /*1c10*/  LEA.HI R48, R48, R81, RZ, 0x3 ;  /* 0x0000005130307211 */ /* 0x000fe200078f18ff */
[----:B------:R-:W-:Y:S01]  /*1c20*/  IDP.4A.S8.S8 R81, R50, R44, R77 ;  /* 0x0000002c32517226 */ /* 0x000fe2000000064d */
[----:B------:R-:W-:Y:S01]  /*1c30*/  SHF.R.S32.HI R44, RZ, 0x6, R61 ;  /* 0x00000006ff2c7819 */ /* 0x000fe2000001143d */
[----:B------:R-:W-:Y:S01]  /*1c40*/  VIADD R77, R54, 0x18 ;  /* 0x00000018364d7836 */ /* 0x000fe20000000000 */
[----:B------:R-:W-:Y:S01]  /*1c50*/  LOP3.LUT R61, R62, 0x3030303, RZ, 0xc0, !PT ;  /* 0x030303033e3d7812 */ /* 0x000fe200078ec0ff */
[----:B------:R-:W-:Y:S01]  /*1c60*/  IDP.4A.S8.S8 R70, R50, R45, R81 ;  /* 0x0000002d32467226 */ /* 0x000fe20000000651 */
[----:B------:R-:W-:Y:S01]  /*1c70*/  LEA.HI R82, R75, R82, RZ, 0x3 ;  /* 0x000000524b527211 */ /* 0x000fe200078f18ff */
[-C--:B------:R-:W-:Y:S01]  /*1c80*/  IDP.4A.S8.S8 R75, R84, R49.reuse, R83 ;  /* 0x00000031544b7226 */ /* 0x080fe20000000653 */
[----:B------:R-:W-:Y:S01]  /*1c90*/  SHF.R.S32.HI R62, RZ, 0x1f, R77 ;  /* 0x0000001fff3e7819 */ /* 0x000fe2000001144d */
[----:B------:R-:W-:Y:S01]  /*1ca0*/  IDP.4A.S8.S8 R49, R64, R49, R85 ;  /* 0x0000003140317226 */ /* 0x000fe20000000655 */
[----:B------:R-:W-:Y:S01]  /*1cb0*/  LOP3.LUT R44, R44, 0x3030303, RZ, 0xc0, !PT ;  /* 0x030303032c2c7812 */ /* 0x000fe200078ec0ff */
[----:B-1----:R-:W-:Y:S01]  /*1cc0*/  IDP.4A.S8.S8 R85, R61, R42, RZ ;  /* 0x0000002a3d557226 */ /* 0x002fe200000006ff */
[----:B------:R-:W-:-:S02]  /*1cd0*/  LEA.HI R62, R62, R77, RZ, 0x3 ;  /* 0x0000004d3e3e7211 */ /* 0x000fc400078f18ff */
[----:B------:R-:W-:Y:S01]  /*1ce0*/  SHF.R.S32.HI R82, RZ, 0x3, R82 ;  /* 0x00000003ff527819 */ /* 0x000fe20000011452 */
[----:B------:R-:W-:Y:S01]  /*1cf0*/  IDP.4A.S8.S8 R85, R44, R43, R85 ;  /* 0x0000002b2c557226 */ /* 0x000fe20000000655 */
[----:B--2---:R-:W-:Y:S02]  /*1d00*/  SHF.R.U32.HI R61, RZ, 0x4, R51 ;  /* 0x00000004ff3d7819 */ /* 0x004fe40000011633 */
[----:B------:R-:W-:Y:S02]  /*1d10*/  SHF.R.S32.HI R84, RZ, 0x3, R48 ;  /* 0x00000003ff547819 */ /* 0x000fe40000011430 */
[----:B------:R-:W-:Y:S01]  /*1d20*/  SHF.R.S32.HI R62, RZ, 0x3, R62 ;  /* 0x00000003ff3e7819 */ /* 0x000fe2000001143e */
[----:B------:R-:W-:Y:S01]  /*1d30*/  IMAD R61, R61, 0x100, R61 ;  /* 0x000001003d3d7824 */ /* 0x000fe200078e023d */
[----:B------:R-:W-:Y:S02]  /*1d40*/  LOP3.LUT R48, R60, 0x3030303, RZ, 0xc0, !PT ;  /* 0x030303033c307812 */ /* 0x000fe400078ec0ff */
[----:B------:R-:W-:-:S02]  /*1d50*/  LEA R64, R30, UR9, 0x2 ;  /* 0x000000091e407c11 */ /* 0x000fc4000f8e10ff */
[----:B------:R-:W-:Y:S02]  /*1d60*/  LEA R77, R61, R61, 0x10 ;  /* 0x0000003d3d4d7211 */ /* 0x000fe400078e80ff */
[----:B------:R-:W-:Y:S01]  /*1d70*/  LEA R63, R63, UR11, 0x2 ;  /* 0x0000000b3f3f7c11 */ /* 0x000fe2000f8e10ff */
[----:B------:R-:W1:Y:S01]  /*1d80*/  LDS R83, [R64] ;  /* 0x0000000040537984 */ /* 0x000e620000000800 */
[----:B------:R-:W-:Y:S01]  /*1d90*/  LEA R61, R82, UR11, 0x2 ;  /* 0x0000000b523d7c11 */ /* 0x000fe2000f8e10ff */
[----:B------:R-:W-:Y:S01]  /*1da0*/  IDP.4A.S8.S8 R42, R77, R42, R49 ;  /* 0x0000002a4d2a7226 */ /* 0x000fe20000000631 */
[----:B------:R-:W-:Y:S01]  /*1db0*/  LEA R60, R84, UR11, 0x2 ;  /* 0x0000000b543c7c11 */ /* 0x000fe2000f8e10ff */
[----:B0-----:R-:W-:Y:S01]  /*1dc0*/  IDP.4A.S8.S8 R85, R48, R46, R85 ;  /* 0x0000002e30557226 */ /* 0x001fe20000000655 */
[----:B------:R-:W-:Y:S01]  /*1dd0*/  LEA R62, R62, UR11, 0x2 ;  /* 0x0000000b3e3e7c11 */ /* 0x000fe2000f8e10ff */
[----:B------:R-:W0:Y:S01]  /*1de0*/  LDS R44, [R63] ;  /* 0x000000003f2c7984 */ /* 0x000e220000000800 */
[----:B------:R-:W-:Y:S01]  /*1df0*/  LOP3.LUT R84, R79, 0xf, RZ, 0xc0, !PT ;  /* 0x0000000f4f547812 */ /* 0x000fe200078ec0ff */
[----:B------:R-:W-:Y:S01]  /*1e00*/  IDP.4A.S8.S8 R42, R77, R43, R42 ;  /* 0x0000002b4d2a7226 */ /* 0x000fe2000000062a */
[----:B------:R-:W-:Y:S01]  /*1e10*/  LOP3.LUT R86, R71, 0x3030303, RZ, 0xc0, !PT ;  /* 0x0303030347567812 */ /* 0x000fe200078ec0ff */
[----:B------:R-:W2:Y:S01]  /*1e20*/  LDS R82, [R61] ;  /* 0x000000003d527984 */ /* 0x000ea20000000800 */
[----:B------:R-:W-:Y:S01]  /*1e30*/  I2FP.F32.S32 R50, R74 ;  /* 0x0000004a00327245 */ /* 0x000fe20000201400 */
[----:B------:R-:W-:Y:S01]  /*1e40*/  IMAD R84, R75, R84, RZ ;  /* 0x000000544b547224 */ /* 0x000fe200078e02ff */
[----:B------:R-:W-:Y:S01]  /*1e50*/  LOP3.LUT R43, R51, 0xf, RZ, 0xc0, !PT ;  /* 0x0000000f332b7812 */ /* 0x000fe200078ec0ff */
[----:B------:R-:W3:Y:S01]  /*1e60*/  LDS R49, [R60] ;  /* 0x000000003c317984 */ /* 0x000ee20000000800 */
[----:B------:R-:W-:Y:S01]  /*1e70*/  IDP.4A.S8.S8 R85, R86, R47, R85 ;  /* 0x0000002f56557226 */ /* 0x000fe20000000655 */
[----:B------:R-:W-:Y:S01]  /*1e80*/  I2FP.F32.S32 R70, R70 ;  /* 0x0000004600467245 */ /* 0x000fe20000201400 */
[----:B------:R-:W-:Y:S01]  /*1e90*/  IDP.4A.S8.S8 R42, R77, R46, R42 ;  /* 0x0000002e4d2a7226 */ /* 0x000fe2000000062a */
[----:B------:R-:W-:Y:S01]  /*1ea0*/  LDS R48, [R62] ;  /* 0x000000003e307984 */ /* 0x000fe20000000800 */
[----:B------:R-:W-:Y:S01]  /*1eb0*/  IMAD R84, R85, R43, R84 ;  /* 0x0000002b55547224 */ /* 0x000fe200078e0254 */
[----:B------:R-:W-:Y:S01]  /*1ec0*/  I2FP.F32.S32 R80, R80 ;  /* 0x0000005000507245 */ /* 0x000fe20000201400 */
[----:B------:R-:W-:Y:S01]  /*1ed0*/  IDP.4A.S8.S8 R46, R77, R47, R42 ;  /* 0x0000002f4d2e7226 */ /* 0x000fe2000000062a */
[----:B------:R-:W-:Y:S02]  /*1ee0*/  BAR.SYNC.DEFER_BLOCKING 0x0 ;  /* 0x0000000000007b1d */ /* 0x000fe40000010000 */
[----:B------:R-:W-:-:S02]  /*1ef0*/  I2FP.F32.S32 R84, R84 ;  /* 0x0000005400547245 */ /* 0x000fc40000201400 */
[----:B------:R-:W-:Y:S01]  /*1f00*/  I2FP.F32.S32 R46, R46 ;  /* 0x0000002e002e7245 */ /* 0x000fe20000201400 */
[--C-:B-1----:R-:W-:Y:S02]  /*1f10*/  HADD2.F32 R71, -RZ, R83.reuse.H1_H1 ;  /* 0x30000053ff477230 */ /* 0x102fe40000004100 */
[----:B------:R-:W-:-:S03]  /*1f20*/  HADD2.F32 R83, -RZ, R83.H0_H0 ;  /* 0x20000053ff537230 */ /* 0x000fc60000004100 */
[C---:B------:R-:W-:Y:S01]  /*1f30*/  FMUL.FTZ R86, R71.reuse, R50 ;  /* 0x0000003247567220 */ /* 0x040fe20000410000 */
[----:B------:R1:W-:Y:S01]  /*1f40*/  STS [R28], R73 ;  /* 0x000000491c007388 */ /* 0x0003e20000000800 */
[----:B------:R-:W-:Y:S01]  /*1f50*/  FMUL.FTZ R78, R71, R78 ;  /* 0x0000004e474e7220 */ /* 0x000fe20000410000 */
[----:B------:R-:W-:Y:S01]  /*1f60*/  FMUL.FTZ R85, R46, R71 ;  /* 0x000000472e557220 */ /* 0x000fe20000410000 */
[C---:B------:R-:W-:Y:S01]  /*1f70*/  FFMA.FTZ R72, R83.reuse, R72, -R86 ;  /* 0x0000004853487223 */ /* 0x040fe20000010856 */
[----:B------:R-:W-:Y:S01]  /*1f80*/  STS [R27+UR11], R88 ;  /* 0x000000581b007988 */ /* 0x000fe2000800080b */
[----:B------:R-:W-:Y:S01]  /*1f90*/  FFMA.FTZ R76, R83, R76, -R78 ;  /* 0x0000004c534c7223 */ /* 0x000fe2000001084e */
[----:B------:R-:W-:Y:S01]  /*1fa0*/  FFMA.FTZ R85, R84, R83, -R85 ;  /* 0x0000005354557223 */ /* 0x000fe20000010855 */
[----:B0-----:R-:W-:Y:S01]  /*1fb0*/  FFMA.FTZ R47, R72, R44, R65 ;  /* 0x0000002c482f7223 */ /* 0x001fe20000010041 */
[----:B------:R-:W-:Y:S01]  /*1fc0*/  BAR.SYNC.DEFER_BLOCKING 0x0 ;  /* 0x0000000000007b1d */ /* 0x000fe20000010000 */
[----:B-1----:R-:W-:-:S02]  /*1fd0*/  FMUL.FTZ R73, R71, R70 ;  /* 0x0000004647497220 */ /* 0x002fc40000410000 */
[----:B--2---:R-:W-:Y:S02]  /*1fe0*/  FFMA.FTZ R82, R76, R82, R47 ;  /* 0x000000524c527223 */ /* 0x004fe4000001002f */
[----:B------:R-:W-:-:S04]  /*1ff0*/  FFMA.FTZ R87, R83, R80, -R73 ;  /* 0x0000005053577223 */ /* 0x000fc80000010849 */
[----:B---3--:R-:W-:Y:S01]  /*2000*/  FFMA.FTZ R84, R87, R49, R82 ;  /* 0x0000003157547223 */ /* 0x008fe20000010052 */
[----:B------:R-:W0:Y:S04]  /*2010*/  LDS.U8 R79, [R31+0x8] ;  /* 0x000008001f4f7984 */ /* 0x000e280000000000 */
[----:B------:R-:W1:Y:S04]  /*2020*/  LDS R75, [R59+0x20] ;  /* 0x000020003b4b7984 */ /* 0x000e680000000800 */
[----:B------:R-:W2:Y:S04]  /*2030*/  LDS R74, [R59+0x24] ;  /* 0x000024003b4a7984 */ /* 0x000ea80000000800 */
[----:B------:R-:W3:Y:S04]  /*2040*/  LDS.64 R50, [R29] ;  /* 0x000000001d327984 */ /* 0x000ee80000000a00 */
[----:B------:R-:W4:Y:S04]  /*2050*/  LDS.U8 R81, [R31+0x9] ;  /* 0x000009001f517984 */ /* 0x000f280000000000 */
[----:B------:R-:W5:Y:S04]  /*2060*/  LDS.64 R42, [R29+0x8] ;  /* 0x000008001d2a7984 */ /* 0x000f680000000a00 */
[----:B------:R-:W5:Y:S04]  /*2070*/  LDS R77, [R59+0x28] ;  /* 0x000028003b4d7984 */ /* 0x000f680000000800 */
[----:B------:R-:W5:Y:S04]  /*2080*/  LDS R72, [R59+0x30] ;  /* 0x000030003b487984 */ /* 0x000f680000000800 */
[----:B------:R-:W5:Y:S04]  /*2090*/  LDS R65, [R59+0x34] ;  /* 0x000034003b417984 */ /* 0x000f680000000800 */
[----:B------:R-:W5:Y:S04]  /*20a0*/  LDS.64 R44, [R29+0x10] ;  /* 0x000010001d2c7984 */ /* 0x000f680000000a00 */
[----:B------:R-:W5:Y:S01]  /*20b0*/  LDS R70, [R59+0x38] ;  /* 0x000038003b467984 */ /* 0x000f620000000800 */
[----:B0-----:R-:W-:-:S02]  /*20c0*/  SHF.R.U32.HI R76, RZ, 0x4, R79 ;  /* 0x00000004ff4c7819 */ /* 0x001fc4000001164f */
[----:B------:R-:W-:Y:S01]  /*20d0*/  LOP3.LUT R79, R79, 0xf, RZ, 0xc0, !PT ;  /* 0x0000000f4f4f7812 */ /* 0x000fe200078ec0ff */
[----:B------:R-:W0:Y:S01]  /*20e0*/  LDS.64 R46, [R29+0x18] ;  /* 0x000018001d2e7984 */ /* 0x000e220000000a00 */
[----:B-1----:R-:W-:Y:S01]  /*20f0*/  LOP3.LUT R49, R75, 0x3030303, RZ, 0xc0, !PT ;  /* 0x030303034b317812 */ /* 0x002fe200078ec0ff */
[----:B------:R-:W-:Y:S02]  /*2100*/  IMAD R76, R76, 0x100, R76 ;  /* 0x000001004c4c7824 */ /* 0x000fe400078e024c */
[----:B------:R-:W1:Y:S01]  /*2110*/  LDS R71, [R59+0x3c] ;  /* 0x00003c003b477984 */ /* 0x000e620000000800 */
[----:B--2---:R-:W-:Y:S01]  /*2120*/  LOP3.LUT R82, R74, 0x3030303, RZ, 0xc0, !PT ;  /* 0x030303034a527812 */ /* 0x004fe200078ec0ff */
[----:B------:R-:W-:Y:S02]  /*2130*/  IMAD R78, R76, 0x10000, R76 ;  /* 0x000100004c4e7824 */ /* 0x000fe400078e024c */
[----:B------:R-:W-:Y:S01]  /*2140*/  FFMA.FTZ R76, R85, R48, R84 ;  /* 0x00000030554c7223 */ /* 0x000fe20000010054 */
[----:B------:R-:W2:Y:S01]  /*2150*/  LDS R73, [R59+0x2c] ;  /* 0x00002c003b497984 */ /* 0x000ea20000000800 */
[----:B---3--:R-:W-:-:S03]  /*2160*/  IDP.4A.S8.S8 R83, R78, R50, RZ ;  /* 0x000000324e537226 */ /* 0x008fc600000006ff */
[----:B------:R-:W3:Y:S01]  /*2170*/  LDS.U8 R80, [R31+0xa] ;  /* 0x00000a001f507984 */ /* 0x000ee20000000000 */
[----:B------:R-:W-:Y:S02]  /*2180*/  IDP.4A.S8.S8 R50, R49, R50, RZ ;  /* 0x0000003231327226 */ /* 0x000fe400000006ff */
[-C--:B------:R-:W-:Y:S01]  /*2190*/  IDP.4A.S8.S8 R83, R78, R51.reuse, R83 ;  /* 0x000000334e537226 */ /* 0x080fe20000000653 */
[----:B------:R-:W3:Y:S01]  /*21a0*/  LDS.64 R48, [R29+0x20] ;  /* 0x000020001d307984 */ /* 0x000ee20000000a00 */
[----:B------:R-:W-:Y:S01]  /*21b0*/  IDP.4A.S8.S8 R50, R82, R51, R50 ;  /* 0x0000003352327226 */ /* 0x000fe20000000632 */
[----:B----4-:R-:W-:Y:S01]  /*21c0*/  SHF.R.U32.HI R51, RZ, 0x4, R81 ;  /* 0x00000004ff337819 */ /* 0x010fe20000011651 */
[----:B-----5:R-:W-:-:S03]  /*21d0*/  IDP.4A.S8.S8 R83, R78, R42, R83 ;  /* 0x0000002a4e537226 */ /* 0x020fc60000000653 */
[----:B------:R-:W-:Y:S01]  /*21e0*/  LEA R82, R51, R51, 0x8 ;  /* 0x0000003333527211 */ /* 0x000fe200078e40ff */
[----:B------:R-:W-:Y:S01]  /*21f0*/  IDP.4A.S8.S8 R85, R78, R43, R83 ;  /* 0x0000002b4e557226 */ /* 0x000fe20000000653 */
[----:B------:R-:W-:Y:S02]  /*2200*/  LOP3.LUT R51, R77, 0x3030303, RZ, 0xc0, !PT ;  /* 0x030303034d337812 */ /* 0x000fe400078ec0ff */
[----:B------:R-:W-:Y:S01]  /*2210*/  LOP3.LUT R83, R72, 0x3030303, RZ, 0xc0, !PT ;  /* 0x0303030348537812 */ /* 0x000fe200078ec0ff */
[----:B------:R-:W-:Y:S01]  /*2220*/  IMAD R78, R82, 0x10000, R82 ;  /* 0x00010000524e7824 */ /* 0x000fe200078e0252 */
[----:B------:R-:W-:Y:S01]  /*2230*/  LOP3.LUT R82, R65, 0x3030303, RZ, 0xc0, !PT ;  /* 0x0303030341527812 */ /* 0x000fe200078ec0ff */
[----:B------:R-:W-:Y:S02]  /*2240*/  IDP.4A.S8.S8 R42, R51, R42, R50 ;  /* 0x0000002a332a7226 */ /* 0x000fe40000000632 */
[----:B------:R-:W4:Y:S01]  /*2250*/  LDS.64 R50, [R29+0x28] ;  /* 0x000028001d327984 */ /* 0x000f220000000a00 */
[----:B------:R-:W-:-:S02]  /*2260*/  IDP.4A.S8.S8 R84, R83, R44, RZ ;  /* 0x0000002c53547226 */ /* 0x000fc400000006ff */
[----:B------:R-:W-:Y:S01]  /*2270*/  IDP.4A.S8.S8 R85, R78, R44, R85 ;  /* 0x0000002c4e557226 */ /* 0x000fe20000000655 */
[----:B------:R-:W-:Y:S01]  /*2280*/  LOP3.LUT R83, R70, 0x3030303, RZ, 0xc0, !PT ;  /* 0x0303030346537812 */ /* 0x000fe200078ec0ff */
[-C--:B------:R-:W-:Y:S02]  /*2290*/  IDP.4A.S8.S8 R82, R82, R45.reuse, R84 ;  /* 0x0000002d52527226 */ /* 0x080fe40000000654 */
[C---:B------:R-:W-:Y:S01]  /*22a0*/  IDP.4A.S8.S8 R85, R78.reuse, R45, R85 ;  /* 0x0000002d4e557226 */ /* 0x040fe20000000655 */
[----:B------:R-:W-:Y:S01]  /*22b0*/  SHF.R.S32.HI R45, RZ, 0x2, R75 ;  /* 0x00000002ff2d7819 */ /* 0x000fe2000001144b */
[-C--:B0-----:R-:W-:Y:S02]  /*22c0*/  IDP.4A.S8.S8 R83, R83, R46.reuse, R82 ;  /* 0x0000002e53537226 */ /* 0x081fe40000000652 */
[C---:B------:R-:W-:Y:S01]  /*22d0*/  IDP.4A.S8.S8 R85, R78.reuse, R46, R85 ;  /* 0x0000002e4e557226 */ /* 0x040fe20000000655 */
[----:B-1----:R-:W-:Y:S01]  /*22e0*/  LOP3.LUT R46, R71, 0x3030303, RZ, 0xc0, !PT ;  /* 0x03030303472e7812 */ /* 0x002fe200078ec0ff */
[----:B------:R-:W0:Y:S01]  /*22f0*/  LDS.U8 R82, [R31+0xb] ;  /* 0x00000b001f527984 */ /* 0x000e220000000000 */
[----:B------:R-:W-:Y:S01]  /*2300*/  LOP3.LUT R45, R45, 0x3030303, RZ, 0xc0, !PT ;  /* 0x030303032d2d7812 */ /* 0x000fe200078ec0ff */
[-C--:B------:R-:W-:Y:S01]  /*2310*/  IDP.4A.S8.S8 R78, R78, R47.reuse, R85 ;  /* 0x0000002f4e4e7226 */ /* 0x080fe20000000655 */
[----:B--2---:R-:W-:Y:S01]  /*2320*/  LOP3.LUT R44, R73, 0x3030303, RZ, 0xc0, !PT ;  /* 0x03030303492c7812 */ /* 0x004fe200078ec0ff */
[----:B------:R-:W-:Y:S01]  /*2330*/  IDP.4A.S8.S8 R47, R46, R47, R83 ;  /* 0x0000002f2e2f7226 */ /* 0x000fe20000000653 */
[----:B------:R-:W-:-:S02]  /*2340*/  SHF.R.S32.HI R46, RZ, 0x2, R74 ;  /* 0x00000002ff2e7819 */ /* 0x000fc4000001144a */
[----:B---3--:R-:W-:Y:S01]  /*2350*/  SHF.R.U32.HI R83, RZ, 0x4, R80 ;  /* 0x00000004ff537819 */ /* 0x008fe20000011650 */
[----:B------:R-:W-:Y:S01]  /*2360*/  IDP.4A.S8.S8 R44, R44, R43, R42 ;  /* 0x0000002b2c2c7226 */ /* 0x000fe2000000062a */
[----:B------:R-:W-:Y:S01]  /*2370*/  LOP3.LUT R86, R46, 0x3030303, RZ, 0xc0, !PT ;  /* 0x030303032e567812 */ /* 0x000fe200078ec0ff */
[----:B------:R-:W1:Y:S01]  /*2380*/  LDS.64 R42, [R29+0x30] ;  /* 0x000030001d2a7984 */ /* 0x000e620000000a00 */
[-C--:B------:R-:W-:Y:S01]  /*2390*/  IDP.4A.S8.S8 R45, R45, R48.reuse, RZ ;  /* 0x000000302d2d7226 */ /* 0x080fe200000006ff */
[----:B------:R-:W-:Y:S01]  /*23a0*/  LOP3.LUT R85, R80, 0xf, RZ, 0xc0, !PT ;  /* 0x0000000f50557812 */ /* 0x000fe200078ec0ff */
[----:B------:R-:W-:Y:S02]  /*23b0*/  IMAD R83, R83, 0x100, R83 ;  /* 0x0000010053537824 */ /* 0x000fe400078e0253 */
[----:B------:R-:W-:Y:S02]  /*23c0*/  IMAD R84, R44, R79, RZ ;  /* 0x0000004f2c547224 */ /* 0x000fe400078e02ff */
[----:B------:R-:W-:Y:S01]  /*23d0*/  IDP.4A.S8.S8 R86, R86, R49, R45 ;  /* 0x0000003156567226 */ /* 0x000fe2000000062d */
[----:B------:R-:W-:Y:S01]  /*23e0*/  LEA R46, R83, R83, 0x10 ;  /* 0x00000053532e7211 */ /* 0x000fe200078e80ff */
[----:B------:R-:W2:Y:S04]  /*23f0*/  LDS.64 R44, [R29+0x38] ;  /* 0x000038001d2c7984 */ /* 0x000ea80000000a00 */
[----:B------:R-:W-:Y:S01]  /*2400*/  IDP.4A.S8.S8 R79, R46, R48, RZ ;  /* 0x000000302e4f7226 */ /* 0x000fe200000006ff */
[----:B------:R-:W-:-:S03]  /*2410*/  SHF.R.S32.HI R48, RZ, 0x2, R77 ;  /* 0x00000002ff307819 */ /* 0x000fc6000001144d */
[----:B------:R-:W-:Y:S01]  /*2420*/  IDP.4A.S8.S8 R83, R46, R49, R79 ;  /* 0x000000312e537226 */ /* 0x000fe2000000064f */
[----:B------:R-:W-:Y:S02]  /*2430*/  LOP3.LUT R49, R48, 0x3030303, RZ, 0xc0, !PT ;  /* 0x0303030330317812 */ /* 0x000fe400078ec0ff */
[----:B------:R-:W-:Y:S01]  /*2440*/  LOP3.LUT R79, R81, 0xf, RZ, 0xc0, !PT ;  /* 0x0000000f514f7812 */ /* 0x000fe200078ec0ff */
[-C--:B----4-:R-:W-:Y:S01]  /*2450*/  IDP.4A.S8.S8 R81, R46, R50.reuse, R83 ;  /* 0x000000322e517226 */ /* 0x090fe20000000653 */
[----:B------:R-:W-:Y:S01]  /*2460*/  SHF.R.S32.HI R48, RZ, 0x2, R73 ;  /* 0x00000002ff307819 */ /* 0x000fe20000011449 */
[----:B------:R-:W3:Y:S01]  /*2470*/  LDS.U8 R83, [R31+0xc] ;  /* 0x00000c001f537984 */ /* 0x000ee20000000000 */
[----:B------:R-:W-:Y:S02]  /*2480*/  IDP.4A.S8.S8 R49, R49, R50, R86 ;  /* 0x0000003231317226 */ /* 0x000fe40000000656 */
[----:B------:R-:W-:Y:S01]  /*2490*/  LOP3.LUT R48, R48, 0x3030303, RZ, 0xc0, !PT ;  /* 0x0303030330307812 */ /* 0x000fe200078ec0ff */
[----:B------:R-:W-:-:S02]  /*24a0*/  IMAD R79, R47, R79, R84 ;  /* 0x0000004f2f4f7224 */ /* 0x000fc400078e0254 */
[-C--:B------:R-:W-:Y:S01]  /*24b0*/  IDP.4A.S8.S8 R84, R46, R51.reuse, R81 ;  /* 0x000000332e547226 */ /* 0x080fe20000000651 */
[----:B------:R-:W-:Y:S01]  /*24c0*/  SHF.R.S32.HI R46, RZ, 0x2, R72 ;  /* 0x00000002ff2e7819 */ /* 0x000fe20000011448 */
[----:B------:R-:W-:Y:S01]  /*24d0*/  IDP.4A.S8.S8 R50, R48, R51, R49 ;  /* 0x0000003330327226 */ /* 0x000fe20000000631 */
[----:B0-----:R-:W-:Y:S01]  /*24e0*/  SHF.R.U32.HI R81, RZ, 0x4, R82 ;  /* 0x00000004ff517819 */ /* 0x001fe20000011652 */
[----:B------:R-:W0:Y:S01]  /*24f0*/  LDS.64 R48, [R29+0x40] ;  /* 0x000040001d307984 */ /* 0x000e220000000a00 */
[----:B------:R-:W-:Y:S01]  /*2500*/  LOP3.LUT R47, R46, 0x3030303, RZ, 0xc0, !PT ;  /* 0x030303032e2f7812 */ /* 0x000fe200078ec0ff */
[----:B------:R-:W-:Y:S01]  /*2510*/  IMAD R50, R50, R85, RZ ;  /* 0x0000005532327224 */ /* 0x000fe200078e02ff */
[----:B------:R-:W-:Y:S01]  /*2520*/  SHF.R.S32.HI R51, RZ, 0x2, R65 ;  /* 0x00000002ff337819 */ /* 0x000fe20000011441 */
[----:B------:R-:W-:Y:S01]  /*2530*/  IMAD R81, R81, 0x100, R81 ;  /* 0x0000010051517824 */ /* 0x000fe200078e0251 */
[----:B------:R-:W-:Y:S01]  /*2540*/  LOP3.LUT R80, R82, 0xf, RZ, 0xc0, !PT ;  /* 0x0000000f52507812 */ /* 0x000fe200078ec0ff */
[----:B------:R-:W-:Y:S01]  /*2550*/  LDS.U8 R85, [R31+0xd] ;  /* 0x00000d001f557984 */ /* 0x000fe20000000000 */
[----:B------:R-:W-:Y:S01]  /*2560*/  LOP3.LUT R46, R51, 0x3030303, RZ, 0xc0, !PT ;  /* 0x03030303332e7812 */ /* 0x000fe200078ec0ff */
[----:B-1----:R-:W-:Y:S01]  /*2570*/  IDP.4A.S8.S8 R47, R47, R42, RZ ;  /* 0x0000002a2f2f7226 */ /* 0x002fe200000006ff */
[----:B------:R-:W-:-:S02]  /*2580*/  LEA R81, R81, R81, 0x10 ;  /* 0x0000005151517211 */ /* 0x000fc400078e80ff */
[----:B------:R-:W-:Y:S01]  /*2590*/  SHF.R.S32.HI R51, RZ, 0x2, R70 ;  /* 0x00000002ff337819 */ /* 0x000fe20000011446 */
[----:B------:R-:W-:Y:S01]  /*25a0*/  IDP.4A.S8.S8 R86, R46, R43, R47 ;  /* 0x0000002b2e567226 */ /* 0x000fe2000000062f */
[----:B------:R-:W-:Y:S01]  /*25b0*/  I2FP.F32.S32 R79, R79 ;  /* 0x0000004f004f7245 */ /* 0x000fe20000201400 */
[----:B------:R-:W1:Y:S01]  /*25c0*/  LDS.64 R46, [R29+0x48] ;  /* 0x000048001d2e7984 */ /* 0x000e620000000a00 */
[----:B------:R-:W-:Y:S01]  /*25d0*/  IDP.4A.S8.S8 R84, R81, R42, R84 ;  /* 0x0000002a51547226 */ /* 0x000fe20000000654 */
[----:B------:R-:W-:Y:S02]  /*25e0*/  LOP3.LUT R51, R51, 0x3030303, RZ, 0xc0, !PT ;  /* 0x0303030333337812 */ /* 0x000fe400078ec0ff */
[----:B------:R-:W-:Y:S01]  /*25f0*/  SHF.R.S32.HI R42, RZ, 0x2, R71 ;  /* 0x00000002ff2a7819 */ /* 0x000fe20000011447 */
[----:B------:R-:W-:Y:S02]  /*2600*/  IDP.4A.S8.S8 R84, R81, R43, R84 ;  /* 0x0000002b51547226 */ /* 0x000fe40000000654 */
[-C--:B--2---:R-:W-:Y:S01]  /*2610*/  IDP.4A.S8.S8 R51, R51, R44.reuse, R86 ;  /* 0x0000002c33337226 */ /* 0x084fe20000000656 */
[----:B------:R-:W-:Y:S01]  /*2620*/  LOP3.LUT R42, R42, 0x3030303, RZ, 0xc0, !PT ;  /* 0x030303032a2a7812 */ /* 0x000fe200078ec0ff */
[----:B------:R-:W-:Y:S01]  /*2630*/  IDP.4A.S8.S8 R84, R81, R44, R84 ;  /* 0x0000002c51547226 */ /* 0x000fe20000000654 */
[----:B------:R-:W-:-:S02]  /*2640*/  SHF.R.S32.HI R44, RZ, 0x4, R74 ;  /* 0x00000004ff2c7819 */ /* 0x000fc4000001144a */
[----:B------:R-:W-:Y:S01]  /*2650*/  SHF.R.S32.HI R74, RZ, 0x6, R74 ;  /* 0x00000006ff4a7819 */ /* 0x000fe2000001144a */
[-C--:B------:R-:W-:Y:S02]  /*2660*/  IDP.4A.S8.S8 R51, R42, R45.reuse, R51 ;  /* 0x0000002d2a337226 */ /* 0x080fe40000000633 */
[----:B------:R-:W2:Y:S01]  /*2670*/  LDS.64 R42, [R29+0x50] ;  /* 0x000050001d2a7984 */ /* 0x000ea20000000a00 */
[----:B---3--:R-:W-:Y:S01]  /*2680*/  SHF.R.U32.HI R82, RZ, 0x4, R83 ;  /* 0x00000004ff527819 */ /* 0x008fe20000011653 */
[----:B------:R-:W-:Y:S01]  /*2690*/  IMAD R80, R51, R80, R50 ;  /* 0x0000005033507224 */ /* 0x000fe200078e0232 */
[----:B------:R-:W-:Y:S01]  /*26a0*/  SHF.R.S32.HI R50, RZ, 0x4, R75 ;  /* 0x00000004ff327819 */ /* 0x000fe2000001144b */
[----:B------:R-:W-:Y:S01]  /*26b0*/  IDP.4A.S8.S8 R81, R81, R45, R84 ;  /* 0x0000002d51517226 */ /* 0x000fe20000000654 */
[----:B------:R-:W-:Y:S01]  /*26c0*/  LOP3.LUT R83, R83, 0xf, RZ, 0xc0, !PT ;  /* 0x0000000f53537812 */ /* 0x000fe200078ec0ff */
[----:B------:R-:W-:Y:S01]  /*26d0*/  IMAD R82, R82, 0x100, R82 ;  /* 0x0000010052527824 */ /* 0x000fe200078e0252 */
[----:B------:R-:W-:-:S02]  /*26e0*/  LOP3.LUT R51, R50, 0x3030303, RZ, 0xc0, !PT ;  /* 0x0303030332337812 */ /* 0x000fc400078ec0ff */
[----:B------:R-:W-:Y:S02]  /*26f0*/  LOP3.LUT R50, R44, 0x3030303, RZ, 0xc0, !PT ;  /* 0x030303032c327812 */ /* 0x000fe400078ec0ff */
[----:B------:R-:W-:Y:S01]  /*2700*/  LEA R84, R82, R82, 0x10 ;  /* 0x0000005252547211 */ /* 0x000fe200078e80ff */
[-C--:B0-----:R-:W-:Y:S01]  /*2710*/  IDP.4A.S8.S8 R51, R51, R48.reuse, RZ ;  /* 0x0000003033337226 */ /* 0x081fe200000006ff */
[----:B------:R-:W0:Y:S01]  /*2720*/  LDS.64 R44, [R29+0x58] ;  /* 0x000058001d2c7984 */ /* 0x000e220000000a00 */
[----:B------:R-:W-:Y:S02]  /*2730*/  SHF.R.S32.HI R75, RZ, 0x6, R75 ;  /* 0x00000006ff4b7819 */ /* 0x000fe4000001144b */
[----:B------:R-:W-:Y:S01]  /*2740*/  IDP.4A.S8.S8 R82, R50, R49, R51 ;  /* 0x0000003132527226 */ /* 0x000fe20000000633 */
[----:B------:R-:W-:Y:S01]  /*2750*/  SHF.R.S32.HI R50, RZ, 0x4, R77 ;  /* 0x00000004ff327819 */ /* 0x000fe2000001144d */
[----:B------:R-:W-:Y:S01]  /*2760*/  IDP.4A.S8.S8 R48, R84, R48, RZ ;  /* 0x0000003054307226 */ /* 0x000fe200000006ff */
[----:B------:R-:W-:-:S02]  /*2770*/  LOP3.LUT R75, R75, 0x3030303, RZ, 0xc0, !PT ;  /* 0x030303034b4b7812 */ /* 0x000fc400078ec0ff */
[----:B------:R-:W-:Y:S01]  /*2780*/  LOP3.LUT R51, R50, 0x3030303, RZ, 0xc0, !PT ;  /* 0x0303030332337812 */ /* 0x000fe200078ec0ff */
[----:B------:R-:W-:Y:S01]  /*2790*/  IDP.4A.S8.S8 R49, R84, R49, R48 ;  /* 0x0000003154317226 */ /* 0x000fe20000000630 */
[--C-:B------:R-:W-:Y:S02]  /*27a0*/  SHF.R.S32.HI R48, RZ, 0x4, R73.reuse ;  /* 0x00000004ff307819 */ /* 0x100fe40000011449 */
[----:B------:R-:W-:Y:S01]  /*27b0*/  LOP3.LUT R74, R74, 0x3030303, RZ, 0xc0, !PT ;  /* 0x030303034a4a7812 */ /* 0x000fe200078ec0ff */
[-C--:B-1----:R-:W-:Y:S01]  /*27c0*/  IDP.4A.S8.S8 R51, R51, R46.reuse, R82 ;  /* 0x0000002e33337226 */ /* 0x082fe20000000652 */
[----:B------:R-:W-:Y:S01]  /*27d0*/  SHF.R.S32.HI R73, RZ, 0x6, R73 ;  /* 0x00000006ff497819 */ /* 0x000fe20000011449 */
[----:B------:R-:W-:Y:S01]  /*27e0*/  IDP.4A.S8.S8 R50, R84, R46, R49 ;  /* 0x0000002e54327226 */ /* 0x000fe20000000631 */
[----:B------:R-:W-:Y:S01]  /*27f0*/  LOP3.LUT R46, R48, 0x3030303, RZ, 0xc0, !PT ;  /* 0x03030303302e7812 */ /* 0x000fe200078ec0ff */
[----:B------:R-:W1:Y:S01]  /*2800*/  LDS.U8 R82, [R31+0xe] ;  /* 0x00000e001f527984 */ /* 0x000e620000000000 */
[----:B------:R-:W-:Y:S01]  /*2810*/  SHF.R.S32.HI R49, RZ, 0x4, R72 ;  /* 0x00000004ff317819 */ /* 0x000fe20000011448 */
[-C--:B------:R-:W-:Y:S01]  /*2820*/  IDP.4A.S8.S8 R84, R84, R47.reuse, R50 ;  /* 0x0000002f54547226 */ /* 0x080fe20000000632 */
[----:B------:R-:W-:Y:S01]  /*2830*/  SHF.R.S32.HI R48, RZ, 0x4, R65 ;  /* 0x00000004ff307819 */ /* 0x000fe20000011441 */
[----:B------:R-:W-:Y:S01]  /*2840*/  IDP.4A.S8.S8 R46, R46, R47, R51 ;  /* 0x0000002f2e2e7226 */ /* 0x000fe20000000633 */
[----:B------:R-:W-:Y:S01]  /*2850*/  LOP3.LUT R49, R49, 0x3030303, RZ, 0xc0, !PT ;  /* 0x0303030331317812 */ /* 0x000fe200078ec0ff */
[----:B------:R-:W3:Y:S01]  /*2860*/  LDS.64 R50, [R29+0x60] ;  /* 0x000060001d327984 */ /* 0x000ee20000000a00 */
[----:B------:R-:W-:Y:S01]  /*2870*/  LOP3.LUT R48, R48, 0x3030303, RZ, 0xc0, !PT ;  /* 0x0303030330307812 */ /* 0x000fe200078ec0ff */
[----:B------:R-:W-:Y:S01]  /*2880*/  IMAD R83, R46, R83, RZ ;  /* 0x000000532e537224 */ /* 0x000fe200078e02ff */
[----:B------:R-:W-:Y:S01]  /*2890*/  SHF.R.S32.HI R47, RZ, 0x4, R70 ;  /* 0x00000004ff2f7819 */ /* 0x000fe20000011446 */
[----:B--2---:R-:W-:Y:S01]  /*28a0*/  IDP.4A.S8.S8 R49, R49, R42, RZ ;  /* 0x0000002a31317226 */ /* 0x004fe200000006ff */
[----:B------:R-:W-:-:S02]  /*28b0*/  SHF.R.S32.HI R72, RZ, 0x6, R72 ;  /* 0x00000006ff487819 */ /* 0x000fc40000011448 */
[----:B------:R-:W-:Y:S01]  /*28c0*/  LOP3.LUT R47, R47, 0x3030303, RZ, 0xc0, !PT ;  /* 0x030303032f2f7812 */ /* 0x000fe200078ec0ff */
[----:B------:R-:W-:Y:S01]  /*28d0*/  IDP.4A.S8.S8 R48, R48, R43, R49 ;  /* 0x0000002b30307226 */ /* 0x000fe20000000631 */
[----:B------:R-:W-:-:S03]  /*28e0*/  I2FP.F32.S32 R81, R81 ;  /* 0x0000005100517245 */ /* 0x000fc60000201400 */
[----:B0-----:R-:W-:Y:S01]  /*28f0*/  IDP.4A.S8.S8 R49, R47, R44, R48 ;  /* 0x0000002c2f317226 */ /* 0x001fe20000000630 */
[--C-:B------:R-:W-:Y:S02]  /*2900*/  SHF.R.S32.HI R47, RZ, 0x4, R71.reuse ;  /* 0x00000004ff2f7819 */ /* 0x100fe40000011447 */
[----:B------:R-:W-:Y:S02]  /*2910*/  SHF.R.S32.HI R71, RZ, 0x6, R71 ;  /* 0x00000006ff477819 */ /* 0x000fe40000011447 */
[----:B------:R-:W-:Y:S02]  /*2920*/  LOP3.LUT R48, R47, 0x3030303, RZ, 0xc0, !PT ;  /* 0x030303032f307812 */ /* 0x000fe400078ec0ff */
[----:B------:R-:W-:-:S03]  /*2930*/  LOP3.LUT R47, R85, 0xf, RZ, 0xc0, !PT ;  /* 0x0000000f552f7812 */ /* 0x000fc600078ec0ff */
[----:B------:R-:W-:Y:S02]  /*2940*/  IDP.4A.S8.S8 R46, R48, R45, R49 ;  /* 0x0000002d302e7226 */ /* 0x000fe40000000631 */
[----:B------:R-:W0:Y:S02]  /*2950*/  LDS.64 R48, [R29+0x68] ;  /* 0x000068001d307984 */ /* 0x000e240000000a00 */
[----:B------:R-:W-:Y:S01]  /*2960*/  IMAD R83, R46, R47, R83 ;  /* 0x0000002f2e537224 */ /* 0x000fe200078e0253 */
[----:B------:R-:W-:Y:S02]  /*2970*/  SHF.R.U32.HI R47, RZ, 0x4, R85 ;  /* 0x00000004ff2f7819 */ /* 0x000fe40000011655 */
[----:B-1----:R-:W-:Y:S02]  /*2980*/  SHF.R.U32.HI R46, RZ, 0x4, R82 ;  /* 0x00000004ff2e7819 */ /* 0x002fe40000011652 */
[----:B------:R-:W-:Y:S02]  /*2990*/  SHF.R.S32.HI R85, RZ, 0x6, R77 ;  /* 0x00000006ff557819 */ /* 0x000fe4000001144d */
[----:B------:R-:W-:Y:S01]  /*29a0*/  LOP3.LUT R82, R82, 0xf, RZ, 0xc0, !PT ;  /* 0x0000000f52527812 */ /* 0x000fe200078ec0ff */
[----:B------:R-:W-:Y:S01]  /*29b0*/  IMAD R46, R46, 0x100, R46 ;  /* 0x000001002e2e7824 */ /* 0x000fe200078e022e */
[----:B------:R-:W-:Y:S01]  /*29c0*/  LOP3.LUT R85, R85, 0x3030303, RZ, 0xc0, !PT ;  /* 0x0303030355557812 */ /* 0x000fe200078ec0ff */
[----:B---3--:R-:W-:Y:S01]  /*29d0*/  IDP.4A.S8.S8 R75, R75, R50, RZ ;  /* 0x000000324b4b7226 */ /* 0x008fe200000006ff */
[----:B------:R-:W-:Y:S01]  /*29e0*/  I2FP.F32.S32 R83, R83 ;  /* 0x0000005300537245 */ /* 0x000fe20000201400 */
[----:B------:R-:W-:-:S02]  /*29f0*/  IMAD R77, R46, 0x10000, R46 ;  /* 0x000100002e4d7824 */ /* 0x000fc400078e022e */
[----:B------:R-:W-:Y:S01]  /*2a00*/  IDP.4A.S8.S8 R87, R74, R51, R75 ;  /* 0x000000334a577226 */ /* 0x000fe2000000064b */
[----:B------:R-:W-:Y:S01]  /*2a10*/  LEA R75, R47, R47, 0x8 ;  /* 0x0000002f2f4b7211 */ /* 0x000fe200078e40ff */
[----:B------:R-:W1:Y:S01]  /*2a20*/  LDS.U8 R74, [R31+0xf] ;  /* 0x00000f001f4a7984 */ /* 0x000e620000000000 */
[----:B------:R-:W-:Y:S02]  /*2a30*/  IDP.4A.S8.S8 R50, R77, R50, RZ ;  /* 0x000000324d327226 */ /* 0x000fe400000006ff */
[----:B------:R-:W-:Y:S01]  /*2a40*/  LEA R75, R75, R75, 0x10 ;  /* 0x0000004b4b4b7211 */ /* 0x000fe200078e80ff */
[----:B------:R-:W2:Y:S04]  /*2a50*/  LDS.64 R46, [R29+0x70] ;  /* 0x000070001d2e7984 */ /* 0x000ea80000000a00 */
[----:B------:R-:W-:-:S02]  /*2a60*/  IDP.4A.S8.S8 R86, R75, R42, R84 ;  /* 0x0000002a4b567226 */ /* 0x000fc40000000654 */
[----:B------:R-:W-:Y:S02]  /*2a70*/  IDP.4A.S8.S8 R42, R77, R51, R50 ;  /* 0x000000334d2a7226 */ /* 0x000fe40000000632 */
[----:B------:R-:W3:Y:S01]  /*2a80*/  LDS.64 R50, [R29+0x78] ;  /* 0x000078001d327984 */ /* 0x000ee20000000a00 */
[----:B------:R-:W-:-:S04]  /*2a90*/  IDP.4A.S8.S8 R86, R75, R43, R86 ;  /* 0x0000002b4b567226 */ /* 0x000fc80000000656 */
[----:B------:R-:W-:-:S04]  /*2aa0*/  IDP.4A.S8.S8 R44, R75, R44, R86 ;  /* 0x0000002c4b2c7226 */ /* 0x000fc80000000656 */
[----:B------:R-:W-:Y:S01]  /*2ab0*/  IDP.4A.S8.S8 R44, R75, R45, R44 ;  /* 0x0000002d4b2c7226 */ /* 0x000fe2000000062c */
[----:B------:R-:W-:Y:S01]  /*2ac0*/  I2FP.F32.S32 R45, R78 ;  /* 0x0000004e002d7245 */ /* 0x000fe20000201400 */
[-C--:B0-----:R-:W-:Y:S02]  /*2ad0*/  IDP.4A.S8.S8 R84, R77, R48.reuse, R42 ;  /* 0x000000304d547226 */ /* 0x081fe4000000062a */
[----:B------:R-:W0:Y:S01]  /*2ae0*/  LDS R42, [R64] ;  /* 0x00000000402a7984 */ /* 0x000e220000000800 */
[----:B------:R-:W-:Y:S01]  /*2af0*/  IDP.4A.S8.S8 R85, R85, R48, R87 ;  /* 0x0000003055557226 */ /* 0x000fe20000000657 */
[----:B------:R-:W-:Y:S01]  /*2b00*/  LOP3.LUT R48, R73, 0x3030303, RZ, 0xc0, !PT ;  /* 0x0303030349307812 */ /* 0x000fe200078ec0ff */
[----:B------:R-:W-:-:S04]  /*2b10*/  IDP.4A.S8.S8 R77, R77, R49, R84 ;  /* 0x000000314d4d7226 */ /* 0x000fc80000000654 */
[----:B------:R-:W-:Y:S01]  /*2b20*/  IDP.4A.S8.S8 R43, R48, R49, R85 ;  /* 0x00000031302b7226 */ /* 0x000fe20000000655 */
[----:B------:R-:W-:Y:S01]  /*2b30*/  SHF.R.S32.HI R48, RZ, 0x6, R65 ;  /* 0x00000006ff307819 */ /* 0x000fe20000011441 */
[----:B------:R-:W4:Y:S01]  /*2b40*/  LDS R49, [R63] ;  /* 0x000000003f317984 */ /* 0x000f220000000800 */
[----:B------:R-:W-:Y:S01]  /*2b50*/  LOP3.LUT R65, R72, 0x3030303, RZ, 0xc0, !PT ;  /* 0x0303030348417812 */ /* 0x000fe200078ec0ff */
[----:B------:R-:W-:Y:S01]  /*2b60*/  IMAD R43, R43, R82, RZ ;  /* 0x000000522b2b7224 */ /* 0x000fe200078e02ff */
[----:B------:R-:W-:Y:S02]  /*2b70*/  LOP3.LUT R72, R48, 0x3030303, RZ, 0xc0, !PT ;  /* 0x0303030330487812 */ /* 0x000fe400078ec0ff */
[----:B------:R-:W5:Y:S01]  /*2b80*/  LDS R48, [R61] ;  /* 0x000000003d307984 */ /* 0x000f620000000800 */
[----:B-1----:R-:W-:Y:S02]  /*2b90*/  SHF.R.U32.HI R73, RZ, 0x4, R74 ;  /* 0x00000004ff497819 */ /* 0x002fe4000001164a */
[----:B------:R-:W-:Y:S01]  /*2ba0*/  LOP3.LUT R74, R74, 0xf, RZ, 0xc0, !PT ;  /* 0x0000000f4a4a7812 */ /* 0x000fe200078ec0ff */
[----:B--2---:R-:W-:-:S02]  /*2bb0*/  IDP.4A.S8.S8 R65, R65, R46, RZ ;  /* 0x0000002e41417226 */ /* 0x004fc400000006ff */
[----:B------:R-:W-:Y:S01]  /*2bc0*/  IMAD R84, R73, 0x100, R73 ;  /* 0x0000010049547824 */ /* 0x000fe200078e0249 */
[----:B------:R-:W-:-:S04]  /*2bd0*/  SHF.R.S32.HI R73, RZ, 0x6, R70 ;  /* 0x00000006ff497819 */ /* 0x000fc80000011446 */
[----:B------:R-:W-:Y:S01]  /*2be0*/  LEA R70, R84, R84, 0x10 ;  /* 0x0000005454467211 */ /* 0x000fe200078e80ff */
[-C--:B------:R-:W-:Y:S01]  /*2bf0*/  IDP.4A.S8.S8 R84, R72, R47.reuse, R65 ;  /* 0x0000002f48547226 */ /* 0x080fe20000000641 */
[----:B------:R-:W-:Y:S01]  /*2c00*/  LOP3.LUT R73, R73, 0x3030303, RZ, 0xc0, !PT ;  /* 0x0303030349497812 */ /* 0x000fe200078ec0ff */
[----:B------:R-:W1:Y:S01]  /*2c10*/  LDS R65, [R60] ;  /* 0x000000003c417984 */ /* 0x000e620000000800 */
[----:B------:R-:W-:Y:S01]  /*2c20*/  LOP3.LUT R72, R71, 0x3030303, RZ, 0xc0, !PT ;  /* 0x0303030347487812 */ /* 0x000fe200078ec0ff */
[C---:B------:R-:W-:Y:S02]  /*2c30*/  IDP.4A.S8.S8 R77, R70.reuse, R46, R77 ;  /* 0x0000002e464d7226 */ /* 0x040fe4000000064d */
[----:B------:R-:W2:Y:S01]  /*2c40*/  LDS R46, [R62] ;  /* 0x000000003e2e7984 */ /* 0x000ea20000000800 */
[----:B---3--:R-:W-:Y:S02]  /*2c50*/  IDP.4A.S8.S8 R73, R73, R50, R84 ;  /* 0x0000003249497226 */ /* 0x008fe40000000654 */
[----:B------:R-:W-:Y:S01]  /*2c60*/  IDP.4A.S8.S8 R77, R70, R47, R77 ;  /* 0x0000002f464d7226 */ /* 0x000fe2000000064d */
[----:B------:R-:W-:Y:S01]  /*2c70*/  I2FP.F32.S32 R47, R80 ;  /* 0x00000050002f7245 */ /* 0x000fe20000201400 */
[----:B------:R-:W-:-:S02]  /*2c80*/  IDP.4A.S8.S8 R72, R72, R51, R73 ;  /* 0x0000003348487226 */ /* 0x000fc40000000649 */
[C---:B------:R-:W-:Y:S02]  /*2c90*/  IDP.4A.S8.S8 R77, R70.reuse, R50, R77 ;  /* 0x00000032464d7226 */ /* 0x040fe4000000064d */
[--C-:B0-----:R-:W-:Y:S02]  /*2ca0*/  HADD2.F32 R50, -RZ, R42.reuse.H1_H1 ;  /* 0x3000002aff327230 */ /* 0x101fe40000004100 */
[----:B------:R-:W-:Y:S02]  /*2cb0*/  HADD2.F32 R42, -RZ, R42.H0_H0 ;  /* 0x2000002aff2a7230 */ /* 0x000fe40000004100 */
[----:B------:R-:W-:Y:S02]  /*2cc0*/  IDP.4A.S8.S8 R77, R70, R51, R77 ;  /* 0x00000033464d7226 */ /* 0x000fe4000000064d */
[C---:B------:R-:W-:Y:S01]  /*2cd0*/  FMUL.FTZ R78, R50.reuse, R81 ;  /* 0x00000051324e7220 */ /* 0x040fe20000410000 */
[----:B------:R-:W-:Y:S01]  /*2ce0*/  FMUL.FTZ R45, R50, R45 ;  /* 0x0000002d322d7220 */ /* 0x000fe20000410000 */
[----:B------:R-:W-:-:S02]  /*2cf0*/  IMAD R43, R72, R74, R43 ;  /* 0x0000004a482b7224 */ /* 0x000fc400078e022b */
[C---:B------:R-:W-:Y:S01]  /*2d00*/  FFMA.FTZ R78, R42.reuse, R47, -R78 ;  /* 0x0000002f2a4e7223 */ /* 0x040fe2000001084e */
[----:B------:R-:W-:Y:S01]  /*2d10*/  I2FP.F32.S32 R47, R44 ;  /* 0x0000002c002f7245 */ /* 0x000fe20000201400 */
[----:B------:R-:W-:Y:S01]  /*2d20*/  FFMA.FTZ R45, R42, R79, -R45 ;  /* 0x0000004f2a2d7223 */ /* 0x000fe2000001082d */
[----:B------:R-:W-:Y:S02]  /*2d30*/  I2FP.F32.S32 R77, R77 ;  /* 0x0000004d004d7245 */ /* 0x000fe40000201400 */
[----:B------:R-:W-:Y:S01]  /*2d40*/  I2FP.F32.S32 R43, R43 ;  /* 0x0000002b002b7245 */ /* 0x000fe20000201400 */
[----:B----4-:R-:W-:Y:S01]  /*2d50*/  FFMA.FTZ R45, R45, R49, R76 ;  /* 0x000000312d2d7223 */ /* 0x010fe2000001004c */
[----:B------:R-:W-:Y:S01]  /*2d60*/  FMUL.FTZ R47, R50, R47 ;  /* 0x0000002f322f7220 */ /* 0x000fe20000410000 */
[----:B------:R-:W-:Y:S02]  /*2d70*/  FMUL.FTZ R44, R77, R50 ;  /* 0x000000324d2c7220 */ /* 0x000fe40000410000 */
[----:B-----5:R-:W-:Y:S01]  /*2d80*/  FFMA.FTZ R48, R78, R48, R45 ;  /* 0x000000304e307223 */ /* 0x020fe2000001002d */
[----:B------:R-:W-:Y:S01]  /*2d90*/  FFMA.FTZ R47, R42, R83, -R47 ;  /* 0x000000532a2f7223 */ /* 0x000fe2000001082f */
[----:B------:R-:W-:-:S03]  /*2da0*/  FFMA.FTZ R43, R43, R42, -R44 ;  /* 0x0000002a2b2b7223 */ /* 0x000fc6000001082c */
[----:B-1----:R-:W-:-:S04]  /*2db0*/  FFMA.FTZ R48, R47, R65, R48 ;  /* 0x000000412f307223 */ /* 0x002fc80000010030 */
[----:B--2---:R-:W-:Y:S01]  /*2dc0*/  FFMA.FTZ R65, R43, R46, R48 ;  /* 0x0000002e2b417223 */ /* 0x004fe20000010030 */
[----:B------:R-:W-:Y:S06]  /*2dd0*/  BAR.SYNC.DEFER_BLOCKING 0x0 ;  /* 0x0000000000007b1d */ /* 0x000fec0000010000 */
[----:B------:R-:W-:Y:S05]  /*2de0*/  @P0 BRA `(.L_x_620) ;  /* 0x0000001c00400947 */ /* 0x000fea0003800000 */
[----:B------:R-:W-:Y:S01]  /*2df0*/  LEA.HI R43, R25, R67, RZ, 0x1d ;  /* 0x00000043192b7211 */ /* 0x000fe200078fe8ff */
[----:B------:R-:W-:-:S04]  /*2e00*/  VIADD R45, R66, 0x8 ;  /* 0x00000008422d7836 */ /* 0x000fc80000000000 */
[----:B------:R-:W-:-:S04]  /*2e10*/  IMAD.WIDE R42, R43, 0x24, R68 ;  /* 0x000000242b2a7825 */ /* 0x000fc800078e0244 */
[----:B------:R-:W-:Y:S01]  /*2e20*/  IMAD.WIDE.U32 R44, R45, 0x24, R68 ;  /* 0x000000242d2c7825 */ /* 0x000fe200078e0044 */
[----:B------:R-:W-:-:S04]  /*2e30*/  IADD3 R42, P0, R53, R42, RZ ;  /* 0x0000002a352a7210 */ /* 0x000fc80007f1e0ff */
[----:B------:R-:W-:Y:S01]  /*2e40*/  IADD3.X R43, RZ, R43, RZ, P0, !PT ;  /* 0x0000002bff2b7210 */ /* 0x000fe200007fe4ff */
[----:B------:R-:W2:Y:S04]  /*2e50*/  LDG.E.U16.CONSTANT R44, desc[UR14][R44.64] ;  /* 0x0000000e2c2c7981 */ /* 0x000ea8000c1e9500 */
[----:B------:R-:W3:Y:S01]  /*2e60*/  LDG.E.CONSTANT R51, desc[UR14][R42.64+0x4] ;  /* 0x0000040e2a337981 */ /* 0x000ee2000c1e9900 */
[----:B------:R-:W-:Y:S01]  /*2e70*/  LEA.HI R47, R26, R67, RZ, 0x1d ;  /* 0x000000431a2f7211 */ /* 0x000fe200078fe8ff */
[----:B------:R-:W-:-:S04]  /*2e80*/  VIADD R67, R66, 0xc ;  /* 0x0000000c42437836 */ /* 0x000fc80000000000 */
[----:B------:R-:W-:-:S04]  /*2e90*/  IMAD.WIDE R46, R47, 0x24, R68 ;  /* 0x000000242f2e7825 */ /* 0x000fc800078e0244 */
[----:B------:R-:W-:Y:S01]  /*2ea0*/  IMAD.WIDE.U32 R66, R67, 0x24, R68 ;  /* 0x0000002443427825 */ /* 0x000fe200078e0044 */
[----:B------:R-:W-:-:S04]  /*2eb0*/  IADD3 R46, P0, R53, R46, RZ ;  /* 0x0000002e352e7210 */ /* 0x000fc80007f1e0ff */
[----:B------:R-:W-:Y:S01]  /*2ec0*/  IADD3.X R47, RZ, R47, RZ, P0, !PT ;  /* 0x0000002fff2f7210 */ /* 0x000fe200007fe4ff */
[----:B------:R0:W4:Y:S04]  /*2ed0*/  LDG.E.U16.CONSTANT R66, desc[UR14][R66.64] ;  /* 0x0000000e42427981 */ /* 0x000128000c1e9500 */
[----:B------:R1:W5:Y:S01]  /*2ee0*/  LDG.E.CONSTANT R69, desc[UR14][R46.64+0x4] ;  /* 0x0000040e2e457981 */ /* 0x000362000c1e9900 */
[----:B--2---:R-:W-:-:S03]  /*2ef0*/  HADD2.F32 R50, -RZ, R44.H0_H0 ;  /* 0x2000002cff327230 */ /* 0x004fc60000004100 */
[----:B---3--:R-:W-:Y:S04]  /*2f00*/  STS [R28], R51 ;  /* 0x000000331c007388 */ /* 0x008fe80000000800 */
[----:B------:R-:W-:Y:S01]  /*2f10*/  STS [R27+UR11], R50 ;  /* 0x000000321b007988 */ /* 0x000fe2000800080b */
[----:B------:R-:W-:Y:S06]  /*2f20*/  BAR.SYNC.DEFER_BLOCKING 0x0 ;  /* 0x0000000000007b1d */ /* 0x000fec0000010000 */
[----:B------:R-:W1:Y:S04]  /*2f30*/  LDS.U8 R72, [R31+0x10] ;  /* 0x000010001f487984 */ /* 0x000e680000000000 */
[----:B------:R-:W2:Y:S04]  /*2f40*/  LDS R77, [R59+0x40] ;  /* 0x000040003b4d7984 */ /* 0x000ea80000000800 */
[----:B------:R-:W3:Y:S04]  /*2f50*/  LDS.64 R48, [R29] ;  /* 0x000000001d307984 */ /* 0x000ee80000000a00 */
[----:B------:R-:W4:Y:S04]  /*2f60*/  LDS R76, [R59+0x44] ;  /* 0x000044003b4c7984 */ /* 0x000f280000000800 */
[----:B------:R-:W5:Y:S04]  /*2f70*/  LDS.U8 R73, [R31+0x11] ;  /* 0x000011001f497984 */ /* 0x000f680000000000 */
[----:B------:R-:W5:Y:S04]  /*2f80*/  LDS R75, [R59+0x48] ;  /* 0x000048003b4b7984 */ /* 0x000f680000000800 */
[----:B------:R-:W5:Y:S04]  /*2f90*/  LDS.64 R42, [R29+0x8] ;  /* 0x000008001d2a7984 */ /* 0x000f680000000a00 */
[----:B0-----:R-:W0:Y:S04]  /*2fa0*/  LDS R67, [R59+0x50] ;  /* 0x000050003b437984 */ /* 0x001e280000000800 */
[----:B------:R-:W0:Y:S04]  /*2fb0*/  LDS R74, [R59+0x4c] ;  /* 0x00004c003b4a7984 */ /* 0x000e280000000800 */
[----:B------:R-:W0:Y:S04]  /*2fc0*/  LDS R71, [R59+0x54] ;  /* 0x000054003b477984 */ /* 0x000e280000000800 */
[----:B------:R-:W0:Y:S01]  /*2fd0*/  LDS.64 R50, [R29+0x10] ;  /* 0x000010001d327984 */ /* 0x000e220000000a00 */
[----:B-1----:R-:W-:-:S02]  /*2fe0*/  SHF.R.U32.HI R46, RZ, 0x4, R72 ;  /* 0x00000004ff2e7819 */ /* 0x002fc40000011648 */
[----:B------:R-:W-:Y:S01]  /*2ff0*/  LOP3.LUT R72, R72, 0xf, RZ, 0xc0, !PT ;  /* 0x0000000f48487812 */ /* 0x000fe200078ec0ff */
[----:B------:R-:W1:Y:S01]  /*3000*/  LDS R70, [R59+0x58] ;  /* 0x000058003b467984 */ /* 0x000e620000000800 */
[----:B--2---:R-:W-:Y:S01]  /*3010*/  LOP3.LUT R47, R77, 0x3030303, RZ, 0xc0, !PT ;  /* 0x030303034d2f7812 */ /* 0x004fe200078ec0ff */
[----:B------:R-:W-:Y:S02]  /*3020*/  IMAD R46, R46, 0x100, R46 ;  /* 0x000001002e2e7824 */ /* 0x000fe400078e022e */
[----:B------:R-:W2:Y:S02]  /*3030*/  LDS R68, [R59+0x5c] ;  /* 0x00005c003b447984 */ /* 0x000ea40000000800 */
[----:B---3--:R-:W-:Y:S01]  /*3040*/  IDP.4A.S8.S8 R81, R47, R48, RZ ;  /* 0x000000302f517226 */ /* 0x008fe200000006ff */
[----:B------:R-:W-:Y:S01]  /*3050*/  LEA R80, R46, R46, 0x10 ;  /* 0x0000002e2e507211 */ /* 0x000fe200078e80ff */
[----:B------:R-:W3:Y:S04]  /*3060*/  LDS.64 R44, [R29+0x18] ;  /* 0x000018001d2c7984 */ /* 0x000ee80000000a00 */
[----:B------:R-:W3:Y:S01]  /*3070*/  LDS.U8 R78, [R31+0x12] ;  /* 0x000012001f4e7984 */ /* 0x000ee20000000000 */
[----:B------:R-:W-:Y:S01]  /*3080*/  IDP.4A.S8.S8 R79, R80, R48, RZ ;  /* 0x00000030504f7226 */ /* 0x000fe200000006ff */
[----:B----4-:R-:W-:-:S02]  /*3090*/  LOP3.LUT R48, R76, 0x3030303, RZ, 0xc0, !PT ;  /* 0x030303034c307812 */ /* 0x010fc400078ec0ff */
[----:B-----5:R-:W-:Y:S01]  /*30a0*/  SHF.R.U32.HI R82, RZ, 0x4, R73 ;  /* 0x00000004ff527819 */ /* 0x020fe20000011649 */
[-C--:B------:R-:W-:Y:S01]  /*30b0*/  IDP.4A.S8.S8 R83, R80, R49.reuse, R79 ;  /* 0x0000003150537226 */ /* 0x080fe2000000064f */
[----:B------:R-:W-:Y:S01]  /*30c0*/  LOP3.LUT R79, R75, 0x3030303, RZ, 0xc0, !PT ;  /* 0x030303034b4f7812 */ /* 0x000fe200078ec0ff */
[----:B------:R-:W4:Y:S01]  /*30d0*/  LDS.64 R46, [R29+0x20] ;  /* 0x000020001d2e7984 */ /* 0x000f220000000a00 */
[----:B------:R-:W-:Y:S01]  /*30e0*/  IDP.4A.S8.S8 R48, R48, R49, R81 ;  /* 0x0000003130307226 */ /* 0x000fe20000000651 */
[----:B------:R-:W-:Y:S01]  /*30f0*/  LOP3.LUT R73, R73, 0xf, RZ, 0xc0, !PT ;  /* 0x0000000f49497812 */ /* 0x000fe200078ec0ff */
[-C--:B------:R-:W-:Y:S02]  /*3100*/  IDP.4A.S8.S8 R83, R80, R42.reuse, R83 ;  /* 0x0000002a50537226 */ /* 0x080fe40000000653 */
[----:B------:R-:W-:Y:S02]  /*3110*/  IMAD R82, R82, 0x100, R82 ;  /* 0x0000010052527824 */ /* 0x000fe400078e0252 */
[----:B------:R-:W-:Y:S01]  /*3120*/  IDP.4A.S8.S8 R81, R79, R42, R48 ;  /* 0x0000002a4f517226 */ /* 0x000fe20000000630 */
[----:B0-----:R-:W-:Y:S01]  /*3130*/  LOP3.LUT R79, R67, 0x3030303, RZ, 0xc0, !PT ;  /* 0x03030303434f7812 */ /* 0x001fe200078ec0ff */
[----:B------:R-:W-:Y:S01]  /*3140*/  IDP.4A.S8.S8 R83, R80, R43, R83 ;  /* 0x0000002b50537226 */ /* 0x000fe20000000653 */
[----:B------:R-:W-:Y:S01]  /*3150*/  LEA R80, R82, R82, 0x10 ;  /* 0x0000005252507211 */ /* 0x000fe200078e80ff */
[----:B------:R-:W0:Y:S01]  /*3160*/  LDS.64 R48, [R29+0x28] ;  /* 0x000028001d307984 */ /* 0x000e220000000a00 */
[----:B------:R-:W-:-:S02]  /*3170*/  LOP3.LUT R42, R74, 0x3030303, RZ, 0xc0, !PT ;  /* 0x030303034a2a7812 */ /* 0x000fc400078ec0ff */
[----:B------:R-:W-:Y:S01]  /*3180*/  LOP3.LUT R82, R71, 0x3030303, RZ, 0xc0, !PT ;  /* 0x0303030347527812 */ /* 0x000fe200078ec0ff */
[-C--:B------:R-:W-:Y:S02]  /*3190*/  IDP.4A.S8.S8 R79, R79, R50.reuse, RZ ;  /* 0x000000324f4f7226 */ /* 0x080fe400000006ff */
[----:B------:R-:W-:Y:S02]  /*31a0*/  IDP.4A.S8.S8 R83, R80, R50, R83 ;  /* 0x0000003250537226 */ /* 0x000fe40000000653 */
[----:B------:R-:W-:Y:S02]  /*31b0*/  IDP.4A.S8.S8 R81, R42, R43, R81 ;  /* 0x0000002b2a517226 */ /* 0x000fe40000000651 */
[-C--:B------:R-:W-:Y:S01]  /*31c0*/  IDP.4A.S8.S8 R82, R82, R51.reuse, R79 ;  /* 0x0000003352527226 */ /* 0x080fe2000000064f */
[----:B------:R-:W5:Y:S01]  /*31d0*/  LDS.64 R42, [R29+0x30] ;  /* 0x000030001d2a7984 */ /* 0x000f620000000a00 */
[----:B------:R-:W-:Y:S01]  /*31e0*/  IDP.4A.S8.S8 R83, R80, R51, R83 ;  /* 0x0000003350537226 */ /* 0x000fe20000000653 */
[----:B-1----:R-:W-:Y:S01]  /*31f0*/  LOP3.LUT R51, R70, 0x3030303, RZ, 0xc0, !PT ;  /* 0x0303030346337812 */ /* 0x002fe200078ec0ff */
[----:B------:R-:W-:Y:S01]  /*3200*/  IMAD R81, R81, R72, RZ ;  /* 0x0000004851517224 */ /* 0x000fe200078e02ff */
[----:B------:R-:W1:Y:S01]  /*3210*/  LDS.U8 R79, [R31+0x13] ;  /* 0x000013001f4f7984 */ /* 0x000e620000000000 */
[----:B--2---:R-:W-:Y:S01]  /*3220*/  LOP3.LUT R50, R68, 0x3030303, RZ, 0xc0, !PT ;  /* 0x0303030344327812 */ /* 0x004fe200078ec0ff */
[----:B---3--:R-:W-:-:S02]  /*3230*/  IDP.4A.S8.S8 R83, R80, R44, R83 ;  /* 0x0000002c50537226 */ /* 0x008fc40000000653 */
[----:B------:R-:W-:Y:S01]  /*3240*/  IDP.4A.S8.S8 R51, R51, R44, R82 ;  /* 0x0000002c33337226 */ /* 0x000fe20000000652 */
[----:B------:R-:W-:Y:S01]  /*3250*/  SHF.R.S32.HI R82, RZ, 0x2, R76 ;  /* 0x00000002ff527819 */ /* 0x000fe2000001144c */
[-C--:B------:R-:W-:Y:S02]  /*3260*/  IDP.4A.S8.S8 R72, R80, R45.reuse, R83 ;  /* 0x0000002d50487226 */ /* 0x080fe40000000653 */
[----:B------:R-:W-:Y:S01]  /*3270*/  IDP.4A.S8.S8 R80, R50, R45, R51 ;  /* 0x0000002d32507226 */ /* 0x000fe20000000633 */
[----:B------:R-:W-:Y:S01]  /*3280*/  SHF.R.U32.HI R51, RZ, 0x4, R78 ;  /* 0x00000004ff337819 */ /* 0x000fe2000001164e */
[----:B------:R-:W2:Y:S01]  /*3290*/  LDS.64 R44, [R29+0x38] ;  /* 0x000038001d2c7984 */ /* 0x000ea20000000a00 */
[----:B------:R-:W-:Y:S01]  /*32a0*/  SHF.R.S32.HI R50, RZ, 0x2, R77 ;  /* 0x00000002ff327819 */ /* 0x000fe2000001144d */
[----:B------:R-:W-:Y:S01]  /*32b0*/  IMAD R73, R80, R73, R81 ;  /* 0x0000004950497224 */ /* 0x000fe200078e0251 */
[----:B------:R-:W-:Y:S01]  /*32c0*/  LOP3.LUT R80, R82, 0x3030303, RZ, 0xc0, !PT ;  /* 0x0303030352507812 */ /* 0x000fe200078ec0ff */
[----:B------:R-:W-:Y:S01]  /*32d0*/  IMAD R83, R51, 0x100, R51 ;  /* 0x0000010033537824 */ /* 0x000fe200078e0233 */
[----:B------:R-:W-:Y:S01]  /*32e0*/  LOP3.LUT R51, R50, 0x3030303, RZ, 0xc0, !PT ;  /* 0x0303030332337812 */ /* 0x000fe200078ec0ff */
[----:B------:R-:W3:Y:S03]  /*32f0*/  LDS.U8 R82, [R31+0x14] ;  /* 0x000014001f527984 */ /* 0x000ee60000000000 */
[----:B------:R-:W-:Y:S01]  /*3300*/  LEA R50, R83, R83, 0x10 ;  /* 0x0000005353327211 */ /* 0x000fe200078e80ff */
[----:B----4-:R-:W-:Y:S01]  /*3310*/  IDP.4A.S8.S8 R81, R51, R46, RZ ;  /* 0x0000002e33517226 */ /* 0x010fe200000006ff */
[----:B------:R-:W-:-:S03]  /*3320*/  SHF.R.S32.HI R51, RZ, 0x2, R75 ;  /* 0x00000002ff337819 */ /* 0x000fc6000001144b */
[-C--:B------:R-:W-:Y:S01]  /*3330*/  IDP.4A.S8.S8 R83, R80, R47.reuse, R81 ;  /* 0x0000002f50537226 */ /* 0x080fe20000000651 */
[----:B------:R-:W-:Y:S01]  /*3340*/  LOP3.LUT R51, R51, 0x3030303, RZ, 0xc0, !PT ;  /* 0x0303030333337812 */ /* 0x000fe200078ec0ff */
[C---:B------:R-:W-:Y:S01]  /*3350*/  IDP.4A.S8.S8 R46, R50.reuse, R46, RZ ;  /* 0x0000002e322e7226 */ /* 0x040fe200000006ff */
[----:B------:R-:W-:Y:S02]  /*3360*/  SHF.R.S32.HI R80, RZ, 0x2, R74 ;  /* 0x00000002ff507819 */ /* 0x000fe4000001144a */
[----:B------:R-:W-:Y:S01]  /*3370*/  SHF.R.S32.HI R81, RZ, 0x2, R67 ;  /* 0x00000002ff517819 */ /* 0x000fe20000011443 */
[----:B------:R-:W-:Y:S01]  /*3380*/  IDP.4A.S8.S8 R85, R50, R47, R46 ;  /* 0x0000002f32557226 */ /* 0x000fe2000000062e */
[----:B------:R-:W-:Y:S01]  /*3390*/  LOP3.LUT R80, R80, 0x3030303, RZ, 0xc0, !PT ;  /* 0x0303030350507812 */ /* 0x000fe200078ec0ff */
[-C--:B0-----:R-:W-:Y:S01]  /*33a0*/  IDP.4A.S8.S8 R83, R51, R48.reuse, R83 ;  /* 0x0000003033537226 */ /* 0x081fe20000000653 */
[----:B------:R-:W-:Y:S01]  /*33b0*/  LOP3.LUT R81, R81, 0x3030303, RZ, 0xc0, !PT ;  /* 0x0303030351517812 */ /* 0x000fe200078ec0ff */
[----:B------:R-:W0:Y:S01]  /*33c0*/  LDS.64 R46, [R29+0x40] ;  /* 0x000040001d2e7984 */ /* 0x000e220000000a00 */
[----:B------:R-:W-:Y:S01]  /*33d0*/  SHF.R.S32.HI R51, RZ, 0x2, R71 ;  /* 0x00000002ff337819 */ /* 0x000fe20000011447 */
[----:B------:R-:W-:-:S02]  /*33e0*/  IDP.4A.S8.S8 R85, R50, R48, R85 ;  /* 0x0000003032557226 */ /* 0x000fc40000000655 */
[-C--:B------:R-:W-:Y:S01]  /*33f0*/  IDP.4A.S8.S8 R48, R80, R49.reuse, R83 ;  /* 0x0000003150307226 */ /* 0x080fe20000000653 */
[----:B------:R-:W-:Y:S01]  /*3400*/  LOP3.LUT R80, R51, 0x3030303, RZ, 0xc0, !PT ;  /* 0x0303030333507812 */ /* 0x000fe200078ec0ff */
[----:B-----5:R-:W-:Y:S01]  /*3410*/  IDP.4A.S8.S8 R83, R81, R42, RZ ;  /* 0x0000002a51537226 */ /* 0x020fe200000006ff */
[----:B-1----:R-:W-:Y:S01]  /*3420*/  SHF.R.U32.HI R81, RZ, 0x4, R79 ;  /* 0x00000004ff517819 */ /* 0x002fe2000001164f */
[----:B------:R-:W-:Y:S01]  /*3430*/  IDP.4A.S8.S8 R85, R50, R49, R85 ;  /* 0x0000003132557226 */ /* 0x000fe20000000655 */
[----:B------:R-:W-:Y:S01]  /*3440*/  SHF.R.S32.HI R49, RZ, 0x2, R70 ;  /* 0x00000002ff317819 */ /* 0x000fe20000011446 */
[----:B------:R-:W1:Y:S01]  /*3450*/  LDS.64 R50, [R29+0x48] ;  /* 0x000048001d327984 */ /* 0x000e620000000a00 */
[----:B------:R-:W-:Y:S01]  /*3460*/  IDP.4A.S8.S8 R84, R80, R43, R83 ;  /* 0x0000002b50547226 */ /* 0x000fe20000000653 */
[----:B------:R-:W-:Y:S01]  /*3470*/  LOP3.LUT R79, R79, 0xf, RZ, 0xc0, !PT ;  /* 0x0000000f4f4f7812 */ /* 0x000fe200078ec0ff */
[----:B------:R-:W-:Y:S01]  /*3480*/  IMAD R80, R81, 0x100, R81 ;  /* 0x0000010051507824 */ /* 0x000fe200078e0251 */
[----:B------:R-:W-:-:S02]  /*3490*/  LOP3.LUT R81, R78, 0xf, RZ, 0xc0, !PT ;  /* 0x0000000f4e517812 */ /* 0x000fc400078ec0ff */
[----:B------:R-:W-:Y:S02]  /*34a0*/  LOP3.LUT R49, R49, 0x3030303, RZ, 0xc0, !PT ;  /* 0x0303030331317812 */ /* 0x000fe400078ec0ff */
[----:B------:R-:W-:Y:S01]  /*34b0*/  SHF.R.S32.HI R78, RZ, 0x2, R68 ;  /* 0x00000002ff4e7819 */ /* 0x000fe20000011444 */
[----:B------:R-:W-:Y:S01]  /*34c0*/  IMAD R83, R48, R81, RZ ;  /* 0x0000005130537224 */ /* 0x000fe200078e02ff */
[----:B------:R-:W-:Y:S01]  /*34d0*/  LEA R80, R80, R80, 0x10 ;  /* 0x0000005050507211 */ /* 0x000fe200078e80ff */
[----:B--2---:R-:W-:Y:S01]  /*34e0*/  IDP.4A.S8.S8 R49, R49, R44, R84 ;  /* 0x0000002c31317226 */ /* 0x004fe20000000654 */
[----:B------:R-:W-:Y:S01]  /*34f0*/  LOP3.LUT R78, R78, 0x3030303, RZ, 0xc0, !PT ;  /* 0x030303034e4e7812 */ /* 0x000fe200078ec0ff */
[----:B------:R-:W2:Y:S01]  /*3500*/  LDS.U8 R81, [R31+0x15] ;  /* 0x000015001f517984 */ /* 0x000ea20000000000 */
[----:B---3--:R-:W-:Y:S01]  /*3510*/  SHF.R.U32.HI R84, RZ, 0x4, R82 ;  /* 0x00000004ff547819 */ /* 0x008fe20000011652 */
[----:B------:R-:W-:Y:S01]  /*3520*/  IDP.4A.S8.S8 R85, R80, R42, R85 ;  /* 0x0000002a50557226 */ /* 0x000fe20000000655 */
[----:B------:R-:W-:Y:S01]  /*3530*/  SHF.R.S32.HI R42, RZ, 0x4, R77 ;  /* 0x00000004ff2a7819 */ /* 0x000fe2000001144d */
[----:B------:R-:W-:Y:S01]  /*3540*/  IDP.4A.S8.S8 R78, R78, R45, R49 ;  /* 0x0000002d4e4e7226 */ /* 0x000fe20000000631 */
[----:B------:R-:W-:Y:S01]  /*3550*/  SHF.R.S32.HI R77, RZ, 0x6, R77 ;  /* 0x00000006ff4d7819 */ /* 0x000fe2000001144d */
[----:B------:R-:W3:Y:S01]  /*3560*/  LDS.64 R48, [R29+0x50] ;  /* 0x000050001d307984 */ /* 0x000ee20000000a00 */
[----:B------:R-:W-:Y:S01]  /*3570*/  IDP.4A.S8.S8 R85, R80, R43, R85 ;  /* 0x0000002b50557226 */ /* 0x000fe20000000655 */
[----:B------:R-:W-:Y:S01]  /*3580*/  LOP3.LUT R43, R42, 0x3030303, RZ, 0xc0, !PT ;  /* 0x030303032a2b7812 */ /* 0x000fe200078ec0ff */
[----:B------:R-:W-:Y:S01]  /*3590*/  IMAD R78, R78, R79, R83 ;  /* 0x0000004f4e4e7224 */ /* 0x000fe200078e0253 */
[----:B------:R-:W-:Y:S01]  /*35a0*/  SHF.R.S32.HI R83, RZ, 0x4, R76 ;  /* 0x00000004ff537819 */ /* 0x000fe2000001144c */
[----:B------:R-:W-:Y:S01]  /*35b0*/  IDP.4A.S8.S8 R79, R80, R44, R85 ;  /* 0x0000002c504f7226 */ /* 0x000fe20000000655 */
[----:B------:R-:W-:-:S02]  /*35c0*/  SHF.R.S32.HI R44, RZ, 0x4, R75 ;  /* 0x00000004ff2c7819 */ /* 0x000fc4000001144b */
[----:B------:R-:W-:Y:S01]  /*35d0*/  LOP3.LUT R42, R83, 0x3030303, RZ, 0xc0, !PT ;  /* 0x03030303532a7812 */ /* 0x000fe200078ec0ff */
[----:B------:R-:W-:Y:S01]  /*35e0*/  IMAD R83, R84, 0x100, R84 ;  /* 0x0000010054537824 */ /* 0x000fe200078e0254 */
[----:B------:R-:W-:Y:S01]  /*35f0*/  SHF.R.S32.HI R76, RZ, 0x6, R76 ;  /* 0x00000006ff4c7819 */ /* 0x000fe2000001144c */
[-C--:B0-----:R-:W-:Y:S01]  /*3600*/  IDP.4A.S8.S8 R43, R43, R46.reuse, RZ ;  /* 0x0000002e2b2b7226 */ /* 0x081fe200000006ff */
[----:B------:R-:W-:Y:S01]  /*3610*/  SHF.R.S32.HI R75, RZ, 0x6, R75 ;  /* 0x00000006ff4b7819 */ /* 0x000fe2000001144b */
[----:B------:R-:W-:Y:S01]  /*3620*/  IDP.4A.S8.S8 R79, R80, R45, R79 ;  /* 0x0000002d504f7226 */ /* 0x000fe2000000064f */
[----:B------:R-:W-:Y:S01]  /*3630*/  LEA R83, R83, R83, 0x10 ;  /* 0x0000005353537211 */ /* 0x000fe200078e80ff */
[-C--:B------:R-:W-:Y:S01]  /*3640*/  IDP.4A.S8.S8 R84, R42, R47.reuse, R43 ;  /* 0x0000002f2a547226 */ /* 0x080fe2000000062b */
[----:B------:R-:W-:Y:S01]  /*3650*/  LOP3.LUT R45, R44, 0x3030303, RZ, 0xc0, !PT ;  /* 0x030303032c2d7812 */ /* 0x000fe200078ec0ff */
[----:B------:R-:W0:Y:S01]  /*3660*/  LDS.U8 R80, [R31+0x16] ;  /* 0x000016001f507984 */ /* 0x000e220000000000 */
[----:B------:R-:W-:Y:S01]  /*3670*/  SHF.R.S32.HI R44, RZ, 0x4, R74 ;  /* 0x00000004ff2c7819 */ /* 0x000fe2000001144a */
[----:B------:R-:W-:Y:S01]  /*3680*/  IDP.4A.S8.S8 R46, R83, R46, RZ ;  /* 0x0000002e532e7226 */ /* 0x000fe200000006ff */
[----:B------:R-:W-:Y:S01]  /*3690*/  LOP3.LUT R75, R75, 0x3030303, RZ, 0xc0, !PT ;  /* 0x030303034b4b7812 */ /* 0x000fe200078ec0ff */
[----:B-1----:R-:W-:Y:S01]  /*36a0*/  IDP.4A.S8.S8 R84, R45, R50, R84 ;  /* 0x000000322d547226 */ /* 0x002fe20000000654 */
[----:B------:R-:W1:Y:S01]  /*36b0*/  LDS.64 R42, [R29+0x58] ;  /* 0x000058001d2a7984 */ /* 0x000e620000000a00 */
[----:B------:R-:W-:Y:S01]  /*36c0*/  IDP.4A.S8.S8 R47, R83, R47, R46 ;  /* 0x0000002f532f7226 */ /* 0x000fe2000000062e */
[----:B------:R-:W-:-:S02]  /*36d0*/  LOP3.LUT R46, R44, 0x3030303, RZ, 0xc0, !PT ;  /* 0x030303032c2e7812 */ /* 0x000fc400078ec0ff */
[----:B------:R-:W4:Y:S01]  /*36e0*/  LDS.64 R44, [R29+0x60] ;  /* 0x000060001d2c7984 */ /* 0x000f220000000a00 */
[C---:B------:R-:W-:Y:S01]  /*36f0*/  IDP.4A.S8.S8 R50, R83.reuse, R50, R47 ;  /* 0x0000003253327226 */ /* 0x040fe2000000062f */
[----:B------:R-:W-:Y:S01]  /*3700*/  SHF.R.S32.HI R74, RZ, 0x6, R74 ;  /* 0x00000006ff4a7819 */ /* 0x000fe2000001144a */
[-C--:B------:R-:W-:Y:S01]  /*3710*/  IDP.4A.S8.S8 R84, R46, R51.reuse, R84 ;  /* 0x000000332e547226 */ /* 0x080fe20000000654 */
[----:B------:R-:W-:Y:S01]  /*3720*/  SHF.R.S32.HI R46, RZ, 0x4, R67 ;  /* 0x00000004ff2e7819 */ /* 0x000fe20000011443 */
[----:B------:R-:W-:Y:S01]  /*3730*/  IDP.4A.S8.S8 R83, R83, R51, R50 ;  /* 0x0000003353537226 */ /* 0x000fe20000000632 */
[----:B------:R-:W-:Y:S02]  /*3740*/  SHF.R.S32.HI R50, RZ, 0x4, R71 ;  /* 0x00000004ff327819 */ /* 0x000fe40000011447 */
[----:B------:R-:W-:Y:S02]  /*3750*/  LOP3.LUT R47, R46, 0x3030303, RZ, 0xc0, !PT ;  /* 0x030303032e2f7812 */ /* 0x000fe400078ec0ff */
[----:B------:R-:W-:-:S02]  /*3760*/  LOP3.LUT R46, R50, 0x3030303, RZ, 0xc0, !PT ;  /* 0x03030303322e7812 */ /* 0x000fc400078ec0ff */
[----:B--2---:R-:W-:Y:S01]  /*3770*/  SHF.R.U32.HI R85, RZ, 0x4, R81 ;  /* 0x00000004ff557819 */ /* 0x004fe20000011651 */
[----:B---3--:R-:W-:Y:S01]  /*3780*/  IDP.4A.S8.S8 R47, R47, R48, RZ ;  /* 0x000000302f2f7226 */ /* 0x008fe200000006ff */
[----:B------:R-:W-:-:S03]  /*3790*/  LOP3.LUT R51, R82, 0xf, RZ, 0xc0, !PT ;  /* 0x0000000f52337812 */ /* 0x000fc600078ec0ff */
[----:B------:R-:W-:Y:S01]  /*37a0*/  IMAD R85, R85, 0x100, R85 ;  /* 0x0000010055557824 */ /* 0x000fe200078e0255 */
[----:B------:R-:W-:Y:S01]  /*37b0*/  SHF.R.S32.HI R82, RZ, 0x4, R70 ;  /* 0x00000004ff527819 */ /* 0x000fe20000011446 */
[----:B------:R-:W-:Y:S01]  /*37c0*/  IDP.4A.S8.S8 R86, R46, R49, R47 ;  /* 0x000000312e567226 */ /* 0x000fe2000000062f */
[----:B------:R-:W-:Y:S01]  /*37d0*/  LOP3.LUT R81, R81, 0xf, RZ, 0xc0, !PT ;  /* 0x0000000f51517812 */ /* 0x000fe200078ec0ff */
[----:B------:R-:W2:Y:S01]  /*37e0*/  LDS.64 R46, [R29+0x68] ;  /* 0x000068001d2e7984 */ /* 0x000ea20000000a00 */
[----:B------:R-:W-:Y:S01]  /*37f0*/  IMAD R50, R84, R51, RZ ;  /* 0x0000003354327224 */ /* 0x000fe200078e02ff */
[----:B------:R-:W-:Y:S02]  /*3800*/  LEA R51, R85, R85, 0x10 ;  /* 0x0000005555337211 */ /* 0x000fe400078e80ff */
[----:B------:R-:W-:Y:S02]  /*3810*/  LOP3.LUT R85, R82, 0x3030303, RZ, 0xc0, !PT ;  /* 0x0303030352557812 */ /* 0x000fe400078ec0ff */
[----:B------:R-:W-:Y:S01]  /*3820*/  LOP3.LUT R74, R74, 0x3030303, RZ, 0xc0, !PT ;  /* 0x030303034a4a7812 */ /* 0x000fe200078ec0ff */
[----:B------:R-:W-:Y:S01]  /*3830*/  IDP.4A.S8.S8 R84, R51, R48, R83 ;  /* 0x0000003033547226 */ /* 0x000fe20000000653 */
[----:B------:R-:W-:-:S02]  /*3840*/  SHF.R.S32.HI R48, RZ, 0x4, R68 ;  /* 0x00000004ff307819 */ /* 0x000fc40000011444 */
[----:B------:R-:W-:Y:S01]  /*3850*/  SHF.R.S32.HI R67, RZ, 0x6, R67 ;  /* 0x00000006ff437819 */ /* 0x000fe20000011443 */
[----:B------:R-:W-:Y:S01]  /*3860*/  IDP.4A.S8.S8 R83, R51, R49, R84 ;  /* 0x0000003133537226 */ /* 0x000fe20000000654 */
[----:B------:R-:W-:Y:S02]  /*3870*/  LOP3.LUT R82, R48, 0x3030303, RZ, 0xc0, !PT ;  /* 0x0303030330527812 */ /* 0x000fe400078ec0ff */
[----:B0-----:R-:W-:Y:S01]  /*3880*/  SHF.R.U32.HI R48, RZ, 0x4, R80 ;  /* 0x00000004ff307819 */ /* 0x001fe20000011650 */
[-C--:B-1----:R-:W-:Y:S01]  /*3890*/  IDP.4A.S8.S8 R85, R85, R42.reuse, R86 ;  /* 0x0000002a55557226 */ /* 0x082fe20000000656 */
[----:B------:R-:W-:Y:S01]  /*38a0*/  LOP3.LUT R49, R77, 0x3030303, RZ, 0xc0, !PT ;  /* 0x030303034d317812 */ /* 0x000fe200078ec0ff */
[----:B------:R-:W-:Y:S01]  /*38b0*/  IDP.4A.S8.S8 R42, R51, R42, R83 ;  /* 0x0000002a332a7226 */ /* 0x000fe20000000653 */
[----:B------:R-:W-:Y:S01]  /*38c0*/  LOP3.LUT R84, R76, 0x3030303, RZ, 0xc0, !PT ;  /* 0x030303034c547812 */ /* 0x000fe200078ec0ff */
[----:B------:R-:W-:Y:S01]  /*38d0*/  IMAD R48, R48, 0x100, R48 ;  /* 0x0000010030307824 */ /* 0x000fe200078e0230 */
[----:B------:R-:W-:Y:S01]  /*38e0*/  SHF.R.S32.HI R71, RZ, 0x6, R71 ;  /* 0x00000006ff477819 */ /* 0x000fe20000011447 */
[----:B------:R-:W-:Y:S01]  /*38f0*/  IDP.4A.S8.S8 R77, R82, R43, R85 ;  /* 0x0000002b524d7226 */ /* 0x000fe20000000655 */
[----:B------:R-:W-:Y:S01]  /*3900*/  LOP3.LUT R67, R67, 0x3030303, RZ, 0xc0, !PT ;  /* 0x0303030343437812 */ /* 0x000fe200078ec0ff */
[----:B----4-:R-:W-:Y:S01]  /*3910*/  IDP.4A.S8.S8 R85, R49, R44, RZ ;  /* 0x0000002c31557226 */ /* 0x010fe200000006ff */
[----:B------:R-:W-:Y:S01]  /*3920*/  LEA R76, R48, R48, 0x10 ;  /* 0x00000030304c7211 */ /* 0x000fe200078e80ff */
[----:B------:R-:W-:Y:S01]  /*3930*/  IMAD R50, R77, R81, R50 ;  /* 0x000000514d327224 */ /* 0x000fe200078e0232 */
[----:B------:R-:W0:Y:S01]  /*3940*/  LDS.U8 R82, [R31+0x17] ;  /* 0x000017001f527984 */ /* 0x000e220000000000 */
[-C--:B------:R-:W-:Y:S01]  /*3950*/  IDP.4A.S8.S8 R84, R84, R45.reuse, R85 ;  /* 0x0000002d54547226 */ /* 0x080fe20000000655 */
[----:B------:R-:W-:Y:S01]  /*3960*/  SHF.R.S32.HI R70, RZ, 0x6, R70 ;  /* 0x00000006ff467819 */ /* 0x000fe20000011446 */
[C---:B------:R-:W-:Y:S01]  /*3970*/  IDP.4A.S8.S8 R44, R76.reuse, R44, RZ ;  /* 0x0000002c4c2c7226 */ /* 0x040fe200000006ff */
[----:B------:R-:W1:Y:S01]  /*3980*/  LDS.64 R48, [R29+0x70] ;  /* 0x000070001d307984 */ /* 0x000e620000000a00 */
[----:B------:R-:W-:Y:S01]  /*3990*/  HADD2.F32 R86, -RZ, R66.H0_H0 ;  /* 0x20000042ff567230 */ /* 0x000fe20000004100 */
[----:B------:R-:W-:Y:S01]  /*39a0*/  SHF.R.S32.HI R68, RZ, 0x6, R68 ;  /* 0x00000006ff447819 */ /* 0x000fe20000011444 */
[----:B------:R-:W-:Y:S01]  /*39b0*/  IDP.4A.S8.S8 R83, R76, R45, R44 ;  /* 0x0000002d4c537226 */ /* 0x000fe2000000062c */
[----:B------:R-:W-:Y:S01]  /*39c0*/  LDS R77, [R61] ;  /* 0x000000003d4d7984 */ /* 0x000fe20000000800 */
[----:B------:R-:W-:Y:S01]  /*39d0*/  IDP.4A.S8.S8 R51, R51, R43, R42 ;  /* 0x0000002b33337226 */ /* 0x000fe2000000062a */
[----:B------:R-:W-:-:S02]  /*39e0*/  LOP3.LUT R42, R71, 0x3030303, RZ, 0xc0, !PT ;  /* 0x03030303472a7812 */ /* 0x000fc400078ec0ff */
[----:B------:R-:W3:Y:S01]  /*39f0*/  LDS.64 R44, [R29+0x78] ;  /* 0x000078001d2c7984 */ /* 0x000ee20000000a00 */
[----:B------:R-:W-:Y:S01]  /*3a00*/  LOP3.LUT R80, R80, 0xf, RZ, 0xc0, !PT ;  /* 0x0000000f50507812 */ /* 0x000fe200078ec0ff */
[-C--:B--2---:R-:W-:Y:S01]  /*3a10*/  IDP.4A.S8.S8 R75, R75, R46.reuse, R84 ;  /* 0x0000002e4b4b7226 */ /* 0x084fe20000000654 */
[----:B------:R-:W-:Y:S01]  /*3a20*/  I2FP.F32.S32 R87, R79 ;  /* 0x0000004f00577245 */ /* 0x000fe20000201400 */
[----:B------:R-:W-:Y:S01]  /*3a30*/  IDP.4A.S8.S8 R83, R76, R46, R83 ;  /* 0x0000002e4c537226 */ /* 0x000fe20000000653 */
[----:B------:R-:W-:Y:S01]  /*3a40*/  LDS R84, [R63] ;  /* 0x000000003f547984 */ /* 0x000fe20000000800 */
[-C--:B------:R-:W-:Y:S01]  /*3a50*/  IDP.4A.S8.S8 R81, R74, R47.reuse, R75 ;  /* 0x0000002f4a517226 */ /* 0x080fe2000000064b */
[----:B------:R-:W-:Y:S01]  /*3a60*/  I2FP.F32.S32 R85, R78 ;  /* 0x0000004e00557245 */ /* 0x000fe20000201400 */
[----:B------:R-:W-:Y:S01]  /*3a70*/  IDP.4A.S8.S8 R83, R76, R47, R83 ;  /* 0x0000002f4c537226 */ /* 0x000fe20000000653 */
[----:B------:R-:W2:Y:S01]  /*3a80*/  LDS R46, [R64+0x4] ;  /* 0x00000400402e7984 */ /* 0x000ea20000000800 */
[----:B------:R-:W-:-:S03]  /*3a90*/  IMAD R81, R81, R80, RZ ;  /* 0x0000005051517224 */ /* 0x000fc600078e02ff */
[----:B------:R-:W-:Y:S04]  /*3aa0*/  LDS R75, [R60] ;  /* 0x000000003c4b7984 */ /* 0x000fe80000000800 */
[----:B------:R-:W-:Y:S01]  /*3ab0*/  LDS R74, [R62] ;  /* 0x000000003e4a7984 */ /* 0x000fe20000000800 */
[----:B------:R-:W-:Y:S01]  /*3ac0*/  BAR.SYNC.DEFER_BLOCKING 0x0 ;  /* 0x0000000000007b1d */ /* 0x000fe20000010000 */
[----:B0-----:R-:W-:Y:S02]  /*3ad0*/  SHF.R.U32.HI R43, RZ, 0x4, R82 ;  /* 0x00000004ff2b7819 */ /* 0x001fe40000011652 */
[----:B------:R-:W-:Y:S01]  /*3ae0*/  LOP3.LUT R82, R82, 0xf, RZ, 0xc0, !PT ;  /* 0x0000000f52527812 */ /* 0x000fe200078ec0ff */
[----:B-1----:R-:W-:Y:S02]  /*3af0*/  IDP.4A.S8.S8 R67, R67, R48, RZ ;  /* 0x0000003043437226 */ /* 0x002fe400000006ff */
[----:B------:R-:W-:-:S02]  /*3b00*/  IMAD R43, R43, 0x100, R43 ;  /* 0x000001002b2b7824 */ /* 0x000fc400078e022b */
[----:B------:R-:W-:-:S03]  /*3b10*/  IDP.4A.S8.S8 R71, R42, R49, R67 ;  /* 0x000000312a477226 */ /* 0x000fc60000000643 */
[----:B------:R-:W-:Y:S01]  /*3b20*/  LEA R47, R43, R43, 0x10 ;  /* 0x0000002b2b2f7211 */ /* 0x000fe200078e80ff */
[----:B------:R0:W-:Y:S04]  /*3b30*/  STS [R28], R69 ;  /* 0x000000451c007388 */ /* 0x0001e80000000800 */
[----:B------:R-:W-:Y:S01]  /*3b40*/  STS [R27+UR11], R86 ;  /* 0x000000561b007988 */ /* 0x000fe2000800080b */
[----:B------:R-:W-:Y:S01]  /*3b50*/  BAR.SYNC.DEFER_BLOCKING 0x0 ;  /* 0x0000000000007b1d */ /* 0x000fe20000010000 */
[----:B0-----:R-:W-:Y:S01]  /*3b60*/  LOP3.LUT R69, R70, 0x3030303, RZ, 0xc0, !PT ;  /* 0x0303030346457812 */ /* 0x001fe200078ec0ff */
[----:B------:R-:W-:Y:S01]  /*3b70*/  IDP.4A.S8.S8 R70, R47, R48, R83 ;  /* 0x000000302f467226 */ /* 0x000fe20000000653 */
[----:B------:R-:W-:Y:S02]  /*3b80*/  LOP3.LUT R48, R68, 0x3030303, RZ, 0xc0, !PT ;  /* 0x0303030344307812 */ /* 0x000fe400078ec0ff */
[----:B------:R-:W-:Y:S01]  /*3b90*/  I2FP.F32.S32 R83, R72 ;  /* 0x0000004800537245 */ /* 0x000fe20000201400 */
[----:B---3--:R-:W-:Y:S01]  /*3ba0*/  IDP.4A.S8.S8 R69, R69, R44, R71 ;  /* 0x0000002c45457226 */ /* 0x008fe20000000647 */
[----:B------:R-:W-:Y:S01]  /*3bb0*/  I2FP.F32.S32 R71, R73 ;  /* 0x0000004900477245 */ /* 0x000fe20000201400 */
[----:B------:R-:W-:-:S02]  /*3bc0*/  IDP.4A.S8.S8 R70, R47, R49, R70 ;  /* 0x000000312f467226 */ /* 0x000fc40000000646 */
[-C--:B------:R-:W-:Y:S02]  /*3bd0*/  IDP.4A.S8.S8 R80, R48, R45.reuse, R69 ;  /* 0x0000002d30507226 */ /* 0x080fe40000000645 */
[C---:B------:R-:W-:Y:S02]  /*3be0*/  IDP.4A.S8.S8 R44, R47.reuse, R44, R70 ;  /* 0x0000002c2f2c7226 */ /* 0x040fe40000000646 */
[----:B------:R-:W-:Y:S02]  /*3bf0*/  IMAD R81, R80, R82, R81 ;  /* 0x0000005250517224 */ /* 0x000fe400078e0251 */
[--C-:B--2---:R-:W-:Y:S02]  /*3c00*/  HADD2.F32 R82, -RZ, R46.reuse.H1_H1 ;  /* 0x3000002eff527230 */ /* 0x104fe40000004100 */
[----:B------:R-:W-:Y:S02]  /*3c10*/  HADD2.F32 R80, -RZ, R46.H0_H0 ;  /* 0x2000002eff507230 */ /* 0x000fe40000004100 */
[----:B------:R-:W-:-:S02]  /*3c20*/  IDP.4A.S8.S8 R73, R47, R45, R44 ;  /* 0x0000002d2f497226 */ /* 0x000fc4000000062c */
[C---:B------:R-:W-:Y:S01]  /*3c30*/  FMUL.FTZ R83, R82.reuse, R83 ;  /* 0x0000005352537220 */ /* 0x040fe20000410000 */
[----:B------:R-:W-:Y:S01]  /*3c40*/  FMUL.FTZ R78, R82, R87 ;  /* 0x00000057524e7220 */ /* 0x000fe20000410000 */
[----:B------:R-:W0:Y:S02]  /*3c50*/  LDS.U8 R76, [R31+0x18] ;  /* 0x000018001f4c7984 */ /* 0x000e240000000000 */
[C---:B------:R-:W-:Y:S01]  /*3c60*/  FFMA.FTZ R72, R80.reuse, R71, -R83 ;  /* 0x0000004750487223 */ /* 0x040fe20000010853 */
[----:B------:R-:W-:Y:S01]  /*3c70*/  FFMA.FTZ R78, R80, R85, -R78 ;  /* 0x00000055504e7223 */ /* 0x000fe2000001084e */
[----:B------:R-:W1:Y:S01]  /*3c80*/  LDS R66, [R59+0x60] ;  /* 0x000060003b427984 */ /* 0x000e620000000800 */
[----:B------:R-:W-:Y:S01]  /*3c90*/  I2FP.F32.S32 R73, R73 ;  /* 0x0000004900497245 */ /* 0x000fe20000201400 */
[----:B------:R-:W-:Y:S02]  /*3ca0*/  FFMA.FTZ R83, R72, R84, R65 ;  /* 0x0000005448537223 */ /* 0x000fe40000010041 */
[----:B------:R-:W2:Y:S02]  /*3cb0*/  LDS.64 R42, [R29] ;  /* 0x000000001d2a7984 */ /* 0x000ea40000000a00 */
[----:B------:R-:W-:Y:S01]  /*3cc0*/  FFMA.FTZ R78, R78, R77, R83 ;  /* 0x0000004d4e4e7223 */ /* 0x000fe20000010053 */
[----:B------:R-:W-:Y:S01]  /*3cd0*/  I2FP.F32.S32 R77, R51 ;  /* 0x00000033004d7245 */ /* 0x000fe20000201400 */
[----:B------:R-:W3:Y:S01]  /*3ce0*/  LDS R67, [R59+0x64] ;  /* 0x000064003b437984 */ /* 0x000ee20000000800 */
[----:B------:R-:W-:-:S03]  /*3cf0*/  FMUL.FTZ R83, R73, R82 ;  /* 0x0000005249537220 */ /* 0x000fc60000410000 */
[----:B------:R-:W4:Y:S01]  /*3d00*/  LDS R68, [R59+0x68] ;  /* 0x000068003b447984 */ /* 0x000f220000000800 */
[----:B------:R-:W-:-:S03]  /*3d10*/  FMUL.FTZ R77, R82, R77 ;  /* 0x0000004d524d7220 */ /* 0x000fc60000410000 */
[----:B------:R-:W5:Y:S04]  /*3d20*/  LDS.64 R48, [R29+0x8] ;  /* 0x000008001d307984 */ /* 0x000f680000000a00 */
[----:B------:R-:W5:Y:S04]  /*3d30*/  LDS R69, [R59+0x6c] ;  /* 0x00006c003b457984 */ /* 0x000f680000000800 */
[----:B------:R-:W5:Y:S04]  /*3d40*/  LDS R70, [R59+0x70] ;  /* 0x000070003b467984 */ /* 0x000f680000000800 */
[----:B------:R-:W5:Y:S04]  /*3d50*/  LDS.U8 R79, [R31+0x19] ;  /* 0x000019001f4f7984 */ /* 0x000f680000000000 */
[----:B------:R-:W5:Y:S01]  /*3d60*/  LDS R71, [R59+0x74] ;  /* 0x000074003b477984 */ /* 0x000f620000000800 */
[----:B0-----:R-:W-:-:S03]  /*3d70*/  SHF.R.U32.HI R44, RZ, 0x4, R76 ;  /* 0x00000004ff2c7819 */ /* 0x001fc6000001164c */
[----:B------:R-:W0:Y:S01]  /*3d80*/  LDS.64 R46, [R29+0x10] ;  /* 0x000010001d2e7984 */ /* 0x000e220000000a00 */
[----:B------:R-:W-:Y:S02]  /*3d90*/  LOP3.LUT R73, R76, 0xf, RZ, 0xc0, !PT ;  /* 0x0000000f4c497812 */ /* 0x000fe400078ec0ff */
[----:B-1----:R-:W-:Y:S01]  /*3da0*/  LOP3.LUT R45, R66, 0x3030303, RZ, 0xc0, !PT ;  /* 0x03030303422d7812 */ /* 0x002fe200078ec0ff */
[----:B------:R-:W-:Y:S01]  /*3db0*/  IMAD R44, R44, 0x100, R44 ;  /* 0x000001002c2c7824 */ /* 0x000fe200078e022c */
[----:B------:R-:W1:Y:S03]  /*3dc0*/  LDS R65, [R59+0x78] ;  /* 0x000078003b417984 */ /* 0x000e660000000800 */
[----:B--2---:R-:W-:Y:S01]  /*3dd0*/  IDP.4A.S8.S8 R85, R45, R42, RZ ;  /* 0x0000002a2d557226 */ /* 0x004fe200000006ff */
[----:B------:R-:W-:Y:S01]  /*3de0*/  LEA R84, R44, R44, 0x10 ;  /* 0x0000002c2c547211 */ /* 0x000fe200078e80ff */
[----:B------:R-:W2:Y:S01]  /*3df0*/  LDS R72, [R59+0x7c] ;  /* 0x00007c003b487984 */ /* 0x000ea20000000800 */
[----:B---3--:R-:W-:-:S03]  /*3e00*/  LOP3.LUT R86, R67, 0x3030303, RZ, 0xc0, !PT ;  /* 0x0303030343567812 */ /* 0x008fc600078ec0ff */
[----:B------:R-:W3:Y:S01]  /*3e10*/  LDS.64 R44, [R29+0x18] ;  /* 0x000018001d2c7984 */ /* 0x000ee20000000a00 */
[----:B------:R-:W-:Y:S02]  /*3e20*/  IDP.4A.S8.S8 R42, R84, R42, RZ ;  /* 0x0000002a542a7226 */ /* 0x000fe400000006ff */
[-C--:B------:R-:W-:Y:S01]  /*3e30*/  IDP.4A.S8.S8 R86, R86, R43.reuse, R85 ;  /* 0x0000002b56567226 */ /* 0x080fe20000000655 */
[----:B----4-:R-:W-:Y:S01]  /*3e40*/  LOP3.LUT R85, R68, 0x3030303, RZ, 0xc0, !PT ;  /* 0x0303030344557812 */ /* 0x010fe200078ec0ff */
[C---:B------:R-:W-:Y:S01]  /*3e50*/  IDP.4A.S8.S8 R43, R84.reuse, R43, R42 ;  /* 0x0000002b542b7226 */ /* 0x040fe2000000062a */
[----:B------:R-:W4:Y:S03]  /*3e60*/  LDS R64, [R64+0x4] ;  /* 0x0000040040407984 */ /* 0x000f260000000800 */
[-C--:B-----5:R-:W-:Y:S01]  /*3e70*/  IDP.4A.S8.S8 R43, R84, R48.reuse, R43 ;  /* 0x00000030542b7226 */ /* 0x0a0fe2000000062b */
[----:B------:R-:W5:Y:S01]  /*3e80*/  LDS.U8 R59, [R31+0x1a] ;  /* 0x00001a001f3b7984 */ /* 0x000f620000000000 */
[----:B------:R-:W-:Y:S01]  /*3e90*/  LOP3.LUT R42, R69, 0x3030303, RZ, 0xc0, !PT ;  /* 0x03030303452a7812 */ /* 0x000fe200078ec0ff */
[----:B------:R-:W-:-:S02]  /*3ea0*/  IDP.4A.S8.S8 R85, R85, R48, R86 ;  /* 0x0000003055557226 */ /* 0x000fc40000000656 */
[-C--:B------:R-:W-:Y:S01]  /*3eb0*/  IDP.4A.S8.S8 R84, R84, R49.reuse, R43 ;  /* 0x0000003154547226 */ /* 0x080fe2000000062b */
[----:B------:R-:W-:Y:S01]  /*3ec0*/  LOP3.LUT R43, R70, 0x3030303, RZ, 0xc0, !PT ;  /* 0x03030303462b7812 */ /* 0x000fe200078ec0ff */
[----:B------:R-:W-:Y:S01]  /*3ed0*/  IDP.4A.S8.S8 R42, R42, R49, R85 ;  /* 0x000000312a2a7226 */ /* 0x000fe20000000655 */
[----:B------:R-:W-:Y:S01]  /*3ee0*/  SHF.R.U32.HI R51, RZ, 0x4, R79 ;  /* 0x00000004ff337819 */ /* 0x000fe2000001164f */
[----:B------:R-:W5:Y:S01]  /*3ef0*/  LDS.64 R48, [R29+0x20] ;  /* 0x000020001d307984 */ /* 0x000f620000000a00 */
[----:B------:R-:W-:Y:S02]  /*3f00*/  I2FP.F32.S32 R85, R50 ;  /* 0x0000003200557245 */ /* 0x000fe40000201400 */
[----:B------:R-:W-:Y:S01]  /*3f10*/  LOP3.LUT R82, R71, 0x3030303, RZ, 0xc0, !PT ;  /* 0x0303030347527812 */ /* 0x000fe200078ec0ff */
[----:B------:R-:W-:Y:S01]  /*3f20*/  IMAD R51, R51, 0x100, R51 ;  /* 0x0000010033337824 */ /* 0x000fe200078e0233 */
[----:B------:R-:W-:Y:S01]  /*3f30*/  LDS.U8 R76, [R31+0x1b] ;  /* 0x00001b001f4c7984 */ /* 0x000fe20000000000 */
[----:B------:R-:W-:Y:S01]  /*3f40*/  FFMA.FTZ R85, R80, R85, -R77 ;  /* 0x0000005550557223 */ /* 0x000fe2000001084d */
[----:B------:R-:W-:Y:S01]  /*3f50*/  LOP3.LUT R79, R79, 0xf, RZ, 0xc0, !PT ;  /* 0x0000000f4f4f7812 */ /* 0x000fe200078ec0ff */
[-C--:B0-----:R-:W-:Y:S01]  /*3f60*/  IDP.4A.S8.S8 R43, R43, R46.reuse, RZ ;  /* 0x0000002e2b2b7226 */ /* 0x081fe200000006ff */
[----:B------:R-:W-:Y:S01]  /*3f70*/  LEA R77, R51, R51, 0x10 ;  /* 0x00000033334d7211 */ /* 0x000fe200078e80ff */
[----:B------:R-:W-:Y:S01]  /*3f80*/  FFMA.FTZ R78, R85, R75, R78 ;  /* 0x0000004b554e7223 */ /* 0x000fe2000001004e */
[----:B------:R-:W0:Y:S01]  /*3f90*/  LDS.64 R50, [R29+0x28] ;  /* 0x000028001d327984 */ /* 0x000e220000000a00 */
[----:B------:R-:W-:Y:S01]  /*3fa0*/  IDP.4A.S8.S8 R82, R82, R47, R43 ;  /* 0x0000002f52527226 */ /* 0x000fe2000000062b */
[----:B-1----:R-:W-:Y:S01]  /*3fb0*/  LOP3.LUT R43, R65, 0x3030303, RZ, 0xc0, !PT ;  /* 0x03030303412b7812 */ /* 0x002fe200078ec0ff */
[----:B------:R-:W-:Y:S01]  /*3fc0*/  IDP.4A.S8.S8 R84, R77, R46, R84 ;  /* 0x0000002e4d547226 */ /* 0x000fe20000000654 */
[----:B------:R-:W-:Y:S01]  /*3fd0*/  LDS.U8 R75, [R31+0x1c] ;  /* 0x00001c001f4b7984 */ /* 0x000fe20000000000 */
[----:B--2---:R-:W-:-:S02]  /*3fe0*/  LOP3.LUT R46, R72, 0x3030303, RZ, 0xc0, !PT ;  /* 0x03030303482e7812 */ /* 0x004fc400078ec0ff */
[----:B------:R-:W-:Y:S01]  /*3ff0*/  IDP.4A.S8.S8 R84, R77, R47, R84 ;  /* 0x0000002f4d547226 */ /* 0x000fe20000000654 */
[----:B------:R-:W-:Y:S01]  /*4000*/  LDS R60, [R60] ;  /* 0x000000003c3c7984 */ /* 0x000fe20000000800 */
[-C--:B---3--:R-:W-:Y:S02]  /*4010*/  IDP.4A.S8.S8 R43, R43, R44.reuse, R82 ;  /* 0x0000002c2b2b7226 */ /* 0x088fe40000000652 */
[----:B------:R-:W-:Y:S01]  /*4020*/  IMAD R82, R42, R73, RZ ;  /* 0x000000492a527224 */ /* 0x000fe200078e02ff */
[----:B------:R-:W-:Y:S01]  /*4030*/  LDS R62, [R62] ;  /* 0x000000003e3e7984 */ /* 0x000fe20000000800 */
[----:B------:R-:W-:Y:S01]  /*4040*/  IDP.4A.S8.S8 R47, R46, R45, R43 ;  /* 0x0000002d2e2f7226 */ /* 0x000fe2000000062b */
[----:B------:R-:W-:Y:S01]  /*4050*/  I2FP.F32.S32 R46, R81 ;  /* 0x00000051002e7245 */ /* 0x000fe20000201400 */
[----:B------:R-:W-:Y:S01]  /*4060*/  IDP.4A.S8.S8 R84, R77, R44, R84 ;  /* 0x0000002c4d547226 */ /* 0x000fe20000000654 */
[----:B------:R4:W1:Y:S01]  /*4070*/  LDS R73, [R63] ;  /* 0x000000003f497984 */ /* 0x0008620000000800 */
[----:B------:R-:W-:-:S02]  /*4080*/  IMAD R47, R47, R79, R82 ;  /* 0x0000004f2f2f7224 */ /* 0x000fc400078e0252 */
[----:B------:R-:W-:Y:S01]  /*4090*/  IDP.4A.S8.S8 R84, R77, R45, R84 ;  /* 0x0000002d4d547226 */ /* 0x000fe20000000654 */
[----:B------:R-:W2:Y:S01]  /*40a0*/  LDS.64 R42, [R29+0x30] ;  /* 0x000030001d2a7984 */ /* 0x000ea20000000a00 */
[----:B------:R-:W-:Y:S01]  /*40b0*/  FFMA.FTZ R83, R46, R80, -R83 ;  /* 0x000000502e537223 */ /* 0x000fe20000010853 */
[----:B------:R-:W-:Y:S02]  /*40c0*/  SHF.R.S32.HI R46, RZ, 0x2, R66 ;  /* 0x00000002ff2e7819 */ /* 0x000fe40000011442 */
[----:B------:R-:W3:Y:S01]  /*40d0*/  LDS.64 R44, [R29+0x38] ;  /* 0x000038001d2c7984 */ /* 0x000ee20000000a00 */
[--C-:B----4-:R-:W-:Y:S01]  /*40e0*/  HADD2.F32 R63, -RZ, R64.reuse.H0_H0 ;  /* 0x20000040ff3f7230 */ /* 0x110fe20000004100 */
[----:B------:R-:W-:Y:S01]  /*40f0*/  SHF.R.S32.HI R80, RZ, 0x2, R67 ;  /* 0x00000002ff507819 */ /* 0x000fe20000011443 */
[----:B------:R-:W-:Y:S01]  /*4100*/  HADD2.F32 R64, -RZ, R64.H1_H1 ;  /* 0x30000040ff407230 */ /* 0x000fe20000004100 */
[----:B------:R-:W-:Y:S01]  /*4110*/  I2FP.F32.S32 R77, R84 ;  /* 0x00000054004d7245 */ /* 0x000fe20000201400 */
[----:B------:R-:W-:Y:S01]  /*4120*/  FFMA.FTZ R74, R83, R74, R78 ;  /* 0x0000004a534a7223 */ /* 0x000fe2000001004e */
[----:B-----5:R-:W-:-:S02]  /*4130*/  SHF.R.U32.HI R85, RZ, 0x4, R59 ;  /* 0x00000004ff557819 */ /* 0x020fc4000001163b */
[----:B------:R-:W-:Y:S02]  /*4140*/  LOP3.LUT R79, R46, 0x3030303, RZ, 0xc0, !PT ;  /* 0x030303032e4f7812 */ /* 0x000fe400078ec0ff */
[----:B------:R-:W-:Y:S02]  /*4150*/  SHF.R.S32.HI R46, RZ, 0x2, R68 ;  /* 0x00000002ff2e7819 */ /* 0x000fe40000011444 */
[----:B------:R-:W-:Y:S01]  /*4160*/  LOP3.LUT R82, R80, 0x3030303, RZ, 0xc0, !PT ;  /* 0x0303030350527812 */ /* 0x000fe200078ec0ff */
[----:B------:R-:W-:Y:S01]  /*4170*/  FMUL.FTZ R80, R64, R77 ;  /* 0x0000004d40507220 */ /* 0x000fe20000410000 */
[----:B------:R-:W-:Y:S01]  /*4180*/  IMAD R77, R85, 0x100, R85 ;  /* 0x00000100554d7824 */ /* 0x000fe200078e0255 */
[----:B------:R-:W-:Y:S01]  /*4190*/  LOP3.LUT R81, R46, 0x3030303, RZ, 0xc0, !PT ;  /* 0x030303032e517812 */ /* 0x000fe200078ec0ff */
[----:B------:R-:W-:Y:S01]  /*41a0*/  IDP.4A.S8.S8 R79, R79, R48, RZ ;  /* 0x000000304f4f7226 */ /* 0x000fe200000006ff */
[----:B------:R-:W-:Y:S02]  /*41b0*/  I2FP.F32.S32 R46, R47 ;  /* 0x0000002f002e7245 */ /* 0x000fe40000201400 */
[----:B------:R-:W-:Y:S01]  /*41c0*/  LEA R77, R77, R77, 0x10 ;  /* 0x0000004d4d4d7211 */ /* 0x000fe200078e80ff */
[----:B------:R-:W-:Y:S01]  /*41d0*/  IDP.4A.S8.S8 R82, R82, R49, R79 ;  /* 0x0000003152527226 */ /* 0x000fe2000000064f */
[----:B------:R-:W-:Y:S01]  /*41e0*/  SHF.R.S32.HI R78, RZ, 0x2, R69 ;  /* 0x00000002ff4e7819 */ /* 0x000fe20000011445 */
[----:B------:R-:W-:Y:S01]  /*41f0*/  FFMA.FTZ R79, R63, R46, -R80 ;  /* 0x0000002e3f4f7223 */ /* 0x000fe20000010850 */
[----:B------:R-:W-:Y:S01]  /*4200*/  SHF.R.S32.HI R80, RZ, 0x2, R70 ;  /* 0x00000002ff507819 */ /* 0x000fe20000011446 */
[----:B------:R-:W4:Y:S01]  /*4210*/  LDS.64 R46, [R29+0x40] ;  /* 0x000040001d2e7984 */ /* 0x000f220000000a00 */
[----:B------:R-:W-:Y:S01]  /*4220*/  IDP.4A.S8.S8 R48, R77, R48, RZ ;  /* 0x000000304d307226 */ /* 0x000fe200000006ff */
[----:B------:R-:W-:Y:S01]  /*4230*/  LOP3.LUT R78, R78, 0x3030303, RZ, 0xc0, !PT ;  /* 0x030303034e4e7812 */ /* 0x000fe200078ec0ff */
[----:B0-----:R-:W-:Y:S01]  /*4240*/  IDP.4A.S8.S8 R83, R81, R50, R82 ;  /* 0x0000003251537226 */ /* 0x001fe20000000652 */
[----:B------:R-:W-:-:S02]  /*4250*/  SHF.R.S32.HI R82, RZ, 0x2, R71 ;  /* 0x00000002ff527819 */ /* 0x000fc40000011447 */
[----:B------:R-:W-:Y:S01]  /*4260*/  LOP3.LUT R81, R80, 0x3030303, RZ, 0xc0, !PT ;  /* 0x0303030350517812 */ /* 0x000fe200078ec0ff */
[----:B------:R-:W-:Y:S02]  /*4270*/  IDP.4A.S8.S8 R78, R78, R51, R83 ;  /* 0x000000334e4e7226 */ /* 0x000fe40000000653 */
[----:B-1----:R-:W-:Y:S01]  /*4280*/  FFMA.FTZ R73, R79, R73, R74 ;  /* 0x000000494f497223 */ /* 0x002fe2000001004a */
[----:B------:R-:W-:Y:S01]  /*4290*/  IDP.4A.S8.S8 R74, R77, R49, R48 ;  /* 0x000000314d4a7226 */ /* 0x000fe20000000630 */
[----:B------:R-:W-:Y:S01]  /*42a0*/  SHF.R.U32.HI R79, RZ, 0x4, R76 ;  /* 0x00000004ff4f7819 */ /* 0x000fe2000001164c */
[----:B------:R-:W0:Y:S01]  /*42b0*/  LDS.64 R48, [R29+0x48] ;  /* 0x000048001d307984 */ /* 0x000e220000000a00 */
[----:B------:R-:W-:Y:S01]  /*42c0*/  LOP3.LUT R82, R82, 0x3030303, RZ, 0xc0, !PT ;  /* 0x0303030352527812 */ /* 0x000fe200078ec0ff */
[----:B--2---:R-:W-:Y:S01]  /*42d0*/  IDP.4A.S8.S8 R81, R81, R42, RZ ;  /* 0x0000002a51517226 */ /* 0x004fe200000006ff */
[----:B------:R-:W-:Y:S01]  /*42e0*/  SHF.R.S32.HI R80, RZ, 0x2, R72 ;  /* 0x00000002ff507819 */ /* 0x000fe20000011448 */
[----:B------:R-:W-:Y:S01]  /*42f0*/  IDP.4A.S8.S8 R84, R77, R50, R74 ;  /* 0x000000324d547226 */ /* 0x000fe2000000064a */
[----:B------:R-:W-:Y:S01]  /*4300*/  SHF.R.S32.HI R50, RZ, 0x2, R65 ;  /* 0x00000002ff327819 */ /* 0x000fe20000011441 */
[----:B------:R-:W1:Y:S01]  /*4310*/  LDS.U8 R74, [R31+0x1d] ;  /* 0x00001d001f4a7984 */ /* 0x000e620000000000 */
[----:B------:R-:W-:Y:S01]  /*4320*/  IMAD R79, R79, 0x100, R79 ;  /* 0x000001004f4f7824 */ /* 0x000fe200078e024f */
[----:B------:R-:W-:Y:S01]  /*4330*/  LOP3.LUT R59, R59, 0xf, RZ, 0xc0, !PT ;  /* 0x0000000f3b3b7812 */ /* 0x000fe200078ec0ff */
[----:B------:R-:W-:Y:S01]  /*4340*/  IDP.4A.S8.S8 R82, R82, R43, R81 ;  /* 0x0000002b52527226 */ /* 0x000fe20000000651 */
[----:B------:R-:W-:Y:S01]  /*4350*/  LOP3.LUT R81, R50, 0x3030303, RZ, 0xc0, !PT ;  /* 0x0303030332517812 */ /* 0x000fe200078ec0ff */
[----:B------:R-:W-:Y:S01]  /*4360*/  IDP.4A.S8.S8 R84, R77, R51, R84 ;  /* 0x000000334d547226 */ /* 0x000fe20000000654 */
[----:B------:R-:W-:Y:S01]  /*4370*/  LEA R79, R79, R79, 0x10 ;  /* 0x0000004f4f4f7211 */ /* 0x000fe200078e80ff */
[----:B------:R-:W-:Y:S01]  /*4380*/  IMAD R59, R78, R59, RZ ;  /* 0x0000003b4e3b7224 */ /* 0x000fe200078e02ff */
[----:B------:R-:W-:Y:S01]  /*4390*/  LOP3.LUT R80, R80, 0x3030303, RZ, 0xc0, !PT ;  /* 0x0303030350507812 */ /* 0x000fe200078ec0ff */
[----:B---3--:R-:W-:Y:S01]  /*43a0*/  IDP.4A.S8.S8 R81, R81, R44, R82 ;  /* 0x0000002c51517226 */ /* 0x008fe20000000652 */
[----:B------:R-:W-:Y:S01]  /*43b0*/  LOP3.LUT R76, R76, 0xf, RZ, 0xc0, !PT ;  /* 0x0000000f4c4c7812 */ /* 0x000fe200078ec0ff */
[C---:B------:R-:W-:Y:S01]  /*43c0*/  IDP.4A.S8.S8 R84, R79.reuse, R42, R84 ;  /* 0x0000002a4f547226 */ /* 0x040fe20000000654 */
[----:B------:R-:W2:Y:S01]  /*43d0*/  LDS.64 R50, [R29+0x50] ;  /* 0x000050001d327984 */ /* 0x000ea20000000a00 */
[----:B------:R-:W-:Y:S01]  /*43e0*/  IDP.4A.S8.S8 R80, R80, R45, R81 ;  /* 0x0000002d50507226 */ /* 0x000fe20000000651 */
[----:B------:R-:W-:Y:S01]  /*43f0*/  SHF.R.U32.HI R42, RZ, 0x4, R75 ;  /* 0x00000004ff2a7819 */ /* 0x000fe2000001164b */
[----:B------:R-:W-:Y:S01]  /*4400*/  IDP.4A.S8.S8 R84, R79, R43, R84 ;  /* 0x0000002b4f547226 */ /* 0x000fe20000000654 */
[----:B------:R-:W-:Y:S01]  /*4410*/  SHF.R.S32.HI R77, RZ, 0x4, R66 ;  /* 0x00000004ff4d7819 */ /* 0x000fe20000011442 */
[----:B------:R-:W-:Y:S01]  /*4420*/  IMAD R59, R80, R76, R59 ;  /* 0x0000004c503b7224 */ /* 0x000fe200078e023b */
[----:B------:R-:W-:Y:S01]  /*4430*/  SHF.R.S32.HI R80, RZ, 0x4, R67 ;  /* 0x00000004ff507819 */ /* 0x000fe20000011443 */
[----:B------:R-:W3:Y:S01]  /*4440*/  LDS.U8 R76, [R31+0x1e] ;  /* 0x00001e001f4c7984 */ /* 0x000ee20000000000 */
[----:B------:R-:W-:Y:S01]  /*4450*/  IMAD R78, R42, 0x100, R42 ;  /* 0x000001002a4e7824 */ /* 0x000fe200078e022a */
[----:B------:R-:W-:Y:S01]  /*4460*/  LOP3.LUT R77, R77, 0x3030303, RZ, 0xc0, !PT ;  /* 0x030303034d4d7812 */ /* 0x000fe200078ec0ff */
[----:B------:R-:W-:Y:S01]  /*4470*/  IDP.4A.S8.S8 R84, R79, R44, R84 ;  /* 0x0000002c4f547226 */ /* 0x000fe20000000654 */
[----:B------:R-:W5:Y:S01]  /*4480*/  LDS.64 R42, [R29+0x58] ;  /* 0x000058001d2a7984 */ /* 0x000f620000000a00 */
[----:B------:R-:W-:-:S02]  /*4490*/  SHF.R.S32.HI R44, RZ, 0x4, R68 ;  /* 0x00000004ff2c7819 */ /* 0x000fc40000011444 */
[----:B------:R-:W-:Y:S01]  /*44a0*/  LEA R78, R78, R78, 0x10 ;  /* 0x0000004e4e4e7211 */ /* 0x000fe200078e80ff */
[-C--:B----4-:R-:W-:Y:S01]  /*44b0*/  IDP.4A.S8.S8 R82, R77, R46.reuse, RZ ;  /* 0x0000002e4d527226 */ /* 0x090fe200000006ff */
[----:B------:R-:W-:Y:S02]  /*44c0*/  LOP3.LUT R80, R80, 0x3030303, RZ, 0xc0, !PT ;  /* 0x0303030350507812 */ /* 0x000fe400078ec0ff */
[----:B------:R-:W-:Y:S01]  /*44d0*/  SHF.R.S32.HI R81, RZ, 0x4, R69 ;  /* 0x00000004ff517819 */ /* 0x000fe20000011445 */
[----:B------:R-:W-:Y:S01]  /*44e0*/  IDP.4A.S8.S8 R46, R78, R46, RZ ;  /* 0x0000002e4e2e7226 */ /* 0x000fe200000006ff */
[----:B------:R-:W-:Y:S01]  /*44f0*/  LOP3.LUT R77, R44, 0x3030303, RZ, 0xc0, !PT ;  /* 0x030303032c4d7812 */ /* 0x000fe200078ec0ff */
[-C--:B------:R-:W-:Y:S01]  /*4500*/  IDP.4A.S8.S8 R80, R80, R47.reuse, R82 ;  /* 0x0000002f50507226 */ /* 0x080fe20000000652 */
[----:B------:R-:W-:Y:S01]  /*4510*/  LOP3.LUT R44, R81, 0x3030303, RZ, 0xc0, !PT ;  /* 0x03030303512c7812 */ /* 0x000fe200078ec0ff */
[C---:B------:R-:W-:Y:S01]  /*4520*/  IDP.4A.S8.S8 R83, R78.reuse, R47, R46 ;  /* 0x0000002f4e537226 */ /* 0x040fe2000000062e */
[----:B------:R-:W-:Y:S01]  /*4530*/  SHF.R.S32.HI R82, RZ, 0x4, R65 ;  /* 0x00000004ff527819 */ /* 0x000fe20000011441 */
[----:B------:R-:W4:Y:S01]  /*4540*/  LDS.64 R46, [R29+0x60] ;  /* 0x000060001d2e7984 */ /* 0x000f220000000a00 */
[-C--:B0-----:R-:W-:Y:S01]  /*4550*/  IDP.4A.S8.S8 R80, R77, R48.reuse, R80 ;  /* 0x000000304d507226 */ /* 0x081fe20000000650 */
[----:B------:R-:W-:Y:S01]  /*4560*/  SHF.R.S32.HI R66, RZ, 0x6, R66 ;  /* 0x00000006ff427819 */ /* 0x000fe20000011442 */
[----:B------:R-:W-:Y:S01]  /*4570*/  IDP.4A.S8.S8 R77, R79, R45, R84 ;  /* 0x0000002d4f4d7226 */ /* 0x000fe20000000654 */
[----:B------:R-:W-:Y:S01]  /*4580*/  LOP3.LUT R79, R75, 0xf, RZ, 0xc0, !PT ;  /* 0x0000000f4b4f7812 */ /* 0x000fe200078ec0ff */
[----:B------:R-:W-:Y:S01]  /*4590*/  IDP.4A.S8.S8 R83, R78, R48, R83 ;  /* 0x000000304e537226 */ /* 0x000fe20000000653 */
[----:B-1----:R-:W-:Y:S01]  /*45a0*/  SHF.R.U32.HI R45, RZ, 0x4, R74 ;  /* 0x00000004ff2d7819 */ /* 0x002fe2000001164a */
[-C--:B------:R-:W-:Y:S01]  /*45b0*/  IDP.4A.S8.S8 R44, R44, R49.reuse, R80 ;  /* 0x000000312c2c7226 */ /* 0x080fe20000000650 */
[----:B------:R-:W-:Y:S01]  /*45c0*/  LDS.U8 R75, [R31+0x1f] ;  /* 0x00001f001f4b7984 */ /* 0x000fe20000000000 */
[----:B------:R-:W-:Y:S01]  /*45d0*/  IDP.4A.S8.S8 R83, R78, R49, R83 ;  /* 0x000000314e537226 */ /* 0x000fe20000000653 */
[----:B------:R-:W-:Y:S01]  /*45e0*/  SHF.R.S32.HI R80, RZ, 0x4, R71 ;  /* 0x00000004ff507819 */ /* 0x000fe20000011447 */
[----:B------:R-:W-:Y:S01]  /*45f0*/  IMAD R79, R44, R79, RZ ;  /* 0x0000004f2c4f7224 */ /* 0x000fe200078e02ff */
[----:B------:R-:W0:Y:S01]  /*4600*/  LDS.64 R48, [R29+0x68] ;  /* 0x000068001d307984 */ /* 0x000e220000000a00 */
[----:B------:R-:W-:Y:S01]  /*4610*/  SHF.R.S32.HI R44, RZ, 0x4, R70 ;  /* 0x00000004ff2c7819 */ /* 0x000fe20000011446 */
[----:B------:R-:W-:Y:S01]  /*4620*/  IMAD R78, R45, 0x100, R45 ;  /* 0x000001002d4e7824 */ /* 0x000fe200078e022d */
[----:B------:R-:W-:-:S02]  /*4630*/  LOP3.LUT R80, R80, 0x3030303, RZ, 0xc0, !PT ;  /* 0x0303030350507812 */ /* 0x000fc400078ec0ff */
[----:B------:R-:W-:Y:S02]  /*4640*/  LOP3.LUT R81, R44, 0x3030303, RZ, 0xc0, !PT ;  /* 0x030303032c517812 */ /* 0x000fe400078ec0ff */
[----:B------:R-:W-:Y:S01]  /*4650*/  LEA R78, R78, R78, 0x10 ;  /* 0x0000004e4e4e7211 */ /* 0x000fe200078e80ff */
[----:B------:R-:W1:Y:S01]  /*4660*/  LDS.64 R44, [R29+0x70] ;  /* 0x000070001d2c7984 */ /* 0x000e620000000a00 */
[----:B------:R-:W-:Y:S01]  /*4670*/  SHF.R.S32.HI R68, RZ, 0x6, R68 ;  /* 0x00000006ff447819 */ /* 0x000fe20000011444 */
[-C--:B--2---:R-:W-:Y:S01]  /*4680*/  IDP.4A.S8.S8 R81, R81, R50.reuse, RZ ;  /* 0x0000003251517226 */ /* 0x084fe200000006ff */
[----:B------:R-:W-:Y:S01]  /*4690*/  SHF.R.S32.HI R70, RZ, 0x6, R70 ;  /* 0x00000006ff467819 */ /* 0x000fe20000011446 */
[----:B------:R-:W-:Y:S01]  /*46a0*/  IDP.4A.S8.S8 R84, R78, R50, R83 ;  /* 0x000000324e547226 */ /* 0x000fe20000000653 */
[----:B------:R-:W-:Y:S01]  /*46b0*/  LOP3.LUT R83, R82, 0x3030303, RZ, 0xc0, !PT ;  /* 0x0303030352537812 */ /* 0x000fe200078ec0ff */
[-C--:B------:R-:W-:Y:S01]  /*46c0*/  IDP.4A.S8.S8 R82, R80, R51.reuse, R81 ;  /* 0x0000003350527226 */ /* 0x080fe20000000651 */
[----:B---3--:R-:W-:Y:S01]  /*46d0*/  SHF.R.U32.HI R80, RZ, 0x4, R76 ;  /* 0x00000004ff507819 */ /* 0x008fe2000001164c */
[----:B------:R-:W-:Y:S01]  /*46e0*/  IDP.4A.S8.S8 R81, R78, R51, R84 ;  /* 0x000000334e517226 */ /* 0x000fe20000000654 */
[----:B------:R-:W-:Y:S01]  /*46f0*/  SHF.R.S32.HI R50, RZ, 0x4, R72 ;  /* 0x00000004ff327819 */ /* 0x000fe20000011448 */
[-C--:B-----5:R-:W-:Y:S01]  /*4700*/  IDP.4A.S8.S8 R83, R83, R42.reuse, R82 ;  /* 0x0000002a53537226 */ /* 0x0a0fe20000000652 */
[----:B------:R-:W-:Y:S01]  /*4710*/  LOP3.LUT R84, R74, 0xf, RZ, 0xc0, !PT ;  /* 0x0000000f4a547812 */ /* 0x000fe200078ec0ff */
[----:B------:R-:W-:Y:S01]  /*4720*/  IMAD R80, R80, 0x100, R80 ;  /* 0x0000010050507824 */ /* 0x000fe200078e0250 */
[----:B------:R-:W-:Y:S01]  /*4730*/  LOP3.LUT R82, R50, 0x3030303, RZ, 0xc0, !PT ;  /* 0x0303030332527812 */ /* 0x000fe200078ec0ff */
[----:B------:R-:W-:Y:S01]  /*4740*/  IDP.4A.S8.S8 R81, R78, R42, R81 ;  /* 0x0000002a4e517226 */ /* 0x000fe20000000651 */
[----:B------:R-:W2:Y:S01]  /*4750*/  LDS.64 R50, [R29+0x78] ;  /* 0x000078001d327984 */ /* 0x000ea20000000a00 */
[----:B------:R-:W-:-:S02]  /*4760*/  SHF.R.S32.HI R71, RZ, 0x6, R71 ;  /* 0x00000006ff477819 */ /* 0x000fc40000011447 */
[----:B------:R-:W-:Y:S01]  /*4770*/  LEA R74, R80, R80, 0x10 ;  /* 0x00000050504a7211 */ /* 0x000fe200078e80ff */
[----:B------:R-:W-:Y:S01]  /*4780*/  IDP.4A.S8.S8 R82, R82, R43, R83 ;  /* 0x0000002b52527226 */ /* 0x000fe20000000653 */
[----:B------:R-:W-:Y:S01]  /*4790*/  SHF.R.S32.HI R80, RZ, 0x6, R67 ;  /* 0x00000006ff507819 */ /* 0x000fe20000011443 */
[----:B------:R3:W5:Y:S01]  /*47a0*/  LDS R42, [R61] ;  /* 0x000000003d2a7984 */ /* 0x0007620000000800 */
[----:B------:R-:W-:Y:S01]  /*47b0*/  LOP3.LUT R67, R66, 0x3030303, RZ, 0xc0, !PT ;  /* 0x0303030342437812 */ /* 0x000fe200078ec0ff */
[----:B------:R-:W-:Y:S01]  /*47c0*/  IMAD R66, R82, R84, R79 ;  /* 0x0000005452427224 */ /* 0x000fe200078e024f */
[----:B------:R-:W-:Y:S01]  /*47d0*/  LOP3.LUT R80, R80, 0x3030303, RZ, 0xc0, !PT ;  /* 0x0303030350507812 */ /* 0x000fe200078ec0ff */
[-C--:B----4-:R-:W-:Y:S01]  /*47e0*/  IDP.4A.S8.S8 R79, R74, R46.reuse, RZ ;  /* 0x0000002e4a4f7226 */ /* 0x090fe200000006ff */
[----:B------:R-:W-:Y:S01]  /*47f0*/  SHF.R.S32.HI R69, RZ, 0x6, R69 ;  /* 0x00000006ff457819 */ /* 0x000fe20000011445 */
[----:B------:R-:W-:Y:S01]  /*4800*/  IDP.4A.S8.S8 R46, R67, R46, RZ ;  /* 0x0000002e432e7226 */ /* 0x000fe200000006ff */
[----:B------:R-:W-:Y:S01]  /*4810*/  LOP3.LUT R67, R68, 0x3030303, RZ, 0xc0, !PT ;  /* 0x0303030344437812 */ /* 0x000fe200078ec0ff */
[-C--:B------:R-:W-:Y:S01]  /*4820*/  IDP.4A.S8.S8 R79, R74, R47.reuse, R79 ;  /* 0x0000002f4a4f7226 */ /* 0x080fe2000000064f */
[----:B------:R-:W-:Y:S01]  /*4830*/  SHF.R.S32.HI R65, RZ, 0x6, R65 ;  /* 0x00000006ff417819 */ /* 0x000fe20000011441 */
[----:B------:R-:W-:Y:S01]  /*4840*/  IDP.4A.S8.S8 R46, R80, R47, R46 ;  /* 0x0000002f502e7226 */ /* 0x000fe2000000062e */
[----:B------:R-:W-:Y:S01]  /*4850*/  LOP3.LUT R47, R70, 0x3030303, RZ, 0xc0, !PT ;  /* 0x03030303462f7812 */ /* 0x000fe200078ec0ff */
[CC--:B0-----:R-:W-:Y:S01]  /*4860*/  IDP.4A.S8.S8 R79, R74.reuse, R48.reuse, R79 ;  /* 0x000000304a4f7226 */ /* 0x0c1fe2000000064f */
[----:B------:R-:W-:Y:S01]  /*4870*/  SHF.R.S32.HI R72, RZ, 0x6, R72 ;  /* 0x00000006ff487819 */ /* 0x000fe20000011448 */
[----:B------:R-:W-:Y:S01]  /*4880*/  IDP.4A.S8.S8 R67, R67, R48, R46 ;  /* 0x0000003043437226 */ /* 0x000fe2000000062e */
[----:B------:R-:W-:Y:S01]  /*4890*/  SHF.R.U32.HI R48, RZ, 0x4, R75 ;  /* 0x00000004ff307819 */ /* 0x000fe2000001164b */
[----:B------:R-:W-:Y:S01]  /*48a0*/  IDP.4A.S8.S8 R79, R74, R49, R79 ;  /* 0x000000314a4f7226 */ /* 0x000fe2000000064f */
[----:B------:R-:W-:Y:S01]  /*48b0*/  LOP3.LUT R46, R71, 0x3030303, RZ, 0xc0, !PT ;  /* 0x03030303472e7812 */ /* 0x000fe200078ec0ff */
[----:B------:R-:W-:Y:S01]  /*48c0*/  IDP.4A.S8.S8 R43, R78, R43, R81 ;  /* 0x0000002b4e2b7226 */ /* 0x000fe20000000651 */
[----:B------:R-:W-:Y:S01]  /*48d0*/  LOP3.LUT R65, R65, 0x3030303, RZ, 0xc0, !PT ;  /* 0x0303030341417812 */ /* 0x000fe200078ec0ff */
[----:B------:R-:W-:Y:S01]  /*48e0*/  IMAD R48, R48, 0x100, R48 ;  /* 0x0000010030307824 */ /* 0x000fe200078e0230 */
[----:B------:R-:W-:Y:S01]  /*48f0*/  LOP3.LUT R72, R72, 0x3030303, RZ, 0xc0, !PT ;  /* 0x0303030348487812 */ /* 0x000fe200078ec0ff */
[----:B-1----:R-:W-:Y:S01]  /*4900*/  IDP.4A.S8.S8 R47, R47, R44, RZ ;  /* 0x0000002c2f2f7226 */ /* 0x002fe200000006ff */
[----:B------:R-:W-:-:S02]  /*4910*/  I2FP.F32.S32 R77, R77 ;  /* 0x0000004d004d7245 */ /* 0x000fc40000201400 */
[----:B------:R-:W-:Y:S01]  /*4920*/  LEA R48, R48, R48, 0x10 ;  /* 0x0000003030307211 */ /* 0x000fe200078e80ff */
[----:B---3--:R-:W-:Y:S01]  /*4930*/  IDP.4A.S8.S8 R61, R46, R45, R47 ;  /* 0x0000002d2e3d7226 */ /* 0x008fe2000000062f */
[----:B------:R-:W-:Y:S02]  /*4940*/  LOP3.LUT R46, R69, 0x3030303, RZ, 0xc0, !PT ;  /* 0x03030303452e7812 */ /* 0x000fe400078ec0ff */
[----:B------:R-:W-:Y:S01]  /*4950*/  LOP3.LUT R47, R76, 0xf, RZ, 0xc0, !PT ;  /* 0x0000000f4c2f7812 */ /* 0x000fe200078ec0ff */
[----:B------:R-:W-:Y:S01]  /*4960*/  IDP.4A.S8.S8 R79, R48, R44, R79 ;  /* 0x0000002c304f7226 */ /* 0x000fe2000000064f */
[----:B------:R-:W-:Y:S01]  /*4970*/  LOP3.LUT R75, R75, 0xf, RZ, 0xc0, !PT ;  /* 0x0000000f4b4b7812 */ /* 0x000fe200078ec0ff */
[----:B------:R-:W-:Y:S01]  /*4980*/  IDP.4A.S8.S8 R46, R46, R49, R67 ;  /* 0x000000312e2e7226 */ /* 0x000fe20000000643 */
[----:B------:R-:W-:Y:S01]  /*4990*/  I2FP.F32.S32 R44, R59 ;  /* 0x0000003b002c7245 */ /* 0x000fe20000201400 */
[C---:B------:R-:W-:Y:S01]  /*49a0*/  IDP.4A.S8.S8 R79, R48.reuse, R45, R79 ;  /* 0x0000002d304f7226 */ /* 0x040fe2000000064f */
[----:B------:R-:W-:Y:S01]  /*49b0*/  I2FP.F32.S32 R43, R43 ;  /* 0x0000002b002b7245 */ /* 0x000fe20000201400 */
[----:B--2---:R-:W-:Y:S01]  /*49c0*/  IDP.4A.S8.S8 R61, R65, R50, R61 ;  /* 0x00000032413d7226 */ /* 0x004fe2000000063d */
[----:B------:R-:W-:Y:S01]  /*49d0*/  I2FP.F32.S32 R66, R66 ;  /* 0x0000004200427245 */ /* 0x000fe20000201400 */
[----:B------:R-:W-:-:S02]  /*49e0*/  IDP.4A.S8.S8 R79, R48, R50, R79 ;  /* 0x00000032304f7226 */ /* 0x000fc4000000064f */
[----:B------:R-:W-:Y:S01]  /*49f0*/  FMUL.FTZ R50, R64, R77 ;  /* 0x0000004d40327220 */ /* 0x000fe20000410000 */
[----:B------:R-:W-:Y:S02]  /*4a00*/  IMAD R46, R46, R47, RZ ;  /* 0x0000002f2e2e7224 */ /* 0x000fe400078e02ff */
[-C--:B------:R-:W-:Y:S02]  /*4a10*/  IDP.4A.S8.S8 R61, R72, R51.reuse, R61 ;  /* 0x00000033483d7226 */ /* 0x080fe4000000063d */
[----:B------:R-:W-:Y:S01]  /*4a20*/  FFMA.FTZ R44, R63, R44, -R50 ;  /* 0x0000002c3f2c7223 */ /* 0x000fe20000010832 */
[----:B------:R-:W-:Y:S02]  /*4a30*/  IDP.4A.S8.S8 R79, R48, R51, R79 ;  /* 0x00000033304f7226 */ /* 0x000fe4000000064f */
[----:B------:R-:W-:Y:S01]  /*4a40*/  FMUL.FTZ R48, R64, R43 ;  /* 0x0000002b40307220 */ /* 0x000fe20000410000 */
[----:B------:R-:W-:Y:S02]  /*4a50*/  IMAD R46, R61, R75, R46 ;  /* 0x0000004b3d2e7224 */ /* 0x000fe400078e022e */
[----:B-----5:R-:W-:Y:S01]  /*4a60*/  FFMA.FTZ R73, R44, R42, R73 ;  /* 0x0000002a2c497223 */ /* 0x020fe20000010049 */
[----:B------:R-:W-:Y:S01]  /*4a70*/  I2FP.F32.S32 R79, R79 ;  /* 0x0000004f004f7245 */ /* 0x000fe20000201400 */
[----:B------:R-:W-:Y:S01]  /*4a80*/  FFMA.FTZ R48, R63, R66, -R48 ;  /* 0x000000423f307223 */ /* 0x000fe20000010830 */
[----:B------:R-:W-:-:S03]  /*4a90*/  I2FP.F32.S32 R46, R46 ;  /* 0x0000002e002e7245 */ /* 0x000fc60000201400 */
[----:B------:R-:W-:Y:S01]  /*4aa0*/  FMUL.FTZ R79, R79, R64 ;  /* 0x000000404f4f7220 */ /* 0x000fe20000410000 */
[----:B------:R-:W-:-:S03]  /*4ab0*/  FFMA.FTZ R48, R48, R60, R73 ;  /* 0x0000003c30307223 */ /* 0x000fc60000010049 */
[----:B------:R-:W-:-:S04]  /*4ac0*/  FFMA.FTZ R79, R46, R63, -R79 ;  /* 0x0000003f2e4f7223 */ /* 0x000fc8000001084f */
[----:B------:R-:W-:Y:S01]  /*4ad0*/  FFMA.FTZ R65, R79, R62, R48 ;  /* 0x0000003e4f417223 */ /* 0x000fe20000010030 */
[----:B------:R-:W-:Y:S06]  /*4ae0*/  BAR.SYNC.DEFER_BLOCKING 0x0 ;  /* 0x0000000000007b1d */ /* 0x000fec0000010000 */
.L_x_620:
[----:B------:R-:W-:-:S04]  /*4af0*/  UIADD3 UR4, UR4, 0x2, URZ ;  /* 0x0000000204047890 */ /* 0x000fc8000fffe03f */
[----:B------:R-:W-:-:S06]  /*4b00*/  UISETP.GE.AND UP0, UPT, UR4, UR5, UPT ;  /* 0x000000050400728c */ /* 0x000fcc000bf06270 */
[----:B------:R-:W-:-:S13]  /*4b10*/  PLOP3.LUT P0, PT, PT, PT, UP0, 0x80, 0x0 ;  /* 0x000000000000781c */ /* 0x000fda0003f0f008 */
[----:B------:R-:W-:Y:S05]  /*4b20*/  @!P0 BRA `(.L_x_621) ;  /* 0xffffffbc00c48947 */ /* 0x000fea000383ffff */
.L_x_619:
        /* <DEDUP_REMOVED lines=18> */
.L_x_622:
        /* <DEDUP_REMOVED lines=11> */
.L_x_1327:


//--------------------- .text._Z12mul_mat_q2_KIN3c108BFloat16ELb0EEvPKvS3_PT_iiiii --------------------------
	.section	.text._Z12mul_mat_q2_KIN3c108BFloat16ELb0EEvPKvS3_PT_iiiii,"ax",@progbits
	.align	128
.text._Z12mul_mat_q2_KIN3c108BFloat16ELb0EEvPKvS3_PT_iiiii:
        .type           _Z12mul_mat_q2_KIN3c108BFloat16ELb0EEvPKvS3_PT_iiiii,@function
        .size           _Z12mul_mat_q2_KIN3c108BFloat16ELb0EEvPKvS3_PT_iiiii,(.L_x_1328 - _Z12mul_mat_q2_KIN3c108BFloat16ELb0EEvPKvS3_PT_iiiii)
        .other          _Z12mul_mat_q2_KIN3c108BFloat16ELb0EEvPKvS3_PT_iiiii,@"STO_CUDA_ENTRY STV_DEFAULT"
_Z12mul_mat_q2_KIN3c108BFloat16ELb0EEvPKvS3_PT_iiiii:
        /* <DEDUP_REMOVED lines=13> */
[----:B------:R-:W2:Y:S01]  /*00d0*/  S2R R14, SR_CTAID.Y ;  /* 0x00000000000e7919 */ /* 0x000ea20000002600 */
[----:B------:R-:W-:Y:S01]  /*00e0*/  UIADD3 UR10, UR10, -0x1, URZ ;  /* 0xffffffff0a0a7890 */ /* 0x000fe2000fffe03f */
[----:B------:R-:W-:Y:S01]  /*00f0*/  IMAD.MOV.U32 R35, RZ, RZ, RZ ;  /* 0x000000ffff237224 */ /* 0x000fe200078e00ff */
[----:B------:R-:W-:Y:S01]  /*0100*/  ULEA.HI UR5, UR5, UR11, URZ, 0x5 ;  /* 0x0000000b05057291 */ /* 0x000fe2000f8f283f */
[----:B------:R-:W3:Y:S01]  /*0110*/  S2R R13, SR_TID.Y ;  /* 0x00000000000d7919 */ /* 0x000ee20000002200 */
[----:B------:R-:W-:Y:S01]  /*0120*/  UMOV UR7, 0x400 ;  /* 0x0000040000077882 */ /* 0x000fe20000000000 */
[----:B------:R-:W4:Y:S01]  /*0130*/  S2UR UR8, SR_CTAID.X ;  /* 0x00000000000879c3 */ /* 0x000f220000002500 */
[----:B------:R-:W-:-:S02]  /*0140*/  USHF.R.S32.HI UR6, URZ, 0x5, UR5 ;  /* 0x000000053f067899 */ /* 0x000fc40008011405 */
[----:B------:R-:W-:Y:S02]  /*0150*/  USHF.R.S32.HI UR5, URZ, 0x8, UR4 ;  /* 0x000000083f057899 */ /* 0x000fe40008011404 */
[----:B------:R-:W-:Y:S02]  /*0160*/  UIADD3 UR9, UR7, 0x1080, URZ ;  /* 0x0000108007097890 */ /* 0x000fe4000fffe03f */
[----:B------:R-:W-:Y:S02]  /*0170*/  UIADD3 UR11, UR7, 0x17a8, URZ ;  /* 0x000017a8070b7890 */ /* 0x000fe4000fffe03f */
[----:B------:R-:W-:Y:S02]  /*0180*/  UIADD3 UR12, UR7, 0x1188, URZ ;  /* 0x00001188070c7890 */ /* 0x000fe4000fffe03f */
[----:B-1----:R-:W-:Y:S02]  /*0190*/  ULEA UR16, UR13, UR7, 0x18 ;  /* 0x000000070d107291 */ /* 0x002fe4000f8ec03f */
[----:B------:R-:W-:-:S02]  /*01a0*/  UIADD3 UR7, UR7, 0x15a8, URZ ;  /* 0x000015a807077890 */ /* 0x000fc4000fffe03f */
[----:B------:R-:W-:Y:S01]  /*01b0*/  ULEA UR9, UR13, UR9, 0x18 ;  /* 0x000000090d097291 */ /* 0x000fe2000f8ec03f */
[--C-:B0-----:R-:W-:Y:S01]  /*01c0*/  SHF.R.U32.HI R2, RZ, 0x2, R0.reuse ;  /* 0x00000002ff027819 */ /* 0x101fe20000011600 */
[----:B------:R-:W-:Y:S01]  /*01d0*/  ULEA UR7, UR13, UR7, 0x18 ;  /* 0x000000070d077291 */ /* 0x000fe2000f8ec03f */
[----:B------:R-:W-:Y:S01]  /*01e0*/  SHF.R.S32.HI R9, RZ, 0x1f, R0 ;  /* 0x0000001fff097819 */ /* 0x000fe20000011400 */
[----:B----4-:R-:W-:Y:S01]  /*01f0*/  USHF.L.U32 UR4, UR8, 0x5, URZ ;  /* 0x0000000508047899 */ /* 0x010fe2000800063f */
[----:B------:R-:W-:Y:S01]  /*0200*/  LOP3.LUT R2, R2, 0x3, RZ, 0xc0, !PT ;  /* 0x0000000302027812 */ /* 0x000fe200078ec0ff */
[----:B------:R-:W-:Y:S01]  /*0210*/  ULEA UR12, UR13, UR12, 0x18 ;  /* 0x0000000c0d0c7291 */ /* 0x000fe2000f8ec03f */
[-C--:B------:R-:W-:Y:S01]  /*0220*/  LEA.HI R3, R0, R0.reuse, RZ, 0x1 ;  /* 0x0000000000037211 */ /* 0x080fe200078f08ff */
[----:B------:R-:W-:Y:S01]  /*0230*/  UIMAD UR8, UR5, UR4, URZ ;  /* 0x00000004050872a4 */ /* 0x000fe2000f8e023f */
[C---:B---3--:R-:W-:Y:S01]  /*0240*/  SHF.L.U32 R5, R13.reuse, 0x2, RZ ;  /* 0x000000020d057819 */ /* 0x048fe200000006ff */
[----:B--2---:R-:W-:Y:S01]  /*0250*/  IMAD R4, R14, 0x4, R2 ;  /* 0x000000040e047824 */ /* 0x004fe200078e0202 */
[----:B------:R-:W-:Y:S01]  /*0260*/  LOP3.LUT R2, R0, 0x3, RZ, 0xc0, !PT ;  /* 0x0000000300027812 */ /* 0x000fe200078ec0ff */
[----:B------:R-:W-:Y:S01]  /*0270*/  IMAD.SHL.U32 R19, R13, 0x20, RZ ;  /* 0x000000200d137824 */ /* 0x000fe200078e00ff */
[-C--:B------:R-:W-:Y:S01]  /*0280*/  LEA.HI R6, R9, R0.reuse, RZ, 0x3 ;  /* 0x0000000009067211 */ /* 0x080fe200078f18ff */
[C---:B------:R-:W-:Y:S01]  /*0290*/  IMAD R17, R13.reuse, 0x21, R0 ;  /* 0x000000210d117824 */ /* 0x040fe200078e0200 */
[----:B------:R-:W-:Y:S01]  /*02a0*/  VIMNMX R7, R4, UR10, PT ;  /* 0x0000000a04077c48 */ /* 0x000fe2000bfe0100 */
[----:B------:R-:W-:Y:S01]  /*02b0*/  IMAD R16, R13, UR5, RZ ;  /* 0x000000050d107c24 */ /* 0x000fe2000f8e02ff */
[----:B------:R-:W-:Y:S01]  /*02c0*/  SHF.R.S32.HI R4, RZ, 0x1, R3 ;  /* 0x00000001ff047819 */ /* 0x000fe20000011403 */
[----:B------:R-:W-:Y:S01]  /*02d0*/  ULEA UR11, UR13, UR11, 0x18 ;  /* 0x0000000b0d0b7291 */ /* 0x000fe2000f8ec03f */
[C---:B------:R-:W-:Y:S01]  /*02e0*/  LOP3.LUT R11, R6.reuse, 0xfffffff8, RZ, 0xc0, !PT ;  /* 0xfffffff8060b7812 */ /* 0x040fe200078ec0ff */
[----:B------:R-:W-:Y:S01]  /*02f0*/  IMAD R2, R7, UR6, R2 ;  /* 0x0000000607027c24 */ /* 0x000fe2000f8e0202 */
[----:B------:R-:W-:Y:S01]  /*0300*/  LEA.HI.SX32 R7, R6, R5, 0x1d ;  /* 0x0000000506077211 */ /* 0x000fe200078feaff */
[----:B------:R-:W-:Y:S01]  /*0310*/  IMAD R4, R13, 0x10, R4 ;  /* 0x000000100d047824 */ /* 0x000fe200078e0204 */
[----:B------:R-:W-:Y:S01]  /*0320*/  IADD3 R11, -R11, R0, RZ ;  /* 0x000000000b0b7210 */ /* 0x000fe20007ffe1ff */
[----:B------:R-:W-:Y:S01]  /*0330*/  UMOV UR4, URZ ;  /* 0x0000003f00047c82 */ /* 0x000fe20008000000 */
[----:B------:R-:W-:Y:S01]  /*0340*/  SHF.R.S32.HI R8, RZ, 0x1f, R7 ;  /* 0x0000001fff087819 */ /* 0x000fe20000011407 */
[----:B------:R-:W-:Y:S01]  /*0350*/  VIADD R22, R7, 0x10 ;  /* 0x0000001007167836 */ /* 0x000fe20000000000 */
[----:B------:R-:W-:-:S02]  /*0360*/  SHF.R.S32.HI R5, RZ, 0x1f, R4 ;  /* 0x0000001fff057819 */ /* 0x000fc40000011404 */
[----:B------:R-:W-:Y:S02]  /*0370*/  SHF.R.S32.HI R6, RZ, 0x1f, R11 ;  /* 0x0000001fff067819 */ /* 0x000fe4000001140b */
[----:B------:R-:W-:Y:S02]  /*0380*/  SHF.R.S32.HI R15, RZ, 0x1f, R22 ;  /* 0x0000001fff0f7819 */ /* 0x000fe40000011416 */
[----:B------:R-:W-:Y:S02]  /*0390*/  LEA.HI R5, R5, R4, RZ, 0x5 ;  /* 0x0000000405057211 */ /* 0x000fe400078f28ff */
[----:B------:R-:W-:Y:S02]  /*03a0*/  LEA.HI R8, R8, R7, RZ, 0x2 ;  /* 0x0000000708087211 */ /* 0x000fe400078f10ff */
[----:B------:R-:W-:Y:S02]  /*03b0*/  LEA.HI R12, R15, R22, RZ, 0x2 ;  /* 0x000000160f0c7211 */ /* 0x000fe400078f10ff */
[----:B------:R-:W-:-:S02]  /*03c0*/  LOP3.LUT R5, R5, 0xffffffe0, RZ, 0xc0, !PT ;  /* 0xffffffe005057812 */ /* 0x000fc400078ec0ff */
[-C--:B------:R-:W-:Y:S02]  /*03d0*/  LEA.HI R6, R6, R11.reuse, RZ, 0x2 ;  /* 0x0000000b06067211 */ /* 0x080fe400078f10ff */
[-C--:B------:R-:W-:Y:S01]  /*03e0*/  LEA.HI R10, R8, R11.reuse, RZ, 0x1e ;  /* 0x0000000b080a7211 */ /* 0x080fe200078ff0ff */
[----:B------:R-:W-:Y:S01]  /*03f0*/  IMAD.IADD R8, R4, 0x1, -R5 ;  /* 0x0000000104087824 */ /* 0x000fe200078e0a05 */
[----:B------:R-:W-:Y:S02]  /*0400*/  LEA.HI R11, R12, R11, RZ, 0x1e ;  /* 0x0000000b0c0b7211 */ /* 0x000fe400078ff0ff */
[----:B------:R-:W-:Y:S01]  /*0410*/  LEA R21, R7, R10, 0x3 ;  /* 0x0000000a07157211 */ /* 0x000fe200078e18ff */
[----:B------:R-:W-:Y:S01]  /*0420*/  IMAD.U32 R10, RZ, RZ, UR5 ;  /* 0x00000005ff0a7e24 */ /* 0x000fe2000f8e00ff */
[----:B------:R-:W-:Y:S01]  /*0430*/  LOP3.LUT R3, R3, 0xfffffffe, RZ, 0xc0, !PT ;  /* 0xfffffffe03037812 */ /* 0x000fe200078ec0ff */
[----:B------:R-:W-:Y:S01]  /*0440*/  IMAD R22, R22, 0x8, R11 ;  /* 0x0000000816167824 */ /* 0x000fe200078e020b */
[----:B------:R-:W-:Y:S01]  /*0450*/  SHF.R.S32.HI R4, RZ, 0x2, R6 ;  /* 0x00000002ff047819 */ /* 0x000fe20000011406 */
[----:B------:R-:W-:Y:S01]  /*0460*/  IMAD R11, R7, UR5, RZ ;  /* 0x00000005070b7c24 */ /* 0x000fe2000f8e02ff */
[----:B------:R-:W-:Y:S01]  /*0470*/  SHF.R.S32.HI R5, RZ, 0x1f, R8 ;  /* 0x0000001fff057819 */ /* 0x000fe20000011408 */
[----:B------:R-:W-:Y:S01]  /*0480*/  IMAD.IADD R7, R0, 0x1, -R3 ;  /* 0x0000000100077824 */ /* 0x000fe200078e0a03 */
[----:B------:R-:W-:-:S02]  /*0490*/  LEA.HI R12, R9, R0, RZ, 0x4 ;  /* 0x00000000090c7211 */ /* 0x000fc400078f20ff */
[-C--:B------:R-:W-:Y:S02]  /*04a0*/  LEA R15, R10, R11.reuse, 0x4 ;  /* 0x0000000b0a0f7211 */ /* 0x080fe400078e20ff */
[----:B------:R-:W-:Y:S02]  /*04b0*/  SHF.R.S32.HI R10, RZ, 0x1f, R4 ;  /* 0x0000001fff0a7819 */ /* 0x000fe40000011404 */
[----:B------:R-:W-:Y:S02]  /*04c0*/  IADD3 R3, P0, R4, R11, RZ ;  /* 0x0000000b04037210 */ /* 0x000fe40007f1e0ff */
[----:B------:R-:W-:Y:S02]  /*04d0*/  LEA.HI R6, R5, R8, RZ, 0x4 ;  /* 0x0000000805067211 */ /* 0x000fe400078f20ff */
[----:B------:R-:W-:Y:S02]  /*04e0*/  LEA.HI.X.SX32 R5, R11, R10, 0x1, P0 ;  /* 0x0000000a0b057211 */ /* 0x000fe400000f0eff */
[----:B------:R-:W-:Y:S01]  /*04f0*/  LEA.HI.SX32 R11, R6, R7, 0x1c ;  /* 0x00000007060b7211 */ /* 0x000fe200078fe2ff */
[----:B------:R-:W-:Y:S01]  /*0500*/  IMAD R7, R8, UR5, R7 ;  /* 0x0000000508077c24 */ /* 0x000fe2000f8e0207 */
[----:B------:R-:W-:-:S02]  /*0510*/  IADD3 R4, P1, R4, R15, RZ ;  /* 0x0000000f04047210 */ /* 0x000fc40007f3e0ff */
[----:B------:R-:W-:Y:S01]  /*0520*/  LOP3.LUT R18, R19, 0xffffffe0, R0, 0xe2, !PT ;  /* 0xffffffe013127812 */ /* 0x000fe200078ee200 */
[----:B------:R-:W-:Y:S01]  /*0530*/  IMAD R23, R8, 0x2, R11 ;  /* 0x0000000208177824 */ /* 0x000fe200078e020b */
[----:B------:R-:W-:Y:S01]  /*0540*/  LEA.HI.X.SX32 R6, R15, R10, 0x1, P1 ;  /* 0x0000000a0f067211 */ /* 0x000fe200008f0eff */
[----:B------:R-:W-:Y:S01]  /*0550*/  IMAD.SHL.U32 R11, R0, 0x4, RZ ;  /* 0x00000004000b7824 */ /* 0x000fe200078e00ff */
[----:B------:R-:W-:Y:S02]  /*0560*/  LEA R10, R14, R13, 0x2 ;  /* 0x0000000d0e0a7211 */ /* 0x000fe400078e10ff */
[----:B------:R-:W-:Y:S02]  /*0570*/  LEA.HI R14, R9, R0, RZ, 0x2 ;  /* 0x00000000090e7211 */ /* 0x000fe400078f10ff */
[----:B------:R-:W-:Y:S02]  /*0580*/  VIMNMX.U32 R15, R10, UR10, PT ;  /* 0x0000000a0a0f7c48 */ /* 0x000fe4000bfe0000 */
[----:B------:R-:W-:-:S02]  /*0590*/  LOP3.LUT R9, R11, 0x1c, RZ, 0xc0, !PT ;  /* 0x0000001c0b097812 */ /* 0x000fc400078ec0ff */
[----:B------:R-:W-:Y:S01]  /*05a0*/  LOP3.LUT R10, R11, 0x3c, RZ, 0xc0, !PT ;  /* 0x0000003c0b0a7812 */ /* 0x000fe200078ec0ff */
[----:B------:R-:W-:Y:S01]  /*05b0*/  IMAD R15, R15, UR6, RZ ;  /* 0x000000060f0f7c24 */ /* 0x000fe2000f8e02ff */
[----:B------:R-:W-:Y:S02]  /*05c0*/  SHF.R.S32.HI R19, RZ, 0x4, R12 ;  /* 0x00000004ff137819 */ /* 0x000fe4000001140c */
[----:B------:R-:W-:Y:S02]  /*05d0*/  LEA R11, R17, UR16, 0x2 ;  /* 0x00000010110b7c11 */ /* 0x000fe4000f8e10ff */
[----:B------:R-:W-:Y:S02]  /*05e0*/  SHF.R.S32.HI R27, RZ, 0x2, R14 ;  /* 0x00000002ff1b7819 */ /* 0x000fe4000001140e */
[----:B------:R-:W-:Y:S02]  /*05f0*/  LOP3.LUT R17, R12, 0xfffffff0, RZ, 0xc0, !PT ;  /* 0xfffffff00c117812 */ /* 0x000fe400078ec0ff */
[----:B------:R-:W-:Y:S01]  /*0600*/  LOP3.LUT R25, R14, 0xfffffffc, RZ, 0xc0, !PT ;  /* 0xfffffffc0e197812 */ /* 0x000fe200078ec0ff */
[----:B------:R-:W-:Y:S01]  /*0610*/  IMAD R20, R0, 0x8, R27 ;  /* 0x0000000800147824 */ /* 0x000fe200078e021b */
[----:B------:R-:W-:-:S02]  /*0620*/  SHF.R.S32.HI R24, RZ, 0x1f, R16 ;  /* 0x0000001fff187819 */ /* 0x000fc40000011410 */
[----:B------:R-:W-:Y:S01]  /*0630*/  IADD3 R14, P0, R19, R16, RZ ;  /* 0x00000010130e7210 */ /* 0x000fe20007f1e0ff */
[----:B------:R-:W-:Y:S01]  /*0640*/  IMAD.IADD R16, R0, 0x1, -R17 ;  /* 0x0000000100107824 */ /* 0x000fe200078e0a11 */
[----:B------:R-:W-:Y:S02]  /*0650*/  LEA R12, R18, UR7, 0x2 ;  /* 0x00000007120c7c11 */ /* 0x000fe4000f8e10ff */
[----:B------:R-:W-:Y:S02]  /*0660*/  SHF.L.U32 R8, R13, 0x5, RZ ;  /* 0x000000050d087819 */ /* 0x000fe400000006ff */
[----:B------:R-:W-:Y:S02]  /*0670*/  LEA.HI.X.SX32 R17, R19, R24, 0x1, P0 ;  /* 0x0000001813117211 */ /* 0x000fe400000f0eff */
[C---:B------:R-:W-:Y:S01]  /*0680*/  LEA R18, R0.reuse, R19, 0x1 ;  /* 0x0000001300127211 */ /* 0x040fe200078e08ff */
[----:B------:R-:W-:Y:S01]  /*0690*/  IMAD.IADD R19, R0, 0x1, -R25 ;  /* 0x0000000100137824 */ /* 0x000fe200078e0a19 */
[----:B------:R-:W-:-:S02]  /*06a0*/  LEA R13, R13, UR7, 0x7 ;  /* 0x000000070d0d7c11 */ /* 0x000fc4000f8e38ff */
[----:B------:R-:W-:Y:S02]  /*06b0*/  LEA R23, R23, UR9, 0x2 ;  /* 0x0000000917177c11 */ /* 0x000fe4000f8e10ff */
[----:B------:R-:W-:Y:S02]  /*06c0*/  LEA R20, R20, UR12, 0x2 ;  /* 0x0000000c14147c11 */ /* 0x000fe4000f8e10ff */
[----:B------:R-:W-:Y:S02]  /*06d0*/  LEA R21, R21, UR12, 0x2 ;  /* 0x0000000c15157c11 */ /* 0x000fe4000f8e10ff */
[----:B------:R-:W-:Y:S01]  /*06e0*/  LEA R22, R22, UR12, 0x2 ;  /* 0x0000000c16167c11 */ /* 0x000fe2000f8e10ff */
[----:B------:R-:W-:-:S06]  /*06f0*/  ULDC.64 UR12, c[0x0][0x210] ;  /* 0x00008400000c7ab9 */ /* 0x000fcc0000000a00 */
.L_x_625:
[----:B------:R-:W-:Y:S01]  /*0700*/  USHF.R.S32.HI UR6, URZ, 0x1f, UR4 ;  /* 0x0000001f3f067899 */ /* 0x000fe20008011404 */
[----:B------:R-:W-:Y:S01]  /*0710*/  IMAD R29, R17, 0x54, RZ ;  /* 0x00000054111d7824 */ /* 0x000fe200078e02ff */
[----:B------:R-:W-:Y:S01]  /*0720*/  UIADD3 UR7, UP0, UR8, UR4, URZ ;  /* 0x0000000408077290 */ /* 0x000fe2000ff1e03f */
[----:B------:R-:W-:Y:S01]  /*0730*/  IMAD R33, R5, 0x54, RZ ;  /* 0x0000005405217824 */ /* 0x000fe200078e02ff */
[----:B------:R-:W-:Y:S01]  /*0740*/  SHF.R.S32.HI R31, RZ, 0x1f, R7 ;  /* 0x0000001fff1f7819 */ /* 0x000fe20000011407 */
[----:B------:R-:W-:Y:S01]  /*0750*/  IMAD R49, R6, 0x54, RZ ;  /* 0x0000005406317824 */ /* 0x000fe200078e02ff */
[----:B------:R-:W-:Y:S02]  /*0760*/  ULEA.HI.X.SX32 UR10, UR8, UR6, 0x1, UP0 ;  /* 0x00000006080a7291 */ /* 0x000fe400080f0e3f */
[----:B------:R-:W-:Y:S01]  /*0770*/  UIMAD.WIDE.U32 UR6, UR7, 0x54, UR12 ;  /* 0x00000054070678a5 */ /* 0x000fe2000f8e000c */
[----:B------:R-:W-:Y:S01]  /*0780*/  IMAD R31, R31, 0x54, RZ ;  /* 0x000000541f1f7824 */ /* 0x000fe200078e02ff */
[----:B------:R-:W-:-:S04]  /*0790*/  UIMAD UR10, UR10, 0x54, URZ ;  /* 0x000000540a0a78a4 */ /* 0x000fc8000f8e023f */
[----:B------:R-:W-:Y:S02]  /*07a0*/  UIADD3 UR10, UR7, UR10, URZ ;  /* 0x0000000a070a7290 */ /* 0x000fe4000fffe03f */
[----:B0-----:R-:W-:Y:S01]  /*07b0*/  MOV R27, UR7 ;  /* 0x00000007001b7c02 */ /* 0x001fe20008000f00 */
[----:B------:R-:W-:Y:S01]  /*07c0*/  IMAD.U32 R26, RZ, RZ, UR6 ;  /* 0x00000006ff1a7e24 */ /* 0x000fe2000f8e00ff */
[----:B------:R-:W-:Y:S02]  /*07d0*/  USHF.L.U32 UR6, UR5, 0x2, URZ ;  /* 0x0000000205067899 */ /* 0x000fe4000800063f */
[----:B------:R-:W-:-:S04]  /*07e0*/  IMAD.U32 R27, RZ, RZ, UR10 ;  /* 0x0000000aff1b7e24 */ /* 0x000fc8000f8e00ff */
[----:B------:R-:W-:Y:S01]  /*07f0*/  MOV R47, UR6 ;  /* 0x00000006002f7c02 */ /* 0x000fe20008000f00 */
[----:B------:R-:W-:-:S04]  /*0800*/  IMAD.WIDE.U32 R24, R14, 0x54, R26 ;  /* 0x000000540e187825 */ /* 0x000fc800078e001a */
[----:B------:R-:W-:Y:S02]  /*0810*/  IMAD.IADD R25, R25, 0x1, R29 ;  /* 0x0000000119197824 */ /* 0x000fe400078e021d */
[----:B------:R-:W-:-:S04]  /*0820*/  IMAD.WIDE.U32 R28, R7, 0x54, R26 ;  /* 0x00000054071c7825 */ /* 0x000fc800078e001a */
[----:B------:R-:W-:-:S04]  /*0830*/  IMAD.WIDE R44, R16, 0x4, R24 ;  /* 0x00000004102c7825 */ /* 0x000fc800078e0218 */
[----:B------:R-:W-:-:S04]  /*0840*/  IMAD.WIDE.U32 R24, R3, 0x54, R26 ;  /* 0x0000005403187825 */ /* 0x000fc800078e001a */
[----:B------:R-:W-:Y:S02]  /*0850*/  IMAD.WIDE R42, R47, 0x54, R44 ;  /* 0x000000542f2a7825 */ /* 0x000fe400078e022c */
[----:B------:R-:W2:Y:S02]  /*0860*/  LDG.E.CONSTANT R44, desc[UR14][R44.64+0x10] ;  /* 0x0000100e2c2c7981 */ /* 0x000ea4000c1e9900 */
[----:B------:R-:W-:Y:S02]  /*0870*/  IMAD.IADD R25, R25, 0x1, R33 ;  /* 0x0000000119197824 */ /* 0x000fe400078e0221 */
[----:B------:R-:W-:Y:S02]  /*0880*/  IMAD.WIDE R40, R47, 0x54, R42 ;  /* 0x000000542f287825 */ /* 0x000fe400078e022a */
[----:B------:R-:W3:Y:S02]  /*0890*/  LDG.E.CONSTANT R42, desc[UR14][R42.64+0x10] ;  /* 0x0000100e2a2a7981 */ /* 0x000ee4000c1e9900 */
[----:B------:R-:W-:-:S04]  /*08a0*/  IMAD.WIDE.U32 R26, R4, 0x54, R26 ;  /* 0x00000054041a7825 */ /* 0x000fc800078e001a */
[----:B------:R-:W-:Y:S01]  /*08b0*/  IMAD.WIDE R38, R47, 0x54, R40 ;  /* 0x000000542f267825 */ /* 0x000fe200078e0228 */
[----:B------:R-:W-:Y:S01]  /*08c0*/  IADD3 R27, R27, R49, RZ ;  /* 0x000000311b1b7210 */ /* 0x000fe20007ffe0ff */
[----:B------:R-:W4:Y:S02]  /*08d0*/  LDG.E.CONSTANT R40, desc[UR14][R40.64+0x10] ;  /* 0x0000100e28287981 */ /* 0x000f24000c1e9900 */
[----:B------:R-:W-:Y:S02]  /*08e0*/  IMAD.IADD R29, R29, 0x1, R31 ;  /* 0x000000011d1d7824 */ /* 0x000fe400078e021f */
[C---:B------:R-:W-:Y:S02]  /*08f0*/  IMAD.WIDE R36, R47.reuse, 0x54, R38 ;  /* 0x000000542f247825 */ /* 0x040fe400078e0226 */
[----:B------:R-:W5:Y:S02]  /*0900*/  LDG.E.CONSTANT R38, desc[UR14][R38.64+0x10] ;  /* 0x0000100e26267981 */ /* 0x000f64000c1e9900 */
[----:B------:R-:W-:-:S02]  /*0910*/  IMAD.WIDE R32, R47, 0x54, R36 ;  /* 0x000000542f207825 */ /* 0x000fc400078e0224 */
[----:B------:R-:W5:Y:S02]  /*0920*/  LDG.E.CONSTANT R28, desc[UR14][R28.64+0x50] ;  /* 0x0000500e1c1c7981 */ /* 0x000f64000c1e9900 */
[----:B------:R-:W-:Y:S02]  /*0930*/  IMAD.WIDE R24, R19, 0x4, R24 ;  /* 0x0000000413187825 */ /* 0x000fe400078e0218 */
[----:B------:R-:W5:Y:S02]  /*0940*/  LDG.E.CONSTANT R36, desc[UR14][R36.64+0x10] ;  /* 0x0000100e24247981 */ /* 0x000f64000c1e9900 */
[C---:B------:R-:W-:Y:S02]  /*0950*/  IMAD.WIDE R30, R47.reuse, 0x54, R32 ;  /* 0x000000542f1e7825 */ /* 0x040fe400078e0220 */
[----:B------:R-:W5:Y:S02]  /*0960*/  LDG.E.CONSTANT R32, desc[UR14][R32.64+0x10] ;  /* 0x0000100e20207981 */ /* 0x000f64000c1e9900 */
[----:B------:R-:W-:-:S02]  /*0970*/  IMAD.WIDE R46, R47, 0x54, R30 ;  /* 0x000000542f2e7825 */ /* 0x000fc400078e021e */
[----:B------:R-:W5:Y:S02]  /*0980*/  LDG.E.CONSTANT R24, desc[UR14][R24.64] ;  /* 0x0000000e18187981 */ /* 0x000f64000c1e9900 */
[----:B------:R-:W-:Y:S02]  /*0990*/  IMAD.WIDE R26, R19, 0x4, R26 ;  /* 0x00000004131a7825 */ /* 0x000fe400078e021a */
[----:B------:R-:W5:Y:S04]  /*09a0*/  LDG.E.CONSTANT R30, desc[UR14][R30.64+0x10] ;  /* 0x0000100e1e1e7981 */ /* 0x000f68000c1e9900 */
[----:B------:R-:W5:Y:S04]  /*09b0*/  LDG.E.CONSTANT R46, desc[UR14][R46.64+0x10] ;  /* 0x0000100e2e2e7981 */ /* 0x000f68000c1e9900 */
[----:B------:R-:W5:Y:S01]  /*09c0*/  LDG.E.CONSTANT R27, desc[UR14][R26.64] ;  /* 0x0000000e1a1b7981 */ /* 0x000f62000c1e9900 */
[----:B------:R-:W-:-:S06]  /*09d0*/  UISETP.GE.AND UP0, UPT, UR4, UR5, UPT ;  /* 0x000000050400728c */ /* 0x000fcc000bf06270 */
[----:B------:R-:W-:Y:S01]  /*09e0*/  PLOP3.LUT P0, PT, PT, PT, UP0, 0x80, 0x0 ;  /* 0x000000000000781c */ /* 0x000fe20003f0f008 */
[----:B--2---:R0:W-:Y:S04]  /*09f0*/  STS [R11], R44 ;  /* 0x0000002c0b007388 */ /* 0x0041e80000000800 */
[----:B---3--:R0:W-:Y:S04]  /*0a00*/  STS [R11+0x210], R42 ;  /* 0x0002102a0b007388 */ /* 0x0081e80000000800 */
[----:B----4-:R0:W-:Y:S04]  /*0a10*/  STS [R11+0x420], R40 ;  /* 0x000420280b007388 */ /* 0x0101e80000000800 */
[----:B-----5:R0:W-:Y:S04]  /*0a20*/  STS [R11+0x630], R38 ;  /* 0x000630260b007388 */ /* 0x0201e80000000800 */
        /* <DEDUP_REMOVED lines=18> */
[----:B------:R-:W2:Y:S04]  /*0b50*/  LDG.E.U16.CONSTANT R24, desc[UR14][R24.64] ;  /* 0x0000000e18187981 */ /* 0x000ea8000c1e9500 */
[----:B------:R-:W3:Y:S01]  /*0b60*/  LDG.E.CONSTANT R29, desc[UR14][R26.64+0x4] ;  /* 0x0000040e1a1d7981 */ /* 0x000ee2000c1e9900 */
[----:B------:R-:W-:-:S10]  /*0b70*/  HFMA2.MMA R33, -RZ, RZ, 0, 7.8678131103515625e-06 ;  /* 0x00000084ff217435 */ /* 0x000fd400000001ff */
[----:B------:R-:W-:Y:S02]  /*0b80*/  IMAD R38, R0, R33, UR16 ;  /* 0x0000001000267e24 */ /* 0x000fe4000f8e0221 */
[----:B--2---:R-:W-:Y:S01]  /*0b90*/  HADD2.F32 R31, -RZ, R24.H0_H0 ;  /* 0x20000018ff1f7230 */ /* 0x004fe20000004100 */
[----:B---3--:R-:W-:Y:S04]  /*0ba0*/  STS [R12], R29 ;  /* 0x0000001d0c007388 */ /* 0x008fe80000000800 */
[----:B------:R-:W-:Y:S01]  /*0bb0*/  STS [R10+UR11], R31 ;  /* 0x0000001f0a007988 */ /* 0x000fe2000800080b */
[----:B------:R-:W-:Y:S06]  /*0bc0*/  BAR.SYNC.DEFER_BLOCKING 0x0 ;  /* 0x0000000000007b1d */ /* 0x000fec0000010000 */
[----:B------:R-:W0:Y:S04]  /*0bd0*/  LDS.U8 R41, [R20] ;  /* 0x0000000014297984 */ /* 0x000e280000000000 */
[----:B------:R-:W1:Y:S04]  /*0be0*/  LDS R45, [R38] ;  /* 0x00000000262d7984 */ /* 0x000e680000000800 */
[----:B------:R-:W2:Y:S04]  /*0bf0*/  LDS R44, [R38+0x4] ;  /* 0x00000400262c7984 */ /* 0x000ea80000000800 */
[----:B------:R-:W3:Y:S04]  /*0c00*/  LDS.64 R24, [R13] ;  /* 0x000000000d187984 */ /* 0x000ee80000000a00 */
[----:B------:R-:W4:Y:S04]  /*0c10*/  LDS R43, [R38+0x8] ;  /* 0x00000800262b7984 */ /* 0x000f280000000800 */
[----:B------:R-:W5:Y:S04]  /*0c20*/  LDS.64 R26, [R13+0x8] ;  /* 0x000008000d1a7984 */ /* 0x000f680000000a00 */
[----:B------:R-:W5:Y:S04]  /*0c30*/  LDS R42, [R38+0xc] ;  /* 0x00000c00262a7984 */ /* 0x000f680000000800 */
[----:B------:R-:W5:Y:S04]  /*0c40*/  LDS.U8 R47, [R20+0x1] ;  /* 0x00000100142f7984 */ /* 0x000f680000000000 */
[----:B------:R-:W5:Y:S04]  /*0c50*/  LDS R34, [R38+0x10] ;  /* 0x0000100026227984 */ /* 0x000f680000000800 */
[----:B------:R-:W5:Y:S04]  /*0c60*/  LDS.64 R28, [R13+0x10] ;  /* 0x000010000d1c7984 */ /* 0x000f680000000a00 */
[----:B------:R-:W5:Y:S01]  /*0c70*/  LDS R33, [R38+0x14] ;  /* 0x0000140026217984 */ /* 0x000f620000000800 */
[----:B0-----:R-:W-:-:S02]  /*0c80*/  SHF.R.U32.HI R30, RZ, 0x4, R41 ;  /* 0x00000004ff1e7819 */ /* 0x001fc40000011629 */
[----:B------:R-:W-:Y:S01]  /*0c90*/  LOP3.LUT R41, R41, 0xf, RZ, 0xc0, !PT ;  /* 0x0000000f29297812 */ /* 0x000fe200078ec0ff */
[----:B------:R-:W0:Y:S01]  /*0ca0*/  LDS R32, [R38+0x18] ;  /* 0x0000180026207984 */ /* 0x000e220000000800 */
[----:B-1----:R-:W-:Y:S01]  /*0cb0*/  LOP3.LUT R31, R45, 0x3030303, RZ, 0xc0, !PT ;  /* 0x030303032d1f7812 */ /* 0x002fe200078ec0ff */
[----:B------:R-:W-:Y:S01]  /*0cc0*/  IMAD R30, R30, 0x100, R30 ;  /* 0x000001001e1e7824 */ /* 0x000fe200078e021e */
[----:B--2---:R-:W-:-:S03]  /*0cd0*/  LOP3.LUT R40, R44, 0x3030303, RZ, 0xc0, !PT ;  /* 0x030303032c287812 */ /* 0x004fc600078ec0ff */
[----:B------:R-:W-:Y:S02]  /*0ce0*/  IMAD R39, R30, 0x10000, R30 ;  /* 0x000100001e277824 */ /* 0x000fe400078e021e */
[-C--:B---3--:R-:W-:Y:S02]  /*0cf0*/  IDP.4A.S8.S8 R46, R31, R24.reuse, RZ ;  /* 0x000000181f2e7226 */ /* 0x088fe400000006ff */
[----:B------:R-:W1:Y:S01]  /*0d00*/  LDS.64 R30, [R13+0x18] ;  /* 0x000018000d1e7984 */ /* 0x000e620000000a00 */
[C---:B------:R-:W-:Y:S02]  /*0d10*/  IDP.4A.S8.S8 R24, R39.reuse, R24, RZ ;  /* 0x0000001827187226 */ /* 0x040fe400000006ff */
[-C--:B------:R-:W-:Y:S02]  /*0d20*/  IDP.4A.S8.S8 R46, R40, R25.reuse, R46 ;  /* 0x00000019282e7226 */ /* 0x080fe4000000062e */
[----:B------:R-:W2:Y:S01]  /*0d30*/  LDS R40, [R38+0x1c] ;  /* 0x00001c0026287984 */ /* 0x000ea20000000800 */
[----:B------:R-:W-:Y:S01]  /*0d40*/  IDP.4A.S8.S8 R24, R39, R25, R24 ;  /* 0x0000001927187226 */ /* 0x000fe20000000618 */
[----:B----4-:R-:W-:-:S03]  /*0d50*/  LOP3.LUT R25, R43, 0x3030303, RZ, 0xc0, !PT ;  /* 0x030303032b197812 */ /* 0x010fc600078ec0ff */
[-C--:B-----5:R-:W-:Y:S01]  /*0d60*/  IDP.4A.S8.S8 R24, R39, R26.reuse, R24 ;  /* 0x0000001a27187226 */ /* 0x0a0fe20000000618 */
[----:B------:R-:W-:Y:S01]  /*0d70*/  LOP3.LUT R48, R42, 0x3030303, RZ, 0xc0, !PT ;  /* 0x030303032a307812 */ /* 0x000fe200078ec0ff */
[----:B------:R-:W-:Y:S01]  /*0d80*/  IDP.4A.S8.S8 R25, R25, R26, R46 ;  /* 0x0000001a19197226 */ /* 0x000fe2000000062e */
[----:B------:R-:W-:Y:S01]  /*0d90*/  SHF.R.U32.HI R46, RZ, 0x4, R47 ;  /* 0x00000004ff2e7819 */ /* 0x000fe2000001162f */
[-C--:B------:R-:W-:Y:S01]  /*0da0*/  IDP.4A.S8.S8 R26, R39, R27.reuse, R24 ;  /* 0x0000001b271a7226 */ /* 0x080fe20000000618 */
[----:B------:R-:W-:Y:S01]  /*0db0*/  LOP3.LUT R47, R47, 0xf, RZ, 0xc0, !PT ;  /* 0x0000000f2f2f7812 */ /* 0x000fe200078ec0ff */
[----:B------:R-:W-:Y:S01]  /*0dc0*/  IDP.4A.S8.S8 R48, R48, R27, R25 ;  /* 0x0000001b30307226 */ /* 0x000fe20000000619 */
[----:B------:R-:W-:Y:S01]  /*0dd0*/  LEA R39, R46, R46, 0x8 ;  /* 0x0000002e2e277211 */ /* 0x000fe200078e40ff */
[----:B------:R-:W3:Y:S01]  /*0de0*/  LDS.64 R24, [R13+0x20] ;  /* 0x000020000d187984 */ /* 0x000ee20000000a00 */
[----:B------:R-:W-:Y:S01]  /*0df0*/  LOP3.LUT R27, R34, 0x3030303, RZ, 0xc0, !PT ;  /* 0x03030303221b7812 */ /* 0x000fe200078ec0ff */
[----:B------:R-:W-:-:S02]  /*0e00*/  IMAD R41, R48, R41, RZ ;  /* 0x0000002930297224 */ /* 0x000fc400078e02ff */
[----:B------:R-:W4:Y:S01]  /*0e10*/  LDS.U8 R46, [R20+0x2] ;  /* 0x00000200142e7984 */ /* 0x000f220000000000 */
[----:B------:R-:W-:Y:S02]  /*0e20*/  IMAD R39, R39, 0x10000, R39 ;  /* 0x0001000027277824 */ /* 0x000fe400078e0227 */
[-C--:B------:R-:W-:Y:S02]  /*0e30*/  IDP.4A.S8.S8 R27, R27, R28.reuse, RZ ;  /* 0x0000001c1b1b7226 */ /* 0x080fe400000006ff */
[----:B------:R-:W-:Y:S01]  /*0e40*/  IDP.4A.S8.S8 R50, R39, R28, R26 ;  /* 0x0000001c27327226 */ /* 0x000fe2000000061a */
[----:B------:R-:W-:-:S03]  /*0e50*/  LOP3.LUT R26, R33, 0x3030303, RZ, 0xc0, !PT ;  /* 0x03030303211a7812 */ /* 0x000fc600078ec0ff */
[-C--:B------:R-:W-:Y:S02]  /*0e60*/  IDP.4A.S8.S8 R50, R39, R29.reuse, R50 ;  /* 0x0000001d27327226 */ /* 0x080fe40000000632 */
[----:B------:R-:W-:Y:S01]  /*0e70*/  IDP.4A.S8.S8 R26, R26, R29, R27 ;  /* 0x0000001d1a1a7226 */ /* 0x000fe2000000061b */
[----:B0-----:R-:W-:-:S05]  /*0e80*/  LOP3.LUT R27, R32, 0x3030303, RZ, 0xc0, !PT ;  /* 0x03030303201b7812 */ /* 0x001fca00078ec0ff */
[-C--:B-1----:R-:W-:Y:S02]  /*0e90*/  IDP.4A.S8.S8 R29, R27, R30.reuse, R26 ;  /* 0x0000001e1b1d7226 */ /* 0x082fe4000000061a */
[----:B------:R-:W0:Y:S01]  /*0ea0*/  LDS.64 R26, [R13+0x28] ;  /* 0x000028000d1a7984 */ /* 0x000e220000000a00 */
[C---:B------:R-:W-:Y:S01]  /*0eb0*/  IDP.4A.S8.S8 R50, R39.reuse, R30, R50 ;  /* 0x0000001e27327226 */ /* 0x040fe20000000632 */
[----:B--2---:R-:W-:Y:S02]  /*0ec0*/  LOP3.LUT R28, R40, 0x3030303, RZ, 0xc0, !PT ;  /* 0x03030303281c7812 */ /* 0x004fe400078ec0ff */
[----:B------:R-:W1:Y:S01]  /*0ed0*/  LDS.U8 R30, [R20+0x3] ;  /* 0x00000300141e7984 */ /* 0x000e620000000000 */
[-C--:B------:R-:W-:Y:S02]  /*0ee0*/  IDP.4A.S8.S8 R39, R39, R31.reuse, R50 ;  /* 0x0000001f27277226 */ /* 0x080fe40000000632 */
[----:B------:R-:W-:Y:S01]  /*0ef0*/  IDP.4A.S8.S8 R28, R28, R31, R29 ;  /* 0x0000001f1c1c7226 */ /* 0x000fe2000000061d */
[----:B------:R-:W-:-:S02]  /*0f00*/  SHF.R.S32.HI R29, RZ, 0x2, R45 ;  /* 0x00000002ff1d7819 */ /* 0x000fc4000001142d */
[----:B------:R-:W-:Y:S01]  /*0f10*/  SHF.R.S32.HI R31, RZ, 0x2, R44 ;  /* 0x00000002ff1f7819 */ /* 0x000fe2000001142c */
[----:B------:R-:W-:Y:S01]  /*0f20*/  IMAD R41, R28, R47, R41 ;  /* 0x0000002f1c297224 */ /* 0x000fe200078e0229 */
[----:B------:R-:W-:Y:S02]  /*0f30*/  LOP3.LUT R29, R29, 0x3030303, RZ, 0xc0, !PT ;  /* 0x030303031d1d7812 */ /* 0x000fe400078ec0ff */
[----:B------:R-:W-:-:S03]  /*0f40*/  LOP3.LUT R48, R31, 0x3030303, RZ, 0xc0, !PT ;  /* 0x030303031f307812 */ /* 0x000fc600078ec0ff */
[----:B---3--:R-:W-:Y:S02]  /*0f50*/  IDP.4A.S8.S8 R49, R29, R24, RZ ;  /* 0x000000181d317226 */ /* 0x008fe400000006ff */
[----:B------:R-:W2:Y:S01]  /*0f60*/  LDS.64 R28, [R13+0x30] ;  /* 0x000030000d1c7984 */ /* 0x000ea20000000a00 */
[----:B----4-:R-:W-:Y:S01]  /*0f70*/  SHF.R.U32.HI R47, RZ, 0x4, R46 ;  /* 0x00000004ff2f7819 */ /* 0x010fe2000001162e */
[----:B------:R-:W-:-:S04]  /*0f80*/  IDP.4A.S8.S8 R48, R48, R25, R49 ;  /* 0x0000001930307226 */ /* 0x000fc80000000631 */
[----:B------:R-:W-:Y:S01]  /*0f90*/  IMAD R31, R47, 0x100, R47 ;  /* 0x000001002f1f7824 */ /* 0x000fe200078e022f */
[----:B------:R-:W-:-:S04]  /*0fa0*/  SHF.R.S32.HI R47, RZ, 0x2, R43 ;  /* 0x00000002ff2f7819 */ /* 0x000fc8000001142b */
[----:B------:R-:W-:Y:S02]  /*0fb0*/  LEA R31, R31, R31, 0x10 ;  /* 0x0000001f1f1f7211 */ /* 0x000fe400078e80ff */
[----:B------:R-:W-:-:S03]  /*0fc0*/  LOP3.LUT R47, R47, 0x3030303, RZ, 0xc0, !PT ;  /* 0x030303032f2f7812 */ /* 0x000fc600078ec0ff */
[----:B------:R-:W-:-:S04]  /*0fd0*/  IDP.4A.S8.S8 R24, R31, R24, RZ ;  /* 0x000000181f187226 */ /* 0x000fc800000006ff */
[----:B------:R-:W-:Y:S01]  /*0fe0*/  IDP.4A.S8.S8 R25, R31, R25, R24 ;  /* 0x000000191f197226 */ /* 0x000fe20000000618 */
[----:B------:R-:W-:Y:S01]  /*0ff0*/  SHF.R.S32.HI R24, RZ, 0x2, R42 ;  /* 0x00000002ff187819 */ /* 0x000fe2000001142a */
[-C--:B0-----:R-:W-:Y:S02]  /*1000*/  IDP.4A.S8.S8 R47, R47, R26.reuse, R48 ;  /* 0x0000001a2f2f7226 */ /* 0x081fe40000000630 */
[C---:B------:R-:W-:Y:S01]  /*1010*/  IDP.4A.S8.S8 R48, R31.reuse, R26, R25 ;  /* 0x0000001a1f307226 */ /* 0x040fe20000000619 */
[----:B------:R-:W-:Y:S02]  /*1020*/  LOP3.LUT R26, R24, 0x3030303, RZ, 0xc0, !PT ;  /* 0x03030303181a7812 */ /* 0x000fe400078ec0ff */
[----:B------:R-:W0:Y:S03]  /*1030*/  LDS.64 R24, [R13+0x38] ;  /* 0x000038000d187984 */ /* 0x000e260000000a00 */
[-C--:B------:R-:W-:Y:S01]  /*1040*/  IDP.4A.S8.S8 R26, R26, R27.reuse, R47 ;  /* 0x0000001b1a1a7226 */ /* 0x080fe2000000062f */
[----:B------:R-:W-:Y:S01]  /*1050*/  SHF.R.S32.HI R47, RZ, 0x2, R33 ;  /* 0x00000002ff2f7819 */ /* 0x000fe20000011421 */
[----:B------:R-:W-:Y:S01]  /*1060*/  IDP.4A.S8.S8 R27, R31, R27, R48 ;  /* 0x0000001b1f1b7226 */ /* 0x000fe20000000630 */
[----:B------:R-:W-:-:S02]  /*1070*/  SHF.R.S32.HI R31, RZ, 0x2, R34 ;  /* 0x00000002ff1f7819 */ /* 0x000fc40000011422 */
[----:B-1----:R-:W-:Y:S02]  /*1080*/  SHF.R.U32.HI R48, RZ, 0x4, R30 ;  /* 0x00000004ff307819 */ /* 0x002fe4000001161e */
[----:B------:R-:W-:Y:S02]  /*1090*/  LOP3.LUT R31, R31, 0x3030303, RZ, 0xc0, !PT ;  /* 0x030303031f1f7812 */ /* 0x000fe400078ec0ff */
[----:B------:R-:W-:Y:S01]  /*10a0*/  LOP3.LUT R50, R47, 0x3030303, RZ, 0xc0, !PT ;  /* 0x030303032f327812 */ /* 0x000fe200078ec0ff */
[----:B------:R-:W-:Y:S01]  /*10b0*/  IMAD R48, R48, 0x100, R48 ;  /* 0x0000010030307824 */ /* 0x000fe200078e0230 */
[----:B------:R-:W-:Y:S01]  /*10c0*/  LOP3.LUT R30, R30, 0xf, RZ, 0xc0, !PT ;  /* 0x0000000f1e1e7812 */ /* 0x000fe200078ec0ff */
[----:B--2---:R-:W-:Y:S02]  /*10d0*/  IDP.4A.S8.S8 R31, R31, R28, RZ ;  /* 0x0000001c1f1f7226 */ /* 0x004fe400000006ff */
[----:B------:R-:W-:Y:S02]  /*10e0*/  IMAD R48, R48, 0x10000, R48 ;  /* 0x0001000030307824 */ /* 0x000fe400078e0230 */
[----:B------:R-:W-:-:S02]  /*10f0*/  IDP.4A.S8.S8 R47, R50, R29, R31 ;  /* 0x0000001d322f7226 */ /* 0x000fc4000000061f */
[----:B------:R-:W1:Y:S01]  /*1100*/  LDS.U8 R31, [R20+0x4] ;  /* 0x00000400141f7984 */ /* 0x000e620000000000 */
[----:B------:R-:W-:Y:S01]  /*1110*/  IDP.4A.S8.S8 R27, R48, R28, R27 ;  /* 0x0000001c301b7226 */ /* 0x000fe2000000061b */
[----:B------:R-:W-:-:S03]  /*1120*/  SHF.R.S32.HI R28, RZ, 0x2, R32 ;  /* 0x00000002ff1c7819 */ /* 0x000fc60000011420 */
[----:B------:R-:W-:Y:S01]  /*1130*/  IDP.4A.S8.S8 R27, R48, R29, R27 ;  /* 0x0000001d301b7226 */ /* 0x000fe2000000061b */
[----:B------:R-:W-:Y:S02]  /*1140*/  LOP3.LUT R49, R28, 0x3030303, RZ, 0xc0, !PT ;  /* 0x030303031c317812 */ /* 0x000fe400078ec0ff */
[----:B------:R-:W2:Y:S03]  /*1150*/  LDS.64 R28, [R13+0x40] ;  /* 0x000040000d1c7984 */ /* 0x000ea60000000a00 */
[-C--:B0-----:R-:W-:Y:S01]  /*1160*/  IDP.4A.S8.S8 R50, R49, R24.reuse, R47 ;  /* 0x0000001831327226 */ /* 0x081fe2000000062f */
[----:B------:R-:W-:Y:S01]  /*1170*/  SHF.R.S32.HI R47, RZ, 0x2, R40 ;  /* 0x00000002ff2f7819 */ /* 0x000fe20000011428 */
[----:B------:R-:W-:Y:S01]  /*1180*/  IDP.4A.S8.S8 R24, R48, R24, R27 ;  /* 0x0000001830187226 */ /* 0x000fe2000000061b */
[----:B------:R-:W-:Y:S02]  /*1190*/  LOP3.LUT R49, R46, 0xf, RZ, 0xc0, !PT ;  /* 0x0000000f2e317812 */ /* 0x000fe400078ec0ff */
[----:B------:R-:W-:Y:S01]  /*11a0*/  LOP3.LUT R46, R47, 0x3030303, RZ, 0xc0, !PT ;  /* 0x030303032f2e7812 */ /* 0x000fe200078ec0ff */
[----:B------:R-:W-:Y:S01]  /*11b0*/  IDP.4A.S8.S8 R48, R48, R25, R24 ;  /* 0x0000001930307226 */ /* 0x000fe20000000618 */
[----:B------:R-:W-:Y:S01]  /*11c0*/  SHF.R.S32.HI R24, RZ, 0x4, R45 ;  /* 0x00000004ff187819 */ /* 0x000fe2000001142d */
[----:B------:R-:W-:-:S02]  /*11d0*/  IMAD R47, R26, R49, RZ ;  /* 0x000000311a2f7224 */ /* 0x000fc400078e02ff */
[----:B------:R-:W0:Y:S01]  /*11e0*/  LDS.64 R26, [R13+0x48] ;  /* 0x000048000d1a7984 */ /* 0x000e220000000a00 */
[----:B------:R-:W-:Y:S01]  /*11f0*/  IDP.4A.S8.S8 R46, R46, R25, R50 ;  /* 0x000000192e2e7226 */ /* 0x000fe20000000632 */
[----:B------:R-:W-:Y:S02]  /*1200*/  LOP3.LUT R25, R24, 0x3030303, RZ, 0xc0, !PT ;  /* 0x0303030318197812 */ /* 0x000fe400078ec0ff */
[----:B------:R-:W-:Y:S01]  /*1210*/  SHF.R.S32.HI R24, RZ, 0x4, R44 ;  /* 0x00000004ff187819 */ /* 0x000fe2000001142c */
[----:B------:R-:W-:-:S03]  /*1220*/  IMAD R47, R46, R30, R47 ;  /* 0x0000001e2e2f7224 */ /* 0x000fc600078e022f */
[----:B------:R-:W-:Y:S02]  /*1230*/  LOP3.LUT R24, R24, 0x3030303, RZ, 0xc0, !PT ;  /* 0x0303030318187812 */ /* 0x000fe400078ec0ff */
[----:B-1----:R-:W-:-:S04]  /*1240*/  SHF.R.U32.HI R30, RZ, 0x4, R31 ;  /* 0x00000004ff1e7819 */ /* 0x002fc8000001161f */
[----:B------:R-:W-:Y:S01]  /*1250*/  LEA R30, R30, R30, 0x8 ;  /* 0x0000001e1e1e7211 */ /* 0x000fe200078e40ff */
[----:B--2---:R-:W-:-:S04]  /*1260*/  IDP.4A.S8.S8 R25, R25, R28, RZ ;  /* 0x0000001c19197226 */ /* 0x004fc800000006ff */
[----:B------:R-:W-:Y:S02]  /*1270*/  IMAD R46, R30, 0x10000, R30 ;  /* 0x000100001e2e7824 */ /* 0x000fe400078e021e */
[----:B------:R-:W1:Y:S01]  /*1280*/  LDS.U8 R30, [R20+0x5] ;  /* 0x00000500141e7984 */ /* 0x000e620000000000 */
[-C--:B------:R-:W-:Y:S02]  /*1290*/  IDP.4A.S8.S8 R49, R24, R29.reuse, R25 ;  /* 0x0000001d18317226 */ /* 0x080fe40000000619 */
[C---:B------:R-:W-:Y:S01]  /*12a0*/  IDP.4A.S8.S8 R28, R46.reuse, R28, RZ ;  /* 0x0000001c2e1c7226 */ /* 0x040fe200000006ff */
[----:B------:R-:W2:Y:S03]  /*12b0*/  LDS.64 R24, [R13+0x50] ;  /* 0x000050000d187984 */ /* 0x000ea60000000a00 */
[----:B------:R-:W-:Y:S01]  /*12c0*/  IDP.4A.S8.S8 R51, R46, R29, R28 ;  /* 0x0000001d2e337226 */ /* 0x000fe2000000061c */
[----:B------:R-:W-:-:S04]  /*12d0*/  SHF.R.S32.HI R28, RZ, 0x4, R43 ;  /* 0x00000004ff1c7819 */ /* 0x000fc8000001142b */
[----:B------:R-:W-:-:S05]  /*12e0*/  LOP3.LUT R29, R28, 0x3030303, RZ, 0xc0, !PT ;  /* 0x030303031c1d7812 */ /* 0x000fca00078ec0ff */
[-C--:B0-----:R-:W-:Y:S02]  /*12f0*/  IDP.4A.S8.S8 R49, R29, R26.reuse, R49 ;  /* 0x0000001a1d317226 */ /* 0x081fe40000000631 */
[----:B------:R-:W0:Y:S01]  /*1300*/  LDS.64 R28, [R13+0x58] ;  /* 0x000058000d1c7984 */ /* 0x000e220000000a00 */
[----:B------:R-:W-:Y:S01]  /*1310*/  IDP.4A.S8.S8 R51, R46, R26, R51 ;  /* 0x0000001a2e337226 */ /* 0x000fe20000000633 */
[----:B------:R-:W-:-:S04]  /*1320*/  SHF.R.S32.HI R26, RZ, 0x4, R42 ;  /* 0x00000004ff1a7819 */ /* 0x000fc8000001142a */
[----:B------:R-:W-:-:S05]  /*1330*/  LOP3.LUT R26, R26, 0x3030303, RZ, 0xc0, !PT ;  /* 0x030303031a1a7812 */ /* 0x000fca00078ec0ff */
[-C--:B------:R-:W-:Y:S01]  /*1340*/  IDP.4A.S8.S8 R49, R26, R27.reuse, R49 ;  /* 0x0000001b1a317226 */ /* 0x080fe20000000631 */
[----:B------:R-:W-:Y:S01]  /*1350*/  SHF.R.S32.HI R26, RZ, 0x4, R34 ;  /* 0x00000004ff1a7819 */ /* 0x000fe20000011422 */
[----:B------:R-:W-:-:S03]  /*1360*/  IDP.4A.S8.S8 R27, R46, R27, R51 ;  /* 0x0000001b2e1b7226 */ /* 0x000fc60000000633 */
[----:B------:R-:W-:Y:S02]  /*1370*/  LOP3.LUT R51, R26, 0x3030303, RZ, 0xc0, !PT ;  /* 0x030303031a337812 */ /* 0x000fe400078ec0ff */
[----:B------:R-:W-:Y:S02]  /*1380*/  SHF.R.S32.HI R26, RZ, 0x4, R33 ;  /* 0x00000004ff1a7819 */ /* 0x000fe40000011421 */
[----:B-1----:R-:W-:Y:S02]  /*1390*/  SHF.R.U32.HI R46, RZ, 0x4, R30 ;  /* 0x00000004ff2e7819 */ /* 0x002fe4000001161e */
[----:B------:R-:W-:-:S03]  /*13a0*/  LOP3.LUT R26, R26, 0x3030303, RZ, 0xc0, !PT ;  /* 0x030303031a1a7812 */ /* 0x000fc600078ec0ff */
[----:B------:R-:W-:Y:S01]  /*13b0*/  IMAD R50, R46, 0x100, R46 ;  /* 0x000001002e327824 */ /* 0x000fe200078e022e */
[----:B------:R-:W-:Y:S01]  /*13c0*/  LOP3.LUT R46, R31, 0xf, RZ, 0xc0, !PT ;  /* 0x0000000f1f2e7812 */ /* 0x000fe200078ec0ff */
[----:B--2---:R-:W-:-:S03]  /*13d0*/  IDP.4A.S8.S8 R31, R51, R24, RZ ;  /* 0x00000018331f7226 */ /* 0x004fc600000006ff */
[----:B------:R-:W-:Y:S01]  /*13e0*/  LEA R50, R50, R50, 0x10 ;  /* 0x0000003232327211 */ /* 0x000fe200078e80ff */
[----:B------:R-:W-:Y:S01]  /*13f0*/  IDP.4A.S8.S8 R31, R26, R25, R31 ;  /* 0x000000191a1f7226 */ /* 0x000fe2000000061f */
[----:B------:R-:W-:Y:S01]  /*1400*/  SHF.R.S32.HI R26, RZ, 0x4, R32 ;  /* 0x00000004ff1a7819 */ /* 0x000fe20000011420 */
[----:B------:R-:W-:Y:S02]  /*1410*/  IMAD R49, R49, R46, RZ ;  /* 0x0000002e31317224 */ /* 0x000fe400078e02ff */
[----:B------:R-:W-:Y:S01]  /*1420*/  IMAD.U32 R46, RZ, RZ, UR4 ;  /* 0x00000004ff2e7e24 */ /* 0x000fe2000f8e00ff */
[----:B------:R-:W-:Y:S01]  /*1430*/  LOP3.LUT R26, R26, 0x3030303, RZ, 0xc0, !PT ;  /* 0x030303031a1a7812 */ /* 0x000fe200078ec0ff */
[----:B------:R-:W-:Y:S02]  /*1440*/  IDP.4A.S8.S8 R24, R50, R24, R27 ;  /* 0x0000001832187226 */ /* 0x000fe4000000061b */
[----:B------:R-:W-:Y:S01]  /*1450*/  VIADD R27, R0, 0x20 ;  /* 0x00000020001b7836 */ /* 0x000fe20000000000 */
[----:B------:R-:W-:Y:S01]  /*1460*/  LEA R46, R46, R15, 0x3 ;  /* 0x0000000f2e2e7211 */ /* 0x000fe200078e18ff */
[----:B0-----:R-:W-:Y:S01]  /*1470*/  IDP.4A.S8.S8 R31, R26, R28, R31 ;  /* 0x0000001c1a1f7226 */ /* 0x001fe2000000061f */
[----:B------:R-:W-:-:S02]  /*1480*/  SHF.R.S32.HI R26, RZ, 0x4, R40 ;  /* 0x00000004ff1a7819 */ /* 0x000fc40000011428 */
[----:B------:R-:W-:Y:S02]  /*1490*/  LEA.HI R27, R27, R46, RZ, 0x1d ;  /* 0x0000002e1b1b7211 */ /* 0x000fe400078fe8ff */
[----:B------:R-:W-:-:S05]  /*14a0*/  LOP3.LUT R26, R26, 0x3030303, RZ, 0xc0, !PT ;  /* 0x030303031a1a7812 */ /* 0x000fca00078ec0ff */
[----:B------:R-:W-:Y:S02]  /*14b0*/  IDP.4A.S8.S8 R31, R26, R29, R31 ;  /* 0x0000001d1a1f7226 */ /* 0x000fe4000000061f */
[----:B------:R-:W-:-:S03]  /*14c0*/  IMAD.WIDE R26, R27, 0x24, R36 ;  /* 0x000000241b1a7825 */ /* 0x000fc600078e0224 */
[----:B------:R-:W-:-:S04]  /*14d0*/  IADD3 R52, P0, R9, R26, RZ ;  /* 0x0000001a09347210 */ /* 0x000fc80007f1e0ff */
[----:B------:R-:W-:Y:S01]  /*14e0*/  IADD3.X R53, RZ, R27, RZ, P0, !PT ;  /* 0x0000001bff357210 */ /* 0x000fe200007fe4ff */
[----:B------:R-:W-:-:S04]  /*14f0*/  IMAD.U32 R27, RZ, RZ, UR4 ;  /* 0x00000004ff1b7e24 */ /* 0x000fc8000f8e00ff */
[----:B------:R-:W2:Y:S01]  /*1500*/  LDG.E.CONSTANT R51, desc[UR14][R52.64+0x4] ;  /* 0x0000040e34337981 */ /* 0x000ea2000c1e9900 */
[----:B------:R-:W-:-:S05]  /*1510*/  LEA R27, R27, R2, 0x3 ;  /* 0x000000021b1b7211 */ /* 0x000fca00078e18ff */
[----:B------:R-:W-:-:S04]  /*1520*/  VIADD R27, R27, 0x4 ;  /* 0x000000041b1b7836 */ /* 0x000fc80000000000 */
[----:B------:R-:W-:-:S05]  /*1530*/  IMAD.WIDE.U32 R26, R27, 0x24, R36 ;  /* 0x000000241b1a7825 */ /* 0x000fca00078e0024 */
[----:B------:R0:W3:Y:S01]  /*1540*/  LDG.E.U16.CONSTANT R46, desc[UR14][R26.64] ;  /* 0x0000000e1a2e7981 */ /* 0x0000e2000c1e9500 */
[----:B------:R-:W-:-:S05]  /*1550*/  LOP3.LUT R30, R30, 0xf, RZ, 0xc0, !PT ;  /* 0x0000000f1e1e7812 */ /* 0x000fca00078ec0ff */
[----:B------:R-:W-:Y:S02]  /*1560*/  IMAD R49, R31, R30, R49 ;  /* 0x0000001e1f317224 */ /* 0x000fe400078e0231 */
[----:B------:R-:W0:Y:S01]  /*1570*/  LDS.U8 R30, [R20+0x6] ;  /* 0x00000600141e7984 */ /* 0x000e220000000000 */
[----:B------:R-:W-:-:S03]  /*1580*/  IDP.4A.S8.S8 R31, R50, R25, R24 ;  /* 0x00000019321f7226 */ /* 0x000fc60000000618 */
[----:B------:R-:W1:Y:S01]  /*1590*/  LDS.64 R24, [R13+0x60] ;  /* 0x000060000d187984 */ /* 0x000e620000000a00 */
[----:B------:R-:W-:-:S04]  /*15a0*/  IDP.4A.S8.S8 R31, R50, R28, R31 ;  /* 0x0000001c321f7226 */ /* 0x000fc8000000061f */
[----:B------:R-:W-:Y:S02]  /*15b0*/  IDP.4A.S8.S8 R50, R50, R29, R31 ;  /* 0x0000001d32327226 */ /* 0x000fe4000000061f */
[----:B------:R-:W4:Y:S01]  /*15c0*/  LDS.64 R28, [R13+0x68] ;  /* 0x000068000d1c7984 */ /* 0x000f220000000a00 */
[----:B------:R-:W-:Y:S02]  /*15d0*/  SHF.R.S32.HI R45, RZ, 0x6, R45 ;  /* 0x00000006ff2d7819 */ /* 0x000fe4000001142d */
[----:B------:R-:W-:Y:S02]  /*15e0*/  SHF.R.S32.HI R44, RZ, 0x6, R44 ;  /* 0x00000006ff2c7819 */ /* 0x000fe4000001142c */
[----:B------:R-:W-:Y:S02]  /*15f0*/  LOP3.LUT R45, R45, 0x3030303, RZ, 0xc0, !PT ;  /* 0x030303032d2d7812 */ /* 0x000fe400078ec0ff */
[----:B------:R-:W-:Y:S02]  /*1600*/  LOP3.LUT R44, R44, 0x3030303, RZ, 0xc0, !PT ;  /* 0x030303032c2c7812 */ /* 0x000fe400078ec0ff */
[----:B------:R-:W-:-:S04]  /*1610*/  SHF.R.S32.HI R43, RZ, 0x6, R43 ;  /* 0x00000006ff2b7819 */ /* 0x000fc8000001142b */
[----:B------:R-:W-:Y:S02]  /*1620*/  LOP3.LUT R43, R43, 0x3030303, RZ, 0xc0, !PT ;  /* 0x030303032b2b7812 */ /* 0x000fe400078ec0ff */
[----:B0-----:R-:W-:-:S04]  /*1630*/  SHF.R.U32.HI R26, RZ, 0x4, R30 ;  /* 0x00000004ff1a7819 */ /* 0x001fc8000001161e */
[----:B------:R-:W-:Y:S01]  /*1640*/  LEA R26, R26, R26, 0x8 ;  /* 0x0000001a1a1a7211 */ /* 0x000fe200078e40ff */
[----:B-1----:R-:W-:-:S04]  /*1650*/  IDP.4A.S8.S8 R45, R45, R24, RZ ;  /* 0x000000182d2d7226 */ /* 0x002fc800000006ff */
[----:B------:R-:W-:Y:S02]  /*1660*/  IMAD R31, R26, 0x10000, R26 ;  /* 0x000100001a1f7824 */ /* 0x000fe400078e021a */
[----:B------:R-:W0:Y:S01]  /*1670*/  LDS.64 R26, [R13+0x70] ;  /* 0x000070000d1a7984 */ /* 0x000e220000000a00 */
[-C--:B------:R-:W-:Y:S02]  /*1680*/  IDP.4A.S8.S8 R44, R44, R25.reuse, R45 ;  /* 0x000000192c2c7226 */ /* 0x080fe4000000062d */
[----:B------:R-:W-:Y:S02]  /*1690*/  IDP.4A.S8.S8 R24, R31, R24, RZ ;  /* 0x000000181f187226 */ /* 0x000fe400000006ff */
[-C--:B----4-:R-:W-:Y:S02]  /*16a0*/  IDP.4A.S8.S8 R43, R43, R28.reuse, R44 ;  /* 0x0000001c2b2b7226 */ /* 0x090fe4000000062c */
[C---:B------:R-:W-:Y:S02]  /*16b0*/  IDP.4A.S8.S8 R44, R31.reuse, R25, R24 ;  /* 0x000000191f2c7226 */ /* 0x040fe40000000618 */
[----:B------:R-:W1:Y:S02]  /*16c0*/  LDS.64 R24, [R13+0x78] ;  /* 0x000078000d187984 */ /* 0x000e640000000a00 */
[----:B------:R-:W-:-:S02]  /*16d0*/  IDP.4A.S8.S8 R44, R31, R28, R44 ;  /* 0x0000001c1f2c7226 */ /* 0x000fc4000000062c */
[----:B------:R-:W4:Y:S01]  /*16e0*/  LDS.U8 R28, [R20+0x7] ;  /* 0x00000700141c7984 */ /* 0x000f220000000000 */
[----:B------:R-:W-:-:S04]  /*16f0*/  SHF.R.S32.HI R42, RZ, 0x6, R42 ;  /* 0x00000006ff2a7819 */ /* 0x000fc8000001142a */
[----:B------:R-:W-:Y:S02]  /*1700*/  LOP3.LUT R42, R42, 0x3030303, RZ, 0xc0, !PT ;  /* 0x030303032a2a7812 */ /* 0x000fe400078ec0ff */
[----:B------:R-:W-:-:S03]  /*1710*/  SHF.R.S32.HI R34, RZ, 0x6, R34 ;  /* 0x00000006ff227819 */ /* 0x000fc60000011422 */
[----:B------:R-:W-:Y:S01]  /*1720*/  IDP.4A.S8.S8 R42, R42, R29, R43 ;  /* 0x0000001d2a2a7226 */ /* 0x000fe2000000062b */
[----:B------:R-:W-:Y:S02]  /*1730*/  SHF.R.S32.HI R43, RZ, 0x6, R33 ;  /* 0x00000006ff2b7819 */ /* 0x000fe40000011421 */
[----:B------:R-:W-:Y:S02]  /*1740*/  LOP3.LUT R33, R34, 0x3030303, RZ, 0xc0, !PT ;  /* 0x0303030322217812 */ /* 0x000fe400078ec0ff */
[----:B------:R-:W-:Y:S02]  /*1750*/  LOP3.LUT R34, R43, 0x3030303, RZ, 0xc0, !PT ;  /* 0x030303032b227812 */ /* 0x000fe400078ec0ff */
[----:B------:R-:W-:Y:S01]  /*1760*/  SHF.R.S32.HI R32, RZ, 0x6, R32 ;  /* 0x00000006ff207819 */ /* 0x000fe20000011420 */
[----:B0-----:R-:W-:-:S04]  /*1770*/  IDP.4A.S8.S8 R33, R33, R26, RZ ;  /* 0x0000001a21217226 */ /* 0x001fc800000006ff */
[----:B------:R-:W-:Y:S01]  /*1780*/  IDP.4A.S8.S8 R34, R34, R27, R33 ;  /* 0x0000001b22227226 */ /* 0x000fe20000000621 */
[----:B------:R-:W-:Y:S02]  /*1790*/  LOP3.LUT R33, R32, 0x3030303, RZ, 0xc0, !PT ;  /* 0x0303030320217812 */ /* 0x000fe400078ec0ff */
[----:B------:R-:W-:-:S03]  /*17a0*/  SHF.R.S32.HI R40, RZ, 0x6, R40 ;  /* 0x00000006ff287819 */ /* 0x000fc60000011428 */
[----:B-1----:R-:W-:Y:S01]  /*17b0*/  IDP.4A.S8.S8 R34, R33, R24, R34 ;  /* 0x0000001821227226 */ /* 0x002fe20000000622 */
[----:B------:R-:W-:Y:S02]  /*17c0*/  LOP3.LUT R33, R30, 0xf, RZ, 0xc0, !PT ;  /* 0x0000000f1e217812 */ /* 0x000fe400078ec0ff */
[----:B----4-:R-:W-:Y:S02]  /*17d0*/  SHF.R.U32.HI R30, RZ, 0x4, R28 ;  /* 0x00000004ff1e7819 */ /* 0x010fe4000001161c */
[----:B------:R-:W-:Y:S02]  /*17e0*/  LOP3.LUT R40, R40, 0x3030303, RZ, 0xc0, !PT ;  /* 0x0303030328287812 */ /* 0x000fe400078ec0ff */
[----:B------:R-:W-:Y:S02]  /*17f0*/  LEA R30, R30, R30, 0x8 ;  /* 0x0000001e1e1e7211 */ /* 0x000fe400078e40ff */
[----:B------:R-:W-:Y:S01]  /*1800*/  SHF.R.S32.HI R43, RZ, 0x1f, R8 ;  /* 0x0000001fff2b7819 */ /* 0x000fe20000011408 */
[----:B------:R-:W-:Y:S01]  /*1810*/  IDP.4A.S8.S8 R31, R31, R29, R44 ;  /* 0x0000001d1f1f7226 */ /* 0x000fe2000000062c */
[----:B------:R-:W-:Y:S01]  /*1820*/  LOP3.LUT R28, R28, 0xf, RZ, 0xc0, !PT ;  /* 0x0000000f1c1c7812 */ /* 0x000fe200078ec0ff */
[----:B------:R-:W-:Y:S01]  /*1830*/  IMAD R29, R42, R33, RZ ;  /* 0x000000212a1d7224 */ /* 0x000fe200078e02ff */
[----:B------:R-:W-:Y:S01]  /*1840*/  LEA.HI R43, R43, R8, RZ, 0x3 ;  /* 0x000000082b2b7211 */ /* 0x000fe200078f18ff */
[----:B------:R-:W-:-:S02]  /*1850*/  IDP.4A.S8.S8 R34, R40, R25, R34 ;  /* 0x0000001928227226 */ /* 0x000fc40000000622 */
[----:B------:R-:W-:Y:S01]  /*1860*/  IMAD R40, R30, 0x10000, R30 ;  /* 0x000100001e287824 */ /* 0x000fe200078e021e */
[----:B------:R-:W-:Y:S01]  /*1870*/  IADD3 R30, R8, 0x8, RZ ;  /* 0x00000008081e7810 */ /* 0x000fe20007ffe0ff */
[----:B------:R-:W-:Y:S01]  /*1880*/  IMAD R29, R34, R28, R29 ;  /* 0x0000001c221d7224 */ /* 0x000fe200078e021d */
[----:B------:R-:W-:Y:S01]  /*1890*/  SHF.R.S32.HI R34, RZ, 0x3, R43 ;  /* 0x00000003ff227819 */ /* 0x000fe2000001142b */
[----:B------:R-:W-:Y:S01]  /*18a0*/  IDP.4A.S8.S8 R31, R40, R26, R31 ;  /* 0x0000001a281f7226 */ /* 0x000fe2000000061f */
[----:B------:R-:W-:Y:S01]  /*18b0*/  SHF.R.S32.HI R43, RZ, 0x1f, R30 ;  /* 0x0000001fff2b7819 */ /* 0x000fe2000001141e */
[----:B------:R-:W-:Y:S02]  /*18c0*/  VIADD R32, R8, 0x10 ;  /* 0x0000001008207836 */ /* 0x000fe40000000000 */
[----:B------:R-:W-:Y:S01]  /*18d0*/  IDP.4A.S8.S8 R31, R40, R27, R31 ;  /* 0x0000001b281f7226 */ /* 0x000fe2000000061f */
[----:B------:R-:W-:Y:S02]  /*18e0*/  LEA.HI R26, R43, R30, RZ, 0x3 ;  /* 0x0000001e2b1a7211 */ /* 0x000fe400078f18ff */
[----:B------:R-:W-:-:S02]  /*18f0*/  SHF.R.S32.HI R27, RZ, 0x1f, R32 ;  /* 0x0000001fff1b7819 */ /* 0x000fc40000011420 */
[----:B------:R-:W-:Y:S02]  /*1900*/  IADD3 R30, R8, 0x18, RZ ;  /* 0x00000018081e7810 */ /* 0x000fe40007ffe0ff */
[----:B------:R-:W-:Y:S02]  /*1910*/  LEA.HI R32, R27, R32, RZ, 0x3 ;  /* 0x000000201b207211 */ /* 0x000fe400078f18ff */
[----:B------:R-:W-:-:S04]  /*1920*/  SHF.R.S32.HI R27, RZ, 0x1f, R30 ;  /* 0x0000001fff1b7819 */ /* 0x000fc8000001141e */
[----:B------:R-:W-:Y:S02]  /*1930*/  LEA.HI R27, R27, R30, RZ, 0x3 ;  /* 0x0000001e1b1b7211 */ /* 0x000fe400078f18ff */
[----:B------:R-:W-:Y:S02]  /*1940*/  SHF.R.S32.HI R26, RZ, 0x3, R26 ;  /* 0x00000003ff1a7819 */ /* 0x000fe4000001141a */
[----:B------:R-:W-:Y:S02]  /*1950*/  SHF.R.S32.HI R30, RZ, 0x3, R32 ;  /* 0x00000003ff1e7819 */ /* 0x000fe40000011420 */
[----:B------:R-:W-:Y:S01]  /*1960*/  SHF.R.S32.HI R27, RZ, 0x3, R27 ;  /* 0x00000003ff1b7819 */ /* 0x000fe2000001141b */
[----:B------:R-:W-:Y:S01]  /*1970*/  IDP.4A.S8.S8 R24, R40, R24, R31 ;  /* 0x0000001828187226 */ /* 0x000fe2000000061f */
[----:B------:R-:W-:Y:S02]  /*1980*/  LEA R33, R18, UR9, 0x2 ;  /* 0x0000000912217c11 */ /* 0x000fe4000f8e10ff */
[----:B------:R-:W-:-:S02]  /*1990*/  LEA R34, R34, UR11, 0x2 ;  /* 0x0000000b22227c11 */ /* 0x000fc4000f8e10ff */
[----:B------:R-:W-:Y:S02]  /*19a0*/  LEA R31, R26, UR11, 0x2 ;  /* 0x0000000b1a1f7c11 */ /* 0x000fe4000f8e10ff */
[----:B------:R-:W-:Y:S02]  /*19b0*/  LEA R30, R30, UR11, 0x2 ;  /* 0x0000000b1e1e7c11 */ /* 0x000fe4000f8e10ff */
[----:B------:R-:W-:Y:S01]  /*19c0*/  LEA R32, R27, UR11, 0x2 ;  /* 0x0000000b1b207c11 */ /* 0x000fe2000f8e10ff */
[----:B------:R-:W-:Y:S01]  /*19d0*/  IDP.4A.S8.S8 R26, R40, R25, R24 ;  /* 0x00000019281a7226 */ /* 0x000fe20000000618 */
[----:B------:R-:W0:Y:S04]  /*19e0*/  LDS R28, [R33] ;  /* 0x00000000211c7984 */ /* 0x000e280000000800 */
[----:B------:R-:W1:Y:S04]  /*19f0*/  LDS R44, [R34] ;  /* 0x00000000222c7984 */ /* 0x000e680000000800 */
[----:B------:R-:W4:Y:S04]  /*1a00*/  LDS R42, [R31] ;  /* 0x000000001f2a7984 */ /* 0x000f280000000800 */
[----:B------:R-:W5:Y:S04]  /*1a10*/  LDS R45, [R30] ;  /* 0x000000001e2d7984 */ /* 0x000f680000000800 */
[----:B------:R-:W-:Y:S01]  /*1a20*/  LDS R40, [R32] ;  /* 0x0000000020287984 */ /* 0x000fe20000000800 */
[----:B------:R-:W-:Y:S01]  /*1a30*/  BAR.SYNC.DEFER_BLOCKING 0x0 ;  /* 0x0000000000007b1d */ /* 0x000fe20000010000 */
[----:B------:R-:W-:Y:S01]  /*1a40*/  I2FP.F32.S32 R24, R41 ;  /* 0x0000002900187245 */ /* 0x000fe20000201400 */
[----:B0-----:R-:W-:Y:S01]  /*1a50*/  HADD2.F32 R27, -RZ, R28.H1_H1 ;  /* 0x3000001cff1b7230 */ /* 0x001fe20000004100 */
[----:B------:R-:W-:-:S02]  /*1a60*/  I2FP.F32.S32 R48, R48 ;  /* 0x0000003000307245 */ /* 0x000fc40000201400 */
[----:B------:R-:W-:Y:S02]  /*1a70*/  I2FP.F32.S32 R50, R50 ;  /* 0x0000003200327245 */ /* 0x000fe40000201400 */
[----:B------:R-:W-:Y:S01]  /*1a80*/  I2FP.F32.S32 R26, R26 ;  /* 0x0000001a001a7245 */ /* 0x000fe20000201400 */
[C---:B------:R-:W-:Y:S01]  /*1a90*/  FMUL.FTZ R41, R27.reuse, R48 ;  /* 0x000000301b297220 */ /* 0x040fe20000410000 */
[----:B------:R-:W-:Y:S01]  /*1aa0*/  I2FP.F32.S32 R52, R47 ;  /* 0x0000002f00347245 */ /* 0x000fe20000201400 */
[----:B------:R-:W-:Y:S02]  /*1ab0*/  FMUL.FTZ R48, R27, R50 ;  /* 0x000000321b307220 */ /* 0x000fe40000410000 */
[----:B------:R-:W-:Y:S01]  /*1ac0*/  FMUL.FTZ R50, R26, R27 ;  /* 0x0000001b1a327220 */ /* 0x000fe20000410000 */
[----:B------:R-:W-:Y:S02]  /*1ad0*/  I2FP.F32.S32 R49, R49 ;  /* 0x0000003100317245 */ /* 0x000fe40000201400 */
[----:B------:R-:W-:Y:S01]  /*1ae0*/  I2FP.F32.S32 R29, R29 ;  /* 0x0000001d001d7245 */ /* 0x000fe20000201400 */
[----:B--2---:R-:W-:Y:S01]  /*1af0*/  STS [R12], R51 ;  /* 0x000000330c007388 */ /* 0x004fe20000000800 */
[----:B---3--:R-:W-:-:S05]  /*1b00*/  HADD2.F32 R25, -RZ, R46.H0_H0 ;  /* 0x2000002eff197230 */ /* 0x008fca0000004100 */
[----:B------:R-:W-:Y:S01]  /*1b10*/  STS [R10+UR11], R25 ;  /* 0x000000190a007988 */ /* 0x000fe2000800080b */
[----:B------:R-:W-:Y:S01]  /*1b20*/  BAR.SYNC.DEFER_BLOCKING 0x0 ;  /* 0x0000000000007b1d */ /* 0x000fe20000010000 */
[----:B------:R-:W-:Y:S01]  /*1b30*/  I2FP.F32.S32 R46, R39 ;  /* 0x00000027002e7245 */ /* 0x000fe20000201400 */
[----:B------:R-:W-:-:S04]  /*1b40*/  HADD2.F32 R39, -RZ, R28.H0_H0 ;  /* 0x2000001cff277230 */ /* 0x000fc80000004100 */
[----:B------:R-:W-:-:S04]  /*1b50*/  FMUL.FTZ R46, R27, R46 ;  /* 0x0000002e1b2e7220 */ /* 0x000fc80000410000 */
[----:B------:R-:W-:Y:S01]  /*1b60*/  FFMA.FTZ R24, R39, R24, -R46 ;  /* 0x0000001827187223 */ /* 0x000fe2000001082e */
[----:B------:R-:W0:Y:S04]  /*1b70*/  LDS.U8 R28, [R20+0x8] ;  /* 0x00000800141c7984 */ /* 0x000e280000000000 */
[----:B------:R-:W2:Y:S01]  /*1b80*/  LDS R46, [R38+0x20] ;  /* 0x00002000262e7984 */ /* 0x000ea20000000800 */
[----:B-1----:R-:W-:-:S03]  /*1b90*/  FFMA.FTZ R35, R24, R44, R35 ;  /* 0x0000002c18237223 */ /* 0x002fc60000010023 */
[----:B------:R-:W1:Y:S04]  /*1ba0*/  LDS.64 R24, [R13] ;  /* 0x000000000d187984 */ /* 0x000e680000000a00 */
[----:B------:R-:W3:Y:S04]  /*1bb0*/  LDS R44, [R38+0x24] ;  /* 0x00002400262c7984 */ /* 0x000ee80000000800 */
[----:B------:R-:W3:Y:S01]  /*1bc0*/  LDS R43, [R38+0x28] ;  /* 0x00002800262b7984 */ /* 0x000ee20000000800 */
[----:B------:R-:W-:-:S03]  /*1bd0*/  FFMA.FTZ R52, R39, R52, -R41 ;  /* 0x0000003427347223 */ /* 0x000fc60000010829 */
[----:B------:R-:W-:Y:S04]  /*1be0*/  LDS.64 R26, [R13+0x8] ;  /* 0x000008000d1a7984 */ /* 0x000fe80000000a00 */
[----:B------:R-:W3:Y:S01]  /*1bf0*/  LDS R41, [R38+0x2c] ;  /* 0x00002c0026297984 */ /* 0x000ee20000000800 */
[----:B------:R-:W-:Y:S01]  /*1c00*/  FFMA.FTZ R49, R39, R49, -R48 ;  /* 0x0000003127317223 */ /* 0x000fe20000010830 */
[----:B------:R-:W-:Y:S01]  /*1c10*/  FFMA.FTZ R39, R29, R39, -R50 ;  /* 0x000000271d277223 */ /* 0x000fe20000010832 */
[----:B----4-:R-:W-:Y:S01]  /*1c20*/  FFMA.FTZ R42, R52, R42, R35 ;  /* 0x0000002a342a7223 */ /* 0x010fe20000010023 */
[----:B------:R-:W4:Y:S03]  /*1c30*/  LDS.U8 R47, [R20+0x9] ;  /* 0x00000900142f7984 */ /* 0x000f260000000000 */
[----:B-----5:R-:W-:Y:S01]  /*1c40*/  FFMA.FTZ R42, R49, R45, R42 ;  /* 0x0000002d312a7223 */ /* 0x020fe2000001002a */
[----:B0-----:R-:W-:-:S05]  /*1c50*/  SHF.R.U32.HI R29, RZ, 0x4, R28 ;  /* 0x00000004ff1d7819 */ /* 0x001fca000001161c */
[----:B------:R-:W-:Y:S01]  /*1c60*/  IMAD R29, R29, 0x100, R29 ;  /* 0x000001001d1d7824 */ /* 0x000fe200078e021d */
[----:B--2---:R-:W-:-:S04]  /*1c70*/  LOP3.LUT R45, R46, 0x3030303, RZ, 0xc0, !PT ;  /* 0x030303032e2d7812 */ /* 0x004fc800078ec0ff */
[----:B------:R-:W-:Y:S01]  /*1c80*/  LEA R29, R29, R29, 0x10 ;  /* 0x0000001d1d1d7211 */ /* 0x000fe200078e80ff */
[----:B------:R-:W-:Y:S01]  /*1c90*/  FFMA.FTZ R35, R39, R40, R42 ;  /* 0x0000002827237223 */ /* 0x000fe2000001002a */
[-C--:B-1----:R-:W-:Y:S01]  /*1ca0*/  IDP.4A.S8.S8 R45, R45, R24.reuse, RZ ;  /* 0x000000182d2d7226 */ /* 0x082fe200000006ff */
[----:B---3--:R-:W-:Y:S01]  /*1cb0*/  LOP3.LUT R40, R44, 0x3030303, RZ, 0xc0, !PT ;  /* 0x030303032c287812 */ /* 0x008fe200078ec0ff */
[----:B------:R-:W0:Y:S01]  /*1cc0*/  LDS R39, [R38+0x30] ;  /* 0x0000300026277984 */ /* 0x000e220000000800 */
[----:B------:R-:W-:-:S03]  /*1cd0*/  IDP.4A.S8.S8 R24, R29, R24, RZ ;  /* 0x000000181d187226 */ /* 0x000fc600000006ff */
[-C--:B------:R-:W-:Y:S02]  /*1ce0*/  IDP.4A.S8.S8 R42, R40, R25.reuse, R45 ;  /* 0x00000019282a7226 */ /* 0x080fe4000000062d */
[----:B------:R-:W-:Y:S01]  /*1cf0*/  IDP.4A.S8.S8 R48, R29, R25, R24 ;  /* 0x000000191d307226 */ /* 0x000fe20000000618 */
[----:B------:R-:W-:Y:S01]  /*1d00*/  LDS R40, [R38+0x34] ;  /* 0x0000340026287984 */ /* 0x000fe20000000800 */
[----:B------:R-:W-:-:S03]  /*1d10*/  LOP3.LUT R45, R43, 0x3030303, RZ, 0xc0, !PT ;  /* 0x030303032b2d7812 */ /* 0x000fc600078ec0ff */
[----:B------:R-:W1:Y:S01]  /*1d20*/  LDS.64 R24, [R13+0x10] ;  /* 0x000010000d187984 */ /* 0x000e620000000a00 */
[----:B------:R-:W-:Y:S01]  /*1d30*/  LOP3.LUT R50, R41, 0x3030303, RZ, 0xc0, !PT ;  /* 0x0303030329327812 */ /* 0x000fe200078ec0ff */
[-C--:B------:R-:W-:Y:S02]  /*1d40*/  IDP.4A.S8.S8 R45, R45, R26.reuse, R42 ;  /* 0x0000001a2d2d7226 */ /* 0x080fe4000000062a */
[C---:B------:R-:W-:Y:S01]  /*1d50*/  IDP.4A.S8.S8 R48, R29.reuse, R26, R48 ;  /* 0x0000001a1d307226 */ /* 0x040fe20000000630 */
[----:B------:R-:W2:Y:S01]  /*1d60*/  LDS R42, [R38+0x38] ;  /* 0x00003800262a7984 */ /* 0x000ea20000000800 */
[-C--:B------:R-:W-:Y:S02]  /*1d70*/  IDP.4A.S8.S8 R50, R50, R27.reuse, R45 ;  /* 0x0000001b32327226 */ /* 0x080fe4000000062d */
[----:B------:R-:W-:Y:S01]  /*1d80*/  IDP.4A.S8.S8 R29, R29, R27, R48 ;  /* 0x0000001b1d1d7226 */ /* 0x000fe20000000630 */
[----:B------:R3:W-:Y:S04]  /*1d90*/  LDS R45, [R38+0x3c] ;  /* 0x00003c00262d7984 */ /* 0x0007e80000000800 */
[----:B------:R-:W5:Y:S01]  /*1da0*/  LDS.64 R26, [R13+0x18] ;  /* 0x000018000d1a7984 */ /* 0x000f620000000a00 */
[----:B----4-:R-:W-:-:S02]  /*1db0*/  SHF.R.U32.HI R48, RZ, 0x4, R47 ;  /* 0x00000004ff307819 */ /* 0x010fc4000001162f */
[----:B------:R-:W-:-:S03]  /*1dc0*/  LOP3.LUT R49, R28, 0xf, RZ, 0xc0, !PT ;  /* 0x0000000f1c317812 */ /* 0x000fc600078ec0ff */
[----:B------:R-:W-:Y:S02]  /*1dd0*/  IMAD R48, R48, 0x100, R48 ;  /* 0x0000010030307824 */ /* 0x000fe400078e0230 */
[----:B------:R-:W-:-:S03]  /*1de0*/  IMAD R50, R50, R49, RZ ;  /* 0x0000003132327224 */ /* 0x000fc600078e02ff */
[----:B------:R-:W-:Y:S02]  /*1df0*/  LEA R49, R48, R48, 0x10 ;  /* 0x0000003030317211 */ /* 0x000fe400078e80ff */
[----:B------:R-:W4:Y:S01]  /*1e00*/  LDS.U8 R48, [R20+0xa] ;  /* 0x00000a0014307984 */ /* 0x000f220000000000 */
[----:B0-----:R-:W-:Y:S02]  /*1e10*/  LOP3.LUT R51, R39, 0x3030303, RZ, 0xc0, !PT ;  /* 0x0303030327337812 */ /* 0x001fe400078ec0ff */
[----:B-1----:R-:W-:-:S03]  /*1e20*/  IDP.4A.S8.S8 R28, R49, R24, R29 ;  /* 0x00000018311c7226 */ /* 0x002fc6000000061d */
[----:B------:R-:W-:Y:S01]  /*1e30*/  IDP.4A.S8.S8 R51, R51, R24, RZ ;  /* 0x0000001833337226 */ /* 0x000fe200000006ff */
[----:B------:R-:W-:Y:S01]  /*1e40*/  LOP3.LUT R24, R40, 0x3030303, RZ, 0xc0, !PT ;  /* 0x0303030328187812 */ /* 0x000fe200078ec0ff */
[-C--:B---3--:R-:W-:Y:S02]  /*1e50*/  IDP.4A.S8.S8 R38, R49, R25.reuse, R28 ;  /* 0x0000001931267226 */ /* 0x088fe4000000061c */
[----:B------:R-:W0:Y:S02]  /*1e60*/  LDS.64 R28, [R13+0x20] ;  /* 0x000020000d1c7984 */ /* 0x000e240000000a00 */
[----:B------:R-:W-:Y:S01]  /*1e70*/  IDP.4A.S8.S8 R24, R24, R25, R51 ;  /* 0x0000001918187226 */ /* 0x000fe20000000633 */
[----:B--2---:R-:W-:-:S05]  /*1e80*/  LOP3.LUT R25, R42, 0x3030303, RZ, 0xc0, !PT ;  /* 0x030303032a197812 */ /* 0x004fca00078ec0ff */
[----:B-----5:R-:W-:Y:S01]  /*1e90*/  IDP.4A.S8.S8 R25, R25, R26, R24 ;  /* 0x0000001a19197226 */ /* 0x020fe20000000618 */
[----:B------:R-:W-:-:S05]  /*1ea0*/  LOP3.LUT R24, R45, 0x3030303, RZ, 0xc0, !PT ;  /* 0x030303032d187812 */ /* 0x000fca00078ec0ff */
[----:B------:R-:W-:Y:S02]  /*1eb0*/  IDP.4A.S8.S8 R51, R24, R27, R25 ;  /* 0x0000001b18337226 */ /* 0x000fe40000000619 */
[----:B------:R-:W1:Y:S01]  /*1ec0*/  LDS.64 R24, [R13+0x28] ;  /* 0x000028000d187984 */ /* 0x000e620000000a00 */
[----:B------:R-:W-:Y:S01]  /*1ed0*/  IDP.4A.S8.S8 R26, R49, R26, R38 ;  /* 0x0000001a311a7226 */ /* 0x000fe20000000626 */
[----:B------:R-:W-:-:S03]  /*1ee0*/  LOP3.LUT R38, R47, 0xf, RZ, 0xc0, !PT ;  /* 0x0000000f2f267812 */ /* 0x000fc600078ec0ff */
[----:B------:R-:W-:Y:S01]  /*1ef0*/  IDP.4A.S8.S8 R47, R49, R27, R26 ;  /* 0x0000001b312f7226 */ /* 0x000fe2000000061a */
[----:B------:R-:W-:-:S04]  /*1f00*/  SHF.R.S32.HI R26, RZ, 0x2, R46 ;  /* 0x00000002ff1a7819 */ /* 0x000fc8000001142e */
[----:B------:R-:W-:Y:S02]  /*1f10*/  LOP3.LUT R27, R26, 0x3030303, RZ, 0xc0, !PT ;  /* 0x030303031a1b7812 */ /* 0x000fe400078ec0ff */
[----:B------:R-:W-:Y:S02]  /*1f20*/  SHF.R.S32.HI R26, RZ, 0x2, R44 ;  /* 0x00000002ff1a7819 */ /* 0x000fe4000001142c */
[----:B----4-:R-:W-:Y:S02]  /*1f30*/  SHF.R.U32.HI R49, RZ, 0x4, R48 ;  /* 0x00000004ff317819 */ /* 0x010fe40000011630 */
[----:B------:R-:W-:Y:S01]  /*1f40*/  LOP3.LUT R26, R26, 0x3030303, RZ, 0xc0, !PT ;  /* 0x030303031a1a7812 */ /* 0x000fe200078ec0ff */
[----:B------:R-:W-:Y:S02]  /*1f50*/  IMAD R38, R51, R38, R50 ;  /* 0x0000002633267224 */ /* 0x000fe400078e0232 */
[----:B------:R-:W-:Y:S02]  /*1f60*/  IMAD R49, R49, 0x100, R49 ;  /* 0x0000010031317824 */ /* 0x000fe400078e0231 */
[----:B0-----:R-:W-:-:S04]  /*1f70*/  IDP.4A.S8.S8 R27, R27, R28, RZ ;  /* 0x0000001c1b1b7226 */ /* 0x001fc800000006ff */
[----:B------:R-:W-:Y:S01]  /*1f80*/  IDP.4A.S8.S8 R50, R26, R29, R27 ;  /* 0x0000001d1a327226 */ /* 0x000fe2000000061b */
[----:B------:R-:W-:Y:S02]  /*1f90*/  SHF.R.S32.HI R26, RZ, 0x2, R43 ;  /* 0x00000002ff1a7819 */ /* 0x000fe4000001142b */
[----:B------:R-:W-:Y:S02]  /*1fa0*/  LEA R49, R49, R49, 0x10 ;  /* 0x0000003131317211 */ /* 0x000fe400078e80ff */
[----:B------:R-:W-:-:S03]  /*1fb0*/  LOP3.LUT R27, R26, 0x3030303, RZ, 0xc0, !PT ;  /* 0x030303031a1b7812 */ /* 0x000fc600078ec0ff */
[----:B------:R-:W-:Y:S02]  /*1fc0*/  IDP.4A.S8.S8 R28, R49, R28, RZ ;  /* 0x0000001c311c7226 */ /* 0x000fe400000006ff */
[----:B-1----:R-:W-:Y:S02]  /*1fd0*/  IDP.4A.S8.S8 R50, R27, R24, R50 ;  /* 0x000000181b327226 */ /* 0x002fe40000000632 */
[----:B------:R-:W0:Y:S01]  /*1fe0*/  LDS.64 R26, [R13+0x30] ;  /* 0x000030000d1a7984 */ /* 0x000e220000000a00 */
[----:B------:R-:W-:-:S03]  /*1ff0*/  IDP.4A.S8.S8 R29, R49, R29, R28 ;  /* 0x0000001d311d7226 */ /* 0x000fc6000000061c */
[----:B------:R-:W1:Y:S01]  /*2000*/  LDS.U8 R28, [R20+0xb] ;  /* 0x00000b00141c7984 */ /* 0x000e620000000000 */
[----:B------:R-:W-:Y:S01]  /*2010*/  IDP.4A.S8.S8 R52, R49, R24, R29 ;  /* 0x0000001831347226 */ /* 0x000fe2000000061d */
[----:B------:R-:W-:-:S04]  /*2020*/  SHF.R.S32.HI R24, RZ, 0x2, R41 ;  /* 0x00000002ff187819 */ /* 0x000fc80000011429 */
[----:B------:R-:W-:Y:S01]  /*2030*/  LOP3.LUT R24, R24, 0x3030303, RZ, 0xc0, !PT ;  /* 0x0303030318187812 */ /* 0x000fe200078ec0ff */
[----:B------:R-:W-:-:S04]  /*2040*/  IDP.4A.S8.S8 R29, R49, R25, R52 ;  /* 0x00000019311d7226 */ /* 0x000fc80000000634 */
[----:B------:R-:W-:Y:S01]  /*2050*/  IDP.4A.S8.S8 R24, R24, R25, R50 ;  /* 0x0000001918187226 */ /* 0x000fe20000000632 */
[----:B------:R-:W-:Y:S02]  /*2060*/  LOP3.LUT R25, R48, 0xf, RZ, 0xc0, !PT ;  /* 0x0000000f30197812 */ /* 0x000fe400078ec0ff */
[----:B------:R-:W-:-:S03]  /*2070*/  SHF.R.S32.HI R49, RZ, 0x2, R39 ;  /* 0x00000002ff317819 */ /* 0x000fc60000011427 */
[----:B------:R-:W-:Y:S02]  /*2080*/  IMAD R48, R24, R25, RZ ;  /* 0x0000001918307224 */ /* 0x000fe400078e02ff */
[----:B------:R-:W2:Y:S01]  /*2090*/  LDS.64 R24, [R13+0x38] ;  /* 0x000038000d187984 */ /* 0x000ea20000000a00 */
[----:B------:R-:W-:Y:S02]  /*20a0*/  LOP3.LUT R49, R49, 0x3030303, RZ, 0xc0, !PT ;  /* 0x0303030331317812 */ /* 0x000fe400078ec0ff */
[----:B------:R-:W-:-:S04]  /*20b0*/  SHF.R.S32.HI R50, RZ, 0x2, R40 ;  /* 0x00000002ff327819 */ /* 0x000fc80000011428 */
[----:B------:R-:W-:Y:S01]  /*20c0*/  LOP3.LUT R50, R50, 0x3030303, RZ, 0xc0, !PT ;  /* 0x0303030332327812 */ /* 0x000fe200078ec0ff */
[----:B0-----:R-:W-:-:S04]  /*20d0*/  IDP.4A.S8.S8 R49, R49, R26, RZ ;  /* 0x0000001a31317226 */ /* 0x001fc800000006ff */
[----:B------:R-:W-:Y:S01]  /*20e0*/  IDP.4A.S8.S8 R51, R50, R27, R49 ;  /* 0x0000001b32337226 */ /* 0x000fe20000000631 */
[----:B-1----:R-:W-:-:S05]  /*20f0*/  SHF.R.U32.HI R49, RZ, 0x4, R28 ;  /* 0x00000004ff317819 */ /* 0x002fca000001161c */
[----:B------:R-:W-:-:S05]  /*2100*/  IMAD R49, R49, 0x100, R49 ;  /* 0x0000010031317824 */ /* 0x000fca00078e0231 */
[----:B------:R-:W-:-:S05]  /*2110*/  LEA R49, R49, R49, 0x10 ;  /* 0x0000003131317211 */ /* 0x000fca00078e80ff */
[----:B------:R-:W-:Y:S01]  /*2120*/  IDP.4A.S8.S8 R26, R49, R26, R29 ;  /* 0x0000001a311a7226 */ /* 0x000fe2000000061d */
[----:B------:R-:W-:-:S04]  /*2130*/  SHF.R.S32.HI R29, RZ, 0x2, R42 ;  /* 0x00000002ff1d7819 */ /* 0x000fc8000001142a */
[----:B------:R-:W-:-:S05]  /*2140*/  LOP3.LUT R29, R29, 0x3030303, RZ, 0xc0, !PT ;  /* 0x030303031d1d7812 */ /* 0x000fca00078ec0ff */
[----:B--2---:R-:W-:Y:S01]  /*2150*/  IDP.4A.S8.S8 R51, R29, R24, R51 ;  /* 0x000000181d337226 */ /* 0x004fe20000000633 */
[----:B------:R-:W-:-:S04]  /*2160*/  SHF.R.S32.HI R29, RZ, 0x2, R45 ;  /* 0x00000002ff1d7819 */ /* 0x000fc8000001142d */
[----:B------:R-:W-:Y:S01]  /*2170*/  LOP3.LUT R50, R29, 0x3030303, RZ, 0xc0, !PT ;  /* 0x030303031d327812 */ /* 0x000fe200078ec0ff */
[C---:B------:R-:W-:Y:S02]  /*2180*/  IDP.4A.S8.S8 R29, R49.reuse, R27, R26 ;  /* 0x0000001b311d7226 */ /* 0x040fe4000000061a */
[----:B------:R-:W0:Y:S01]  /*2190*/  LDS.64 R26, [R13+0x40] ;  /* 0x000040000d1a7984 */ /* 0x000e220000000a00 */
[----:B------:R-:W-:Y:S01]  /*21a0*/  LOP3.LUT R28, R28, 0xf, RZ, 0xc0, !PT ;  /* 0x0000000f1c1c7812 */ /* 0x000fe200078ec0ff */
[----:B------:R-:W-:Y:S02]  /*21b0*/  IDP.4A.S8.S8 R51, R50, R25, R51 ;  /* 0x0000001932337226 */ /* 0x000fe40000000633 */
[----:B------:R-:W-:Y:S01]  /*21c0*/  IDP.4A.S8.S8 R24, R49, R24, R29 ;  /* 0x0000001831187226 */ /* 0x000fe2000000061d */
[----:B------:R-:W-:Y:S01]  /*21d0*/  LDS.U8 R50, [R20+0xc] ;  /* 0x00000c0014327984 */ /* 0x000fe20000000000 */
[----:B------:R-:W-:-:S03]  /*21e0*/  IMAD R48, R51, R28, R48 ;  /* 0x0000001c33307224 */ /* 0x000fc600078e0230 */
[----:B------:R-:W1:Y:S01]  /*21f0*/  LDS.64 R28, [R13+0x48] ;  /* 0x000048000d1c7984 */ /* 0x000e620000000a00 */
[----:B------:R-:W-:Y:S01]  /*2200*/  IDP.4A.S8.S8 R49, R49, R25, R24 ;  /* 0x0000001931317226 */ /* 0x000fe20000000618 */
[----:B------:R-:W-:-:S04]  /*2210*/  SHF.R.S32.HI R24, RZ, 0x4, R46 ;  /* 0x00000004ff187819 */ /* 0x000fc8000001142e */
[----:B------:R-:W-:Y:S02]  /*2220*/  LOP3.LUT R25, R24, 0x3030303, RZ, 0xc0, !PT ;  /* 0x0303030318197812 */ /* 0x000fe400078ec0ff */
[----:B------:R-:W-:-:S04]  /*2230*/  SHF.R.S32.HI R24, RZ, 0x4, R44 ;  /* 0x00000004ff187819 */ /* 0x000fc8000001142c */
[----:B------:R-:W-:Y:S01]  /*2240*/  LOP3.LUT R24, R24, 0x3030303, RZ, 0xc0, !PT ;  /* 0x0303030318187812 */ /* 0x000fe200078ec0ff */
[----:B0-----:R-:W-:-:S04]  /*2250*/  IDP.4A.S8.S8 R25, R25, R26, RZ ;  /* 0x0000001a19197226 */ /* 0x001fc800000006ff */
[----:B------:R-:W-:Y:S01]  /*2260*/  IDP.4A.S8.S8 R51, R24, R27, R25 ;  /* 0x0000001b18337226 */ /* 0x000fe20000000619 */
[----:B------:R-:W-:-:S04]  /*2270*/  SHF.R.S32.HI R24, RZ, 0x4, R43 ;  /* 0x00000004ff187819 */ /* 0x000fc8000001142b */
[----:B------:R-:W-:Y:S02]  /*2280*/  LOP3.LUT R25, R24, 0x3030303, RZ, 0xc0, !PT ;  /* 0x0303030318197812 */ /* 0x000fe400078ec0ff */
[----:B------:R-:W-:-:S03]  /*2290*/  SHF.R.S32.HI R24, RZ, 0x4, R41 ;  /* 0x00000004ff187819 */ /* 0x000fc60000011429 */
[----:B-1----:R-:W-:Y:S01]  /*22a0*/  IDP.4A.S8.S8 R51, R25, R28, R51 ;  /* 0x0000001c19337226 */ /* 0x002fe20000000633 */
[----:B------:R-:W-:-:S05]  /*22b0*/  LOP3.LUT R24, R24, 0x3030303, RZ, 0xc0, !PT ;  /* 0x0303030318187812 */ /* 0x000fca00078ec0ff */
[----:B------:R-:W-:Y:S01]  /*22c0*/  IDP.4A.S8.S8 R51, R24, R29, R51 ;  /* 0x0000001d18337226 */ /* 0x000fe20000000633 */
[----:B------:R-:W-:-:S05]  /*22d0*/  SHF.R.U32.HI R24, RZ, 0x4, R50 ;  /* 0x00000004ff187819 */ /* 0x000fca0000011632 */
[----:B------:R-:W-:-:S05]  /*22e0*/  IMAD R24, R24, 0x100, R24 ;  /* 0x0000010018187824 */ /* 0x000fca00078e0218 */
[----:B------:R-:W-:-:S05]  /*22f0*/  LEA R24, R24, R24, 0x10 ;  /* 0x0000001818187211 */ /* 0x000fca00078e80ff */
[----:B------:R-:W-:-:S04]  /*2300*/  IDP.4A.S8.S8 R26, R24, R26, RZ ;  /* 0x0000001a181a7226 */ /* 0x000fc800000006ff */
[C---:B------:R-:W-:Y:S02]  /*2310*/  IDP.4A.S8.S8 R27, R24.reuse, R27, R26 ;  /* 0x0000001b181b7226 */ /* 0x040fe4000000061a */
[----:B------:R-:W-:Y:S02]  /*2320*/  LDS.U8 R26, [R20+0xd] ;  /* 0x00000d00141a7984 */ /* 0x000fe40000000000 */
[----:B------:R-:W-:-:S04]  /*2330*/  IDP.4A.S8.S8 R27, R24, R28, R27 ;  /* 0x0000001c181b7226 */ /* 0x000fc8000000061b */
[----:B------:R-:W-:Y:S02]  /*2340*/  IDP.4A.S8.S8 R29, R24, R29, R27 ;  /* 0x0000001d181d7226 */ /* 0x000fe4000000061b */
[----:B------:R-:W0:Y:S01]  /*2350*/  LDS.64 R24, [R13+0x50] ;  /* 0x000050000d187984 */ /* 0x000e220000000a00 */
[----:B------:R-:W-:Y:S02]  /*2360*/  SHF.R.S32.HI R27, RZ, 0x4, R39 ;  /* 0x00000004ff1b7819 */ /* 0x000fe40000011427 */
[----:B------:R-:W-:Y:S02]  /*2370*/  LOP3.LUT R28, R50, 0xf, RZ, 0xc0, !PT ;  /* 0x0000000f321c7812 */ /* 0x000fe400078ec0ff */
[----:B------:R-:W-:Y:S02]  /*2380*/  LOP3.LUT R27, R27, 0x3030303, RZ, 0xc0, !PT ;  /* 0x030303031b1b7812 */ /* 0x000fe400078ec0ff */
[----:B------:R-:W-:-:S04]  /*2390*/  SHF.R.S32.HI R50, RZ, 0x4, R40 ;  /* 0x00000004ff327819 */ /* 0x000fc80000011428 */
[----:B------:R-:W-:Y:S01]  /*23a0*/  LOP3.LUT R50, R50, 0x3030303, RZ, 0xc0, !PT ;  /* 0x0303030332327812 */ /* 0x000fe200078ec0ff */
[----:B------:R-:W-:Y:S02]  /*23b0*/  IMAD R28, R51, R28, RZ ;  /* 0x0000001c331c7224 */ /* 0x000fe400078e02ff */
[----:B0-----:R-:W-:-:S04]  /*23c0*/  IDP.4A.S8.S8 R27, R27, R24, RZ ;  /* 0x000000181b1b7226 */ /* 0x001fc800000006ff */
[----:B------:R-:W-:Y:S01]  /*23d0*/  IDP.4A.S8.S8 R27, R50, R25, R27 ;  /* 0x00000019321b7226 */ /* 0x000fe2000000061b */
[----:B------:R-:W-:-:S05]  /*23e0*/  SHF.R.U32.HI R50, RZ, 0x4, R26 ;  /* 0x00000004ff327819 */ /* 0x000fca000001161a */
[----:B------:R-:W-:-:S05]  /*23f0*/  IMAD R50, R50, 0x100, R50 ;  /* 0x0000010032327824 */ /* 0x000fca00078e0232 */
[----:B------:R-:W-:-:S05]  /*2400*/  LEA R50, R50, R50, 0x10 ;  /* 0x0000003232327211 */ /* 0x000fca00078e80ff */
[----:B------:R-:W-:-:S04]  /*2410*/  IDP.4A.S8.S8 R29, R50, R24, R29 ;  /* 0x00000018321d7226 */ /* 0x000fc8000000061d */
[----:B------:R-:W-:Y:S02]  /*2420*/  IDP.4A.S8.S8 R51, R50, R25, R29 ;  /* 0x0000001932337226 */ /* 0x000fe4000000061d */
[----:B------:R-:W0:Y:S01]  /*2430*/  LDS.64 R24, [R13+0x58] ;  /* 0x000058000d187984 */ /* 0x000e220000000a00 */
[----:B------:R-:W-:-:S04]  /*2440*/  SHF.R.S32.HI R29, RZ, 0x4, R42 ;  /* 0x00000004ff1d7819 */ /* 0x000fc8000001142a */
[----:B------:R-:W-:Y:S02]  /*2450*/  LOP3.LUT R29, R29, 0x3030303, RZ, 0xc0, !PT ;  /* 0x030303031d1d7812 */ /* 0x000fe400078ec0ff */
[----:B------:R-:W-:-:S03]  /*2460*/  LOP3.LUT R26, R26, 0xf, RZ, 0xc0, !PT ;  /* 0x0000000f1a1a7812 */ /* 0x000fc600078ec0ff */
[----:B0-----:R-:W-:Y:S01]  /*2470*/  IDP.4A.S8.S8 R29, R29, R24, R27 ;  /* 0x000000181d1d7226 */ /* 0x001fe2000000061b */
[----:B------:R-:W-:-:S04]  /*2480*/  SHF.R.S32.HI R27, RZ, 0x4, R45 ;  /* 0x00000004ff1b7819 */ /* 0x000fc8000001142d */
[----:B------:R-:W-:-:S05]  /*2490*/  LOP3.LUT R52, R27, 0x3030303, RZ, 0xc0, !PT ;  /* 0x030303031b347812 */ /* 0x000fca00078ec0ff */
[----:B------:R-:W-:-:S04]  /*24a0*/  IDP.4A.S8.S8 R29, R52, R25, R29 ;  /* 0x00000019341d7226 */ /* 0x000fc8000000061d */
[----:B------:R-:W-:Y:S02]  /*24b0*/  IMAD R28, R29, R26, R28 ;  /* 0x0000001a1d1c7224 */ /* 0x000fe400078e021c */
[----:B------:R-:W0:Y:S04]  /*24c0*/  LDS.64 R26, [R13+0x60] ;  /* 0x000060000d1a7984 */ /* 0x000e280000000a00 */
[----:B------:R-:W1:Y:S01]  /*24d0*/  LDS.U8 R29, [R20+0xe] ;  /* 0x00000e00141d7984 */ /* 0x000e620000000000 */
[----:B------:R-:W-:-:S04]  /*24e0*/  IDP.4A.S8.S8 R24, R50, R24, R51 ;  /* 0x0000001832187226 */ /* 0x000fc80000000633 */
[----:B------:R-:W-:Y:S02]  /*24f0*/  IDP.4A.S8.S8 R50, R50, R25, R24 ;  /* 0x0000001932327226 */ /* 0x000fe40000000618 */
[----:B------:R-:W2:Y:S01]  /*2500*/  LDS.64 R24, [R13+0x68] ;  /* 0x000068000d187984 */ /* 0x000ea20000000a00 */
[----:B------:R-:W-:Y:S02]  /*2510*/  SHF.R.S32.HI R46, RZ, 0x6, R46 ;  /* 0x00000006ff2e7819 */ /* 0x000fe4000001142e */
[----:B------:R-:W-:Y:S02]  /*2520*/  SHF.R.S32.HI R44, RZ, 0x6, R44 ;  /* 0x00000006ff2c7819 */ /* 0x000fe4000001142c */
[----:B------:R-:W-:Y:S02]  /*2530*/  LOP3.LUT R51, R46, 0x3030303, RZ, 0xc0, !PT ;  /* 0x030303032e337812 */ /* 0x000fe400078ec0ff */
[----:B------:R-:W-:Y:S02]  /*2540*/  LOP3.LUT R44, R44, 0x3030303, RZ, 0xc0, !PT ;  /* 0x030303032c2c7812 */ /* 0x000fe400078ec0ff */
[----:B------:R-:W-:Y:S01]  /*2550*/  SHF.R.S32.HI R43, RZ, 0x6, R43 ;  /* 0x00000006ff2b7819 */ /* 0x000fe2000001142b */
[----:B0-----:R-:W-:-:S04]  /*2560*/  IDP.4A.S8.S8 R51, R51, R26, RZ ;  /* 0x0000001a33337226 */ /* 0x001fc800000006ff */
[----:B------:R-:W-:Y:S01]  /*2570*/  IDP.4A.S8.S8 R51, R44, R27, R51 ;  /* 0x0000001b2c337226 */ /* 0x000fe20000000633 */
[----:B-1----:R-:W-:-:S05]  /*2580*/  SHF.R.U32.HI R44, RZ, 0x4, R29 ;  /* 0x00000004ff2c7819 */ /* 0x002fca000001161d */
[----:B------:R-:W-:-:S05]  /*2590*/  IMAD R44, R44, 0x100, R44 ;  /* 0x000001002c2c7824 */ /* 0x000fca00078e022c */
[----:B------:R-:W-:Y:S02]  /*25a0*/  LEA R44, R44, R44, 0x10 ;  /* 0x0000002c2c2c7211 */ /* 0x000fe400078e80ff */
[----:B------:R-:W-:-:S03]  /*25b0*/  LOP3.LUT R43, R43, 0x3030303, RZ, 0xc0, !PT ;  /* 0x030303032b2b7812 */ /* 0x000fc600078ec0ff */
[----:B------:R-:W-:-:S04]  /*25c0*/  IDP.4A.S8.S8 R26, R44, R26, RZ ;  /* 0x0000001a2c1a7226 */ /* 0x000fc800000006ff */
[C---:B------:R-:W-:Y:S02]  /*25d0*/  IDP.4A.S8.S8 R27, R44.reuse, R27, R26 ;  /* 0x0000001b2c1b7226 */ /* 0x040fe4000000061a */
[-C--:B--2---:R-:W-:Y:S02]  /*25e0*/  IDP.4A.S8.S8 R46, R43, R24.reuse, R51 ;  /* 0x000000182b2e7226 */ /* 0x084fe40000000633 */
[----:B------:R-:W-:Y:S01]  /*25f0*/  IDP.4A.S8.S8 R24, R44, R24, R27 ;  /* 0x000000182c187226 */ /* 0x000fe2000000061b */
[----:B------:R-:W0:Y:S04]  /*2600*/  LDS.U8 R43, [R20+0xf] ;  /* 0x00000f00142b7984 */ /* 0x000e280000000000 */
[----:B------:R-:W1:Y:S01]  /*2610*/  LDS.64 R26, [R13+0x70] ;  /* 0x000070000d1a7984 */ /* 0x000e620000000a00 */
[----:B------:R-:W-:-:S04]  /*2620*/  SHF.R.S32.HI R41, RZ, 0x6, R41 ;  /* 0x00000006ff297819 */ /* 0x000fc80000011429 */
[----:B------:R-:W-:Y:S01]  /*2630*/  LOP3.LUT R41, R41, 0x3030303, RZ, 0xc0, !PT ;  /* 0x0303030329297812 */ /* 0x000fe200078ec0ff */
[----:B------:R-:W-:-:S04]  /*2640*/  IDP.4A.S8.S8 R44, R44, R25, R24 ;  /* 0x000000192c2c7226 */ /* 0x000fc80000000618 */
[----:B------:R-:W-:Y:S02]  /*2650*/  IDP.4A.S8.S8 R41, R41, R25, R46 ;  /* 0x0000001929297226 */ /* 0x000fe4000000062e */
[----:B------:R-:W2:Y:S01]  /*2660*/  LDS.64 R24, [R13+0x78] ;  /* 0x000078000d187984 */ /* 0x000ea20000000a00 */
[----:B------:R-:W-:Y:S02]  /*2670*/  SHF.R.S32.HI R39, RZ, 0x6, R39 ;  /* 0x00000006ff277819 */ /* 0x000fe40000011427 */
[----:B------:R-:W-:Y:S02]  /*2680*/  SHF.R.S32.HI R40, RZ, 0x6, R40 ;  /* 0x00000006ff287819 */ /* 0x000fe40000011428 */
[----:B------:R-:W-:Y:S02]  /*2690*/  LOP3.LUT R39, R39, 0x3030303, RZ, 0xc0, !PT ;  /* 0x0303030327277812 */ /* 0x000fe400078ec0ff */
[----:B------:R-:W-:Y:S02]  /*26a0*/  LOP3.LUT R46, R29, 0xf, RZ, 0xc0, !PT ;  /* 0x0000000f1d2e7812 */ /* 0x000fe400078ec0ff */
[----:B------:R-:W-:-:S02]  /*26b0*/  LOP3.LUT R40, R40, 0x3030303, RZ, 0xc0, !PT ;  /* 0x0303030328287812 */ /* 0x000fc400078ec0ff */
[----:B------:R-:W-:Y:S02]  /*26c0*/  SHF.R.S32.HI R42, RZ, 0x6, R42 ;  /* 0x00000006ff2a7819 */ /* 0x000fe4000001142a */
[----:B0-----:R-:W-:Y:S01]  /*26d0*/  SHF.R.U32.HI R29, RZ, 0x4, R43 ;  /* 0x00000004ff1d7819 */ /* 0x001fe2000001162b */
[----:B-1----:R-:W-:-:S04]  /*26e0*/  IDP.4A.S8.S8 R39, R39, R26, RZ ;  /* 0x0000001a27277226 */ /* 0x002fc800000006ff */
[----:B------:R-:W-:Y:S02]  /*26f0*/  IDP.4A.S8.S8 R51, R40, R27, R39 ;  /* 0x0000001b28337226 */ /* 0x000fe40000000627 */
[----:B------:R-:W-:Y:S02]  /*2700*/  IMAD R39, R29, 0x100, R29 ;  /* 0x000001001d277824 */ /* 0x000fe400078e021d */
[----:B------:R-:W0:Y:S01]  /*2710*/  LDS R29, [R33] ;  /* 0x00000000211d7984 */ /* 0x000e220000000800 */
[----:B------:R-:W-:Y:S02]  /*2720*/  LOP3.LUT R42, R42, 0x3030303, RZ, 0xc0, !PT ;  /* 0x030303032a2a7812 */ /* 0x000fe400078ec0ff */
[----:B------:R-:W-:Y:S02]  /*2730*/  LEA R39, R39, R39, 0x10 ;  /* 0x0000002727277211 */ /* 0x000fe400078e80ff */
[----:B------:R-:W-:Y:S01]  /*2740*/  SHF.R.S32.HI R45, RZ, 0x6, R45 ;  /* 0x00000006ff2d7819 */ /* 0x000fe2000001142d */
[----:B--2---:R-:W-:-:S02]  /*2750*/  IDP.4A.S8.S8 R42, R42, R24, R51 ;  /* 0x000000182a2a7226 */ /* 0x004fc40000000633 */
[----:B------:R-:W-:Y:S01]  /*2760*/  IDP.4A.S8.S8 R44, R39, R26, R44 ;  /* 0x0000001a272c7226 */ /* 0x000fe2000000062c */
[----:B------:R-:W-:Y:S01]  /*2770*/  LOP3.LUT R40, R45, 0x3030303, RZ, 0xc0, !PT ;  /* 0x030303032d287812 */ /* 0x000fe200078ec0ff */
[----:B------:R-:W1:Y:S01]  /*2780*/  LDS R26, [R34] ;  /* 0x00000000221a7984 */ /* 0x000e620000000800 */
[----:B------:R-:W-:-:S03]  /*2790*/  IMAD R41, R41, R46, RZ ;  /* 0x0000002e29297224 */ /* 0x000fc600078e02ff */
[----:B------:R-:W-:Y:S02]  /*27a0*/  IDP.4A.S8.S8 R46, R40, R25, R42 ;  /* 0x00000019282e7226 */ /* 0x000fe4000000062a */
[----:B------:R-:W2:Y:S01]  /*27b0*/  LDS R42, [R31] ;  /* 0x000000001f2a7984 */ /* 0x000ea20000000800 */
[----:B------:R-:W-:-:S03]  /*27c0*/  IDP.4A.S8.S8 R44, R39, R27, R44 ;  /* 0x0000001b272c7226 */ /* 0x000fc6000000062c */
[----:B------:R-:W3:Y:S04]  /*27d0*/  LDS R40, [R30] ;  /* 0x000000001e287984 */ /* 0x000ee80000000800 */
[----:B------:R-:W4:Y:S01]  /*27e0*/  LDS R27, [R32] ;  /* 0x00000000201b7984 */ /* 0x000f220000000800 */
[----:B------:R-:W-:Y:S01]  /*27f0*/  LOP3.LUT R43, R43, 0xf, RZ, 0xc0, !PT ;  /* 0x0000000f2b2b7812 */ /* 0x000fe200078ec0ff */
[C---:B------:R-:W-:Y:S01]  /*2800*/  IDP.4A.S8.S8 R44, R39.reuse, R24, R44 ;  /* 0x00000018272c7226 */ /* 0x040fe2000000062c */
[----:B------:R-:W-:Y:S01]  /*2810*/  I2FP.F32.S32 R47, R47 ;  /* 0x0000002f002f7245 */ /* 0x000fe20000201400 */
[----:B------:R-:W-:Y:S01]  /*2820*/  UIADD3 UR6, UR4, 0x1, URZ ;  /* 0x0000000104067890 */ /* 0x000fe2000fffe03f */
[----:B------:R-:W-:Y:S01]  /*2830*/  I2FP.F32.S32 R38, R38 ;  /* 0x0000002600267245 */ /* 0x000fe20000201400 */
[----:B------:R-:W-:Y:S01]  /*2840*/  IMAD R41, R46, R43, R41 ;  /* 0x0000002b2e297224 */ /* 0x000fe200078e0229 */
[----:B------:R-:W-:Y:S01]  /*2850*/  I2FP.F32.S32 R49, R49 ;  /* 0x0000003100317245 */ /* 0x000fe20000201400 */
[----:B------:R-:W-:Y:S01]  /*2860*/  UISETP.GE.AND UP0, UPT, UR6, UR5, UPT ;  /* 0x000000050600728c */ /* 0x000fe2000bf06270 */
[----:B------:R-:W-:-:S02]  /*2870*/  IDP.4A.S8.S8 R44, R39, R25, R44 ;  /* 0x00000019272c7226 */ /* 0x000fc4000000062c */
[--C-:B0-----:R-:W-:Y:S02]  /*2880*/  HADD2.F32 R24, -RZ, R29.reuse.H1_H1 ;  /* 0x3000001dff187230 */ /* 0x101fe40000004100 */
[----:B------:R-:W-:-:S03]  /*2890*/  HADD2.F32 R29, -RZ, R29.H0_H0 ;  /* 0x2000001dff1d7230 */ /* 0x000fc60000004100 */
[C---:B------:R-:W-:Y:S01]  /*28a0*/  FMUL.FTZ R46, R24.reuse, R47 ;  /* 0x0000002f182e7220 */ /* 0x040fe20000410000 */
[----:B------:R-:W-:Y:S01]  /*28b0*/  I2FP.F32.S32 R48, R48 ;  /* 0x0000003000307245 */ /* 0x000fe20000201400 */
[----:B------:R-:W-:Y:S01]  /*28c0*/  FMUL.FTZ R49, R24, R49 ;  /* 0x0000003118317220 */ /* 0x000fe20000410000 */
[----:B------:R-:W-:Y:S01]  /*28d0*/  I2FP.F32.S32 R39, R50 ;  /* 0x0000003200277245 */ /* 0x000fe20000201400 */
[C---:B------:R-:W-:Y:S01]  /*28e0*/  FFMA.FTZ R38, R29.reuse, R38, -R46 ;  /* 0x000000261d267223 */ /* 0x040fe2000001082e */
[----:B------:R-:W-:Y:S01]  /*28f0*/  I2FP.F32.S32 R25, R44 ;  /* 0x0000002c00197245 */ /* 0x000fe20000201400 */
[----:B------:R-:W-:Y:S01]  /*2900*/  BAR.SYNC.DEFER_BLOCKING 0x0 ;  /* 0x0000000000007b1d */ /* 0x000fe20000010000 */
[----:B------:R-:W-:Y:S01]  /*2910*/  PLOP3.LUT P0, PT, PT, PT, UP0, 0x80, 0x0 ;  /* 0x000000000000781c */ /* 0x000fe20003f0f008 */
[----:B-1----:R-:W-:Y:S01]  /*2920*/  FFMA.FTZ R35, R38, R26, R35 ;  /* 0x0000001a26237223 */ /* 0x002fe20000010023 */
[----:B------:R-:W-:Y:S01]  /*2930*/  I2FP.F32.S32 R28, R28 ;  /* 0x0000001c001c7245 */ /* 0x000fe20000201400 */
[----:B------:R-:W-:Y:S01]  /*2940*/  FFMA.FTZ R48, R29, R48, -R49 ;  /* 0x000000301d307223 */ /* 0x000fe20000010831 */
[----:B------:R-:W-:Y:S01]  /*2950*/  FMUL.FTZ R26, R24, R39 ;  /* 0x00000027181a7220 */ /* 0x000fe20000410000 */
[----:B------:R-:W-:Y:S01]  /*2960*/  FMUL.FTZ R25, R25, R24 ;  /* 0x0000001819197220 */ /* 0x000fe20000410000 */
[----:B------:R-:W-:Y:S01]  /*2970*/  I2FP.F32.S32 R24, R41 ;  /* 0x0000002900187245 */ /* 0x000fe20000201400 */
[----:B--2---:R-:W-:Y:S01]  /*2980*/  FFMA.FTZ R35, R48, R42, R35 ;  /* 0x0000002a30237223 */ /* 0x004fe20000010023 */
[----:B------:R-:W-:-:S03]  /*2990*/  FFMA.FTZ R26, R29, R28, -R26 ;  /* 0x0000001c1d1a7223 */ /* 0x000fc6000001081a */
[----:B------:R-:W-:Y:S01]  /*29a0*/  FFMA.FTZ R24, R24, R29, -R25 ;  /* 0x0000001d18187223 */ /* 0x000fe20000010819 */
[----:B---3--:R-:W-:-:S04]  /*29b0*/  FFMA.FTZ R35, R26, R40, R35 ;  /* 0x000000281a237223 */ /* 0x008fc80000010023 */
[----:B----4-:R-:W-:Y:S01]  /*29c0*/  FFMA.FTZ R35, R24, R27, R35 ;  /* 0x0000001b18237223 */ /* 0x010fe20000010023 */
[----:B------:R-:W-:Y:S06]  /*29d0*/  @P0 BRA `(.L_x_624) ;  /* 0x0000001c00780947 */ /* 0x000fec0003800000 */
[----:B------:R-:W-:Y:S01]  /*29e0*/  IMAD.U32 R24, RZ, RZ, UR4 ;  /* 0x00000004ff187e24 */ /* 0x000fe2000f8e00ff */
[----:B------:R-:W-:Y:S02]  /*29f0*/  MOV R25, UR4 ;  /* 0x0000000400197c02 */ /* 0x000fe40008000f00 */
[----:B------:R-:W-:Y:S01]  /*2a00*/  IADD3 R27, R0, 0x40, RZ ;  /* 0x00000040001b7810 */ /* 0x000fe20007ffe0ff */
[----:B------:R-:W-:Y:S02]  /*2a10*/  IMAD R24, R24, 0x8, R15 ;  /* 0x0000000818187824 */ /* 0x000fe400078e020f */
[----:B------:R-:W-:-:S03]  /*2a20*/  IMAD R25, R25, 0x8, R2 ;  /* 0x0000000819197824 */ /* 0x000fc600078e0202 */
[----:B------:R-:W-:Y:S02]  /*2a30*/  LEA.HI R27, R27, R24, RZ, 0x1d ;  /* 0x000000181b1b7211 */ /* 0x000fe400078fe8ff */
[----:B------:R-:W-:-:S03]  /*2a40*/  IADD3 R25, R25, 0x8, RZ ;  /* 0x0000000819197810 */ /* 0x000fc60007ffe0ff */
[----:B------:R-:W-:-:S04]  /*2a50*/  IMAD.WIDE R26, R27, 0x24, R36 ;  /* 0x000000241b1a7825 */ /* 0x000fc800078e0224 */
[----:B------:R-:W-:Y:S01]  /*2a60*/  IMAD.WIDE.U32 R24, R25, 0x24, R36 ;  /* 0x0000002419187825 */ /* 0x000fe200078e0024 */
[----:B------:R-:W-:-:S05]  /*2a70*/  IADD3 R26, P0, R9, R26, RZ ;  /* 0x0000001a091a7210 */ /* 0x000fca0007f1e0ff */
[----:B------:R-:W-:Y:S01]  /*2a80*/  IMAD.X R27, RZ, RZ, R27, P0 ;  /* 0x000000ffff1b7224 */ /* 0x000fe200000e061b */
[----:B------:R-:W2:Y:S04]  /*2a90*/  LDG.E.U16.CONSTANT R24, desc[UR14][R24.64] ;  /* 0x0000000e18187981 */ /* 0x000ea8000c1e9500 */
[----:B------:R-:W3:Y:S01]  /*2aa0*/  LDG.E.CONSTANT R39, desc[UR14][R26.64+0x4] ;  /* 0x0000040e1a277981 */ /* 0x000ee2000c1e9900 */
[----:B------:R-:W-:-:S05]  /*2ab0*/  MOV R29, 0x84 ;  /* 0x00000084001d7802 */ /* 0x000fca0000000f00 */
[----:B------:R-:W-:Y:S02]  /*2ac0*/  IMAD R29, R0, R29, UR16 ;  /* 0x00000010001d7e24 */ /* 0x000fe4000f8e021d */
[----:B--2---:R-:W-:Y:S01]  /*2ad0*/  HADD2.F32 R41, -RZ, R24.H0_H0 ;  /* 0x20000018ff297230 */ /* 0x004fe20000004100 */
[----:B---3--:R-:W-:Y:S04]  /*2ae0*/  STS [R12], R39 ;  /* 0x000000270c007388 */ /* 0x008fe80000000800 */
[----:B------:R-:W-:Y:S01]  /*2af0*/  STS [R10+UR11], R41 ;  /* 0x000000290a007988 */ /* 0x000fe2000800080b */
        /* <DEDUP_REMOVED lines=9> */
[----:B------:R-:W5:Y:S01]  /*2b90*/  LDS R40, [R29+0x50] ;  /* 0x000050001d287984 */ /* 0x000f620000000800 */
[----:B0-----:R-:W-:-:S02]  /*2ba0*/  SHF.R.U32.HI R39, RZ, 0x4, R28 ;  /* 0x00000004ff277819 */ /* 0x001fc4000001161c */
[----:B------:R-:W-:Y:S02]  /*2bb0*/  LOP3.LUT R28, R28, 0xf, RZ, 0xc0, !PT ;  /* 0x0000000f1c1c7812 */ /* 0x000fe400078ec0ff */
[----:B-1----:R-:W-:Y:S01]  /*2bc0*/  LOP3.LUT R41, R45, 0x3030303, RZ, 0xc0, !PT ;  /* 0x030303032d297812 */ /* 0x002fe200078ec0ff */
[----:B------:R-:W-:-:S04]  /*2bd0*/  IMAD R39, R39, 0x100, R39 ;  /* 0x0000010027277824 */ /* 0x000fc800078e0227 */
[----:B--2---:R-:W-:Y:S01]  /*2be0*/  IDP.4A.S8.S8 R41, R41, R24, RZ ;  /* 0x0000001829297226 */ /* 0x004fe200000006ff */
[----:B------:R-:W-:Y:S02]  /*2bf0*/  LEA R39, R39, R39, 0x10 ;  /* 0x0000002727277211 */ /* 0x000fe400078e80ff */
[----:B---3--:R-:W-:-:S03]  /*2c00*/  LOP3.LUT R42, R44, 0x3030303, RZ, 0xc0, !PT ;  /* 0x030303032c2a7812 */ /* 0x008fc600078ec0ff */
[----:B------:R-:W-:Y:S02]  /*2c10*/  IDP.4A.S8.S8 R24, R39, R24, RZ ;  /* 0x0000001827187226 */ /* 0x000fe400000006ff */
[-C--:B------:R-:W-:Y:S01]  /*2c20*/  IDP.4A.S8.S8 R47, R42, R25.reuse, R41 ;  /* 0x000000192a2f7226 */ /* 0x080fe20000000629 */
[----:B----4-:R-:W-:Y:S01]  /*2c30*/  LOP3.LUT R41, R43, 0x3030303, RZ, 0xc0, !PT ;  /* 0x030303032b297812 */ /* 0x010fe200078ec0ff */
[C---:B------:R-:W-:Y:S01]  /*2c40*/  IDP.4A.S8.S8 R48, R39.reuse, R25, R24 ;  /* 0x0000001927307226 */ /* 0x040fe20000000618 */
[----:B------:R-:W-:Y:S03]  /*2c50*/  LDS R42, [R29+0x54] ;  /* 0x000054001d2a7984 */ /* 0x000fe60000000800 */
[-C--:B-----5:R-:W-:Y:S01]  /*2c60*/  IDP.4A.S8.S8 R48, R39, R26.reuse, R48 ;  /* 0x0000001a27307226 */ /* 0x0a0fe20000000630 */
[----:B------:R-:W0:Y:S01]  /*2c70*/  LDS.64 R24, [R13+0x10] ;  /* 0x000010000d187984 */ /* 0x000e220000000a00 */
[----:B------:R-:W-:Y:S01]  /*2c80*/  IDP.4A.S8.S8 R41, R41, R26, R47 ;  /* 0x0000001a29297226 */ /* 0x000fe2000000062f */
[----:B------:R-:W-:Y:S01]  /*2c90*/  LOP3.LUT R26, R38, 0x3030303, RZ, 0xc0, !PT ;  /* 0x03030303261a7812 */ /* 0x000fe200078ec0ff */
[-C--:B------:R-:W-:Y:S01]  /*2ca0*/  IDP.4A.S8.S8 R48, R39, R27.reuse, R48 ;  /* 0x0000001b27307226 */ /* 0x080fe20000000630 */
[----:B------:R-:W-:Y:S01]  /*2cb0*/  SHF.R.U32.HI R47, RZ, 0x4, R46 ;  /* 0x00000004ff2f7819 */ /* 0x000fe2000001162e */
[----:B------:R-:W1:Y:S01]  /*2cc0*/  LDS R39, [R29+0x58] ;  /* 0x000058001d277984 */ /* 0x000e620000000800 */
[----:B------:R-:W-:Y:S01]  /*2cd0*/  LOP3.LUT R46, R46, 0xf, RZ, 0xc0, !PT ;  /* 0x0000000f2e2e7812 */ /* 0x000fe200078ec0ff */
[----:B------:R-:W-:Y:S01]  /*2ce0*/  IDP.4A.S8.S8 R49, R26, R27, R41 ;  /* 0x0000001b1a317226 */ /* 0x000fe20000000629 */
[----:B------:R-:W-:Y:S01]  /*2cf0*/  LOP3.LUT R51, R40, 0x3030303, RZ, 0xc0, !PT ;  /* 0x0303030328337812 */ /* 0x000fe200078ec0ff */
[----:B------:R-:W2:Y:S01]  /*2d00*/  LDS.64 R26, [R13+0x18] ;  /* 0x000018000d1a7984 */ /* 0x000ea20000000a00 */
[----:B------:R-:W-:-:S02]  /*2d10*/  IMAD R47, R47, 0x100, R47 ;  /* 0x000001002f2f7824 */ /* 0x000fc400078e022f */
[----:B------:R-:W-:Y:S01]  /*2d20*/  IMAD R49, R49, R28, RZ ;  /* 0x0000001c31317224 */ /* 0x000fe200078e02ff */
[----:B------:R-:W3:Y:S02]  /*2d30*/  LDS R41, [R29+0x5c] ;  /* 0x00005c001d297984 */ /* 0x000ee40000000800 */
[----:B------:R-:W-:Y:S02]  /*2d40*/  LEA R47, R47, R47, 0x10 ;  /* 0x0000002f2f2f7211 */ /* 0x000fe400078e80ff */
[----:B------:R-:W4:Y:S03]  /*2d50*/  LDS.64 R28, [R13+0x20] ;  /* 0x000020000d1c7984 */ /* 0x000f260000000a00 */
[-C--:B0-----:R-:W-:Y:S02]  /*2d60*/  IDP.4A.S8.S8 R48, R47, R24.reuse, R48 ;  /* 0x000000182f307226 */ /* 0x081fe40000000630 */
[----:B------:R-:W-:Y:S01]  /*2d70*/  IDP.4A.S8.S8 R51, R51, R24, RZ ;  /* 0x0000001833337226 */ /* 0x000fe200000006ff */
[----:B------:R-:W-:Y:S01]  /*2d80*/  LOP3.LUT R24, R42, 0x3030303, RZ, 0xc0, !PT ;  /* 0x030303032a187812 */ /* 0x000fe200078ec0ff */
[----:B------:R-:W-:-:S02]  /*2d90*/  IDP.4A.S8.S8 R50, R47, R25, R48 ;  /* 0x000000192f327226 */ /* 0x000fc40000000630 */
[----:B------:R-:W0:Y:S02]  /*2da0*/  LDS.U8 R48, [R20+0x12] ;  /* 0x0000120014307984 */ /* 0x000e240000000000 */
[----:B------:R-:W-:Y:S01]  /*2db0*/  IDP.4A.S8.S8 R24, R24, R25, R51 ;  /* 0x0000001918187226 */ /* 0x000fe20000000633 */
[----:B-1----:R-:W-:-:S05]  /*2dc0*/  LOP3.LUT R25, R39, 0x3030303, RZ, 0xc0, !PT ;  /* 0x0303030327197812 */ /* 0x002fca00078ec0ff */
[-C--:B--2---:R-:W-:Y:S01]  /*2dd0*/  IDP.4A.S8.S8 R25, R25, R26.reuse, R24 ;  /* 0x0000001a19197226 */ /* 0x084fe20000000618 */
[----:B---3--:R-:W-:Y:S01]  /*2de0*/  LOP3.LUT R24, R41, 0x3030303, RZ, 0xc0, !PT ;  /* 0x0303030329187812 */ /* 0x008fe200078ec0ff */
[----:B------:R-:W-:-:S04]  /*2df0*/  IDP.4A.S8.S8 R26, R47, R26, R50 ;  /* 0x0000001a2f1a7226 */ /* 0x000fc80000000632 */
[-C--:B------:R-:W-:Y:S02]  /*2e00*/  IDP.4A.S8.S8 R50, R24, R27.reuse, R25 ;  /* 0x0000001b18327226 */ /* 0x080fe40000000619 */
[----:B------:R-:W1:Y:S01]  /*2e10*/  LDS.64 R24, [R13+0x28] ;  /* 0x000028000d187984 */ /* 0x000e620000000a00 */
[----:B------:R-:W-:Y:S01]  /*2e20*/  IDP.4A.S8.S8 R47, R47, R27, R26 ;  /* 0x0000001b2f2f7226 */ /* 0x000fe2000000061a */
[----:B------:R-:W-:Y:S01]  /*2e30*/  SHF.R.S32.HI R26, RZ, 0x2, R45 ;  /* 0x00000002ff1a7819 */ /* 0x000fe2000001142d */
[----:B------:R-:W-:-:S03]  /*2e40*/  IMAD R46, R50, R46, R49 ;  /* 0x0000002e322e7224 */ /* 0x000fc600078e0231 */
[----:B------:R-:W-:Y:S02]  /*2e50*/  LOP3.LUT R27, R26, 0x3030303, RZ, 0xc0, !PT ;  /* 0x030303031a1b7812 */ /* 0x000fe400078ec0ff */
[----:B------:R-:W-:-:S03]  /*2e60*/  SHF.R.S32.HI R26, RZ, 0x2, R44 ;  /* 0x00000002ff1a7819 */ /* 0x000fc6000001142c */
[----:B----4-:R-:W-:Y:S01]  /*2e70*/  IDP.4A.S8.S8 R27, R27, R28, RZ ;  /* 0x0000001c1b1b7226 */ /* 0x010fe200000006ff */
[----:B------:R-:W-:-:S05]  /*2e80*/  LOP3.LUT R26, R26, 0x3030303, RZ, 0xc0, !PT ;  /* 0x030303031a1a7812 */ /* 0x000fca00078ec0ff */
[----:B------:R-:W-:Y:S01]  /*2e90*/  IDP.4A.S8.S8 R50, R26, R29, R27 ;  /* 0x0000001d1a327226 */ /* 0x000fe2000000061b */
[----:B------:R-:W-:-:S04]  /*2ea0*/  SHF.R.S32.HI R26, RZ, 0x2, R43 ;  /* 0x00000002ff1a7819 */ /* 0x000fc8000001142b */
[----:B------:R-:W-:Y:S02]  /*2eb0*/  LOP3.LUT R27, R26, 0x3030303, RZ, 0xc0, !PT ;  /* 0x030303031a1b7812 */ /* 0x000fe400078ec0ff */
[----:B0-----:R-:W-:-:S05]  /*2ec0*/  SHF.R.U32.HI R49, RZ, 0x4, R48 ;  /* 0x00000004ff317819 */ /* 0x001fca0000011630 */
[----:B------:R-:W-:-:S05]  /*2ed0*/  IMAD R49, R49, 0x100, R49 ;  /* 0x0000010031317824 */ /* 0x000fca00078e0231 */
[----:B------:R-:W-:-:S05]  /*2ee0*/  LEA R49, R49, R49, 0x10 ;  /* 0x0000003131317211 */ /* 0x000fca00078e80ff */
[----:B------:R-:W-:Y:S02]  /*2ef0*/  IDP.4A.S8.S8 R28, R49, R28, RZ ;  /* 0x0000001c311c7226 */ /* 0x000fe400000006ff */
[----:B-1----:R-:W-:Y:S02]  /*2f00*/  IDP.4A.S8.S8 R50, R27, R24, R50 ;  /* 0x000000181b327226 */ /* 0x002fe40000000632 */
[----:B------:R-:W0:Y:S01]  /*2f10*/  LDS.64 R26, [R13+0x30] ;  /* 0x000030000d1a7984 */ /* 0x000e220000000a00 */
[----:B------:R-:W-:-:S03]  /*2f20*/  IDP.4A.S8.S8 R29, R49, R29, R28 ;  /* 0x0000001d311d7226 */ /* 0x000fc6000000061c */
[----:B------:R-:W1:Y:S01]  /*2f30*/  LDS.U8 R28, [R20+0x13] ;  /* 0x00001300141c7984 */ /* 0x000e620000000000 */
[----:B------:R-:W-:Y:S01]  /*2f40*/  IDP.4A.S8.S8 R52, R49, R24, R29 ;  /* 0x0000001831347226 */ /* 0x000fe2000000061d */
[----:B------:R-:W-:-:S03]  /*2f50*/  SHF.R.S32.HI R24, RZ, 0x2, R38 ;  /* 0x00000002ff187819 */ /* 0x000fc60000011426 */
[----:B------:R-:W-:Y:S01]  /*2f60*/  IDP.4A.S8.S8 R29, R49, R25, R52 ;  /* 0x00000019311d7226 */ /* 0x000fe20000000634 */
[----:B------:R-:W-:Y:S02]  /*2f70*/  LOP3.LUT R24, R24, 0x3030303, RZ, 0xc0, !PT ;  /* 0x0303030318187812 */ /* 0x000fe400078ec0ff */
[----:B------:R-:W-:-:S03]  /*2f80*/  SHF.R.S32.HI R49, RZ, 0x2, R40 ;  /* 0x00000002ff317819 */ /* 0x000fc60000011428 */
[----:B------:R-:W-:Y:S01]  /*2f90*/  IDP.4A.S8.S8 R24, R24, R25, R50 ;  /* 0x0000001918187226 */ /* 0x000fe20000000632 */
[----:B------:R-:W-:Y:S02]  /*2fa0*/  LOP3.LUT R25, R48, 0xf, RZ, 0xc0, !PT ;  /* 0x0000000f30197812 */ /* 0x000fe400078ec0ff */
[----:B------:R-:W-:Y:S02]  /*2fb0*/  LOP3.LUT R49, R49, 0x3030303, RZ, 0xc0, !PT ;  /* 0x0303030331317812 */ /* 0x000fe400078ec0ff */
[----:B------:R-:W-:Y:S01]  /*2fc0*/  SHF.R.S32.HI R50, RZ, 0x2, R42 ;  /* 0x00000002ff327819 */ /* 0x000fe2000001142a */
[----:B------:R-:W-:Y:S02]  /*2fd0*/  IMAD R48, R24, R25, RZ ;  /* 0x0000001918307224 */ /* 0x000fe400078e02ff */
[----:B------:R-:W2:Y:S01]  /*2fe0*/  LDS.64 R24, [R13+0x38] ;  /* 0x000038000d187984 */ /* 0x000ea20000000a00 */
[----:B------:R-:W-:Y:S01]  /*2ff0*/  LOP3.LUT R50, R50, 0x3030303, RZ, 0xc0, !PT ;  /* 0x0303030332327812 */ /* 0x000fe200078ec0ff */
[----:B0-----:R-:W-:-:S04]  /*3000*/  IDP.4A.S8.S8 R49, R49, R26, RZ ;  /* 0x0000001a31317226 */ /* 0x001fc800000006ff */
[----:B------:R-:W-:Y:S01]  /*3010*/  IDP.4A.S8.S8 R51, R50, R27, R49 ;  /* 0x0000001b32337226 */ /* 0x000fe20000000631 */
[----:B-1----:R-:W-:Y:S02]  /*3020*/  SHF.R.U32.HI R49, RZ, 0x4, R28 ;  /* 0x00000004ff317819 */ /* 0x002fe4000001161c */
[----:B------:R-:W-:-:S03]  /*3030*/  LOP3.LUT R28, R28, 0xf, RZ, 0xc0, !PT ;  /* 0x0000000f1c1c7812 */ /* 0x000fc600078ec0ff */
        /* <DEDUP_REMOVED lines=9> */
[----:B------:R-:W0:Y:S02]  /*30d0*/  LDS.64 R26, [R13+0x40] ;  /* 0x000040000d1a7984 */ /* 0x000e240000000a00 */
[-C--:B------:R-:W-:Y:S02]  /*30e0*/  IDP.4A.S8.S8 R51, R50, R25.reuse, R51 ;  /* 0x0000001932337226 */ /* 0x080fe40000000633 */
[----:B------:R-:W-:Y:S01]  /*30f0*/  IDP.4A.S8.S8 R24, R49, R24, R29 ;  /* 0x0000001831187226 */ /* 0x000fe2000000061d */
[----:B------:R-:W-:Y:S01]  /*3100*/  LDS.U8 R50, [R20+0x14] ;  /* 0x0000140014327984 */ /* 0x000fe20000000000 */
[----:B------:R-:W-:Y:S02]  /*3110*/  IMAD R48, R51, R28, R48 ;  /* 0x0000001c33307224 */ /* 0x000fe400078e0230 */
[----:B------:R-:W-:Y:S01]  /*3120*/  IDP.4A.S8.S8 R49, R49, R25, R24 ;  /* 0x0000001931317226 */ /* 0x000fe20000000618 */
[----:B------:R-:W1:Y:S01]  /*3130*/  LDS.64 R28, [R13+0x48] ;  /* 0x000048000d1c7984 */ /* 0x000e620000000a00 */
[----:B------:R-:W-:-:S02]  /*3140*/  SHF.R.S32.HI R24, RZ, 0x4, R45 ;  /* 0x00000004ff187819 */ /* 0x000fc4000001142d */
[----:B------:R-:W-:Y:S02]  /*3150*/  SHF.R.S32.HI R45, RZ, 0x6, R45 ;  /* 0x00000006ff2d7819 */ /* 0x000fe4000001142d */
[----:B------:R-:W-:Y:S02]  /*3160*/  LOP3.LUT R25, R24, 0x3030303, RZ, 0xc0, !PT ;  /* 0x0303030318197812 */ /* 0x000fe400078ec0ff */
[--C-:B------:R-:W-:Y:S02]  /*3170*/  SHF.R.S32.HI R24, RZ, 0x4, R44.reuse ;  /* 0x00000004ff187819 */ /* 0x100fe4000001142c */
[----:B------:R-:W-:Y:S02]  /*3180*/  SHF.R.S32.HI R44, RZ, 0x6, R44 ;  /* 0x00000006ff2c7819 */ /* 0x000fe4000001142c */
[----:B------:R-:W-:Y:S02]  /*3190*/  LOP3.LUT R24, R24, 0x3030303, RZ, 0xc0, !PT ;  /* 0x0303030318187812 */ /* 0x000fe400078ec0ff */
[----:B------:R-:W-:-:S02]  /*31a0*/  LOP3.LUT R45, R45, 0x3030303, RZ, 0xc0, !PT ;  /* 0x030303032d2d7812 */ /* 0x000fc400078ec0ff */
[----:B------:R-:W-:Y:S01]  /*31b0*/  LOP3.LUT R44, R44, 0x3030303, RZ, 0xc0, !PT ;  /* 0x030303032c2c7812 */ /* 0x000fe200078ec0ff */
[----:B0-----:R-:W-:-:S04]  /*31c0*/  IDP.4A.S8.S8 R25, R25, R26, RZ ;  /* 0x0000001a19197226 */ /* 0x001fc800000006ff */
[----:B------:R-:W-:Y:S01]  /*31d0*/  IDP.4A.S8.S8 R51, R24, R27, R25 ;  /* 0x0000001b18337226 */ /* 0x000fe20000000619 */
[--C-:B------:R-:W-:Y:S02]  /*31e0*/  SHF.R.S32.HI R24, RZ, 0x4, R43.reuse ;  /* 0x00000004ff187819 */ /* 0x100fe4000001142b */
[----:B------:R-:W-:Y:S02]  /*31f0*/  SHF.R.S32.HI R43, RZ, 0x6, R43 ;  /* 0x00000006ff2b7819 */ /* 0x000fe4000001142b */
[----:B------:R-:W-:Y:S02]  /*3200*/  LOP3.LUT R25, R24, 0x3030303, RZ, 0xc0, !PT ;  /* 0x0303030318197812 */ /* 0x000fe400078ec0ff */
[----:B------:R-:W-:Y:S02]  /*3210*/  SHF.R.S32.HI R24, RZ, 0x4, R38 ;  /* 0x00000004ff187819 */ /* 0x000fe40000011426 */
[----:B------:R-:W-:Y:S01]  /*3220*/  LOP3.LUT R43, R43, 0x3030303, RZ, 0xc0, !PT ;  /* 0x030303032b2b7812 */ /* 0x000fe200078ec0ff */
[----:B-1----:R-:W-:Y:S01]  /*3230*/  IDP.4A.S8.S8 R51, R25, R28, R51 ;  /* 0x0000001c19337226 */ /* 0x002fe20000000633 */
[----:B------:R-:W-:-:S02]  /*3240*/  LOP3.LUT R24, R24, 0x3030303, RZ, 0xc0, !PT ;  /* 0x0303030318187812 */ /* 0x000fc400078ec0ff */
[----:B------:R-:W-:-:S03]  /*3250*/  SHF.R.S32.HI R38, RZ, 0x6, R38 ;  /* 0x00000006ff267819 */ /* 0x000fc60000011426 */
[----:B------:R-:W-:Y:S01]  /*3260*/  IDP.4A.S8.S8 R51, R24, R29, R51 ;  /* 0x0000001d18337226 */ /* 0x000fe20000000633 */
[----:B------:R-:W-:Y:S02]  /*3270*/  SHF.R.U32.HI R24, RZ, 0x4, R50 ;  /* 0x00000004ff187819 */ /* 0x000fe40000011632 */
[----:B------:R-:W-:Y:S02]  /*3280*/  LOP3.LUT R50, R50, 0xf, RZ, 0xc0, !PT ;  /* 0x0000000f32327812 */ /* 0x000fe400078ec0ff */
[----:B------:R-:W-:Y:S01]  /*3290*/  LOP3.LUT R38, R38, 0x3030303, RZ, 0xc0, !PT ;  /* 0x0303030326267812 */ /* 0x000fe200078ec0ff */
[----:B------:R-:W-:Y:S02]  /*32a0*/  IMAD R24, R24, 0x100, R24 ;  /* 0x0000010018187824 */ /* 0x000fe400078e0218 */
[----:B------:R-:W-:-:S03]  /*32b0*/  IMAD R50, R51, R50, RZ ;  /* 0x0000003233327224 */ /* 0x000fc600078e02ff */
[----:B------:R-:W-:-:S05]  /*32c0*/  LEA R24, R24, R24, 0x10 ;  /* 0x0000001818187211 */ /* 0x000fca00078e80ff */
[----:B------:R-:W-:-:S04]  /*32d0*/  IDP.4A.S8.S8 R26, R24, R26, RZ ;  /* 0x0000001a181a7226 */ /* 0x000fc800000006ff */
[----:B------:R-:W-:-:S04]  /*32e0*/  IDP.4A.S8.S8 R27, R24, R27, R26 ;  /* 0x0000001b181b7226 */ /* 0x000fc8000000061a */
[C---:B------:R-:W-:Y:S01]  /*32f0*/  IDP.4A.S8.S8 R26, R24.reuse, R28, R27 ;  /* 0x0000001c181a7226 */ /* 0x040fe2000000061b */
[--C-:B------:R-:W-:Y:S01]  /*3300*/  SHF.R.S32.HI R27, RZ, 0x4, R40.reuse ;  /* 0x00000004ff1b7819 */ /* 0x100fe20000011428 */
[----:B------:R-:W-:Y:S01]  /*3310*/  LDS.U8 R28, [R20+0x15] ;  /* 0x00001500141c7984 */ /* 0x000fe20000000000 */
[----:B------:R-:W-:Y:S01]  /*3320*/  SHF.R.S32.HI R40, RZ, 0x6, R40 ;  /* 0x00000006ff287819 */ /* 0x000fe20000011428 */
[----:B------:R-:W-:Y:S01]  /*3330*/  IDP.4A.S8.S8 R26, R24, R29, R26 ;  /* 0x0000001d181a7226 */ /* 0x000fe2000000061a */
[----:B------:R-:W-:Y:S01]  /*3340*/  LOP3.LUT R27, R27, 0x3030303, RZ, 0xc0, !PT ;  /* 0x030303031b1b7812 */ /* 0x000fe200078ec0ff */
[----:B------:R-:W0:Y:S01]  /*3350*/  LDS.64 R24, [R13+0x50] ;  /* 0x000050000d187984 */ /* 0x000e220000000a00 */
[----:B------:R-:W-:-:S04]  /*3360*/  SHF.R.S32.HI R29, RZ, 0x4, R42 ;  /* 0x00000004ff1d7819 */ /* 0x000fc8000001142a */
[----:B------:R-:W-:Y:S01]  /*3370*/  LOP3.LUT R52, R29, 0x3030303, RZ, 0xc0, !PT ;  /* 0x030303031d347812 */ /* 0x000fe200078ec0ff */
[----:B0-----:R-:W-:-:S04]  /*3380*/  IDP.4A.S8.S8 R27, R27, R24, RZ ;  /* 0x000000181b1b7226 */ /* 0x001fc800000006ff */
[----:B------:R-:W-:Y:S01]  /*3390*/  IDP.4A.S8.S8 R51, R52, R25, R27 ;  /* 0x0000001934337226 */ /* 0x000fe2000000061b */
[----:B------:R-:W-:Y:S02]  /*33a0*/  SHF.R.U32.HI R27, RZ, 0x4, R28 ;  /* 0x00000004ff1b7819 */ /* 0x000fe4000001161c */
[----:B------:R-:W-:-:S03]  /*33b0*/  LOP3.LUT R28, R28, 0xf, RZ, 0xc0, !PT ;  /* 0x0000000f1c1c7812 */ /* 0x000fc600078ec0ff */
[----:B------:R-:W-:-:S05]  /*33c0*/  IMAD R27, R27, 0x100, R27 ;  /* 0x000001001b1b7824 */ /* 0x000fca00078e021b */
[----:B------:R-:W-:-:S05]  /*33d0*/  LEA R29, R27, R27, 0x10 ;  /* 0x0000001b1b1d7211 */ /* 0x000fca00078e80ff */
[----:B------:R-:W-:Y:S01]  /*33e0*/  IDP.4A.S8.S8 R26, R29, R24, R26 ;  /* 0x000000181d1a7226 */ /* 0x000fe2000000061a */
[----:B------:R-:W-:-:S03]  /*33f0*/  SHF.R.S32.HI R24, RZ, 0x4, R39 ;  /* 0x00000004ff187819 */ /* 0x000fc60000011427 */
[C---:B------:R-:W-:Y:S01]  /*3400*/  IDP.4A.S8.S8 R25, R29.reuse, R25, R26 ;  /* 0x000000191d197226 */ /* 0x040fe2000000061a */
[----:B------:R-:W-:Y:S01]  /*3410*/  LOP3.LUT R24, R24, 0x3030303, RZ, 0xc0, !PT ;  /* 0x0303030318187812 */ /* 0x000fe200078ec0ff */
[----:B------:R-:W0:Y:S04]  /*3420*/  LDS.64 R26, [R13+0x58] ;  /* 0x000058000d1a7984 */ /* 0x000e280000000a00 */
[-C--:B0-----:R-:W-:Y:S01]  /*3430*/  IDP.4A.S8.S8 R51, R24, R26.reuse, R51 ;  /* 0x0000001a18337226 */ /* 0x081fe20000000633 */
[----:B------:R-:W-:Y:S01]  /*3440*/  SHF.R.S32.HI R24, RZ, 0x4, R41 ;  /* 0x00000004ff187819 */ /* 0x000fe20000011429 */
[----:B------:R-:W-:-:S03]  /*3450*/  IDP.4A.S8.S8 R26, R29, R26, R25 ;  /* 0x0000001a1d1a7226 */ /* 0x000fc60000000619 */
[----:B------:R-:W-:Y:S01]  /*3460*/  LOP3.LUT R24, R24, 0x3030303, RZ, 0xc0, !PT ;  /* 0x0303030318187812 */ /* 0x000fe200078ec0ff */
[----:B------:R-:W-:-:S04]  /*3470*/  IDP.4A.S8.S8 R29, R29, R27, R26 ;  /* 0x0000001b1d1d7226 */ /* 0x000fc8000000061a */
[----:B------:R-:W-:Y:S02]  /*3480*/  IDP.4A.S8.S8 R51, R24, R27, R51 ;  /* 0x0000001b18337226 */ /* 0x000fe40000000633 */
[----:B------:R-:W0:Y:S02]  /*3490*/  LDS.64 R24, [R13+0x60] ;  /* 0x000060000d187984 */ /* 0x000e240000000a00 */
[----:B------:R-:W-:Y:S02]  /*34a0*/  IMAD R28, R51, R28, R50 ;  /* 0x0000001c331c7224 */ /* 0x000fe400078e0232 */
[----:B------:R-:W1:Y:S04]  /*34b0*/  LDS.U8 R50, [R20+0x16] ;  /* 0x0000160014327984 */ /* 0x000e680000000000 */
[----:B------:R-:W2:Y:S01]  /*34c0*/  LDS.64 R26, [R13+0x68] ;  /* 0x000068000d1a7984 */ /* 0x000ea20000000a00 */
[----:B0-----:R-:W-:-:S04]  /*34d0*/  IDP.4A.S8.S8 R45, R45, R24, RZ ;  /* 0x000000182d2d7226 */ /* 0x001fc800000006ff */
[----:B------:R-:W-:Y:S01]  /*34e0*/  IDP.4A.S8.S8 R51, R44, R25, R45 ;  /* 0x000000192c337226 */ /* 0x000fe2000000062d */
[----:B-1----:R-:W-:Y:S01]  /*34f0*/  SHF.R.U32.HI R44, RZ, 0x4, R50 ;  /* 0x00000004ff2c7819 */ /* 0x002fe20000011632 */
[----:B------:R-:W0:Y:S02]  /*3500*/  LDS.U8 R45, [R20+0x17] ;  /* 0x00001700142d7984 */ /* 0x000e240000000000 */
[----:B--2---:R-:W-:Y:S01]  /*3510*/  IDP.4A.S8.S8 R52, R43, R26, R51 ;  /* 0x0000001a2b347226 */ /* 0x004fe20000000633 */
[----:B------:R-:W-:Y:S01]  /*3520*/  LOP3.LUT R43, R40, 0x3030303, RZ, 0xc0, !PT ;  /* 0x03030303282b7812 */ /* 0x000fe200078ec0ff */
[----:B------:R-:W-:Y:S02]  /*3530*/  IMAD R44, R44, 0x100, R44 ;  /* 0x000001002c2c7824 */ /* 0x000fe400078e022c */
[----:B------:R-:W-:-:S03]  /*3540*/  IDP.4A.S8.S8 R38, R38, R27, R52 ;  /* 0x0000001b26267226 */ /* 0x000fc60000000634 */
[----:B------:R-:W-:-:S05]  /*3550*/  LEA R44, R44, R44, 0x10 ;  /* 0x0000002c2c2c7211 */ /* 0x000fca00078e80ff */
[----:B------:R-:W-:-:S04]  /*3560*/  IDP.4A.S8.S8 R24, R44, R24, RZ ;  /* 0x000000182c187226 */ /* 0x000fc800000006ff */
[----:B------:R-:W-:-:S04]  /*3570*/  IDP.4A.S8.S8 R25, R44, R25, R24 ;  /* 0x000000192c197226 */ /* 0x000fc80000000618 */
[C---:B------:R-:W-:Y:S02]  /*3580*/  IDP.4A.S8.S8 R26, R44.reuse, R26, R25 ;  /* 0x0000001a2c1a7226 */ /* 0x040fe40000000619 */
[----:B------:R-:W1:Y:S02]  /*3590*/  LDS.64 R24, [R13+0x70] ;  /* 0x000070000d187984 */ /* 0x000e640000000a00 */
[----:B------:R-:W-:Y:S02]  /*35a0*/  IDP.4A.S8.S8 R27, R44, R27, R26 ;  /* 0x0000001b2c1b7226 */ /* 0x000fe4000000061a */
[----:B------:R-:W-:Y:S02]  /*35b0*/  IMAD.U32 R26, RZ, RZ, UR4 ;  /* 0x00000004ff1a7e24 */ /* 0x000fe4000f8e00ff */
[----:B------:R-:W-:-:S03]  /*35c0*/  VIADD R44, R0, 0x60 ;  /* 0x00000060002c7836 */ /* 0x000fc60000000000 */
[----:B------:R-:W-:-:S04]  /*35d0*/  LEA R51, R26, R15, 0x3 ;  /* 0x0000000f1a337211 */ /* 0x000fc800078e18ff */
[----:B------:R-:W-:Y:S02]  /*35e0*/  LEA.HI R51, R44, R51, RZ, 0x1d ;  /* 0x000000332c337211 */ /* 0x000fe400078fe8ff */
[----:B0-----:R-:W-:-:S04]  /*35f0*/  SHF.R.U32.HI R26, RZ, 0x4, R45 ;  /* 0x00000004ff1a7819 */ /* 0x001fc8000001162d */
[----:B------:R-:W-:-:S05]  /*3600*/  LEA R26, R26, R26, 0x8 ;  /* 0x0000001a1a1a7211 */ /* 0x000fca00078e40ff */
[----:B------:R-:W-:Y:S02]  /*3610*/  IMAD R40, R26, 0x10000, R26 ;  /* 0x000100001a287824 */ /* 0x000fe400078e021a */
[-C--:B-1----:R-:W-:Y:S02]  /*3620*/  IDP.4A.S8.S8 R44, R43, R24.reuse, RZ ;  /* 0x000000182b2c7226 */ /* 0x082fe400000006ff */
[----:B------:R-:W-:Y:S02]  /*3630*/  IMAD.U32 R43, RZ, RZ, UR4 ;  /* 0x00000004ff2b7e24 */ /* 0x000fe4000f8e00ff */
[----:B------:R-:W-:Y:S02]  /*3640*/  IDP.4A.S8.S8 R24, R40, R24, R27 ;  /* 0x0000001828187226 */ /* 0x000fe4000000061b */
[----:B------:R-:W-:Y:S01]  /*3650*/  IMAD.WIDE R26, R51, 0x24, R36 ;  /* 0x00000024331a7825 */ /* 0x000fe200078e0224 */
[----:B------:R-:W-:Y:S02]  /*3660*/  LEA R43, R43, R2, 0x3 ;  /* 0x000000022b2b7211 */ /* 0x000fe400078e18ff */
[----:B------:R-:W-:-:S03]  /*3670*/  IADD3 R26, P0, R9, R26, RZ ;  /* 0x0000001a091a7210 */ /* 0x000fc60007f1e0ff */
[----:B------:R-:W-:Y:S01]  /*3680*/  VIADD R43, R43, 0xc ;  /* 0x0000000c2b2b7836 */ /* 0x000fe20000000000 */
[----:B------:R-:W-:-:S03]  /*3690*/  IADD3.X R27, RZ, R27, RZ, P0, !PT ;  /* 0x0000001bff1b7210 */ /* 0x000fc600007fe4ff */
[----:B------:R-:W-:-:S03]  /*36a0*/  IMAD.WIDE.U32 R36, R43, 0x24, R36 ;  /* 0x000000242b247825 */ /* 0x000fc600078e0024 */
[----:B------:R0:W2:Y:S04]  /*36b0*/  LDG.E.CONSTANT R27, desc[UR14][R26.64+0x4] ;  /* 0x0000040e1a1b7981 */ /* 0x0000a8000c1e9900 */
[----:B------:R1:W3:Y:S01]  /*36c0*/  LDG.E.U16.CONSTANT R36, desc[UR14][R36.64] ;  /* 0x0000000e24247981 */ /* 0x0002e2000c1e9500 */
[----:B------:R-:W-:-:S04]  /*36d0*/  SHF.R.S32.HI R42, RZ, 0x6, R42 ;  /* 0x00000006ff2a7819 */ /* 0x000fc8000001142a */
[----:B------:R-:W-:Y:S01]  /*36e0*/  LOP3.LUT R42, R42, 0x3030303, RZ, 0xc0, !PT ;  /* 0x030303032a2a7812 */ /* 0x000fe200078ec0ff */
[-C--:B------:R-:W-:Y:S01]  /*36f0*/  IDP.4A.S8.S8 R43, R40, R25.reuse, R24 ;  /* 0x00000019282b7226 */ /* 0x080fe20000000618 */
[----:B------:R-:W-:Y:S01]  /*3700*/  SHF.R.S32.HI R39, RZ, 0x6, R39 ;  /* 0x00000006ff277819 */ /* 0x000fe20000011427 */
[----:B0-----:R-:W-:Y:S02]  /*3710*/  LDS R26, [R34] ;  /* 0x00000000221a7984 */ /* 0x001fe40000000800 */
[----:B------:R-:W-:Y:S02]  /*3720*/  IDP.4A.S8.S8 R42, R42, R25, R44 ;  /* 0x000000192a2a7226 */ /* 0x000fe4000000062c */
[----:B------:R-:W0:Y:S01]  /*3730*/  LDS.64 R24, [R13+0x78] ;  /* 0x000078000d187984 */ /* 0x000e220000000a00 */
[----:B------:R-:W-:Y:S02]  /*3740*/  LOP3.LUT R39, R39, 0x3030303, RZ, 0xc0, !PT ;  /* 0x0303030327277812 */ /* 0x000fe400078ec0ff */
[----:B------:R-:W-:Y:S01]  /*3750*/  SHF.R.S32.HI R41, RZ, 0x6, R41 ;  /* 0x00000006ff297819 */ /* 0x000fe20000011429 */
[----:B------:R-:W-:Y:S01]  /*3760*/  LDS R44, [R32] ;  /* 0x00000000202c7984 */ /* 0x000fe20000000800 */
[----:B-1----:R-:W-:-:S05]  /*3770*/  LOP3.LUT R37, R50, 0xf, RZ, 0xc0, !PT ;  /* 0x0000000f32257812 */ /* 0x002fca00078ec0ff */
[----:B------:R-:W-:Y:S02]  /*3780*/  IMAD R38, R38, R37, RZ ;  /* 0x0000002526267224 */ /* 0x000fe400078e02ff */
[-C--:B0-----:R-:W-:Y:S02]  /*3790*/  IDP.4A.S8.S8 R42, R39, R24.reuse, R42 ;  /* 0x00000018272a7226 */ /* 0x081fe4000000062a */
[----:B------:R-:W-:Y:S01]  /*37a0*/  IDP.4A.S8.S8 R43, R40, R24, R43 ;  /* 0x00000018282b7226 */ /* 0x000fe2000000062b */
[----:B------:R-:W-:Y:S01]  /*37b0*/  LOP3.LUT R24, R41, 0x3030303, RZ, 0xc0, !PT ;  /* 0x0303030329187812 */ /* 0x000fe200078ec0ff */
[----:B------:R-:W0:Y:S04]  /*37c0*/  LDS R39, [R33+0x4] ;  /* 0x0000040021277984 */ /* 0x000e280000000800 */
[----:B------:R-:W-:-:S02]  /*37d0*/  IDP.4A.S8.S8 R37, R24, R25, R42 ;  /* 0x0000001918257226 */ /* 0x000fc4000000062a */
[----:B------:R-:W-:Y:S02]  /*37e0*/  IDP.4A.S8.S8 R42, R40, R25, R43 ;  /* 0x00000019282a7226 */ /* 0x000fe4000000062b */
[----:B------:R-:W-:Y:S01]  /*37f0*/  LDS R43, [R30] ;  /* 0x000000001e2b7984 */ /* 0x000fe20000000800 */
[----:B------:R-:W-:Y:S02]  /*3800*/  MOV R41, 0x84 ;  /* 0x0000008400297802 */ /* 0x000fe40000000f00 */
[----:B------:R-:W-:-:S03]  /*3810*/  I2FP.F32.S32 R51, R47 ;  /* 0x0000002f00337245 */ /* 0x000fc60000201400 */
[----:B------:R-:W-:Y:S01]  /*3820*/  IMAD R47, R0, R41, UR16 ;  /* 0x00000010002f7e24 */ /* 0x000fe2000f8e0229 */
[----:B------:R-:W-:Y:S01]  /*3830*/  I2FP.F32.S32 R46, R46 ;  /* 0x0000002e002e7245 */ /* 0x000fe20000201400 */
[--C-:B0-----:R-:W-:Y:S02]  /*3840*/  HADD2.F32 R50, -RZ, R39.reuse.H1_H1 ;  /* 0x30000027ff327230 */ /* 0x101fe40000004100 */
[----:B------:R-:W-:-:S03]  /*3850*/  HADD2.F32 R41, -RZ, R39.H0_H0 ;  /* 0x20000027ff297230 */ /* 0x000fc60000004100 */
[----:B------:R-:W-:-:S04]  /*3860*/  FMUL.FTZ R24, R50, R51 ;  /* 0x0000003332187220 */ /* 0x000fc80000410000 */
[----:B------:R-:W-:Y:S01]  /*3870*/  FFMA.FTZ R52, R41, R46, -R24 ;  /* 0x0000002e29347223 */ /* 0x000fe20000010818 */
[----:B------:R-:W-:Y:S02]  /*3880*/  LOP3.LUT R45, R45, 0xf, RZ, 0xc0, !PT ;  /* 0x0000000f2d2d7812 */ /* 0x000fe400078ec0ff */
[----:B------:R-:W-:Y:S02]  /*3890*/  I2FP.F32.S32 R29, R29 ;  /* 0x0000001d001d7245 */ /* 0x000fe40000201400 */
[----:B------:R-:W-:Y:S01]  /*38a0*/  I2FP.F32.S32 R49, R49 ;  /* 0x0000003100317245 */ /* 0x000fe20000201400 */
[----:B------:R-:W-:Y:S01]  /*38b0*/  IMAD R37, R37, R45, R38 ;  /* 0x0000002d25257224 */ /* 0x000fe200078e0226 */
[----:B------:R-:W-:Y:S01]  /*38c0*/  I2FP.F32.S32 R28, R28 ;  /* 0x0000001c001c7245 */ /* 0x000fe20000201400 */
[----:B------:R-:W-:Y:S01]  /*38d0*/  FFMA.FTZ R35, R52, R26, R35 ;  /* 0x0000001a34237223 */ /* 0x000fe20000010023 */
[C---:B------:R-:W-:Y:S01]  /*38e0*/  FMUL.FTZ R29, R50.reuse, R29 ;  /* 0x0000001d321d7220 */ /* 0x040fe20000410000 */
[----:B------:R-:W-:Y:S01]  /*38f0*/  I2FP.F32.S32 R48, R48 ;  /* 0x0000003000307245 */ /* 0x000fe20000201400 */
[----:B------:R-:W-:-:S04]  /*3900*/  FMUL.FTZ R26, R50, R49 ;  /* 0x00000031321a7220 */ /* 0x000fc80000410000 */
[----:B------:R-:W-:Y:S01]  /*3910*/  FFMA.FTZ R48, R41, R48, -R26 ;  /* 0x0000003029307223 */ /* 0x000fe2000001081a */
[----:B---3--:R-:W-:Y:S02]  /*3920*/  HADD2.F32 R25, -RZ, R36.H0_H0 ;  /* 0x20000024ff197230 */ /* 0x008fe40000004100 */
[----:B------:R-:W0:Y:S01]  /*3930*/  LDS R36, [R31] ;  /* 0x000000001f247984 */ /* 0x000e220000000800 */
[----:B------:R-:W-:Y:S06]  /*3940*/  BAR.SYNC.DEFER_BLOCKING 0x0 ;  /* 0x0000000000007b1d */ /* 0x000fec0000010000 */
[----:B--2---:R1:W-:Y:S04]  /*3950*/  STS [R12], R27 ;  /* 0x0000001b0c007388 */ /* 0x0043e80000000800 */
[----:B------:R-:W-:Y:S01]  /*3960*/  STS [R10+UR11], R25 ;  /* 0x000000190a007988 */ /* 0x000fe2000800080b */
[----:B------:R-:W-:Y:S06]  /*3970*/  BAR.SYNC.DEFER_BLOCKING 0x0 ;  /* 0x0000000000007b1d */ /* 0x000fec0000010000 */
[----:B------:R-:W2:Y:S04]  /*3980*/  LDS R40, [R47+0x60] ;  /* 0x000060002f287984 */ /* 0x000ea80000000800 */
[----:B------:R-:W3:Y:S04]  /*3990*/  LDS.64 R24, [R13] ;  /* 0x000000000d187984 */ /* 0x000ee80000000a00 */
[----:B------:R-:W4:Y:S04]  /*39a0*/  LDS.U8 R46, [R20+0x18] ;  /* 0x00001800142e7984 */ /* 0x000f280000000000 */
[----:B------:R-:W5:Y:S01]  /*39b0*/  LDS R39, [R47+0x64] ;  /* 0x000064002f277984 */ /* 0x000f620000000800 */
[----:B-1----:R-:W-:-:S03]  /*39c0*/  I2FP.F32.S32 R27, R42 ;  /* 0x0000002a001b7245 */ /* 0x002fc60000201400 */
[----:B------:R-:W1:Y:S02]  /*39d0*/  LDS R38, [R47+0x68] ;  /* 0x000068002f267984 */ /* 0x000e640000000800 */
[----:B------:R-:W-:Y:S01]  /*39e0*/  FMUL.FTZ R45, R27, R50 ;  /* 0x000000321b2d7220 */ /* 0x000fe20000410000 */
[----:B------:R-:W-:Y:S01]  /*39f0*/  FFMA.FTZ R50, R41, R28, -R29 ;  /* 0x0000001c29327223 */ /* 0x000fe2000001081d */
[----:B------:R-:W-:Y:S01]  /*3a00*/  I2FP.F32.S32 R28, R37 ;  /* 0x00000025001c7245 */ /* 0x000fe20000201400 */
[----:B------:R-:W-:Y:S04]  /*3a10*/  LDS.64 R26, [R13+0x8] ;  /* 0x000008000d1a7984 */ /* 0x000fe80000000a00 */
[----:B------:R-:W1:Y:S01]  /*3a20*/  LDS R37, [R47+0x6c] ;  /* 0x00006c002f257984 */ /* 0x000e620000000800 */
[----:B------:R-:W-:-:S03]  /*3a30*/  FFMA.FTZ R45, R28, R41, -R45 ;  /* 0x000000291c2d7223 */ /* 0x000fc6000001082d */
[----:B------:R-:W1:Y:S01]  /*3a40*/  LDS.U8 R51, [R20+0x19] ;  /* 0x0000190014337984 */ /* 0x000e620000000000 */
[----:B0-----:R-:W-:-:S03]  /*3a50*/  FFMA.FTZ R49, R48, R36, R35 ;  /* 0x0000002430317223 */ /* 0x001fc60000010023 */
[----:B------:R-:W0:Y:S04]  /*3a60*/  LDS R36, [R47+0x70] ;  /* 0x000070002f247984 */ /* 0x000e280000000800 */
[----:B------:R-:W0:Y:S01]  /*3a70*/  LDS R35, [R47+0x74] ;  /* 0x000074002f237984 */ /* 0x000e220000000800 */
[----:B--2---:R-:W-:-:S03]  /*3a80*/  LOP3.LUT R29, R40, 0x3030303, RZ, 0xc0, !PT ;  /* 0x03030303281d7812 */ /* 0x004fc600078ec0ff */
[----:B------:R-:W-:Y:S02]  /*3a90*/  LDS R33, [R33+0x4] ;  /* 0x0000040021217984 */ /* 0x000fe40000000800 */
[----:B---3--:R-:W-:Y:S02]  /*3aa0*/  IDP.4A.S8.S8 R41, R29, R24, RZ ;  /* 0x000000181d297226 */ /* 0x008fe400000006ff */
[----:B------:R-:W-:Y:S01]  /*3ab0*/  LDS.U8 R48, [R20+0x1a] ;  /* 0x00001a0014307984 */ /* 0x000fe20000000000 */
[----:B----4-:R-:W-:-:S03]  /*3ac0*/  SHF.R.U32.HI R29, RZ, 0x4, R46 ;  /* 0x00000004ff1d7819 */ /* 0x010fc6000001162e */
[----:B------:R-:W-:Y:S01]  /*3ad0*/  LDS R30, [R30] ;  /* 0x000000001e1e7984 */ /* 0x000fe20000000800 */
[----:B-----5:R-:W-:Y:S01]  /*3ae0*/  LOP3.LUT R28, R39, 0x3030303, RZ, 0xc0, !PT ;  /* 0x03030303271c7812 */ /* 0x020fe200078ec0ff */
[----:B------:R-:W-:Y:S02]  /*3af0*/  IMAD R29, R29, 0x100, R29 ;  /* 0x000001001d1d7824 */ /* 0x000fe400078e021d */
[----:B------:R-:W-:Y:S02]  /*3b00*/  LDS R32, [R32] ;  /* 0x0000000020207984 */ /* 0x000fe40000000800 */
[----:B------:R-:W-:Y:S01]  /*3b10*/  IDP.4A.S8.S8 R41, R28, R25, R41 ;  /* 0x000000191c297226 */ /* 0x000fe20000000629 */
[----:B------:R-:W-:Y:S02]  /*3b20*/  LEA R42, R29, R29, 0x10 ;  /* 0x0000001d1d2a7211 */ /* 0x000fe400078e80ff */
[----:B------:R-:W2:Y:S03]  /*3b30*/  LDS.64 R28, [R13+0x10] ;  /* 0x000010000d1c7984 */ /* 0x000ea60000000a00 */
[----:B------:R-:W-:-:S04]  /*3b40*/  IDP.4A.S8.S8 R24, R42, R24, RZ ;  /* 0x000000182a187226 */ /* 0x000fc800000006ff */
[----:B------:R-:W-:Y:S01]  /*3b50*/  IDP.4A.S8.S8 R25, R42, R25, R24 ;  /* 0x000000192a197226 */ /* 0x000fe20000000618 */
[----:B-1----:R-:W-:Y:S02]  /*3b60*/  LOP3.LUT R24, R38, 0x3030303, RZ, 0xc0, !PT ;  /* 0x0303030326187812 */ /* 0x002fe400078ec0ff */
[----:B------:R-:W-:-:S03]  /*3b70*/  LOP3.LUT R52, R37, 0x3030303, RZ, 0xc0, !PT ;  /* 0x0303030325347812 */ /* 0x000fc600078ec0ff */
[-C--:B------:R-:W-:Y:S02]  /*3b80*/  IDP.4A.S8.S8 R24, R24, R26.reuse, R41 ;  /* 0x0000001a18187226 */ /* 0x080fe40000000629 */
[----:B------:R-:W-:Y:S02]  /*3b90*/  IDP.4A.S8.S8 R25, R42, R26, R25 ;  /* 0x0000001a2a197226 */ /* 0x000fe40000000619 */
[-C--:B------:R-:W-:Y:S01]  /*3ba0*/  IDP.4A.S8.S8 R52, R52, R27.reuse, R24 ;  /* 0x0000001b34347226 */ /* 0x080fe20000000618 */
[----:B------:R-:W-:Y:S01]  /*3bb0*/  SHF.R.U32.HI R24, RZ, 0x4, R51 ;  /* 0x00000004ff187819 */ /* 0x000fe20000011633 */
[----:B------:R-:W-:Y:S01]  /*3bc0*/  IDP.4A.S8.S8 R41, R42, R27, R25 ;  /* 0x0000001b2a297226 */ /* 0x000fe20000000619 */
[----:B0-----:R-:W-:Y:S01]  /*3bd0*/  LOP3.LUT R25, R36, 0x3030303, RZ, 0xc0, !PT ;  /* 0x0303030324197812 */ /* 0x001fe200078ec0ff */
[----:B------:R-:W0:Y:S02]  /*3be0*/  LDS R42, [R47+0x78] ;  /* 0x000078002f2a7984 */ /* 0x000e240000000800 */
[----:B------:R-:W-:-:S05]  /*3bf0*/  IMAD R24, R24, 0x100, R24 ;  /* 0x0000010018187824 */ /* 0x000fca00078e0218 */
[----:B------:R-:W-:Y:S02]  /*3c00*/  LEA R26, R24, R24, 0x10 ;  /* 0x00000018181a7211 */ /* 0x000fe400078e80ff */
[----:B------:R-:W-:Y:S01]  /*3c10*/  LOP3.LUT R24, R35, 0x3030303, RZ, 0xc0, !PT ;  /* 0x0303030323187812 */ /* 0x000fe200078ec0ff */
[-C--:B--2---:R-:W-:Y:S02]  /*3c20*/  IDP.4A.S8.S8 R25, R25, R28.reuse, RZ ;  /* 0x0000001c19197226 */ /* 0x084fe400000006ff */
[----:B------:R-:W-:Y:S02]  /*3c30*/  IDP.4A.S8.S8 R27, R26, R28, R41 ;  /* 0x0000001c1a1b7226 */ /* 0x000fe40000000629 */
[-C--:B------:R-:W-:Y:S01]  /*3c40*/  IDP.4A.S8.S8 R53, R24, R29.reuse, R25 ;  /* 0x0000001d18357226 */ /* 0x080fe20000000619 */
[----:B------:R-:W-:Y:S04]  /*3c50*/  LDS R41, [R47+0x7c] ;  /* 0x00007c002f297984 */ /* 0x000fe80000000800 */
[----:B------:R-:W1:Y:S01]  /*3c60*/  LDS.64 R24, [R13+0x18] ;  /* 0x000018000d187984 */ /* 0x000e620000000a00 */
[----:B------:R-:W-:-:S03]  /*3c70*/  IDP.4A.S8.S8 R29, R26, R29, R27 ;  /* 0x0000001d1a1d7226 */ /* 0x000fc6000000061b */
[----:B------:R2:W3:Y:S01]  /*3c80*/  LDS R28, [R34] ;  /* 0x00000000221c7984 */ /* 0x0004e20000000800 */
[----:B0-----:R-:W-:Y:S02]  /*3c90*/  LOP3.LUT R27, R42, 0x3030303, RZ, 0xc0, !PT ;  /* 0x030303032a1b7812 */ /* 0x001fe400078ec0ff */
[----:B------:R-:W-:Y:S01]  /*3ca0*/  LOP3.LUT R51, R51, 0xf, RZ, 0xc0, !PT ;  /* 0x0000000f33337812 */ /* 0x000fe200078ec0ff */
[----:B--2---:R-:W-:Y:S02]  /*3cb0*/  HADD2.F32 R34, -RZ, R33.H1_H1 ;  /* 0x30000021ff227230 */ /* 0x004fe40000004100 */
[-C--:B-1----:R-:W-:Y:S02]  /*3cc0*/  IDP.4A.S8.S8 R27, R27, R24.reuse, R53 ;  /* 0x000000181b1b7226 */ /* 0x082fe40000000635 */
[----:B------:R-:W-:Y:S01]  /*3cd0*/  IDP.4A.S8.S8 R29, R26, R24, R29 ;  /* 0x000000181a1d7226 */ /* 0x000fe2000000061d */
[----:B------:R-:W-:-:S03]  /*3ce0*/  LOP3.LUT R24, R41, 0x3030303, RZ, 0xc0, !PT ;  /* 0x0303030329187812 */ /* 0x000fc600078ec0ff */
[-C--:B------:R-:W-:Y:S02]  /*3cf0*/  IDP.4A.S8.S8 R29, R26, R25.reuse, R29 ;  /* 0x000000191a1d7226 */ /* 0x080fe4000000061d */
[----:B------:R-:W-:Y:S02]  /*3d00*/  IDP.4A.S8.S8 R24, R24, R25, R27 ;  /* 0x0000001918187226 */ /* 0x000fe4000000061b */
[----:B------:R-:W0:Y:S01]  /*3d10*/  LDS.64 R26, [R13+0x20] ;  /* 0x000020000d1a7984 */ /* 0x000e220000000a00 */
[----:B------:R-:W-:-:S05]  /*3d20*/  LOP3.LUT R25, R46, 0xf, RZ, 0xc0, !PT ;  /* 0x0000000f2e197812 */ /* 0x000fca00078ec0ff */
[----:B------:R-:W-:Y:S01]  /*3d30*/  IMAD R25, R52, R25, RZ ;  /* 0x0000001934197224 */ /* 0x000fe200078e02ff */
[----:B------:R-:W-:-:S03]  /*3d40*/  I2FP.F32.S32 R29, R29 ;  /* 0x0000001d001d7245 */ /* 0x000fc60000201400 */
[----:B------:R-:W-:Y:S02]  /*3d50*/  IMAD R51, R24, R51, R25 ;  /* 0x0000003318337224 */ /* 0x000fe400078e0219 */
[----:B------:R-:W1:Y:S01]  /*3d60*/  LDS.64 R24, [R13+0x28] ;  /* 0x000028000d187984 */ /* 0x000e620000000a00 */
[----:B------:R-:W-:Y:S01]  /*3d70*/  FFMA.FTZ R50, R50, R43, R49 ;  /* 0x0000002b32327223 */ /* 0x000fe20000010031 */
[----:B------:R-:W-:Y:S01]  /*3d80*/  HADD2.F32 R43, -RZ, R33.H0_H0 ;  /* 0x20000021ff2b7230 */ /* 0x000fe20000004100 */
[----:B------:R-:W-:Y:S01]  /*3d90*/  I2FP.F32.S32 R46, R51 ;  /* 0x00000033002e7245 */ /* 0x000fe20000201400 */
[----:B------:R-:W-:Y:S01]  /*3da0*/  FMUL.FTZ R52, R34, R29 ;  /* 0x0000001d22347220 */ /* 0x000fe20000410000 */
[----:B------:R-:W-:Y:S01]  /*3db0*/  FFMA.FTZ R33, R45, R44, R50 ;  /* 0x0000002c2d217223 */ /* 0x000fe20000010032 */
[----:B------:R-:W-:Y:S01]  /*3dc0*/  SHF.R.U32.HI R29, RZ, 0x4, R48 ;  /* 0x00000004ff1d7819 */ /* 0x000fe20000011630 */
[----:B------:R-:W2:Y:S01]  /*3dd0*/  LDS.U8 R44, [R20+0x1b] ;  /* 0x00001b00142c7984 */ /* 0x000ea20000000000 */
[----:B------:R-:W-:-:S04]  /*3de0*/  FFMA.FTZ R46, R43, R46, -R52 ;  /* 0x0000002e2b2e7223 */ /* 0x000fc80000010834 */
[----:B---3--:R-:W-:Y:S01]  /*3df0*/  FFMA.FTZ R33, R46, R28, R33 ;  /* 0x0000001c2e217223 */ /* 0x008fe20000010021 */
[----:B------:R-:W-:Y:S01]  /*3e00*/  SHF.R.S32.HI R28, RZ, 0x2, R40 ;  /* 0x00000002ff1c7819 */ /* 0x000fe20000011428 */
[----:B------:R-:W-:Y:S01]  /*3e10*/  IMAD R45, R29, 0x100, R29 ;  /* 0x000001001d2d7824 */ /* 0x000fe200078e021d */
[----:B------:R-:W-:Y:S02]  /*3e20*/  SHF.R.S32.HI R46, RZ, 0x2, R39 ;  /* 0x00000002ff2e7819 */ /* 0x000fe40000011427 */
[----:B------:R-:W-:Y:S02]  /*3e30*/  LOP3.LUT R29, R28, 0x3030303, RZ, 0xc0, !PT ;  /* 0x030303031c1d7812 */ /* 0x000fe400078ec0ff */
[----:B------:R-:W-:Y:S02]  /*3e40*/  LEA R45, R45, R45, 0x10 ;  /* 0x0000002d2d2d7211 */ /* 0x000fe400078e80ff */
[----:B------:R-:W-:Y:S01]  /*3e50*/  LOP3.LUT R46, R46, 0x3030303, RZ, 0xc0, !PT ;  /* 0x030303032e2e7812 */ /* 0x000fe200078ec0ff */
[----:B0-----:R-:W-:-:S02]  /*3e60*/  IDP.4A.S8.S8 R47, R29, R26, RZ ;  /* 0x0000001a1d2f7226 */ /* 0x001fc400000006ff */
[----:B------:R-:W0:Y:S01]  /*3e70*/  LDS.64 R28, [R13+0x30] ;  /* 0x000030000d1c7984 */ /* 0x000e220000000a00 */
[C---:B------:R-:W-:Y:S02]  /*3e80*/  IDP.4A.S8.S8 R26, R45.reuse, R26, RZ ;  /* 0x0000001a2d1a7226 */ /* 0x040fe400000006ff */
[-C--:B------:R-:W-:Y:S02]  /*3e90*/  IDP.4A.S8.S8 R46, R46, R27.reuse, R47 ;  /* 0x0000001b2e2e7226 */ /* 0x080fe4000000062f */
[----:B------:R-:W-:Y:S01]  /*3ea0*/  IDP.4A.S8.S8 R47, R45, R27, R26 ;  /* 0x0000001b2d2f7226 */ /* 0x000fe2000000061a */
[----:B------:R-:W-:-:S04]  /*3eb0*/  SHF.R.S32.HI R26, RZ, 0x2, R38 ;  /* 0x00000002ff1a7819 */ /* 0x000fc80000011426 */
[----:B------:R-:W-:Y:S01]  /*3ec0*/  LOP3.LUT R27, R26, 0x3030303, RZ, 0xc0, !PT ;  /* 0x030303031a1b7812 */ /* 0x000fe200078ec0ff */
[----:B-1----:R-:W-:-:S04]  /*3ed0*/  IDP.4A.S8.S8 R50, R45, R24, R47 ;  /* 0x000000182d327226 */ /* 0x002fc8000000062f */
[----:B------:R-:W-:Y:S01]  /*3ee0*/  IDP.4A.S8.S8 R46, R27, R24, R46 ;  /* 0x000000181b2e7226 */ /* 0x000fe2000000062e */
[----:B------:R-:W-:Y:S01]  /*3ef0*/  SHF.R.S32.HI R24, RZ, 0x2, R37 ;  /* 0x00000002ff187819 */ /* 0x000fe20000011425 */
[----:B------:R-:W1:Y:S03]  /*3f00*/  LDS.64 R26, [R13+0x38] ;  /* 0x000038000d1a7984 */ /* 0x000e660000000a00 */
[----:B------:R-:W-:-:S05]  /*3f10*/  LOP3.LUT R24, R24, 0x3030303, RZ, 0xc0, !PT ;  /* 0x0303030318187812 */ /* 0x000fca00078ec0ff */
[-C--:B------:R-:W-:Y:S01]  /*3f20*/  IDP.4A.S8.S8 R47, R24, R25.reuse, R46 ;  /* 0x00000019182f7226 */ /* 0x080fe2000000062e */
[----:B------:R-:W-:Y:S02]  /*3f30*/  SHF.R.S32.HI R24, RZ, 0x2, R36 ;  /* 0x00000002ff187819 */ /* 0x000fe40000011424 */
[----:B------:R-:W-:Y:S01]  /*3f40*/  SHF.R.S32.HI R46, RZ, 0x2, R35 ;  /* 0x00000002ff2e7819 */ /* 0x000fe20000011423 */
[----:B------:R-:W-:Y:S01]  /*3f50*/  IDP.4A.S8.S8 R25, R45, R25, R50 ;  /* 0x000000192d197226 */ /* 0x000fe20000000632 */
[----:B------:R-:W-:Y:S02]  /*3f60*/  LOP3.LUT R45, R24, 0x3030303, RZ, 0xc0, !PT ;  /* 0x03030303182d7812 */ /* 0x000fe400078ec0ff */
[----:B--2---:R-:W-:Y:S02]  /*3f70*/  SHF.R.U32.HI R49, RZ, 0x4, R44 ;  /* 0x00000004ff317819 */ /* 0x004fe4000001162c */
[----:B------:R-:W-:Y:S02]  /*3f80*/  LOP3.LUT R24, R46, 0x3030303, RZ, 0xc0, !PT ;  /* 0x030303032e187812 */ /* 0x000fe400078ec0ff */
[----:B------:R-:W2:Y:S01]  /*3f90*/  LDS.U8 R46, [R20+0x1c] ;  /* 0x00001c00142e7984 */ /* 0x000ea20000000000 */
[----:B------:R-:W-:-:S02]  /*3fa0*/  IMAD R49, R49, 0x100, R49 ;  /* 0x0000010031317824 */ /* 0x000fc400078e0231 */
[----:B0-----:R-:W-:-:S03]  /*3fb0*/  IDP.4A.S8.S8 R50, R45, R28, RZ ;  /* 0x0000001c2d327226 */ /* 0x001fc600000006ff */
[----:B------:R-:W-:Y:S01]  /*3fc0*/  LEA R45, R49, R49, 0x10 ;  /* 0x00000031312d7211 */ /* 0x000fe200078e80ff */
[----:B------:R-:W-:-:S04]  /*3fd0*/  IDP.4A.S8.S8 R49, R24, R29, R50 ;  /* 0x0000001d18317226 */ /* 0x000fc80000000632 */
[----:B------:R-:W-:Y:S01]  /*3fe0*/  IDP.4A.S8.S8 R50, R45, R28, R25 ;  /* 0x0000001c2d327226 */ /* 0x000fe20000000619 */
[----:B------:R-:W-:Y:S01]  /*3ff0*/  SHF.R.S32.HI R28, RZ, 0x2, R42 ;  /* 0x00000002ff1c7819 */ /* 0x000fe2000001142a */
[----:B------:R-:W0:Y:S03]  /*4000*/  LDS.64 R24, [R13+0x40] ;  /* 0x000040000d187984 */ /* 0x000e260000000a00 */
[----:B------:R-:W-:-:S05]  /*4010*/  LOP3.LUT R28, R28, 0x3030303, RZ, 0xc0, !PT ;  /* 0x030303031c1c7812 */ /* 0x000fca00078ec0ff */
[----:B-1----:R-:W-:Y:S01]  /*4020*/  IDP.4A.S8.S8 R49, R28, R26, R49 ;  /* 0x0000001a1c317226 */ /* 0x002fe20000000631 */
[----:B------:R-:W-:Y:S02]  /*4030*/  SHF.R.S32.HI R28, RZ, 0x2, R41 ;  /* 0x00000002ff1c7819 */ /* 0x000fe40000011429 */
[----:B------:R-:W-:Y:S02]  /*4040*/  LOP3.LUT R48, R48, 0xf, RZ, 0xc0, !PT ;  /* 0x0000000f30307812 */ /* 0x000fe400078ec0ff */
[----:B------:R-:W-:Y:S01]  /*4050*/  LOP3.LUT R28, R28, 0x3030303, RZ, 0xc0, !PT ;  /* 0x030303031c1c7812 */ /* 0x000fe200078ec0ff */
[----:B------:R-:W-:Y:S01]  /*4060*/  IDP.4A.S8.S8 R29, R45, R29, R50 ;  /* 0x0000001d2d1d7226 */ /* 0x000fe20000000632 */
[----:B------:R-:W-:Y:S01]  /*4070*/  LOP3.LUT R44, R44, 0xf, RZ, 0xc0, !PT ;  /* 0x0000000f2c2c7812 */ /* 0x000fe200078ec0ff */
[----:B------:R-:W-:Y:S02]  /*4080*/  IMAD R47, R47, R48, RZ ;  /* 0x000000302f2f7224 */ /* 0x000fe400078e02ff */
[----:B------:R-:W-:-:S02]  /*4090*/  IDP.4A.S8.S8 R48, R28, R27, R49 ;  /* 0x0000001b1c307226 */ /* 0x000fc40000000631 */
[C---:B------:R-:W-:Y:S02]  /*40a0*/  IDP.4A.S8.S8 R26, R45.reuse, R26, R29 ;  /* 0x0000001a2d1a7226 */ /* 0x040fe4000000061d */
[----:B------:R-:W1:Y:S01]  /*40b0*/  LDS.64 R28, [R13+0x48] ;  /* 0x000048000d1c7984 */ /* 0x000e620000000a00 */
[----:B------:R-:W-:Y:S01]  /*40c0*/  IMAD R44, R48, R44, R47 ;  /* 0x0000002c302c7224 */ /* 0x000fe200078e022f */
[----:B--2---:R-:W-:Y:S01]  /*40d0*/  SHF.R.U32.HI R47, RZ, 0x4, R46 ;  /* 0x00000004ff2f7819 */ /* 0x004fe2000001162e */
[----:B------:R-:W-:Y:S01]  /*40e0*/  IDP.4A.S8.S8 R45, R45, R27, R26 ;  /* 0x0000001b2d2d7226 */ /* 0x000fe2000000061a */
[----:B------:R-:W-:-:S03]  /*40f0*/  SHF.R.S32.HI R26, RZ, 0x4, R40 ;  /* 0x00000004ff1a7819 */ /* 0x000fc60000011428 */
[----:B------:R-:W-:Y:S01]  /*4100*/  IMAD R47, R47, 0x100, R47 ;  /* 0x000001002f2f7824 */ /* 0x000fe200078e022f */
[----:B------:R-:W-:Y:S02]  /*4110*/  LOP3.LUT R27, R26, 0x3030303, RZ, 0xc0, !PT ;  /* 0x030303031a1b7812 */ /* 0x000fe400078ec0ff */
[----:B------:R-:W-:Y:S02]  /*4120*/  SHF.R.S32.HI R26, RZ, 0x4, R39 ;  /* 0x00000004ff1a7819 */ /* 0x000fe40000011427 */
[----:B------:R-:W-:Y:S02]  /*4130*/  LEA R48, R47, R47, 0x10 ;  /* 0x0000002f2f307211 */ /* 0x000fe400078e80ff */
[----:B------:R-:W2:Y:S01]  /*4140*/  LDS.U8 R47, [R20+0x1d] ;  /* 0x00001d00142f7984 */ /* 0x000ea20000000000 */
[----:B------:R-:W-:Y:S01]  /*4150*/  LOP3.LUT R26, R26, 0x3030303, RZ, 0xc0, !PT ;  /* 0x030303031a1a7812 */ /* 0x000fe200078ec0ff */
[----:B0-----:R-:W-:-:S04]  /*4160*/  IDP.4A.S8.S8 R27, R27, R24, RZ ;  /* 0x000000181b1b7226 */ /* 0x001fc800000006ff */
[----:B------:R-:W-:Y:S02]  /*4170*/  IDP.4A.S8.S8 R49, R26, R25, R27 ;  /* 0x000000191a317226 */ /* 0x000fe4000000061b */
[----:B------:R-:W0:Y:S01]  /*4180*/  LDS.64 R26, [R13+0x50] ;  /* 0x000050000d1a7984 */ /* 0x000e220000000a00 */
[----:B------:R-:W-:-:S04]  /*4190*/  IDP.4A.S8.S8 R24, R48, R24, RZ ;  /* 0x0000001830187226 */ /* 0x000fc800000006ff */
[----:B------:R-:W-:Y:S01]  /*41a0*/  IDP.4A.S8.S8 R51, R48, R25, R24 ;  /* 0x0000001930337226 */ /* 0x000fe20000000618 */
[----:B------:R-:W-:-:S04]  /*41b0*/  SHF.R.S32.HI R24, RZ, 0x4, R38 ;  /* 0x00000004ff187819 */ /* 0x000fc80000011426 */
[----:B------:R-:W-:-:S05]  /*41c0*/  LOP3.LUT R25, R24, 0x3030303, RZ, 0xc0, !PT ;  /* 0x0303030318197812 */ /* 0x000fca00078ec0ff */
[-C--:B-1----:R-:W-:Y:S02]  /*41d0*/  IDP.4A.S8.S8 R49, R25, R28.reuse, R49 ;  /* 0x0000001c19317226 */ /* 0x082fe40000000631 */
[----:B------:R-:W1:Y:S01]  /*41e0*/  LDS.64 R24, [R13+0x58] ;  /* 0x000058000d187984 */ /* 0x000e620000000a00 */
[----:B------:R-:W-:Y:S01]  /*41f0*/  IDP.4A.S8.S8 R51, R48, R28, R51 ;  /* 0x0000001c30337226 */ /* 0x000fe20000000633 */
[----:B------:R-:W-:-:S04]  /*4200*/  SHF.R.S32.HI R28, RZ, 0x4, R37 ;  /* 0x00000004ff1c7819 */ /* 0x000fc80000011425 */
[----:B------:R-:W-:Y:S01]  /*4210*/  LOP3.LUT R28, R28, 0x3030303, RZ, 0xc0, !PT ;  /* 0x030303031c1c7812 */ /* 0x000fe200078ec0ff */
[----:B------:R-:W-:-:S04]  /*4220*/  IDP.4A.S8.S8 R48, R48, R29, R51 ;  /* 0x0000001d30307226 */ /* 0x000fc80000000633 */
[----:B------:R-:W-:Y:S01]  /*4230*/  IDP.4A.S8.S8 R28, R28, R29, R49 ;  /* 0x0000001d1c1c7226 */ /* 0x000fe20000000631 */
[----:B------:R-:W-:Y:S02]  /*4240*/  SHF.R.S32.HI R29, RZ, 0x4, R36 ;  /* 0x00000004ff1d7819 */ /* 0x000fe40000011424 */
[----:B--2---:R-:W-:Y:S02]  /*4250*/  SHF.R.U32.HI R50, RZ, 0x4, R47 ;  /* 0x00000004ff327819 */ /* 0x004fe4000001162f */
[----:B------:R-:W-:Y:S02]  /*4260*/  LOP3.LUT R29, R29, 0x3030303, RZ, 0xc0, !PT ;  /* 0x030303031d1d7812 */ /* 0x000fe400078ec0ff */
[----:B------:R-:W-:Y:S01]  /*4270*/  SHF.R.S32.HI R49, RZ, 0x4, R35 ;  /* 0x00000004ff317819 */ /* 0x000fe20000011423 */
[----:B------:R-:W-:-:S03]  /*4280*/  IMAD R51, R50, 0x100, R50 ;  /* 0x0000010032337824 */ /* 0x000fc600078e0232 */
[----:B------:R-:W-:Y:S01]  /*4290*/  LOP3.LUT R50, R49, 0x3030303, RZ, 0xc0, !PT ;  /* 0x0303030331327812 */ /* 0x000fe200078ec0ff */
[----:B0-----:R-:W-:Y:S01]  /*42a0*/  IDP.4A.S8.S8 R29, R29, R26, RZ ;  /* 0x0000001a1d1d7226 */ /* 0x001fe200000006ff */
[----:B------:R-:W-:-:S03]  /*42b0*/  LEA R49, R51, R51, 0x10 ;  /* 0x0000003333317211 */ /* 0x000fc600078e80ff */
[-C--:B------:R-:W-:Y:S02]  /*42c0*/  IDP.4A.S8.S8 R29, R50, R27.reuse, R29 ;  /* 0x0000001b321d7226 */ /* 0x080fe4000000061d */
[C---:B------:R-:W-:Y:S02]  /*42d0*/  IDP.4A.S8.S8 R50, R49.reuse, R26, R48 ;  /* 0x0000001a31327226 */ /* 0x040fe40000000630 */
[----:B------:R-:W0:Y:S01]  /*42e0*/  LDS.U8 R48, [R20+0x1e] ;  /* 0x00001e0014307984 */ /* 0x000e220000000000 */
[----:B------:R-:W-:Y:S02]  /*42f0*/  SHF.R.S32.HI R26, RZ, 0x4, R42 ;  /* 0x00000004ff1a7819 */ /* 0x000fe4000001142a */
[----:B------:R-:W-:Y:S02]  /*4300*/  LOP3.LUT R51, R46, 0xf, RZ, 0xc0, !PT ;  /* 0x0000000f2e337812 */ /* 0x000fe400078ec0ff */
[----:B------:R-:W-:Y:S01]  /*4310*/  LOP3.LUT R26, R26, 0x3030303, RZ, 0xc0, !PT ;  /* 0x030303031a1a7812 */ /* 0x000fe200078ec0ff */
[----:B------:R-:W-:-:S02]  /*4320*/  IDP.4A.S8.S8 R27, R49, R27, R50 ;  /* 0x0000001b311b7226 */ /* 0x000fc40000000632 */
[----:B------:R-:W-:Y:S02]  /*4330*/  IMAD R46, R28, R51, RZ ;  /* 0x000000331c2e7224 */ /* 0x000fe400078e02ff */
[-C--:B-1----:R-:W-:Y:S01]  /*4340*/  IDP.4A.S8.S8 R50, R26, R24.reuse, R29 ;  /* 0x000000181a327226 */ /* 0x082fe2000000061d */
[----:B------:R-:W-:Y:S01]  /*4350*/  SHF.R.S32.HI R26, RZ, 0x4, R41 ;  /* 0x00000004ff1a7819 */ /* 0x000fe20000011429 */
[----:B------:R-:W1:Y:S03]  /*4360*/  LDS.64 R28, [R13+0x60] ;  /* 0x000060000d1c7984 */ /* 0x000e660000000a00 */
[----:B------:R-:W-:Y:S01]  /*4370*/  LOP3.LUT R26, R26, 0x3030303, RZ, 0xc0, !PT ;  /* 0x030303031a1a7812 */ /* 0x000fe200078ec0ff */
[----:B------:R-:W-:-:S04]  /*4380*/  IDP.4A.S8.S8 R24, R49, R24, R27 ;  /* 0x0000001831187226 */ /* 0x000fc8000000061b */
[----:B------:R-:W-:Y:S02]  /*4390*/  IDP.4A.S8.S8 R51, R26, R25, R50 ;  /* 0x000000191a337226 */ /* 0x000fe40000000632 */
[----:B------:R-:W2:Y:S01]  /*43a0*/  LDS.64 R26, [R13+0x68] ;  /* 0x000068000d1a7984 */ /* 0x000ea20000000a00 */
[----:B------:R-:W-:Y:S02]  /*43b0*/  LOP3.LUT R47, R47, 0xf, RZ, 0xc0, !PT ;  /* 0x0000000f2f2f7812 */ /* 0x000fe400078ec0ff */
[----:B------:R-:W-:-:S03]  /*43c0*/  SHF.R.S32.HI R40, RZ, 0x6, R40 ;  /* 0x00000006ff287819 */ /* 0x000fc60000011428 */
[----:B------:R-:W-:Y:S02]  /*43d0*/  IMAD R46, R51, R47, R46 ;  /* 0x0000002f332e7224 */ /* 0x000fe400078e022e */
[----:B------:R-:W-:Y:S01]  /*43e0*/  IDP.4A.S8.S8 R47, R49, R25, R24 ;  /* 0x00000019312f7226 */ /* 0x000fe20000000618 */
[----:B------:R-:W-:Y:S02]  /*43f0*/  SHF.R.S32.HI R50, RZ, 0x6, R39 ;  /* 0x00000006ff327819 */ /* 0x000fe40000011427 */
[----:B------:R-:W3:Y:S01]  /*4400*/  LDS.U8 R39, [R20+0x1f] ;  /* 0x00001f0014277984 */ /* 0x000ee20000000000 */
[----:B------:R-:W-:Y:S02]  /*4410*/  LOP3.LUT R49, R40, 0x3030303, RZ, 0xc0, !PT ;  /* 0x0303030328317812 */ /* 0x000fe400078ec0ff */
[----:B0-----:R-:W-:-:S05]  /*4420*/  SHF.R.U32.HI R24, RZ, 0x4, R48 ;  /* 0x00000004ff187819 */ /* 0x001fca0000011630 */
[----:B------:R-:W-:Y:S01]  /*4430*/  IMAD R40, R24, 0x100, R24 ;  /* 0x0000010018287824 */ /* 0x000fe200078e0218 */
[----:B------:R-:W-:Y:S01]  /*4440*/  LOP3.LUT R50, R50, 0x3030303, RZ, 0xc0, !PT ;  /* 0x0303030332327812 */ /* 0x000fe200078ec0ff */
[----:B------:R-:W0:Y:S03]  /*4450*/  LDS.64 R24, [R13+0x70] ;  /* 0x000070000d187984 */ /* 0x000e260000000a00 */
[----:B------:R-:W-:Y:S01]  /*4460*/  LEA R40, R40, R40, 0x10 ;  /* 0x0000002828287211 */ /* 0x000fe200078e80ff */
[----:B-1----:R-:W-:Y:S01]  /*4470*/  IDP.4A.S8.S8 R49, R49, R28, RZ ;  /* 0x0000001c31317226 */ /* 0x002fe200000006ff */
[----:B------:R-:W-:-:S03]  /*4480*/  SHF.R.S32.HI R38, RZ, 0x6, R38 ;  /* 0x00000006ff267819 */ /* 0x000fc60000011426 */
[----:B------:R-:W-:Y:S02]  /*4490*/  IDP.4A.S8.S8 R28, R40, R28, RZ ;  /* 0x0000001c281c7226 */ /* 0x000fe400000006ff */
[-C--:B------:R-:W-:Y:S02]  /*44a0*/  IDP.4A.S8.S8 R49, R50, R29.reuse, R49 ;  /* 0x0000001d32317226 */ /* 0x080fe40000000631 */
[----:B------:R-:W-:Y:S01]  /*44b0*/  IDP.4A.S8.S8 R51, R40, R29, R28 ;  /* 0x0000001d28337226 */ /* 0x000fe2000000061c */
[----:B------:R-:W-:-:S05]  /*44c0*/  LOP3.LUT R29, R38, 0x3030303, RZ, 0xc0, !PT ;  /* 0x03030303261d7812 */ /* 0x000fca00078ec0ff */
[-C--:B--2---:R-:W-:Y:S02]  /*44d0*/  IDP.4A.S8.S8 R38, R29, R26.reuse, R49 ;  /* 0x0000001a1d267226 */ /* 0x084fe40000000631 */
[----:B------:R-:W1:Y:S01]  /*44e0*/  LDS.64 R28, [R13+0x78] ;  /* 0x000078000d1c7984 */ /* 0x000e620000000a00 */
[C---:B------:R-:W-:Y:S01]  /*44f0*/  IDP.4A.S8.S8 R49, R40.reuse, R26, R51 ;  /* 0x0000001a28317226 */ /* 0x040fe20000000633 */
[----:B------:R-:W-:Y:S02]  /*4500*/  SHF.R.S32.HI R36, RZ, 0x6, R36 ;  /* 0x00000006ff247819 */ /* 0x000fe40000011424 */
[----:B------:R-:W2:Y:S01]  /*4510*/  LDS R26, [R31] ;  /* 0x000000001f1a7984 */ /* 0x000ea20000000800 */
[----:B------:R-:W-:Y:S01]  /*4520*/  IDP.4A.S8.S8 R49, R40, R27, R49 ;  /* 0x0000001b28317226 */ /* 0x000fe20000000631 */
[----:B------:R-:W-:Y:S02]  /*4530*/  SHF.R.S32.HI R40, RZ, 0x6, R35 ;  /* 0x00000006ff287819 */ /* 0x000fe40000011423 */
[----:B------:R-:W-:-:S02]  /*4540*/  LOP3.LUT R35, R36, 0x3030303, RZ, 0xc0, !PT ;  /* 0x0303030324237812 */ /* 0x000fc400078ec0ff */
[----:B---3--:R-:W-:-:S05]  /*4550*/  SHF.R.U32.HI R36, RZ, 0x4, R39 ;  /* 0x00000004ff247819 */ /* 0x008fca0000011627 */
[----:B------:R-:W-:Y:S01]  /*4560*/  IMAD R36, R36, 0x100, R36 ;  /* 0x0000010024247824 */ /* 0x000fe200078e0224 */
[----:B------:R-:W-:-:S04]  /*4570*/  LOP3.LUT R40, R40, 0x3030303, RZ, 0xc0, !PT ;  /* 0x0303030328287812 */ /* 0x000fc800078ec0ff */
[----:B------:R-:W-:Y:S01]  /*4580*/  LEA R36, R36, R36, 0x10 ;  /* 0x0000002424247211 */ /* 0x000fe200078e80ff */
[-C--:B0-----:R-:W-:Y:S01]  /*4590*/  IDP.4A.S8.S8 R35, R35, R24.reuse, RZ ;  /* 0x0000001823237226 */ /* 0x081fe200000006ff */
[----:B------:R-:W-:Y:S02]  /*45a0*/  SHF.R.S32.HI R37, RZ, 0x6, R37 ;  /* 0x00000006ff257819 */ /* 0x000fe40000011425 */
[----:B------:R-:W-:Y:S01]  /*45b0*/  SHF.R.S32.HI R42, RZ, 0x6, R42 ;  /* 0x00000006ff2a7819 */ /* 0x000fe2000001142a */
[----:B------:R-:W-:Y:S01]  /*45c0*/  IDP.4A.S8.S8 R49, R36, R24, R49 ;  /* 0x0000001824317226 */ /* 0x000fe20000000631 */
[----:B------:R-:W-:Y:S01]  /*45d0*/  LOP3.LUT R37, R37, 0x3030303, RZ, 0xc0, !PT ;  /* 0x0303030325257812 */ /* 0x000fe200078ec0ff */
[-C--:B------:R-:W-:Y:S01]  /*45e0*/  IDP.4A.S8.S8 R35, R40, R25.reuse, R35 ;  /* 0x0000001928237226 */ /* 0x080fe20000000623 */
[----:B------:R-:W-:Y:S01]  /*45f0*/  SHF.R.S32.HI R41, RZ, 0x6, R41 ;  /* 0x00000006ff297819 */ /* 0x000fe20000011429 */
[----:B------:R-:W-:Y:S01]  /*4600*/  IDP.4A.S8.S8 R49, R36, R25, R49 ;  /* 0x0000001924317226 */ /* 0x000fe20000000631 */
[----:B------:R-:W-:Y:S01]  /*4610*/  LOP3.LUT R42, R42, 0x3030303, RZ, 0xc0, !PT ;  /* 0x030303032a2a7812 */ /* 0x000fe200078ec0ff */
[----:B------:R-:W-:Y:S01]  /*4620*/  IDP.4A.S8.S8 R37, R37, R27, R38 ;  /* 0x0000001b25257226 */ /* 0x000fe20000000626 */
[----:B------:R-:W-:-:S02]  /*4630*/  LOP3.LUT R48, R48, 0xf, RZ, 0xc0, !PT ;  /* 0x0000000f30307812 */ /* 0x000fc400078ec0ff */
[----:B------:R-:W-:Y:S02]  /*4640*/  LOP3.LUT R24, R41, 0x3030303, RZ, 0xc0, !PT ;  /* 0x0303030329187812 */ /* 0x000fe400078ec0ff */
[----:B------:R-:W-:Y:S01]  /*4650*/  I2FP.F32.S32 R45, R45 ;  /* 0x0000002d002d7245 */ /* 0x000fe20000201400 */
[-C--:B-1----:R-:W-:Y:S02]  /*4660*/  IDP.4A.S8.S8 R35, R42, R28.reuse, R35 ;  /* 0x0000001c2a237226 */ /* 0x082fe40000000623 */
[----:B------:R-:W-:Y:S01]  /*4670*/  IDP.4A.S8.S8 R49, R36, R28, R49 ;  /* 0x0000001c24317226 */ /* 0x000fe20000000631 */
[----:B------:R-:W-:Y:S01]  /*4680*/  LOP3.LUT R39, R39, 0xf, RZ, 0xc0, !PT ;  /* 0x0000000f27277812 */ /* 0x000fe200078ec0ff */
[----:B------:R-:W-:Y:S01]  /*4690*/  IMAD R37, R37, R48, RZ ;  /* 0x0000003025257224 */ /* 0x000fe200078e02ff */
[----:B------:R-:W-:Y:S01]  /*46a0*/  I2FP.F32.S32 R44, R44 ;  /* 0x0000002c002c7245 */ /* 0x000fe20000201400 */
[----:B------:R-:W-:Y:S01]  /*46b0*/  IDP.4A.S8.S8 R24, R24, R29, R35 ;  /* 0x0000001d18187226 */ /* 0x000fe20000000623 */
[----:B------:R-:W-:Y:S01]  /*46c0*/  I2FP.F32.S32 R47, R47 ;  /* 0x0000002f002f7245 */ /* 0x000fe20000201400 */
[----:B------:R-:W-:-:S02]  /*46d0*/  IDP.4A.S8.S8 R49, R36, R29, R49 ;  /* 0x0000001d24317226 */ /* 0x000fc40000000631 */
[----:B------:R-:W-:Y:S01]  /*46e0*/  FMUL.FTZ R28, R34, R45 ;  /* 0x0000002d221c7220 */ /* 0x000fe20000410000 */
[----:B------:R-:W-:Y:S01]  /*46f0*/  IMAD R24, R24, R39, R37 ;  /* 0x0000002718187224 */ /* 0x000fe200078e0225 */
[----:B------:R-:W-:Y:S01]  /*4700*/  I2FP.F32.S32 R46, R46 ;  /* 0x0000002e002e7245 */ /* 0x000fe20000201400 */
[----:B------:R-:W-:Y:S01]  /*4710*/  FMUL.FTZ R36, R34, R47 ;  /* 0x0000002f22247220 */ /* 0x000fe20000410000 */
[----:B------:R-:W-:Y:S01]  /*4720*/  I2FP.F32.S32 R49, R49 ;  /* 0x0000003100317245 */ /* 0x000fe20000201400 */
[C---:B------:R-:W-:Y:S01]  /*4730*/  FFMA.FTZ R28, R43.reuse, R44, -R28 ;  /* 0x0000002c2b1c7223 */ /* 0x040fe2000001081c */
[----:B------:R-:W-:Y:S01]  /*4740*/  I2FP.F32.S32 R24, R24 ;  /* 0x0000001800187245 */ /* 0x000fe20000201400 */
[----:B------:R-:W-:Y:S02]  /*4750*/  FFMA.FTZ R36, R43, R46, -R36 ;  /* 0x0000002e2b247223 */ /* 0x000fe40000010824 */
[----:B--2---:R-:W-:Y:S01]  /*4760*/  FFMA.FTZ R33, R28, R26, R33 ;  /* 0x0000001a1c217223 */ /* 0x004fe20000010021 */
[----:B------:R-:W-:-:S03]  /*4770*/  FMUL.FTZ R49, R49, R34 ;  /* 0x0000002231317220 */ /* 0x000fc60000410000 */
[----:B------:R-:W-:Y:S01]  /*4780*/  FFMA.FTZ R30, R36, R30, R33 ;  /* 0x0000001e241e7223 */ /* 0x000fe20000010021 */
[----:B------:R-:W-:-:S04]  /*4790*/  FFMA.FTZ R49, R24, R43, -R49 ;  /* 0x0000002b18317223 */ /* 0x000fc80000010831 */
[----:B------:R-:W-:Y:S01]  /*47a0*/  FFMA.FTZ R35, R49, R32, R30 ;  /* 0x0000002031237223 */ /* 0x000fe2000001001e */
[----:B------:R-:W-:Y:S06]  /*47b0*/  BAR.SYNC.DEFER_BLOCKING 0x0 ;  /* 0x0000000000007b1d */ /* 0x000fec0000010000 */
.L_x_624:
[----:B------:R-:W-:-:S04]  /*47c0*/  UIADD3 UR4, UR4, 0x2, URZ ;  /* 0x0000000204047890 */ /* 0x000fc8000fffe03f */
[----:B------:R-:W-:-:S06]  /*47d0*/  UISETP.GE.AND UP0, UPT, UR4, UR5, UPT ;  /* 0x000000050400728c */ /* 0x000fcc000bf06270 */
[----:B------:R-:W-:-:S13]  /*47e0*/  PLOP3.LUT P0, PT, PT, PT, UP0, 0x80, 0x0 ;  /* 0x000000000000781c */ /* 0x000fda0003f0f008 */
[----:B------:R-:W-:Y:S05]  /*47f0*/  @!P0 BRA `(.L_x_625) ;  /* 0xffffffbc00c08947 */ /* 0x000fea000383ffff */
.L_x_623:
        /* <DEDUP_REMOVED lines=18> */
.L_x_626:
        /* <DEDUP_REMOVED lines=14> */
.L_x_1328:


//--------------------- .text._Z12mul_mat_q8_0IN3c108BFloat16ELb1EEvPKvS3_PT_iiiii --------------------------
	.section	.text._Z12mul_mat_q8_0IN3c108BFloat16ELb1EEvPKvS3_PT_iiiii,"ax",@progbits
	.align	128
.text._Z12mul_mat_q8_0IN3c108BFloat16ELb1EEvPKvS3_PT_iiiii:
        .type           _Z12mul_mat_q8_0IN3c108BFloat16ELb1EEvPKvS3_PT_iiiii,@function
        .size           _Z12mul_mat_q8_0IN3c108BFloat16ELb1EEvPKvS3_PT_iiiii,(.L_x_1329 - _Z12mul_mat_q8_0IN3c108BFloat16ELb1EEvPKvS3_PT_iiiii)
        .other          _Z12mul_mat_q8_0IN3c108BFloat16ELb1EEvPKvS3_PT_iiiii,@"STO_CUDA_ENTRY STV_DEFAULT"
_Z12mul_mat_q8_0IN3c108BFloat16ELb1EEvPKvS3_PT_iiiii:
[----:B------:R-:W-:Y:S08]  /*0000*/  LDC R1, c[0x0][0x28] ;  /* 0x00000a00ff017b82 */ /* 0x000ff00000000800 */
[----:B------:R-:W0:Y:S01]  /*0010*/  LDC R3, c[0x0][0x228] ;  /* 0x00008a00ff037b82 */ /* 0x000e220000000800 */
[----:B------:R-:W1:Y:S01]  /*0020*/  S2R R8, SR_CTAID.Y ;  /* 0x0000000000087919 */ /* 0x000e620000002600 */
[----:B------:R-:W-:Y:S01]  /*0030*/  ULDC.64 UR12, c[0x0][0x208] ;  /* 0x00008200000c7ab9 */ /* 0x000fe20000000a00 */
[----:B------:R-:W1:Y:S05]  /*0040*/  S2R R25, SR_TID.Y ;  /* 0x0000000000197919 */ /* 0x000e6a0000002200 */
[----:B------:R-:W2:Y:S01]  /*0050*/  S2UR UR5, SR_CTAID.X ;  /* 0x00000000000579c3 */ /* 0x000ea20000002500 */
[----:B0-----:R-:W-:-:S02]  /*0060*/  ISETP.GT.AND P0, PT, R3, 0x1f, PT ;  /* 0x0000001f0300780c */ /* 0x001fc40003f04270 */
[----:B------:R-:W-:-:S04]  /*0070*/  SHF.R.S32.HI R0, RZ, 0x1f, R3 ;  /* 0x0000001fff007819 */ /* 0x000fc80000011403 */
[----:B------:R-:W-:Y:S01]  /*0080*/  LEA.HI R0, R0, R3, RZ, 0x5 ;  /* 0x0000000300007211 */ /* 0x000fe200078f28ff */
[----:B--2---:R-:W-:Y:S01]  /*0090*/  USHF.L.U32 UR5, UR5, 0x5, URZ ;  /* 0x0000000505057899 */ /* 0x004fe2000800063f */
[----:B-1----:R-:W-:-:S05]  /*00a0*/  IMAD R25, R8, 0x4, R25 ;  /* 0x0000000408197824 */ /* 0x002fca00078e0219 */
[----:B------:R-:W-:Y:S01]  /*00b0*/  @!P0 IMAD.MOV.U32 R43, RZ, RZ, RZ ;  /* 0x000000ffff2b8224 */ /* 0x000fe200078e00ff */
[----:B------:R-:W-:Y:S06]  /*00c0*/  @!P0 BRA `(.L_x_627) ;  /* 0x0000001000dc8947 */ /* 0x000fec0003800000 */
[----:B------:R-:W0:Y:S01]  /*00d0*/  S2R R5, SR_TID.Y ;  /* 0x0000000000057919 */ /* 0x000e220000002200 */
[----:B------:R-:W-:Y:S01]  /*00e0*/  ULDC.64 UR6, c[0x0][0x230] ;  /* 0x00008c0000067ab9 */ /* 0x000fe20000000a00 */
[----:B------:R-:W1:Y:S01]  /*00f0*/  LDC R9, c[0x0][0x22c] ;  /* 0x00008b00ff097b82 */ /* 0x000e620000000800 */
[----:B------:R-:W-:Y:S01]  /*0100*/  USHF.R.S32.HI UR4, URZ, 0x1f, UR7 ;  /* 0x0000001f3f047899 */ /* 0x000fe20008011407 */
[----:B------:R-:W2:Y:S01]  /*0110*/  S2R R28, SR_TID.X ;  /* 0x00000000001c7919 */ /* 0x000ea20000002100 */
[----:B------:R-:W-:Y:S01]  /*0120*/  UIADD3 UR6, UR6, -0x1, URZ ;  /* 0xffffffff06067890 */ /* 0x000fe2000fffe03f */
[----:B------:R-:W-:Y:S01]  /*0130*/  SHF.R.S32.HI R42, RZ, 0x5, R0 ;  /* 0x00000005ff2a7819 */ /* 0x000fe20000011400 */
[----:B------:R-:W-:Y:S01]  /*0140*/  ULEA.HI UR4, UR4, UR7, URZ, 0x5 ;  /* 0x0000000704047291 */ /* 0x000fe2000f8f283f */
[----:B------:R-:W-:Y:S01]  /*0150*/  IMAD.MOV.U32 R43, RZ, RZ, RZ ;  /* 0x000000ffff2b7224 */ /* 0x000fe200078e00ff */
[----:B------:R-:W-:Y:S01]  /*0160*/  ULDC.64 UR10, c[0x0][0x218] ;  /* 0x00008600000a7ab9 */ /* 0x000fe20000000a00 */
[----:B------:R-:W3:Y:S01]  /*0170*/  S2UR UR9, SR_CgaCtaId ;  /* 0x00000000000979c3 */ /* 0x000ee20000008800 */
[----:B------:R-:W-:Y:S01]  /*0180*/  USHF.R.S32.HI UR4, URZ, 0x5, UR4 ;  /* 0x000000053f047899 */ /* 0x000fe20008011404 */
[----:B0-----:R-:W-:-:S02]  /*0190*/  IMAD R2, R8, 0x4, R5 ;  /* 0x0000000408027824 */ /* 0x001fc400078e0205 */
[----:B------:R-:W-:Y:S02]  /*01a0*/  IMAD.SHL.U32 R13, R5, 0x20, RZ ;  /* 0x00000020050d7824 */ /* 0x000fe400078e00ff */
[----:B--2---:R-:W-:Y:S01]  /*01b0*/  IMAD.SHL.U32 R39, R28, 0x4, RZ ;  /* 0x000000041c277824 */ /* 0x004fe200078e00ff */
[--C-:B------:R-:W-:Y:S02]  /*01c0*/  SHF.R.U32.HI R3, RZ, 0x3, R28.reuse ;  /* 0x00000003ff037819 */ /* 0x100fe4000001161c */
[----:B------:R-:W-:Y:S02]  /*01d0*/  VIMNMX.U32 R4, R2, UR6, PT ;  /* 0x0000000602047c48 */ /* 0x000fe4000bfe0000 */
[----:B------:R-:W-:Y:S02]  /*01e0*/  LOP3.LUT R2, R39, 0x1c, RZ, 0xc0, !PT ;  /* 0x0000001c27027812 */ /* 0x000fe400078ec0ff */
[----:B------:R-:W-:Y:S01]  /*01f0*/  SHF.R.U32.HI R6, RZ, 0x2, R28 ;  /* 0x00000002ff067819 */ /* 0x000fe2000001161c */
[----:B------:R-:W-:Y:S01]  /*0200*/  IMAD R7, R4, UR4, R3 ;  /* 0x0000000404077c24 */ /* 0x000fe2000f8e0203 */
[----:B------:R-:W-:Y:S01]  /*0210*/  LOP3.LUT R24, R28, 0x3, RZ, 0xc0, !PT ;  /* 0x000000031c187812 */ /* 0x000fe200078ec0ff */
[----:B------:R-:W-:Y:S01]  /*0220*/  IMAD.MOV.U32 R3, RZ, RZ, RZ ;  /* 0x000000ffff037224 */ /* 0x000fe200078e00ff */
[----:B------:R-:W-:-:S02]  /*0230*/  LOP3.LUT R6, R6, 0x3, RZ, 0xc0, !PT ;  /* 0x0000000306067812 */ /* 0x000fc400078ec0ff */
[----:B------:R-:W-:Y:S01]  /*0240*/  LOP3.LUT R40, R13, 0xffffffe0, R28, 0xe2, !PT ;  /* 0xffffffe00d287812 */ /* 0x000fe200078ee21c */
[----:B------:R-:W-:Y:S01]  /*0250*/  IMAD.WIDE R2, R7, 0x24, R2 ;  /* 0x0000002407027825 */ /* 0x000fe200078e0202 */
[----:B------:R-:W-:Y:S02]  /*0260*/  LEA R6, R8, R6, 0x2 ;  /* 0x0000000608067211 */ /* 0x000fe400078e10ff */
[----:B------:R-:W-:Y:S02]  /*0270*/  IADD3 R10, P0, R2, UR10, RZ ;  /* 0x0000000a020a7c10 */ /* 0x000fe4000ff1e0ff */
[----:B------:R-:W-:Y:S01]  /*0280*/  VIMNMX R7, R6, UR6, PT ;  /* 0x0000000606077c48 */ /* 0x000fe2000bfe0100 */
[----:B------:R-:W-:Y:S01]  /*0290*/  ULOP3.LUT UR6, URZ, UR5, URZ, 0x33, !UPT ;  /* 0x000000053f067292 */ /* 0x000fe2000f8e333f */
[----:B------:R-:W-:-:S03]  /*02a0*/  IADD3 R10, P1, R10, 0x4, RZ ;  /* 0x000000040a0a7810 */ /* 0x000fc60007f3e0ff */
[----:B------:R-:W-:Y:S01]  /*02b0*/  IMAD R24, R7, UR4, R24 ;  /* 0x0000000407187c24 */ /* 0x000fe2000f8e0218 */
[----:B------:R-:W-:Y:S01]  /*02c0*/  IADD3.X R11, RZ, UR11, R3, P1, P0 ;  /* 0x0000000bff0b7c10 */ /* 0x000fe20008fe0403 */
[----:B-1----:R-:W-:Y:S01]  /*02d0*/  VIADD R0, R9, UR6 ;  /* 0x0000000609007c36 */ /* 0x002fe20008000000 */
[----:B------:R-:W-:Y:S01]  /*02e0*/  SHF.R.S32.HI R3, RZ, 0x1f, R28 ;  /* 0x0000001fff037819 */ /* 0x000fe2000001141c */
[----:B------:R-:W-:Y:S01]  /*02f0*/  UMOV UR4, 0x400 ;  /* 0x0000040000047882 */ /* 0x000fe20000000000 */
[----:B------:R-:W-:Y:S01]  /*0300*/  IMAD R7, R42, UR5, RZ ;  /* 0x000000052a077c24 */ /* 0x000fe2000f8e02ff */
[----:B---3--:R-:W-:Y:S01]  /*0310*/  ULEA UR10, UR9, UR4, 0x18 ;  /* 0x00000004090a7291 */ /* 0x008fe2000f8ec03f */
[CC--:B------:R-:W-:Y:S01]  /*0320*/  LEA.HI R2, R3.reuse, R28.reuse, RZ, 0x3 ;  /* 0x0000001c03027211 */ /* 0x0c0fe200078f18ff */
[----:B------:R-:W-:Y:S01]  /*0330*/  UIADD3 UR6, UR4, 0x1080, URZ ;  /* 0x0000108004067890 */ /* 0x000fe2000fffe03f */
[----:B------:R-:W-:Y:S01]  /*0340*/  LEA.HI R3, R3, R28, RZ, 0x2 ;  /* 0x0000001c03037211 */ /* 0x000fe200078f10ff */
[----:B------:R-:W-:Y:S01]  /*0350*/  UIADD3 UR7, UR4, 0x1290, URZ ;  /* 0x0000129004077890 */ /* 0x000fe2000fffe03f */
[----:B------:R-:W-:Y:S01]  /*0360*/  VIMNMX R17, R0, R5, PT ;  /* 0x0000000500117248 */ /* 0x000fe20003fe0100 */
[----:B------:R-:W-:Y:S01]  /*0370*/  UIADD3 UR4, UR4, 0x1490, URZ ;  /* 0x0000149004047890 */ /* 0x000fe2000fffe03f */
[----:B------:R-:W-:Y:S01]  /*0380*/  SHF.R.S32.HI R4, RZ, 0x2, R3 ;  /* 0x00000002ff047819 */ /* 0x000fe20000011403 */
[----:B------:R-:W-:Y:S01]  /*0390*/  ULEA UR7, UR9, UR7, 0x18 ;  /* 0x0000000709077291 */ /* 0x000fe2000f8ec03f */
[C-C-:B------:R-:W-:Y:S01]  /*03a0*/  VIADDMNMX R23, R5.reuse, 0xc, R0.reuse, PT ;  /* 0x0000000c05177846 */ /* 0x140fe20003800100 */
[C---:B------:R-:W-:Y:S01]  /*03b0*/  IMAD R16, R42.reuse, R17, RZ ;  /* 0x000000112a107224 */ /* 0x040fe200078e02ff */
[C---:B------:R-:W-:Y:S01]  /*03c0*/  VIADDMNMX R35, R5.reuse, 0x1c, R0, PT ;  /* 0x0000001c05237846 */ /* 0x040fe20003800100 */
[C---:B------:R-:W-:Y:S01]  /*03d0*/  IMAD R41, R5.reuse, 0x8, R4 ;  /* 0x0000000805297824 */ /* 0x040fe200078e0204 */
[----:B------:R-:W-:Y:S01]  /*03e0*/  VIADDMNMX R27, R5, 0x4, R0, PT ;  /* 0x00000004051b7846 */ /* 0x000fe20003800100 */
[----:B------:R-:W-:Y:S01]  /*03f0*/  IMAD R38, R17, 0x21, R28 ;  /* 0x0000002111267824 */ /* 0x000fe200078e021c */
[C-C-:B------:R-:W-:Y:S01]  /*0400*/  VIADDMNMX R29, R5.reuse, 0x10, R0.reuse, PT ;  /* 0x00000010051d7846 */ /* 0x140fe20003800100 */
[C---:B------:R-:W-:Y:S01]  /*0410*/  IMAD R12, R42.reuse, R35, RZ ;  /* 0x000000232a0c7224 */ /* 0x040fe200078e02ff */
[----:B------:R-:W-:Y:S01]  /*0420*/  VIADDMNMX R33, R5, 0x18, R0, PT ;  /* 0x0000001805217846 */ /* 0x000fe20003800100 */
[C---:B------:R-:W-:Y:S01]  /*0430*/  IMAD R17, R42.reuse, R23, RZ ;  /* 0x000000172a117224 */ /* 0x040fe200078e02ff */
[----:B------:R-:W-:Y:S01]  /*0440*/  SHF.R.S32.HI R6, RZ, 0x3, R2 ;  /* 0x00000003ff067819 */ /* 0x000fe20000011402 */
[----:B------:R-:W-:Y:S01]  /*0450*/  IMAD R26, R23, 0x21, R28 ;  /* 0x00000021171a7824 */ /* 0x000fe200078e021c */
[----:B------:R-:W-:Y:S01]  /*0460*/  MOV R9, UR10 ;  /* 0x0000000a00097c02 */ /* 0x000fe20008000f00 */
[C---:B------:R-:W-:Y:S01]  /*0470*/  IMAD R22, R42.reuse, R33, RZ ;  /* 0x000000212a167224 */ /* 0x040fe200078e02ff */
[--C-:B------:R-:W-:Y:S01]  /*0480*/  VIADDMNMX R31, R5, 0x14, R0.reuse, PT ;  /* 0x00000014051f7846 */ /* 0x100fe20003800100 */
[----:B------:R-:W-:Y:S01]  /*0490*/  IMAD R8, R42, R29, RZ ;  /* 0x0000001d2a087224 */ /* 0x000fe200078e02ff */
[----:B------:R-:W-:Y:S01]  /*04a0*/  LOP3.LUT R13, R2, 0xfffffff8, RZ, 0xc0, !PT ;  /* 0xfffffff8020d7812 */ /* 0x000fe200078ec0ff */
[----:B------:R-:W-:Y:S01]  /*04b0*/  IMAD R18, R42, R27, RZ ;  /* 0x0000001b2a127224 */ /* 0x000fe200078e02ff */
[----:B------:R-:W-:Y:S01]  /*04c0*/  LOP3.LUT R15, R3, 0xfffffffc, RZ, 0xc0, !PT ;  /* 0xfffffffc030f7812 */ /* 0x000fe200078ec0ff */
[----:B------:R-:W-:Y:S01]  /*04d0*/  IMAD R9, R28, 0x84, R9 ;  /* 0x000000841c097824 */ /* 0x000fe200078e0209 */
[----:B------:R-:W-:Y:S01]  /*04e0*/  VIADDMNMX R19, R5, 0x8, R0, PT ;  /* 0x0000000805137846 */ /* 0x000fe20003800100 */
[--C-:B------:R-:W-:Y:S01]  /*04f0*/  IMAD R4, R35, 0x21, R28.reuse ;  /* 0x0000002123047824 */ /* 0x100fe200078e021c */
[----:B------:R-:W-:Y:S01]  /*0500*/  SHF.R.S32.HI R21, RZ, 0x1f, R7 ;  /* 0x0000001fff157819 */ /* 0x000fe20000011407 */
[--C-:B------:R-:W-:Y:S01]  /*0510*/  IMAD R3, R33, 0x21, R28.reuse ;  /* 0x0000002121037824 */ /* 0x100fe200078e021c */
[----:B------:R-:W-:Y:S01]  /*0520*/  IADD3 R23, P0, R7, R6, RZ ;  /* 0x0000000607177210 */ /* 0x000fe20007f1e0ff */
[--C-:B------:R-:W-:Y:S01]  /*0530*/  IMAD R2, R31, 0x21, R28.reuse ;  /* 0x000000211f027824 */ /* 0x100fe200078e021c */
[----:B------:R-:W-:Y:S01]  /*0540*/  VIMNMX R41, R0, R41, PT ;  /* 0x0000002900297248 */ /* 0x000fe20003fe0100 */
[--C-:B------:R-:W-:Y:S01]  /*0550*/  IMAD R0, R29, 0x21, R28.reuse ;  /* 0x000000211d007824 */ /* 0x100fe200078e021c */
[----:B------:R-:W-:Y:S01]  /*0560*/  LEA.HI.X.SX32 R29, R6, R21, 0x1, P0 ;  /* 0x00000015061d7211 */ /* 0x000fe200000f0eff */
[--C-:B------:R-:W-:Y:S01]  /*0570*/  IMAD R27, R27, 0x21, R28.reuse ;  /* 0x000000211b1b7824 */ /* 0x100fe200078e021c */
[-C--:B------:R-:W-:Y:S01]  /*0580*/  IADD3 R59, P6, R12, R23.reuse, RZ ;  /* 0x000000170c3b7210 */ /* 0x080fe20007fde0ff */
[----:B------:R-:W-:Y:S01]  /*0590*/  IMAD.IADD R13, R28, 0x1, -R13 ;  /* 0x000000011c0d7824 */ /* 0x000fe200078e0a0d */
[-C--:B------:R-:W-:Y:S01]  /*05a0*/  IADD3 R57, P5, R22, R23.reuse, RZ ;  /* 0x0000001716397210 */ /* 0x080fe20007fbe0ff */
[----:B------:R-:W-:Y:S01]  /*05b0*/  IMAD.IADD R20, R28, 0x1, -R15 ;  /* 0x000000011c147824 */ /* 0x000fe200078e0a0f */
[----:B------:R-:W-:Y:S01]  /*05c0*/  IADD3 R53, P3, R8, R23, RZ ;  /* 0x0000001708357210 */ /* 0x000fe20007f7e0ff */
[----:B------:R-:W-:Y:S01]  /*05d0*/  IMAD R14, R42, R31, RZ ;  /* 0x0000001f2a0e7224 */ /* 0x000fe200078e02ff */
[-C--:B------:R-:W-:Y:S01]  /*05e0*/  IADD3 R51, P2, R16, R23.reuse, RZ ;  /* 0x0000001710337210 */ /* 0x080fe20007f5e0ff */
[----:B------:R-:W-:Y:S01]  /*05f0*/  IMAD R28, R19, 0x21, R28 ;  /* 0x00000021131c7824 */ /* 0x000fe200078e021c */
[----:B------:R-:W-:Y:S01]  /*0600*/  IADD3 R49, P1, R17, R23, RZ ;  /* 0x0000001711317210 */ /* 0x000fe20007f3e0ff */
[----:B------:R-:W-:Y:S01]  /*0610*/  IMAD R19, R42, R19, RZ ;  /* 0x000000132a137224 */ /* 0x000fe200078e02ff */
[-C--:B------:R-:W-:Y:S01]  /*0620*/  IADD3 R55, P4, R14, R23.reuse, RZ ;  /* 0x000000170e377210 */ /* 0x080fe20007f9e0ff */
[----:B------:R-:W-:Y:S01]  /*0630*/  IMAD.WIDE R44, R13, 0x4, RZ ;  /* 0x000000040d2c7825 */ /* 0x000fe200078e02ff */
[----:B------:R-:W-:Y:S01]  /*0640*/  IADD3 R47, P0, R18, R23, RZ ;  /* 0x00000017122f7210 */ /* 0x000fe20007f1e0ff */
[----:B------:R-:W-:Y:S01]  /*0650*/  ULEA UR8, UR9, UR4, 0x18 ;  /* 0x0000000409087291 */ /* 0x000fe2000f8ec03f */
[----:B------:R-:W-:Y:S01]  /*0660*/  LEA.HI.X.SX32 R12, R12, R29, 0x1, P6 ;  /* 0x0000001d0c0c7211 */ /* 0x000fe200030f0eff */
[----:B------:R-:W-:Y:S01]  /*0670*/  ULEA UR6, UR9, UR6, 0x18 ;  /* 0x0000000609067291 */ /* 0x000fe2000f8ec03f */
[----:B------:R-:W-:Y:S01]  /*0680*/  IADD3 R23, P6, R19, R23, RZ ;  /* 0x0000001713177210 */ /* 0x000fe20007fde0ff */
[----:B------:R-:W-:Y:S01]  /*0690*/  IMAD.WIDE.U32 R58, R59, 0x22, R44 ;  /* 0x000000223b3a7825 */ /* 0x000fe200078e002c */
[-C--:B------:R-:W-:Y:S01]  /*06a0*/  LEA.HI.X.SX32 R13, R22, R29.reuse, 0x1, P5 ;  /* 0x0000001d160d7211 */ /* 0x080fe200028f0eff */
[----:B------:R-:W-:Y:S01]  /*06b0*/  UMOV UR4, URZ ;  /* 0x0000003f00047c82 */ /* 0x000fe20008000000 */
[----:B------:R-:W-:Y:S01]  /*06c0*/  LEA.HI.X.SX32 R15, R8, R29, 0x1, P3 ;  /* 0x0000001d080f7211 */ /* 0x000fe200018f0eff */
[----:B------:R-:W-:Y:S01]  /*06d0*/  IMAD R22, R42, R41, RZ ;  /* 0x000000292a167224 */ /* 0x000fe200078e02ff */
[----:B------:R-:W-:Y:S01]  /*06e0*/  SHF.R.S32.HI R8, RZ, 0x1f, R41 ;  /* 0x0000001fff087819 */ /* 0x000fe20000011429 */
[----:B------:R-:W-:Y:S01]  /*06f0*/  IMAD.WIDE.U32 R56, R57, 0x22, R44 ;  /* 0x0000002239387825 */ /* 0x000fe200078e002c */
[----:B------:R-:W-:-:S02]  /*0700*/  LEA.HI.X.SX32 R17, R17, R29, 0x1, P1 ;  /* 0x0000001d11117211 */ /* 0x000fc400008f0eff */
[-C--:B------:R-:W-:Y:S01]  /*0710*/  LEA.HI.X.SX32 R18, R18, R29.reuse, 0x1, P0 ;  /* 0x0000001d12127211 */ /* 0x080fe200000f0eff */
[--C-:B------:R-:W-:Y:S01]  /*0720*/  IMAD.WIDE.U32 R54, R55, 0x22, R44.reuse ;  /* 0x0000002237367825 */ /* 0x100fe200078e002c */
[-C--:B------:R-:W-:Y:S02]  /*0730*/  LEA.HI.X.SX32 R14, R14, R29.reuse, 0x1, P4 ;  /* 0x0000001d0e0e7211 */ /* 0x080fe400020f0eff */
[-C--:B------:R-:W-:Y:S01]  /*0740*/  LEA.HI.X.SX32 R16, R16, R29.reuse, 0x1, P2 ;  /* 0x0000001d10107211 */ /* 0x080fe200010f0eff */
[----:B------:R-:W-:Y:S01]  /*0750*/  IMAD.WIDE.U32 R52, R53, 0x22, R44 ;  /* 0x0000002235347825 */ /* 0x000fe200078e002c */
[----:B------:R-:W-:Y:S02]  /*0760*/  LEA.HI.X.SX32 R19, R19, R29, 0x1, P6 ;  /* 0x0000001d13137211 */ /* 0x000fe400030f0eff */
[----:B------:R-:W-:Y:S01]  /*0770*/  SHF.R.S32.HI R29, RZ, 0x1f, R20 ;  /* 0x0000001fff1d7819 */ /* 0x000fe20000011414 */
[----:B------:R-:W-:Y:S01]  /*0780*/  IMAD.WIDE.U32 R50, R51, 0x22, R44 ;  /* 0x0000002233327825 */ /* 0x000fe200078e002c */
[----:B------:R-:W-:-:S02]  /*0790*/  LEA R4, R4, UR10, 0x2 ;  /* 0x0000000a04047c11 */ /* 0x000fc4000f8e10ff */
[----:B------:R-:W-:Y:S01]  /*07a0*/  LEA R3, R3, UR10, 0x2 ;  /* 0x0000000a03037c11 */ /* 0x000fe2000f8e10ff */
[--C-:B------:R-:W-:Y:S01]  /*07b0*/  IMAD.WIDE.U32 R48, R49, 0x22, R44.reuse ;  /* 0x0000002231307825 */ /* 0x100fe200078e002c */
[----:B------:R-:W-:Y:S02]  /*07c0*/  LEA R2, R2, UR10, 0x2 ;  /* 0x0000000a02027c11 */ /* 0x000fe4000f8e10ff */
[----:B------:R-:W-:Y:S01]  /*07d0*/  LEA R0, R0, UR10, 0x2 ;  /* 0x0000000a00007c11 */ /* 0x000fe2000f8e10ff */
[--C-:B------:R-:W-:Y:S01]  /*07e0*/  IMAD.WIDE.U32 R46, R47, 0x22, R44.reuse ;  /* 0x000000222f2e7825 */ /* 0x100fe200078e002c */
[----:B------:R-:W-:Y:S02]  /*07f0*/  LEA R38, R38, UR10, 0x2 ;  /* 0x0000000a26267c11 */ /* 0x000fe4000f8e10ff */
[----:B------:R-:W-:Y:S01]  /*0800*/  LEA R26, R26, UR10, 0x2 ;  /* 0x0000000a1a1a7c11 */ /* 0x000fe2000f8e10ff */
[----:B------:R-:W-:Y:S01]  /*0810*/  IMAD.WIDE.U32 R44, R23, 0x22, R44 ;  /* 0x00000022172c7825 */ /* 0x000fe200078e002c */
[----:B------:R-:W-:-:S02]  /*0820*/  LEA.HI R23, R8, R41, RZ, 0x3 ;  /* 0x0000002908177211 */ /* 0x000fc400078f18ff */
[-C--:B------:R-:W-:Y:S01]  /*0830*/  IADD3 R8, P0, P1, R22, R20.reuse, R7 ;  /* 0x0000001416087210 */ /* 0x080fe2000791e007 */
[----:B------:R-:W-:Y:S01]  /*0840*/  IMAD R13, R13, 0x22, RZ ;  /* 0x000000220d0d7824 */ /* 0x000fe200078e02ff */
[----:B------:R-:W-:Y:S01]  /*0850*/  SHF.R.S32.HI R22, RZ, 0x1f, R22 ;  /* 0x0000001fff167819 */ /* 0x000fe20000011416 */
[----:B------:R-:W-:Y:S01]  /*0860*/  IMAD R35, R16, 0x22, RZ ;  /* 0x0000002210237824 */ /* 0x000fe200078e02ff */
[----:B------:R-:W-:Y:S01]  /*0870*/  LEA.HI.SX32 R20, R23, R20, 0x1d ;  /* 0x0000001417147211 */ /* 0x000fe200078feaff */
[----:B------:R-:W-:Y:S01]  /*0880*/  IMAD R17, R17, 0x22, RZ ;  /* 0x0000002211117824 */ /* 0x000fe200078e02ff */
[----:B------:R-:W-:Y:S01]  /*0890*/  IADD3.X R7, R22, R29, R21, P0, P1 ;  /* 0x0000001d16077210 */ /* 0x000fe200007e2415 */
[----:B------:R-:W-:Y:S01]  /*08a0*/  IMAD R37, R18, 0x22, RZ ;  /* 0x0000002212257824 */ /* 0x000fe200078e02ff */
[----:B------:R-:W-:Y:S01]  /*08b0*/  LEA R41, R41, R20, 0x2 ;  /* 0x0000001429297211 */ /* 0x000fe200078e10ff */
[----:B------:R-:W-:Y:S01]  /*08c0*/  IMAD R21, R12, 0x22, RZ ;  /* 0x000000220c157824 */ /* 0x000fe200078e02ff */
[----:B------:R-:W-:Y:S01]  /*08d0*/  LEA R27, R27, UR10, 0x2 ;  /* 0x0000000a1b1b7c11 */ /* 0x000fe2000f8e10ff */
[----:B------:R-:W-:Y:S01]  /*08e0*/  IMAD R23, R14, 0x22, RZ ;  /* 0x000000220e177824 */ /* 0x000fe200078e02ff */
[----:B------:R-:W-:Y:S01]  /*08f0*/  LEA R28, R28, UR10, 0x2 ;  /* 0x0000000a1c1c7c11 */ /* 0x000fe2000f8e10ff */
[----:B------:R-:W-:Y:S01]  /*0900*/  IMAD R15, R15, 0x22, RZ ;  /* 0x000000220f0f7824 */ /* 0x000fe200078e02ff */
[----:B------:R-:W-:Y:S01]  /*0910*/  IADD3 R31, R57, R13, RZ ;  /* 0x0000000d391f7210 */ /* 0x000fe20007ffe0ff */
[----:B------:R-:W-:Y:S01]  /*0920*/  IMAD R19, R19, 0x22, RZ ;  /* 0x0000002213137824 */ /* 0x000fe200078e02ff */
[----:B------:R-:W-:Y:S01]  /*0930*/  LEA R40, R40, UR7, 0x2 ;  /* 0x0000000728287c11 */ /* 0x000fe2000f8e10ff */
[----:B------:R-:W-:Y:S01]  /*0940*/  IMAD.IADD R29, R6, 0x1, R39 ;  /* 0x00000001061d7824 */ /* 0x000fe200078e0227 */
[----:B------:R-:W-:Y:S01]  /*0950*/  LOP3.LUT R39, R39, 0x3c, RZ, 0xc0, !PT ;  /* 0x0000003c27277812 */ /* 0x000fe200078ec0ff */
[----:B------:R-:W-:Y:S01]  /*0960*/  IMAD.IADD R34, R51, 0x1, R35 ;  /* 0x0000000133227824 */ /* 0x000fe200078e0223 */
[----:B------:R-:W-:Y:S01]  /*0970*/  IADD3 R35, R49, R17, RZ ;  /* 0x0000001131237210 */ /* 0x000fe20007ffe0ff */
[----:B------:R-:W-:Y:S01]  /*0980*/  IMAD.IADD R36, R47, 0x1, R37 ;  /* 0x000000012f247824 */ /* 0x000fe200078e0225 */
[----:B------:R-:W-:Y:S01]  /*0990*/  LEA R6, R5, UR8, 0x4 ;  /* 0x0000000805067c11 */ /* 0x000fe2000f8e20ff */
[----:B------:R-:W-:Y:S01]  /*09a0*/  IMAD.IADD R30, R59, 0x1, R21 ;  /* 0x000000013b1e7824 */ /* 0x000fe200078e0215 */
[----:B------:R-:W-:Y:S01]  /*09b0*/  LEA R5, R5, UR7, 0x7 ;  /* 0x0000000705057c11 */ /* 0x000fe2000f8e38ff */
[----:B------:R-:W-:Y:S01]  /*09c0*/  IMAD.IADD R32, R55, 0x1, R23 ;  /* 0x0000000137207824 */ /* 0x000fe200078e0217 */
[----:B------:R-:W-:Y:S01]  /*09d0*/  LEA R29, R29, UR6, 0x2 ;  /* 0x000000061d1d7c11 */ /* 0x000fe2000f8e10ff */
[----:B------:R-:W-:Y:S01]  /*09e0*/  IMAD.IADD R33, R53, 0x1, R15 ;  /* 0x0000000135217824 */ /* 0x000fe200078e020f */
[----:B------:R-:W-:Y:S01]  /*09f0*/  LEA R41, R41, UR6, 0x2 ;  /* 0x0000000629297c11 */ /* 0x000fe2000f8e10ff */
[----:B------:R-:W-:Y:S01]  /*0a00*/  IMAD.IADD R37, R45, 0x1, R19 ;  /* 0x000000012d257824 */ /* 0x000fe200078e0213 */
[----:B------:R-:W-:-:S06]  /*0a10*/  ULDC.64 UR6, c[0x0][0x210] ;  /* 0x0000840000067ab9 */ /* 0x000fcc0000000a00 */
.L_x_628:
[----:B------:R-:W-:-:S04]  /*0a20*/  IADD3 R16, P0, R50, UR6, RZ ;  /* 0x0000000632107c10 */ /* 0x000fc8000ff1e0ff */
[----:B------:R-:W-:-:S05]  /*0a30*/  IADD3.X R17, R34, UR7, RZ, P0, !PT ;  /* 0x0000000722117c10 */ /* 0x000fca00087fe4ff */
[----:B------:R-:W2:Y:S04]  /*0a40*/  LDG.E.U16.CONSTANT R19, desc[UR12][R16.64+0x2] ;  /* 0x0000020c10137981 */ /* 0x000ea8000c1e9500 */
[----:B------:R0:W2:Y:S01]  /*0a50*/  LDG.E.U16.CONSTANT R18, desc[UR12][R16.64+0x4] ;  /* 0x0000040c10127981 */ /* 0x0000a2000c1e9500 */
[----:B------:R-:W-:Y:S01]  /*0a60*/  IADD3 R60, P0, R46, UR6, RZ ;  /* 0x000000062e3c7c10 */ /* 0x000fe2000ff1e0ff */
[----:B------:R-:W-:Y:S01]  /*0a70*/  IMAD.U32 R12, RZ, RZ, UR6 ;  /* 0x00000006ff0c7e24 */ /* 0x000fe2000f8e00ff */
[----:B------:R-:W-:Y:S02]  /*0a80*/  MOV R13, UR7 ;  /* 0x00000007000d7c02 */ /* 0x000fe40008000f00 */
[----:B------:R-:W-:Y:S02]  /*0a90*/  IADD3.X R61, R36, UR7, RZ, P0, !PT ;  /* 0x00000007243d7c10 */ /* 0x000fe400087fe4ff */
[----:B------:R-:W-:Y:S01]  /*0aa0*/  IADD3 R14, P0, R44, UR6, RZ ;  /* 0x000000062c0e7c10 */ /* 0x000fe2000ff1e0ff */
[----:B------:R-:W-:-:S02]  /*0ab0*/  IMAD R21, R7, 0x22, RZ ;  /* 0x0000002207157824 */ /* 0x000fc400078e02ff */
[----:B------:R-:W3:Y:S01]  /*0ac0*/  LDG.E.U16.CONSTANT R23, desc[UR12][R60.64+0x2] ;  /* 0x0000020c3c177981 */ /* 0x000ee2000c1e9500 */
[----:B------:R-:W-:Y:S01]  /*0ad0*/  IMAD.WIDE.U32 R12, R8, 0x22, R12 ;  /* 0x00000022080c7825 */ /* 0x000fe200078e000c */
[----:B------:R-:W-:Y:S02]  /*0ae0*/  IADD3.X R15, R37, UR7, RZ, P0, !PT ;  /* 0x00000007250f7c10 */ /* 0x000fe400087fe4ff */
[----:B------:R-:W3:Y:S01]  /*0af0*/  LDG.E.U16.CONSTANT R20, desc[UR12][R60.64+0x4] ;  /* 0x0000040c3c147981 */ /* 0x000ee2000c1e9500 */
[----:B------:R-:W-:-:S03]  /*0b00*/  IMAD.IADD R13, R13, 0x1, R21 ;  /* 0x000000010d0d7824 */ /* 0x000fc600078e0215 */
[----:B------:R-:W4:Y:S04]  /*0b10*/  LDG.E.U16.CONSTANT R21, desc[UR12][R14.64+0x2] ;  /* 0x0000020c0e157981 */ /* 0x000f28000c1e9500 */
[----:B------:R2:W4:Y:S01]  /*0b20*/  LDG.E.U16.CONSTANT R22, desc[UR12][R14.64+0x4] ;  /* 0x0000040c0e167981 */ /* 0x000522000c1e9500 */
[----:B0-----:R-:W-:-:S03]  /*0b30*/  IADD3 R16, P0, R48, UR6, RZ ;  /* 0x0000000630107c10 */ /* 0x001fc6000ff1e0ff */
[----:B------:R-:W5:Y:S01]  /*0b40*/  LDG.E.U16.CONSTANT R12, desc[UR12][R12.64] ;  /* 0x0000000c0c0c7981 */ /* 0x000f62000c1e9500 */
[----:B------:R-:W-:-:S05]  /*0b50*/  IADD3.X R17, R35, UR7, RZ, P0, !PT ;  /* 0x0000000723117c10 */ /* 0x000fca00087fe4ff */
[----:B------:R-:W5:Y:S04]  /*0b60*/  LDG.E.U16.CONSTANT R60, desc[UR12][R16.64+0x2] ;  /* 0x0000020c103c7981 */ /* 0x000f68000c1e9500 */
[----:B------:R0:W5:Y:S01]  /*0b70*/  LDG.E.U16.CONSTANT R61, desc[UR12][R16.64+0x4] ;  /* 0x0000040c103d7981 */ /* 0x000162000c1e9500 */
[----:B--2---:R-:W-:Y:S02]  /*0b80*/  PRMT R15, R19, 0x5410, R18 ;  /* 0x00005410130f7816 */ /* 0x004fe40000000012 */
[----:B------:R-:W-:-:S04]  /*0b90*/  IADD3 R18, P0, R52, UR6, RZ ;  /* 0x0000000634127c10 */ /* 0x000fc8000ff1e0ff */
[----:B------:R-:W-:Y:S02]  /*0ba0*/  IADD3.X R19, R33, UR7, RZ, P0, !PT ;  /* 0x0000000721137c10 */ /* 0x000fe400087fe4ff */
[----:B------:R-:W-:Y:S01]  /*0bb0*/  IADD3 R14, P0, R54, UR6, RZ ;  /* 0x00000006360e7c10 */ /* 0x000fe2000ff1e0ff */
[----:B------:R1:W-:Y:S04]  /*0bc0*/  STS [R38], R15 ;  /* 0x0000000f26007388 */ /* 0x0003e80000000800 */
[----:B------:R-:W2:Y:S01]  /*0bd0*/  LDG.E.U16.CONSTANT R13, desc[UR12][R18.64+0x2] ;  /* 0x0000020c120d7981 */ /* 0x000ea2000c1e9500 */
[----:B-1----:R-:W-:Y:S02]  /*0be0*/  IADD3.X R15, R32, UR7, RZ, P0, !PT ;  /* 0x00000007200f7c10 */ /* 0x002fe400087fe4ff */
[----:B0-----:R-:W-:Y:S01]  /*0bf0*/  IADD3 R16, P0, R56, UR6, RZ ;  /* 0x0000000638107c10 */ /* 0x001fe2000ff1e0ff */
[----:B------:R3:W2:Y:S03]  /*0c00*/  LDG.E.U16.CONSTANT R18, desc[UR12][R18.64+0x4] ;  /* 0x0000040c12127981 */ /* 0x0006a6000c1e9500 */
[----:B------:R-:W-:-:S02]  /*0c10*/  IADD3.X R17, R31, UR7, RZ, P0, !PT ;  /* 0x000000071f117c10 */ /* 0x000fc400087fe4ff */
[----:B---3--:R-:W-:Y:S02]  /*0c20*/  PRMT R19, R23, 0x5410, R20 ;  /* 0x0000541017137816 */ /* 0x008fe40000000014 */
[----:B------:R-:W3:Y:S04]  /*0c30*/  LDG.E.U16.CONSTANT R23, desc[UR12][R14.64+0x2] ;  /* 0x0000020c0e177981 */ /* 0x000ee8000c1e9500 */
[----:B------:R0:W-:Y:S04]  /*0c40*/  STS [R27], R19 ;  /* 0x000000131b007388 */ /* 0x0001e80000000800 */
[----:B------:R4:W3:Y:S04]  /*0c50*/  LDG.E.U16.CONSTANT R14, desc[UR12][R14.64+0x4] ;  /* 0x0000040c0e0e7981 */ /* 0x0008e8000c1e9500 */
[----:B0-----:R-:W3:Y:S01]  /*0c60*/  LDG.E.U16.CONSTANT R19, desc[UR12][R16.64+0x2] ;  /* 0x0000020c10137981 */ /* 0x001ee2000c1e9500 */
[----:B----4-:R-:W-:-:S03]  /*0c70*/  PRMT R15, R21, 0x5410, R22 ;  /* 0x00005410150f7816 */ /* 0x010fc60000000016 */
[----:B------:R0:W4:Y:S02]  /*0c80*/  LDG.E.U16.CONSTANT R22, desc[UR12][R16.64+0x4] ;  /* 0x0000040c10167981 */ /* 0x000124000c1e9500 */
[----:B0-----:R-:W0:Y:S01]  /*0c90*/  LDC.64 R16, c[0x0][0x218] ;  /* 0x00008600ff107b82 */ /* 0x001e220000000a00 */
[----:B------:R-:W-:-:S04]  /*0ca0*/  IADD3 R20, P0, R58, UR6, RZ ;  /* 0x000000063a147c10 */ /* 0x000fc8000ff1e0ff */
[----:B------:R-:W-:Y:S01]  /*0cb0*/  IADD3.X R21, R30, UR7, RZ, P0, !PT ;  /* 0x000000071e157c10 */ /* 0x000fe200087fe4ff */
[----:B------:R1:W-:Y:S01]  /*0cc0*/  STS [R28], R15 ;  /* 0x0000000f1c007388 */ /* 0x0003e20000000800 */
[----:B-----5:R-:W-:-:S03]  /*0cd0*/  PRMT R61, R60, 0x5410, R61 ;  /* 0x000054103c3d7816 */ /* 0x020fc6000000003d */
[----:B------:R-:W5:Y:S04]  /*0ce0*/  LDG.E.U16.CONSTANT R60, desc[UR12][R20.64+0x4] ;  /* 0x0000040c143c7981 */ /* 0x000f68000c1e9500 */
[----:B-1----:R1:W5:Y:S01]  /*0cf0*/  LDG.E.U16.CONSTANT R15, desc[UR12][R20.64+0x2] ;  /* 0x0000020c140f7981 */ /* 0x002362000c1e9500 */
[----:B0-----:R-:W-:-:S03]  /*0d00*/  IMAD.WIDE.U32 R16, R24, 0x24, R16 ;  /* 0x0000002418107825 */ /* 0x001fc600078e0010 */
[----:B------:R0:W-:Y:S04]  /*0d10*/  STS [R26], R61 ;  /* 0x0000003d1a007388 */ /* 0x0001e80000000800 */
[----:B------:R5:W5:Y:S04]  /*0d20*/  LDG.E.U16.CONSTANT R16, desc[UR12][R16.64] ;  /* 0x0000000c10107981 */ /* 0x000b68000c1e9500 */
[----:B0-----:R-:W5:Y:S01]  /*0d30*/  LDG.E.CONSTANT R61, desc[UR12][R10.64] ;  /* 0x0000000c0a3d7981 */ /* 0x001f62000c1e9900 */
[----:B-1----:R-:W-:Y:S01]  /*0d40*/  HADD2.F32 R20, -RZ, R12.H0_H0 ;  /* 0x2000000cff147230 */ /* 0x002fe20000004100 */
[----:B--2---:R-:W-:-:S05]  /*0d50*/  PRMT R13, R13, 0x5410, R18 ;  /* 0x000054100d0d7816 */ /* 0x004fca0000000012 */
[----:B------:R-:W-:Y:S01]  /*0d60*/  STS [R0], R13 ;  /* 0x0000000d00007388 */ /* 0x000fe20000000800 */
[----:B---3--:R-:W-:-:S05]  /*0d70*/  PRMT R23, R23, 0x5410, R14 ;  /* 0x0000541017177816 */ /* 0x008fca000000000e */
[----:B------:R-:W-:Y:S01]  /*0d80*/  STS [R2], R23 ;  /* 0x0000001702007388 */ /* 0x000fe20000000800 */
[----:B----4-:R-:W-:-:S05]  /*0d90*/  PRMT R22, R19, 0x5410, R22 ;  /* 0x0000541013167816 */ /* 0x010fca0000000016 */
[----:B------:R-:W-:Y:S01]  /*0da0*/  STS [R3], R22 ;  /* 0x0000001603007388 */ /* 0x000fe20000000800 */
[----:B-----5:R-:W-:-:S05]  /*0db0*/  PRMT R17, R15, 0x5410, R60 ;  /* 0x000054100f117816 */ /* 0x020fca000000003c */
[----:B------:R-:W-:Y:S04]  /*0dc0*/  STS [R4], R17 ;  /* 0x0000001104007388 */ /* 0x000fe80000000800 */
[----:B------:R-:W-:Y:S01]  /*0dd0*/  STS [R41], R20 ;  /* 0x0000001429007388 */ /* 0x000fe20000000800 */
[----:B------:R-:W-:-:S03]  /*0de0*/  HADD2.F32 R21, -RZ, R16.H0_H0 ;  /* 0x20000010ff157230 */ /* 0x000fc60000004100 */
[----:B------:R-:W-:Y:S04]  /*0df0*/  STS [R40], R61 ;  /* 0x0000003d28007388 */ /* 0x000fe80000000800 */
[----:B------:R-:W-:Y:S01]  /*0e00*/  STS [R39+UR8], R21 ;  /* 0x0000001527007988 */ /* 0x000fe20008000808 */
[----:B------:R-:W-:Y:S06]  /*0e10*/  BAR.SYNC.DEFER_BLOCKING 0x0 ;  /* 0x0000000000007b1d */ /* 0x000fec0000010000 */
[----:B------:R-:W-:Y:S04]  /*0e20*/  LDS R19, [R9] ;  /* 0x0000000009137984 */ /* 0x000fe80000000800 */
[----:B------:R-:W0:Y:S04]  /*0e30*/  LDS.128 R12, [R5] ;  /* 0x00000000050c7984 */ /* 0x000e280000000c00 */
[----:B------:R-:W1:Y:S04]  /*0e40*/  LDS R16, [R9+0x4] ;  /* 0x0000040009107984 */ /* 0x000e680000000800 */
[----:B------:R-:W-:Y:S04]  /*0e50*/  LDS R23, [R9+0x20] ;  /* 0x0000200009177984 */ /* 0x000fe80000000800 */
[----:B------:R-:W2:Y:S04]  /*0e60*/  LDS R20, [R9+0x8] ;  /* 0x0000080009147984 */ /* 0x000ea80000000800 */
[----:B------:R-:W-:Y:S01]  /*0e70*/  LDS R22, [R9+0x24] ;  /* 0x0000240009167984 */ /* 0x000fe20000000800 */
[----:B0-----:R-:W-:-:S04]  /*0e80*/  IDP.4A.S8.S8 R12, R19, R12, RZ ;  /* 0x0000000c130c7226 */ /* 0x001fc800000006ff */
[----:B-1----:R-:W-:Y:S02]  /*0e90*/  IDP.4A.S8.S8 R13, R16, R13, R12 ;  /* 0x0000000d100d7226 */ /* 0x002fe4000000060c */
[----:B------:R-:W0:Y:S04]  /*0ea0*/  LDS.128 R16, [R5+0x20] ;  /* 0x0000200005107984 */ /* 0x000e280000000c00 */
[----:B------:R-:W1:Y:S01]  /*0eb0*/  LDS R12, [R9+0xc] ;  /* 0x00000c00090c7984 */ /* 0x000e620000000800 */
[----:B--2---:R-:W-:-:S03]  /*0ec0*/  IDP.4A.S8.S8 R13, R20, R14, R13 ;  /* 0x0000000e140d7226 */ /* 0x004fc6000000060d */
[----:B------:R-:W2:Y:S01]  /*0ed0*/  LDS R20, [R9+0x28] ;  /* 0x0000280009147984 */ /* 0x000ea20000000800 */
[----:B0-----:R-:W-:-:S04]  /*0ee0*/  IDP.4A.S8.S8 R16, R23, R16, RZ ;  /* 0x0000001017107226 */ /* 0x001fc800000006ff */
[----:B------:R-:W-:Y:S02]  /*0ef0*/  IDP.4A.S8.S8 R21, R22, R17, R16 ;  /* 0x0000001116157226 */ /* 0x000fe40000000610 */
[----:B-1----:R-:W-:Y:S01]  /*0f00*/  IDP.4A.S8.S8 R17, R12, R15, R13 ;  /* 0x0000000f0c117226 */ /* 0x002fe2000000060d */
[----:B------:R-:W-:Y:S04]  /*0f10*/  LDS R16, [R9+0x10] ;  /* 0x0000100009107984 */ /* 0x000fe80000000800 */
[----:B------:R-:W0:Y:S04]  /*0f20*/  LDS R22, [R9+0x2c] ;  /* 0x00002c0009167984 */ /* 0x000e280000000800 */
[----:B------:R-:W1:Y:S01]  /*0f30*/  LDS.128 R12, [R5+0x10] ;  /* 0x00001000050c7984 */ /* 0x000e620000000c00 */
[----:B--2---:R-:W-:-:S03]  /*0f40*/  IDP.4A.S8.S8 R18, R20, R18, R21 ;  /* 0x0000001214127226 */ /* 0x004fc60000000615 */
[----:B------:R-:W2:Y:S01]  /*0f50*/  LDS R20, [R9+0x14] ;  /* 0x0000140009147984 */ /* 0x000ea20000000800 */
[----:B0-----:R-:W-:-:S03]  /*0f60*/  IDP.4A.S8.S8 R21, R22, R19, R18 ;  /* 0x0000001316157226 */ /* 0x001fc60000000612 */
[----:B------:R-:W-:Y:S01]  /*0f70*/  LDS R22, [R9+0x30] ;  /* 0x0000300009167984 */ /* 0x000fe20000000800 */
[----:B-1----:R-:W-:-:S03]  /*0f80*/  IDP.4A.S8.S8 R12, R16, R12, R17 ;  /* 0x0000000c100c7226 */ /* 0x002fc60000000611 */
[----:B------:R-:W0:Y:S01]  /*0f90*/  LDS.128 R16, [R5+0x30] ;  /* 0x0000300005107984 */ /* 0x000e220000000c00 */
[----:B--2---:R-:W-:-:S03]  /*0fa0*/  IDP.4A.S8.S8 R13, R20, R13, R12 ;  /* 0x0000000d140d7226 */ /* 0x004fc6000000060c */
        /* <DEDUP_REMOVED lines=8> */
[----:B------:R-:W-:Y:S01]  /*1030*/  LDS R13, [R29] ;  /* 0x000000001d0d7984 */ /* 0x000fe20000000800 */
[----:B0-----:R-:W-:-:S03]  /*1040*/  IDP.4A.S8.S8 R18, R21, R18, R17 ;  /* 0x0000001215127226 */ /* 0x001fc60000000611 */
[----:B------:R-:W0:Y:S01]  /*1050*/  LDS.128 R20, [R6] ;  /* 0x0000000006147984 */ /* 0x000e220000000c00 */
[----:B-1----:R-:W-:-:S03]  /*1060*/  IDP.4A.S8.S8 R16, R16, R15, R12 ;  /* 0x0000000f10107226 */ /* 0x002fc6000000060c */
[----:B------:R-:W-:Y:S01]  /*1070*/  LDS R17, [R9+0x40] ;  /* 0x0000400009117984 */ /* 0x000fe20000000800 */
[----:B--2---:R-:W-:Y:S02]  /*1080*/  IDP.4A.S8.S8 R19, R14, R19, R18 ;  /* 0x000000130e137226 */ /* 0x004fe40000000612 */
[----:B0-----:R-:W-:Y:S01]  /*1090*/  FMUL.FTZ R20, R20, R13 ;  /* 0x0000000d14147220 */ /* 0x001fe20000410000 */
[----:B------:R-:W-:Y:S01]  /*10a0*/  I2FP.F32.S32 R16, R16 ;  /* 0x0000001000107245 */ /* 0x000fe20000201400 */
[----:B------:R-:W0:Y:S04]  /*10b0*/  LDS.128 R12, [R5+0x40] ;  /* 0x00004000050c7984 */ /* 0x000e280000000c00 */
[----:B------:R-:W-:Y:S01]  /*10c0*/  LDS R18, [R9+0x5c] ;  /* 0x00005c0009127984 */ /* 0x000fe20000000800 */
[----:B0-----:R-:W-:-:S03]  /*10d0*/  IDP.4A.S8.S8 R12, R17, R12, RZ ;  /* 0x0000000c110c7226 */ /* 0x001fc600000006ff */
[----:B------:R-:W0:Y:S02]  /*10e0*/  LDS R17, [R9+0x44] ;  /* 0x0000440009117984 */ /* 0x000e240000000800 */
[----:B0-----:R-:W-:Y:S02]  /*10f0*/  IDP.4A.S8.S8 R13, R17, R13, R12 ;  /* 0x0000000d110d7226 */ /* 0x001fe4000000060c */
[----:B------:R-:W0:Y:S04]  /*1100*/  LDS R12, [R9+0x48] ;  /* 0x00004800090c7984 */ /* 0x000e280000000800 */
[----:B------:R-:W1:Y:S01]  /*1110*/  LDS R17, [R9+0x4c] ;  /* 0x00004c0009117984 */ /* 0x000e620000000800 */
[----:B------:R-:W-:-:S03]  /*1120*/  FFMA.FTZ R43, R20, R16, R43 ;  /* 0x00000010142b7223 */ /* 0x000fc6000001002b */
[----:B------:R-:W-:Y:S04]  /*1130*/  LDS R16, [R9+0x50] ;  /* 0x0000500009107984 */ /* 0x000fe80000000800 */
[----:B------:R-:W-:Y:S01]  /*1140*/  LDS R20, [R9+0x70] ;  /* 0x0000700009147984 */ /* 0x000fe20000000800 */
[----:B0-----:R-:W-:-:S04]  /*1150*/  IDP.4A.S8.S8 R12, R12, R14, R13 ;  /* 0x0000000e0c0c7226 */ /* 0x001fc8000000060d */
[----:B-1----:R-:W-:Y:S02]  /*1160*/  IDP.4A.S8.S8 R17, R17, R15, R12 ;  /* 0x0000000f11117226 */ /* 0x002fe4000000060c */
[----:B------:R-:W0:Y:S02]  /*1170*/  LDS.128 R12, [R5+0x50] ;  /* 0x00005000050c7984 */ /* 0x000e240000000c00 */
[----:B0-----:R-:W-:Y:S02]  /*1180*/  IDP.4A.S8.S8 R12, R16, R12, R17 ;  /* 0x0000000c100c7226 */ /* 0x001fe40000000611 */
[----:B------:R-:W0:Y:S04]  /*1190*/  LDS R16, [R9+0x54] ;  /* 0x0000540009107984 */ /* 0x000e280000000800 */
[----:B------:R-:W1:Y:S01]  /*11a0*/  LDS R17, [R9+0x58] ;  /* 0x0000580009117984 */ /* 0x000e620000000800 */
[----:B0-----:R-:W-:-:S04]  /*11b0*/  IDP.4A.S8.S8 R13, R16, R13, R12 ;  /* 0x0000000d100d7226 */ /* 0x001fc8000000060c */
[----:B-1----:R-:W-:Y:S02]  /*11c0*/  IDP.4A.S8.S8 R14, R17, R14, R13 ;  /* 0x0000000e110e7226 */ /* 0x002fe4000000060d */
[----:B------:R-:W-:Y:S02]  /*11d0*/  LDS R17, [R9+0x60] ;  /* 0x0000600009117984 */ /* 0x000fe40000000800 */
[----:B------:R-:W-:Y:S02]  /*11e0*/  IDP.4A.S8.S8 R16, R18, R15, R14 ;  /* 0x0000000f12107226 */ /* 0x000fe4000000060e */
[----:B------:R-:W0:Y:S04]  /*11f0*/  LDS.128 R12, [R5+0x60] ;  /* 0x00006000050c7984 */ /* 0x000e280000000c00 */
[----:B------:R-:W1:Y:S01]  /*1200*/  LDS R18, [R9+0x64] ;  /* 0x0000640009127984 */ /* 0x000e620000000800 */
[----:B0-----:R-:W-:-:S03]  /*1210*/  IDP.4A.S8.S8 R12, R17, R12, RZ ;  /* 0x0000000c110c7226 */ /* 0x001fc600000006ff */
[----:B------:R-:W-:Y:S01]  /*1220*/  LDS R17, [R9+0x6c] ;  /* 0x00006c0009117984 */ /* 0x000fe20000000800 */
[----:B-1----:R-:W-:-:S03]  /*1230*/  IDP.4A.S8.S8 R13, R18, R13, R12 ;  /* 0x0000000d120d7226 */ /* 0x002fc6000000060c */
[----:B------:R-:W0:Y:S04]  /*1240*/  LDS R12, [R9+0x68] ;  /* 0x00006800090c7984 */ /* 0x000e280000000800 */
[----:B------:R-:W1:Y:S01]  /*1250*/  LDS R18, [R29+0x4] ;  /* 0x000004001d127984 */ /* 0x000e620000000800 */
[----:B0-----:R-:W-:-:S04]  /*1260*/  IDP.4A.S8.S8 R12, R12, R14, R13 ;  /* 0x0000000e0c0c7226 */ /* 0x001fc8000000060d */
[----:B------:R-:W-:Y:S02]  /*1270*/  IDP.4A.S8.S8 R17, R17, R15, R12 ;  /* 0x0000000f11117226 */ /* 0x000fe4000000060c */
[----:B------:R-:W0:Y:S01]  /*1280*/  LDS.128 R12, [R5+0x70] ;  /* 0x00007000050c7984 */ /* 0x000e220000000c00 */
[----:B------:R-:W-:Y:S01]  /*1290*/  I2FP.F32.S32 R19, R19 ;  /* 0x0000001300137245 */ /* 0x000fe20000201400 */
[----:B-1----:R-:W-:Y:S01]  /*12a0*/  FMUL.FTZ R18, R18, R21 ;  /* 0x0000001512127220 */ /* 0x002fe20000410000 */
[----:B0-----:R-:W-:Y:S02]  /*12b0*/  IDP.4A.S8.S8 R12, R20, R12, R17 ;  /* 0x0000000c140c7226 */ /* 0x001fe40000000611 */
[----:B------:R-:W0:Y:S01]  /*12c0*/  LDS R17, [R9+0x74] ;  /* 0x0000740009117984 */ /* 0x000e220000000800 */
[----:B------:R-:W-:-:S03]  /*12d0*/  FFMA.FTZ R18, R18, R19, R43 ;  /* 0x0000001312127223 */ /* 0x000fc6000001002b */
[----:B------:R-:W1:Y:S04]  /*12e0*/  LDS R19, [R9+0x78] ;  /* 0x0000780009137984 */ /* 0x000e680000000800 */
[----:B------:R-:W2:Y:S01]  /*12f0*/  LDS R20, [R9+0x7c] ;  /* 0x00007c0009147984 */ /* 0x000ea20000000800 */
[----:B------:R-:W-:Y:S01]  /*1300*/  UIADD3 UR4, UR4, 0x4, URZ ;  /* 0x0000000404047890 */ /* 0x000fe2000fffe03f */
[----:B0-----:R-:W-:Y:S02]  /*1310*/  IDP.4A.S8.S8 R17, R17, R13, R12 ;  /* 0x0000000d11117226 */ /* 0x001fe4000000060c */
[----:B------:R-:W0:Y:S04]  /*1320*/  LDS R13, [R29+0x8] ;  /* 0x000008001d0d7984 */ /* 0x000e280000000800 */
[----:B------:R-:W3:Y:S01]  /*1330*/  LDS R12, [R29+0xc] ;  /* 0x00000c001d0c7984 */ /* 0x000ee20000000800 */
[----:B------:R-:W-:Y:S01]  /*1340*/  ISETP.LE.AND P0, PT, R42, UR4, PT ;  /* 0x000000042a007c0c */ /* 0x000fe2000bf03270 */
[----:B-1----:R-:W-:Y:S01]  /*1350*/  IDP.4A.S8.S8 R14, R19, R14, R17 ;  /* 0x0000000e130e7226 */ /* 0x002fe20000000611 */
[----:B------:R-:W-:-:S03]  /*1360*/  I2FP.F32.S32 R16, R16 ;  /* 0x0000001000107245 */ /* 0x000fc60000201400 */
[----:B--2---:R-:W-:Y:S01]  /*1370*/  IDP.4A.S8.S8 R14, R20, R15, R14 ;  /* 0x0000000f140e7226 */ /* 0x004fe2000000060e */
[----:B------:R-:W-:Y:S01]  /*1380*/  UIADD3 UR6, UP0, UR6, 0x88, URZ ;  /* 0x0000008806067890 */ /* 0x000fe2000ff1e03f */
[----:B------:R-:W-:Y:S01]  /*1390*/  BAR.SYNC.DEFER_BLOCKING 0x0 ;  /* 0x0000000000007b1d */ /* 0x000fe20000010000 */
[----:B------:R-:W-:Y:S02]  /*13a0*/  IADD3 R10, P1, R10, 0x90, RZ ;  /* 0x000000900a0a7810 */ /* 0x000fe40007f3e0ff */
[----:B------:R-:W-:Y:S01]  /*13b0*/  I2FP.F32.S32 R14, R14 ;  /* 0x0000000e000e7245 */ /* 0x000fe20000201400 */
[----:B------:R-:W-:Y:S01]  /*13c0*/  UIADD3.X UR7, URZ, UR7, URZ, UP0, !UPT ;  /* 0x000000073f077290 */ /* 0x000fe200087fe43f */
[----:B------:R-:W-:Y:S01]  /*13d0*/  IADD3 R24, R24, 0x4, RZ ;  /* 0x0000000418187810 */ /* 0x000fe20007ffe0ff */
[----:B------:R-:W-:Y:S02]  /*13e0*/  IMAD.X R11, RZ, RZ, R11, P1 ;  /* 0x000000ffff0b7224 */ /* 0x000fe400008e060b */
[----:B0-----:R-:W-:-:S04]  /*13f0*/  FMUL.FTZ R13, R13, R22 ;  /* 0x000000160d0d7220 */ /* 0x001fc80000410000 */
[----:B------:R-:W-:Y:S01]  /*1400*/  FFMA.FTZ R13, R13, R16, R18 ;  /* 0x000000100d0d7223 */ /* 0x000fe20000010012 */
[----:B---3--:R-:W-:-:S04]  /*1410*/  FMUL.FTZ R12, R12, R23 ;  /* 0x000000170c0c7220 */ /* 0x008fc80000410000 */
[----:B------:R-:W-:Y:S01]  /*1420*/  FFMA.FTZ R43, R12, R14, R13 ;  /* 0x0000000e0c2b7223 */ /* 0x000fe2000001000d */
[----:B------:R-:W-:Y:S06]  /*1430*/  @!P0 BRA `(.L_x_628) ;  /* 0xfffffff400788947 */ /* 0x000fec000383ffff */
.L_x_627:
[----:B------:R-:W-:Y:S02]  /*1440*/  ULDC UR4, c[0x0][0x230] ;  /* 0x00008c0000047ab9 */ /* 0x000fe40000000800 */
[----:B------:R-:W-:-:S13]  /*1450*/  ISETP.GE.U32.AND P0, PT, R25, UR4, PT ;  /* 0x0000000419007c0c */ /* 0x000fda000bf06070 */
[----:B------:R-:W-:Y:S05]  /*1460*/  @P0 EXIT ;  /* 0x000000000000094d */ /* 0x000fea0003800000 */
[----:B------:R-:W0:Y:S01]  /*1470*/  S2R R0, SR_TID.X ;  /* 0x0000000000007919 */ /* 0x000e220000002100 */
[----:B------:R-:W-:Y:S01]  /*1480*/  ULDC UR4, c[0x0][0x238] ;  /* 0x00008e0000047ab9 */ /* 0x000fe20000000800 */
[----:B0-----:R-:W-:-:S05]  /*1490*/  VIADD R0, R0, UR5 ;  /* 0x0000000500007c36 */ /* 0x001fca0008000000 */
        /* <DEDUP_REMOVED lines=8> */
.L_x_629:
        /* <DEDUP_REMOVED lines=14> */
.L_x_1329:


//--------------------- .text._Z12mul_mat_q8_0IN3c108BFloat16ELb0EEvPKvS3_PT_iiiii --------------------------
	.section	.text._Z12mul_mat_q8_0IN3c108BFloat16ELb0EEvPKvS3_PT_iiiii,"ax",@progbits
	.align	128
.text._Z12mul_mat_q8_0IN3c108BFloat16ELb0EEvPKvS3_PT_iiiii:
        .type           _Z12mul_mat_q8_0IN3c108BFloat16ELb0EEvPKvS3_PT_iiiii,@function
        .size           _Z12mul_mat_q8_0IN3c108BFloat16ELb0EEvPKvS3_PT_iiiii,(.L_x_1330 - _Z12mul_mat_q8_0IN3c108BFloat16ELb0EEvPKvS3_PT_iiiii)
        .other          _Z12mul_mat_q8_0IN3c108BFloat16ELb0EEvPKvS3_PT_iiiii,@"STO_CUDA_ENTRY STV_DEFAULT"
_Z12mul_mat_q8_0IN3c108BFloat16ELb0EEvPKvS3_PT_iiiii:
        /* <DEDUP_REMOVED lines=13> */
[----:B------:R-:W0:Y:S01]  /*00d0*/  S2R R9, SR_TID.X ;  /* 0x0000000000097919 */ /* 0x000e220000002100 */
[----:B------:R-:W-:Y:S01]  /*00e0*/  ULDC.64 UR6, c[0x0][0x230] ;  /* 0x00008c0000067ab9 */ /* 0x000fe20000000a00 */
[----:B------:R-:W-:Y:S01]  /*00f0*/  SHF.R.S32.HI R27, RZ, 0x5, R27 ;  /* 0x00000005ff1b7819 */ /* 0x000fe2000001141b */
[----:B------:R-:W-:Y:S01]  /*0100*/  USHF.R.S32.HI UR4, URZ, 0x1f, UR7 ;  /* 0x0000001f3f047899 */ /* 0x000fe20008011407 */
[----:B------:R-:W1:Y:S01]  /*0110*/  S2R R8, SR_TID.Y ;  /* 0x0000000000087919 */ /* 0x000e620000002200 */
[----:B------:R-:W-:Y:S01]  /*0120*/  UIADD3 UR6, UR6, -0x1, URZ ;  /* 0xffffffff06067890 */ /* 0x000fe2000fffe03f */
[C---:B------:R-:W-:Y:S01]  /*0130*/  SHF.L.U32 R22, R27.reuse, 0x2, RZ ;  /* 0x000000021b167819 */ /* 0x040fe200000006ff */
[----:B------:R-:W-:Y:S01]  /*0140*/  IMAD R31, R27, UR5, RZ ;  /* 0x000000051b1f7c24 */ /* 0x000fe2000f8e02ff */
[----:B------:R-:W2:Y:S01]  /*0150*/  S2R R14, SR_TID.X ;  /* 0x00000000000e7919 */ /* 0x000ea20000002100 */
[----:B------:R-:W-:Y:S01]  /*0160*/  ULEA.HI UR4, UR4, UR7, URZ, 0x5 ;  /* 0x0000000704047291 */ /* 0x000fe2000f8f283f */
[----:B------:R-:W3:Y:S01]  /*0170*/  S2UR UR9, SR_CgaCtaId ;  /* 0x00000000000979c3 */ /* 0x000ee20000008800 */
[----:B------:R-:W-:Y:S01]  /*0180*/  ULDC.64 UR10, c[0x0][0x210] ;  /* 0x00008400000a7ab9 */ /* 0x000fe20000000a00 */
[----:B------:R-:W-:Y:S01]  /*0190*/  HFMA2.MMA R28, -RZ, RZ, 0, 0 ;  /* 0x00000000ff1c7435 */ /* 0x000fe200000001ff */
[----:B------:R-:W-:Y:S01]  /*01a0*/  USHF.R.S32.HI UR4, URZ, 0x5, UR4 ;  /* 0x000000053f047899 */ /* 0x000fe20008011404 */
[----:B0-----:R-:W-:-:S02]  /*01b0*/  SHF.R.U32.HI R2, RZ, 0x2, R9 ;  /* 0x00000002ff027819 */ /* 0x001fc40000011609 */
[----:B------:R-:W-:Y:S02]  /*01c0*/  SHF.R.S32.HI R16, RZ, 0x1f, R9 ;  /* 0x0000001fff107819 */ /* 0x000fe40000011409 */
[----:B------:R-:W-:Y:S01]  /*01d0*/  LOP3.LUT R2, R2, 0x3, RZ, 0xc0, !PT ;  /* 0x0000000302027812 */ /* 0x000fe200078ec0ff */
[----:B-1----:R-:W-:Y:S01]  /*01e0*/  IMAD R15, R27, R8, RZ ;  /* 0x000000081b0f7224 */ /* 0x002fe200078e02ff */
[----:B------:R-:W-:Y:S02]  /*01f0*/  LEA.HI R5, R16, R9, RZ, 0x3 ;  /* 0x0000000910057211 */ /* 0x000fe400078f18ff */
[C---:B------:R-:W-:Y:S01]  /*0200*/  LEA R6, R3.reuse, R2, 0x2 ;  /* 0x0000000203067211 */ /* 0x040fe200078e10ff */
[----:B------:R-:W-:Y:S01]  /*0210*/  IMAD R3, R3, 0x4, R8 ;  /* 0x0000000403037824 */ /* 0x000fe200078e0208 */
[----:B------:R-:W-:Y:S01]  /*0220*/  SHF.R.S32.HI R12, RZ, 0x3, R5 ;  /* 0x00000003ff0c7819 */ /* 0x000fe20000011405 */
[----:B------:R-:W-:Y:S01]  /*0230*/  IMAD R2, R27, UR5, RZ ;  /* 0x000000051b027c24 */ /* 0x000fe2000f8e02ff */
[----:B--2---:R-:W-:-:S02]  /*0240*/  SHF.R.S32.HI R11, RZ, 0x1f, R14 ;  /* 0x0000001fff0b7819 */ /* 0x004fc4000001140e */
[----:B------:R-:W-:Y:S02]  /*0250*/  VIMNMX.U32 R7, R3, UR6, PT ;  /* 0x0000000603077c48 */ /* 0x000fe4000bfe0000 */
[----:B------:R-:W-:Y:S02]  /*0260*/  SHF.R.S32.HI R2, RZ, 0x1f, R2 ;  /* 0x0000001fff027819 */ /* 0x000fe40000011402 */
[----:B------:R-:W-:Y:S02]  /*0270*/  SHF.R.S32.HI R10, RZ, 0x1f, R15 ;  /* 0x0000001fff0a7819 */ /* 0x000fe4000001140f */
[----:B------:R-:W-:Y:S02]  /*0280*/  IADD3 R31, P0, P1, R15, R12, R31 ;  /* 0x0000000c0f1f7210 */ /* 0x000fe4000791e01f */
[----:B------:R-:W-:Y:S02]  /*0290*/  SHF.R.S32.HI R3, RZ, 0x1f, R12 ;  /* 0x0000001fff037819 */ /* 0x000fe4000001140c */
[----:B------:R-:W-:-:S02]  /*02a0*/  SHF.R.U32.HI R4, RZ, 0x3, R9 ;  /* 0x00000003ff047819 */ /* 0x000fc40000011609 */
[----:B------:R-:W-:Y:S02]  /*02b0*/  LEA.HI R17, R11, R14, RZ, 0x2 ;  /* 0x0000000e0b117211 */ /* 0x000fe400078f10ff */
[----:B------:R-:W-:Y:S01]  /*02c0*/  LEA.HI R16, R16, R9, RZ, 0x2 ;  /* 0x0000000910107211 */ /* 0x000fe200078f10ff */
[----:B------:R-:W-:Y:S01]  /*02d0*/  IMAD R11, R7, UR4, R4 ;  /* 0x00000004070b7c24 */ /* 0x000fe2000f8e0204 */
[----:B------:R-:W-:Y:S02]  /*02e0*/  IADD3.X R19, R10, R3, R2, P0, P1 ;  /* 0x000000030a137210 */ /* 0x000fe400007e2402 */
[----:B------:R-:W-:Y:S01]  /*02f0*/  LOP3.LUT R2, R5, 0xfffffff8, RZ, 0xc0, !PT ;  /* 0xfffffff805027812 */ /* 0x000fe200078ec0ff */
[----:B------:R-:W-:Y:S01]  /*0300*/  HFMA2.MMA R5, -RZ, RZ, 0, 0 ;  /* 0x00000000ff057435 */ /* 0x000fe200000001ff */
[----:B------:R-:W-:Y:S02]  /*0310*/  LOP3.LUT R17, R17, 0xfffffffc, RZ, 0xc0, !PT ;  /* 0xfffffffc11117812 */ /* 0x000fe400078ec0ff */
[----:B------:R-:W-:-:S02]  /*0320*/  LOP3.LUT R21, R14, 0x3, RZ, 0xc0, !PT ;  /* 0x000000030e157812 */ /* 0x000fc400078ec0ff */
[----:B------:R-:W-:Y:S01]  /*0330*/  VIMNMX R10, R6, UR6, PT ;  /* 0x00000006060a7c48 */ /* 0x000fe2000bfe0100 */
[C---:B------:R-:W-:Y:S01]  /*0340*/  IMAD.IADD R6, R9.reuse, 0x1, -R2 ;  /* 0x0000000109067824 */ /* 0x040fe200078e0a02 */
[----:B------:R-:W-:Y:S01]  /*0350*/  SHF.R.S32.HI R7, RZ, 0x2, R16 ;  /* 0x00000002ff077819 */ /* 0x000fe20000011410 */
[----:B------:R-:W-:Y:S01]  /*0360*/  IMAD.IADD R17, R14, 0x1, -R17 ;  /* 0x000000010e117824 */ /* 0x000fe200078e0a11 */
[--C-:B------:R-:W-:Y:S01]  /*0370*/  IADD3 R15, R22, R15, R22.reuse ;  /* 0x0000000f160f7210 */ /* 0x100fe20007ffe016 */
[----:B------:R-:W-:Y:S01]  /*0380*/  IMAD R2, R10, UR4, R21 ;  /* 0x000000040a027c24 */ /* 0x000fe2000f8e0215 */
[----:B------:R-:W-:Y:S01]  /*0390*/  SHF.L.U32 R13, R9, 0x2, RZ ;  /* 0x00000002090d7819 */ /* 0x000fe200000006ff */
[----:B------:R-:W-:Y:S01]  /*03a0*/  IMAD R14, R8, 0x8, R7 ;  /* 0x00000008080e7824 */ /* 0x000fe200078e0207 */
[----:B------:R-:W-:Y:S01]  /*03b0*/  SHF.R.S32.HI R23, RZ, 0x1f, R17 ;  /* 0x0000001fff177819 */ /* 0x000fe20000011411 */
[----:B------:R-:W-:Y:S01]  /*03c0*/  IMAD R21, R19, 0x22, RZ ;  /* 0x0000002213157824 */ /* 0x000fe200078e02ff */
[--C-:B------:R-:W-:Y:S01]  /*03d0*/  IADD3 R19, R22, R15, R22.reuse ;  /* 0x0000000f16137210 */ /* 0x100fe20007ffe016 */
[----:B------:R-:W-:Y:S01]  /*03e0*/  IMAD.WIDE R6, R6, 0x4, RZ ;  /* 0x0000000406067825 */ /* 0x000fe200078e02ff */
[----:B------:R-:W-:Y:S01]  /*03f0*/  LOP3.LUT R4, R13, 0x1c, RZ, 0xc0, !PT ;  /* 0x0000001c0d047812 */ /* 0x000fe200078ec0ff */
[----:B------:R-:W-:Y:S01]  /*0400*/  ULDC.64 UR6, c[0x0][0x218] ;  /* 0x0000860000067ab9 */ /* 0x000fe20000000a00 */
[----:B------:R-:W-:Y:S01]  /*0410*/  IADD3 R19, R22, R19, R22 ;  /* 0x0000001316137210 */ /* 0x000fe20007ffe016 */
[----:B------:R-:W-:Y:S01]  /*0420*/  IMAD R18, R27, R14, RZ ;  /* 0x0000000e1b127224 */ /* 0x000fe200078e02ff */
[----:B------:R-:W-:Y:S01]  /*0430*/  MOV R10, 0xfffffffe ;  /* 0xfffffffe000a7802 */ /* 0x000fe20000000f00 */
[----:B------:R-:W-:Y:S01]  /*0440*/  IMAD.WIDE R4, R11, 0x24, R4 ;  /* 0x000000240b047825 */ /* 0x000fe200078e0204 */
[----:B------:R-:W-:Y:S01]  /*0450*/  LOP3.LUT R16, R16, 0xfffffffc, RZ, 0xc0, !PT ;  /* 0xfffffffc10107812 */ /* 0x000fe200078ec0ff */
[----:B------:R-:W-:Y:S01]  /*0460*/  UMOV UR4, 0x400 ;  /* 0x0000040000047882 */ /* 0x000fe20000000000 */
[----:B------:R-:W-:Y:S01]  /*0470*/  IADD3 R17, P2, R17, R18, RZ ;  /* 0x0000001211117210 */ /* 0x000fe20007f5e0ff */
[----:B------:R-:W-:Y:S01]  /*0480*/  IMAD.WIDE.U32 R30, R31, 0x22, R6 ;  /* 0x000000221f1e7825 */ /* 0x000fe200078e0006 */
[----:B------:R-:W-:-:S02]  /*0490*/  IADD3 R16, -R16, R9, RZ ;  /* 0x0000000910107210 */ /* 0x000fc40007ffe1ff */
[----:B------:R-:W-:Y:S01]  /*04a0*/  LEA.HI.X.SX32 R18, R18, R23, 0x1, P2 ;  /* 0x0000001712127211 */ /* 0x000fe200010f0eff */
[----:B------:R-:W-:Y:S01]  /*04b0*/  IMAD.MOV.U32 R11, RZ, RZ, -0x1 ;  /* 0xffffffffff0b7424 */ /* 0x000fe200078e00ff */
[----:B------:R-:W-:Y:S01]  /*04c0*/  IADD3 R15, R31, R21, RZ ;  /* 0x000000151f0f7210 */ /* 0x000fe20007ffe0ff */
[----:B------:R-:W-:Y:S01]  /*04d0*/  IMAD.IADD R19, R22, 0x1, R19 ;  /* 0x0000000116137824 */ /* 0x000fe200078e0213 */
[----:B------:R-:W-:Y:S01]  /*04e0*/  IADD3.X R30, P0, P1, R30, UR10, RZ, PT, PT ;  /* 0x0000000a1e1e7c10 */ /* 0x000fe2000b90e4ff */
[----:B------:R-:W-:Y:S01]  /*04f0*/  IMAD.WIDE.U32 R10, R17, 0x22, R10 ;  /* 0x00000022110a7825 */ /* 0x000fe200078e000a */
[----:B------:R-:W-:Y:S01]  /*0500*/  SHF.R.S32.HI R17, RZ, 0x1f, R14 ;  /* 0x0000001fff117819 */ /* 0x000fe2000001140e */
[----:B---3--:R-:W-:Y:S01]  /*0510*/  ULEA UR10, UR9, UR4, 0x18 ;  /* 0x00000004090a7291 */ /* 0x008fe2000f8ec03f */
[----:B------:R-:W-:Y:S01]  /*0520*/  IADD3 R21, P2, R12, R19, RZ ;  /* 0x000000130c157210 */ /* 0x000fe20007f5e0ff */
[----:B------:R-:W-:Y:S01]  /*0530*/  IMAD R23, R18, 0x22, RZ ;  /* 0x0000002212177824 */ /* 0x000fe200078e02ff */
[----:B------:R-:W-:Y:S01]  /*0540*/  IADD3 R32, P3, -R6, R10, RZ ;  /* 0x0000000a06207210 */ /* 0x000fe20007f7e1ff */
[----:B------:R-:W-:Y:S01]  /*0550*/  IMAD.IADD R20, R12, 0x1, R13 ;  /* 0x000000010c147824 */ /* 0x000fe200078e020d */
[----:B------:R-:W-:Y:S01]  /*0560*/  LEA.HI.X.SX32 R3, R19, R3, 0x1, P2 ;  /* 0x0000000313037211 */ /* 0x000fe200010f0eff */
[----:B------:R-:W-:Y:S01]  /*0570*/  IMAD.U32 R10, RZ, RZ, UR10 ;  /* 0x0000000aff0a7e24 */ /* 0x000fe2000f8e00ff */
[----:B------:R-:W-:Y:S01]  /*0580*/  IADD3 R6, P2, R4, UR6, RZ ;  /* 0x0000000604067c10 */ /* 0x000fe2000ff5e0ff */
[----:B------:R-:W-:Y:S01]  /*0590*/  UIADD3 UR6, UR4, 0x1080, URZ ;  /* 0x0000108004067890 */ /* 0x000fe2000fffe03f */
[----:B------:R-:W-:Y:S01]  /*05a0*/  LEA.HI R17, R17, R14, RZ, 0x3 ;  /* 0x0000000e11117211 */ /* 0x000fe200078f18ff */
[----:B------:R-:W-:Y:S01]  /*05b0*/  IMAD R4, R3, -0x22, RZ ;  /* 0xffffffde03047824 */ /* 0x000fe200078e02ff */
[----:B------:R-:W-:Y:S01]  /*05c0*/  IADD3.X R33, ~R7, R11, R23, P3, !PT ;  /* 0x0000000b07217210 */ /* 0x000fe20001ffe517 */
[----:B------:R-:W-:Y:S01]  /*05d0*/  ULEA UR6, UR9, UR6, 0x18 ;  /* 0x0000000609067291 */ /* 0x000fe2000f8ec03f */
[----:B------:R-:W-:Y:S01]  /*05e0*/  IADD3 R6, P3, R6, 0x4, RZ ;  /* 0x0000000406067810 */ /* 0x000fe20007f7e0ff */
[----:B------:R-:W-:Y:S01]  /*05f0*/  IMAD R23, R8, 0x21, R9 ;  /* 0x0000002108177824 */ /* 0x000fe200078e0209 */
[----:B------:R-:W-:Y:S01]  /*0600*/  LEA.HI.SX32 R17, R17, R16, 0x1d ;  /* 0x0000001011117211 */ /* 0x000fe200078feaff */
[----:B------:R-:W-:Y:S01]  /*0610*/  IMAD.WIDE.U32 R32, R21, -0x22, R32 ;  /* 0xffffffde15207825 */ /* 0x000fe200078e0020 */
[----:B------:R-:W-:Y:S01]  /*0620*/  IADD3.X R3, RZ, UR7, R5, P3, P2 ;  /* 0x00000007ff037c10 */ /* 0x000fe20009fe4405 */
[----:B------:R-:W-:Y:S01]  /*0630*/  UIADD3 UR7, UR4, 0x1290, URZ ;  /* 0x0000129004077890 */ /* 0x000fe2000fffe03f */
[----:B------:R-:W-:Y:S01]  /*0640*/  IADD3.X R31, R15, UR11, RZ, P0, P1 ;  /* 0x0000000b0f1f7c10 */ /* 0x000fe200087e24ff */
[----:B------:R-:W-:Y:S01]  /*0650*/  UIADD3 UR4, UR4, 0x1490, URZ ;  /* 0x0000149004047890 */ /* 0x000fe2000fffe03f */
[----:B------:R-:W-:Y:S01]  /*0660*/  IMAD R17, R14, 0x4, R17 ;  /* 0x000000040e117824 */ /* 0x000fe200078e0211 */
[----:B------:R-:W-:Y:S01]  /*0670*/  SHF.L.U32 R14, R8, 0x5, RZ ;  /* 0x00000005080e7819 */ /* 0x000fe200000006ff */
[----:B------:R-:W-:Y:S01]  /*0680*/  ULEA UR7, UR9, UR7, 0x18 ;  /* 0x0000000709077291 */ /* 0x000fe2000f8ec03f */
[----:B------:R-:W-:Y:S01]  /*0690*/  IADD3 R4, R33, -R21, R4 ;  /* 0x8000001521047210 */ /* 0x000fe20007ffe004 */
[----:B------:R-:W-:Y:S01]  /*06a0*/  ULEA UR8, UR9, UR4, 0x18 ;  /* 0x0000000409087291 */ /* 0x000fe2000f8ec03f */
[----:B------:R-:W-:Y:S01]  /*06b0*/  LOP3.LUT R25, R14, 0xffffffe0, R9, 0xe2, !PT ;  /* 0xffffffe00e197812 */ /* 0x000fe200078ee209 */
[----:B------:R-:W-:Y:S01]  /*06c0*/  IMAD R7, R9, 0x84, R10 ;  /* 0x0000008409077824 */ /* 0x000fe200078e020a */
[----:B------:R-:W-:Y:S01]  /*06d0*/  LOP3.LUT R24, R13, 0x3c, RZ, 0xc0, !PT ;  /* 0x0000003c0d187812 */ /* 0x000fe200078ec0ff */
[----:B------:R-:W-:Y:S01]  /*06e0*/  UMOV UR4, URZ ;  /* 0x0000003f00047c82 */ /* 0x000fe20008000000 */
[----:B------:R-:W-:-:S02]  /*06f0*/  LEA R23, R23, UR10, 0x2 ;  /* 0x0000000a17177c11 */ /* 0x000fc4000f8e10ff */
[----:B------:R-:W-:Y:S02]  /*0700*/  LEA R25, R25, UR7, 0x2 ;  /* 0x0000000719197c11 */ /* 0x000fe4000f8e10ff */
[C---:B------:R-:W-:Y:S02]  /*0710*/  LEA R21, R8.reuse, UR8, 0x4 ;  /* 0x0000000808157c11 */ /* 0x040fe4000f8e20ff */
[----:B------:R-:W-:Y:S02]  /*0720*/  LEA R5, R8, UR7, 0x7 ;  /* 0x0000000708057c11 */ /* 0x000fe4000f8e38ff */
[----:B------:R-:W-:Y:S02]  /*0730*/  LEA R20, R20, UR6, 0x2 ;  /* 0x0000000614147c11 */ /* 0x000fe4000f8e10ff */
[----:B------:R-:W-:-:S07]  /*0740*/  LEA R26, R17, UR6, 0x2 ;  /* 0x00000006111a7c11 */ /* 0x000fce000f8e10ff */
.L_x_631:
[C---:B------:R-:W-:Y:S01]  /*0750*/  IMAD.WIDE R18, R22.reuse, 0x22, R30 ;  /* 0x0000002216127825 */ /* 0x040fe200078e021e */
[----:B------:R-:W2:Y:S04]  /*0760*/  LDG.E.U16.CONSTANT R36, desc[UR12][R30.64] ;  /* 0x0000000c1e247981 */ /* 0x000ea8000c1e9500 */
[----:B------:R-:W2:Y:S01]  /*0770*/  LDG.E.U16.CONSTANT R35, desc[UR12][R30.64+0x2] ;  /* 0x0000020c1e237981 */ /* 0x000ea2000c1e9500 */
[----:B------:R-:W-:-:S03]  /*0780*/  IMAD.WIDE R8, R22, 0x22, R18 ;  /* 0x0000002216087825 */ /* 0x000fc600078e0212 */
[----:B------:R-:W3:Y:S04]  /*0790*/  LDG.E.U16.CONSTANT R16, desc[UR12][R18.64] ;  /* 0x0000000c12107981 */ /* 0x000ee8000c1e9500 */
[----:B------:R-:W3:Y:S04]  /*07a0*/  LDG.E.U16.CONSTANT R15, desc[UR12][R18.64+0x2] ;  /* 0x0000020c120f7981 */ /* 0x000ee8000c1e9500 */
[----:B------:R-:W4:Y:S04]  /*07b0*/  LDG.E.U16.CONSTANT R10, desc[UR12][R8.64] ;  /* 0x0000000c080a7981 */ /* 0x000f28000c1e9500 */
[----:B------:R0:W4:Y:S01]  /*07c0*/  LDG.E.U16.CONSTANT R11, desc[UR12][R8.64+0x2] ;  /* 0x0000020c080b7981 */ /* 0x000122000c1e9500 */
[----:B------:R-:W-:-:S05]  /*07d0*/  IMAD.WIDE R12, R22, 0x22, R8 ;  /* 0x00000022160c7825 */ /* 0x000fca00078e0208 */
[----:B------:R-:W5:Y:S01]  /*07e0*/  LDG.E.U16.CONSTANT R29, desc[UR12][R12.64] ;  /* 0x0000000c0c1d7981 */ /* 0x000f62000c1e9500 */
[----:B0-----:R-:W-:-:S03]  /*07f0*/  IMAD.WIDE R8, R22, 0x22, R12 ;  /* 0x0000002216087825 */ /* 0x001fc600078e020c */
[----:B------:R0:W5:Y:S04]  /*0800*/  LDG.E.U16.CONSTANT R14, desc[UR12][R12.64+0x2] ;  /* 0x0000020c0c0e7981 */ /* 0x000168000c1e9500 */
[----:B------:R-:W5:Y:S04]  /*0810*/  LDG.E.U16.CONSTANT R19, desc[UR12][R8.64] ;  /* 0x0000000c08137981 */ /* 0x000f68000c1e9500 */
[----:B------:R1:W5:Y:S01]  /*0820*/  LDG.E.U16.CONSTANT R34, desc[UR12][R8.64+0x2] ;  /* 0x0000020c08227981 */ /* 0x000362000c1e9500 */
[----:B0-----:R-:W-:-:S05]  /*0830*/  IMAD.WIDE R12, R22, 0x22, R8 ;  /* 0x00000022160c7825 */ /* 0x001fca00078e0208 */
[----:B------:R-:W5:Y:S01]  /*0840*/  LDG.E.U16.CONSTANT R17, desc[UR12][R12.64] ;  /* 0x0000000c0c117981 */ /* 0x000f62000c1e9500 */
[----:B-1----:R-:W-:-:S03]  /*0850*/  IMAD.WIDE R8, R22, 0x22, R12 ;  /* 0x0000002216087825 */ /* 0x002fc600078e020c */
[----:B------:R3:W5:Y:S01]  /*0860*/  LDG.E.U16.CONSTANT R18, desc[UR12][R12.64+0x2] ;  /* 0x0000020c0c127981 */ /* 0x000762000c1e9500 */
[----:B--2---:R-:W-:Y:S01]  /*0870*/  PRMT R35, R36, 0x5410, R35 ;  /* 0x0000541024237816 */ /* 0x004fe20000000023 */
[----:B------:R-:W-:Y:S01]  /*0880*/  IMAD.WIDE R36, R22, 0x22, R8 ;  /* 0x0000002216247825 */ /* 0x000fe200078e0208 */
[----:B---3--:R-:W-:-:S03]  /*0890*/  PRMT R12, R16, 0x5410, R15 ;  /* 0x00005410100c7816 */ /* 0x008fc6000000000f */
[----:B------:R-:W-:Y:S04]  /*08a0*/  STS [R23], R35 ;  /* 0x0000002317007388 */ /* 0x000fe80000000800 */
[----:B------:R-:W2:Y:S04]  /*08b0*/  LDG.E.U16.CONSTANT R15, desc[UR12][R8.64] ;  /* 0x0000000c080f7981 */ /* 0x000ea8000c1e9500 */
[----:B------:R4:W2:Y:S04]  /*08c0*/  LDG.E.U16.CONSTANT R16, desc[UR12][R8.64+0x2] ;  /* 0x0000020c08107981 */ /* 0x0008a8000c1e9500 */
[----:B------:R-:W3:Y:S01]  /*08d0*/  LDG.E.U16.CONSTANT R13, desc[UR12][R36.64] ;  /* 0x0000000c240d7981 */ /* 0x000ee2000c1e9500 */
[----:B----4-:R-:W-:-:S05]  /*08e0*/  PRMT R9, R10, 0x5410, R11 ;  /* 0x000054100a097816 */ /* 0x010fca000000000b */
[----:B------:R0:W-:Y:S02]  /*08f0*/  STS [R23+0x420], R9 ;  /* 0x0004200917007388 */ /* 0x0001e40000000800 */
[----:B0-----:R-:W0:Y:S01]  /*0900*/  LDC.64 R8, c[0x0][0x218] ;  /* 0x00008600ff087b82 */ /* 0x001e220000000a00 */
[----:B------:R-:W-:Y:S01]  /*0910*/  IADD3 R10, P0, R36, R32, RZ ;  /* 0x00000020240a7210 */ /* 0x000fe20007f1e0ff */
[----:B------:R1:W-:Y:S03]  /*0920*/  STS [R23+0x210], R12 ;  /* 0x0002100c17007388 */ /* 0x0003e60000000800 */
[----:B------:R-:W-:-:S05]  /*0930*/  IADD3.X R11, R37, R4, RZ, P0, !PT ;  /* 0x00000004250b7210 */ /* 0x000fca00007fe4ff */
[----:B------:R4:W3:Y:S04]  /*0940*/  LDG.E.U16.CONSTANT R35, desc[UR12][R10.64] ;  /* 0x0000000c0a237981 */ /* 0x0008e8000c1e9500 */
[----:B-1----:R-:W3:Y:S01]  /*0950*/  LDG.E.U16.CONSTANT R12, desc[UR12][R36.64+0x2] ;  /* 0x0000020c240c7981 */ /* 0x002ee2000c1e9500 */
[----:B0-----:R-:W-:Y:S01]  /*0960*/  IMAD.WIDE.U32 R8, R2, 0x24, R8 ;  /* 0x0000002402087825 */ /* 0x001fe200078e0008 */
[----:B----4-:R-:W-:-:S03]  /*0970*/  MOV R11, R3 ;  /* 0x00000003000b7202 */ /* 0x010fc60000000f00 */
[----:B------:R-:W-:Y:S02]  /*0980*/  IMAD.MOV.U32 R10, RZ, RZ, R6 ;  /* 0x000000ffff0a7224 */ /* 0x000fe400078e0006 */
[----:B------:R-:W4:Y:S04]  /*0990*/  LDG.E.U16.CONSTANT R8, desc[UR12][R8.64] ;  /* 0x0000000c08087981 */ /* 0x000f28000c1e9500 */
[----:B------:R-:W4:Y:S01]  /*09a0*/  LDG.E.CONSTANT R36, desc[UR12][R10.64] ;  /* 0x0000000c0a247981 */ /* 0x000f22000c1e9900 */
[----:B-----5:R-:W-:Y:S02]  /*09b0*/  PRMT R14, R29, 0x5410, R14 ;  /* 0x000054101d0e7816 */ /* 0x020fe4000000000e */
[----:B------:R-:W-:Y:S02]  /*09c0*/  PRMT R34, R19, 0x5410, R34 ;  /* 0x0000541013227816 */ /* 0x000fe40000000022 */
[----:B------:R-:W-:Y:S01]  /*09d0*/  PRMT R18, R17, 0x5410, R18 ;  /* 0x0000541011127816 */ /* 0x000fe20000000012 */
[----:B------:R-:W-:Y:S04]  /*09e0*/  STS [R23+0x630], R14 ;  /* 0x0006300e17007388 */ /* 0x000fe80000000800 */
[----:B------:R-:W-:Y:S04]  /*09f0*/  STS [R23+0x840], R34 ;  /* 0x0008402217007388 */ /* 0x000fe80000000800 */
[----:B------:R-:W-:Y:S01]  /*0a00*/  STS [R23+0xa50], R18 ;  /* 0x000a501217007388 */ /* 0x000fe20000000800 */
[----:B--2---:R-:W-:-:S05]  /*0a10*/  PRMT R16, R15, 0x5410, R16 ;  /* 0x000054100f107816 */ /* 0x004fca0000000010 */
[----:B------:R0:W-:Y:S01]  /*0a20*/  STS [R23+0xc60], R16 ;  /* 0x000c601017007388 */ /* 0x0001e20000000800 */
[----:B---3--:R-:W-:Y:S01]  /*0a30*/  HADD2.F32 R35, -RZ, R35.H0_H0 ;  /* 0x20000023ff237230 */ /* 0x008fe20000004100 */
[----:B0-----:R-:W-:-:S05]  /*0a40*/  PRMT R16, R13, 0x5410, R12 ;  /* 0x000054100d107816 */ /* 0x001fca000000000c */
[----:B------:R-:W-:Y:S04]  /*0a50*/  STS [R23+0xe70], R16 ;  /* 0x000e701017007388 */ /* 0x000fe80000000800 */
[----:B------:R-:W-:Y:S01]  /*0a60*/  STS [R26], R35 ;  /* 0x000000231a007388 */ /* 0x000fe20000000800 */
[----:B----4-:R-:W-:-:S03]  /*0a70*/  HADD2.F32 R19, -RZ, R8.H0_H0 ;  /* 0x20000008ff137230 */ /* 0x010fc60000004100 */
[----:B------:R-:W-:Y:S04]  /*0a80*/  STS [R25], R36 ;  /* 0x0000002419007388 */ /* 0x000fe80000000800 */
[----:B------:R-:W-:Y:S01]  /*0a90*/  STS [R24+UR8], R19 ;  /* 0x0000001318007988 */ /* 0x000fe20008000808 */
[----:B------:R-:W-:Y:S06]  /*0aa0*/  BAR.SYNC.DEFER_BLOCKING 0x0 ;  /* 0x0000000000007b1d */ /* 0x000fec0000010000 */
[----:B------:R-:W-:Y:S04]  /*0ab0*/  LDS R29, [R7] ;  /* 0x00000000071d7984 */ /* 0x000fe80000000800 */
[----:B------:R-:W0:Y:S04]  /*0ac0*/  LDS.128 R8, [R5] ;  /* 0x0000000005087984 */ /* 0x000e280000000c00 */
[----:B------:R-:W1:Y:S04]  /*0ad0*/  LDS R18, [R7+0x4] ;  /* 0x0000040007127984 */ /* 0x000e680000000800 */
[----:B------:R-:W-:Y:S04]  /*0ae0*/  LDS R17, [R7+0x20] ;  /* 0x0000200007117984 */ /* 0x000fe80000000800 */
[----:B------:R-:W2:Y:S04]  /*0af0*/  LDS.128 R12, [R5+0x20] ;  /* 0x00002000050c7984 */ /* 0x000ea80000000c00 */
[----:B------:R-:W-:Y:S04]  /*0b00*/  LDS R19, [R7+0x28] ;  /* 0x0000280007137984 */ /* 0x000fe80000000800 */
[----:B------:R-:W3:Y:S04]  /*0b10*/  LDS R16, [R7+0x8] ;  /* 0x0000080007107984 */ /* 0x000ee80000000800 */
[----:B------:R-:W-:Y:S01]  /*0b20*/  LDS R35, [R7+0x40] ;  /* 0x0000400007237984 */ /* 0x000fe20000000800 */
[----:B0-----:R-:W-:-:S03]  /*0b30*/  IDP.4A.S8.S8 R8, R29, R8, RZ ;  /* 0x000000081d087226 */ /* 0x001fc600000006ff */
[----:B------:R-:W0:Y:S01]  /*0b40*/  LDS R29, [R7+0x24] ;  /* 0x00002400071d7984 */ /* 0x000e220000000800 */
[----:B-1----:R-:W-:-:S03]  /*0b50*/  IDP.4A.S8.S8 R9, R18, R9, R8 ;  /* 0x0000000912097226 */ /* 0x002fc60000000608 */
[----:B------:R-:W1:Y:S04]  /*0b60*/  LDS R8, [R7+0x2c] ;  /* 0x00002c0007087984 */ /* 0x000e680000000800 */
[----:B------:R-:W4:Y:S01]  /*0b70*/  LDS R18, [R7+0xc] ;  /* 0x00000c0007127984 */ /* 0x000f220000000800 */
[----:B--2---:R-:W-:Y:S02]  /*0b80*/  IDP.4A.S8.S8 R12, R17, R12, RZ ;  /* 0x0000000c110c7226 */ /* 0x004fe400000006ff */
[----:B---3--:R-:W-:Y:S02]  /*0b90*/  IDP.4A.S8.S8 R10, R16, R10, R9 ;  /* 0x0000000a100a7226 */ /* 0x008fe40000000609 */
[----:B------:R-:W-:Y:S01]  /*0ba0*/  LDS R16, [R7+0x10] ;  /* 0x0000100007107984 */ /* 0x000fe20000000800 */
[----:B0-----:R-:W-:-:S03]  /*0bb0*/  IDP.4A.S8.S8 R13, R29, R13, R12 ;  /* 0x0000000d1d0d7226 */ /* 0x001fc6000000060c */
[----:B------:R-:W-:Y:S01]  /*0bc0*/  LDS R29, [R7+0x30] ;  /* 0x00003000071d7984 */ /* 0x000fe20000000800 */
[----:B------:R-:W-:-:S04]  /*0bd0*/  IDP.4A.S8.S8 R13, R19, R14, R13 ;  /* 0x0000000e130d7226 */ /* 0x000fc8000000060d */
[----:B-1----:R-:W-:Y:S02]  /*0be0*/  IDP.4A.S8.S8 R19, R8, R15, R13 ;  /* 0x0000000f08137226 */ /* 0x002fe4000000060d */
[----:B------:R-:W0:Y:S01]  /*0bf0*/  LDS.128 R12, [R5+0x30] ;  /* 0x00003000050c7984 */ /* 0x000e220000000c00 */
[----:B----4-:R-:W-:-:S03]  /*0c00*/  IDP.4A.S8.S8 R17, R18, R11, R10 ;  /* 0x0000000b12117226 */ /* 0x010fc6000000060a */
[----:B------:R-:W1:Y:S04]  /*0c10*/  LDS.128 R8, [R5+0x10] ;  /* 0x0000100005087984 */ /* 0x000e680000000c00 */
[----:B------:R-:W2:Y:S01]  /*0c20*/  LDS R18, [R7+0x14] ;  /* 0x0000140007127984 */ /* 0x000ea20000000800 */
[----:B0-----:R-:W-:-:S03]  /*0c30*/  IDP.4A.S8.S8 R12, R29, R12, R19 ;  /* 0x0000000c1d0c7226 */ /* 0x001fc60000000613 */
[----:B------:R-:W0:Y:S01]  /*0c40*/  LDS R29, [R7+0x18] ;  /* 0x00001800071d7984 */ /* 0x000e220000000800 */
[----:B-1----:R-:W-:-:S04]  /*0c50*/  IDP.4A.S8.S8 R8, R16, R8, R17 ;  /* 0x0000000810087226 */ /* 0x002fc80000000611 */
[----:B--2---:R-:W-:Y:S02]  /*0c60*/  IDP.4A.S8.S8 R9, R18, R9, R8 ;  /* 0x0000000912097226 */ /* 0x004fe40000000608 */
[----:B------:R-:W1:Y:S04]  /*0c70*/  LDS R8, [R7+0x34] ;  /* 0x0000340007087984 */ /* 0x000e680000000800 */
[----:B------:R-:W2:Y:S01]  /*0c80*/  LDS.128 R16, [R5+0x40] ;  /* 0x0000400005107984 */ /* 0x000ea20000000c00 */
[----:B0-----:R-:W-:-:S03]  /*0c90*/  IDP.4A.S8.S8 R10, R29, R10, R9 ;  /* 0x0000000a1d0a7226 */ /* 0x001fc60000000609 */
[----:B------:R-:W0:Y:S04]  /*0ca0*/  LDS R9, [R7+0x44] ;  /* 0x0000440007097984 */ /* 0x000e280000000800 */
[----:B------:R-:W3:Y:S01]  /*0cb0*/  LDS R29, [R7+0x48] ;  /* 0x00004800071d7984 */ /* 0x000ee20000000800 */
[----:B-1----:R-:W-:-:S03]  /*0cc0*/  IDP.4A.S8.S8 R13, R8, R13, R12 ;  /* 0x0000000d080d7226 */ /* 0x002fc6000000060c */
[----:B------:R-:W1:Y:S01]  /*0cd0*/  LDS R12, [R7+0x1c] ;  /* 0x00001c00070c7984 */ /* 0x000e620000000800 */
[----:B--2---:R-:W-:-:S03]  /*0ce0*/  IDP.4A.S8.S8 R34, R35, R16, RZ ;  /* 0x0000001023227226 */ /* 0x004fc600000006ff */
[----:B------:R-:W2:Y:S04]  /*0cf0*/  LDS R8, [R7+0x38] ;  /* 0x0000380007087984 */ /* 0x000ea80000000800 */
[----:B------:R-:W4:Y:S01]  /*0d00*/  LDS R16, [R7+0x4c] ;  /* 0x00004c0007107984 */ /* 0x000f220000000800 */
[----:B0-----:R-:W-:-:S03]  /*0d10*/  IDP.4A.S8.S8 R9, R9, R17, R34 ;  /* 0x0000001109097226 */ /* 0x001fc60000000622 */
[----:B------:R-:W-:Y:S01]  /*0d20*/  LDS R34, [R7+0x50] ;  /* 0x0000500007227984 */ /* 0x000fe20000000800 */
[----:B---3--:R-:W-:Y:S02]  /*0d30*/  IDP.4A.S8.S8 R18, R29, R18, R9 ;  /* 0x000000121d127226 */ /* 0x008fe40000000609 */
[----:B-1----:R-:W-:Y:S02]  /*0d40*/  IDP.4A.S8.S8 R12, R12, R11, R10 ;  /* 0x0000000b0c0c7226 */ /* 0x002fe4000000060a */
[----:B--2---:R-:W-:Y:S02]  /*0d50*/  IDP.4A.S8.S8 R14, R8, R14, R13 ;  /* 0x0000000e080e7226 */ /* 0x004fe4000000060d */
[----:B------:R-:W0:Y:S01]  /*0d60*/  LDS.128 R8, [R5+0x50] ;  /* 0x0000500005087984 */ /* 0x000e220000000c00 */
[----:B----4-:R-:W-:-:S03]  /*0d70*/  IDP.4A.S8.S8 R29, R16, R19, R18 ;  /* 0x00000013101d7226 */ /* 0x010fc60000000612 */
[----:B------:R-:W-:Y:S04]  /*0d80*/  LDS R13, [R20] ;  /* 0x00000000140d7984 */ /* 0x000fe80000000800 */
[----:B------:R-:W1:Y:S01]  /*0d90*/  LDS.128 R16, [R21] ;  /* 0x0000000015107984 */ /* 0x000e620000000c00 */
[----:B0-----:R-:W-:-:S03]  /*0da0*/  IDP.4A.S8.S8 R8, R34, R8, R29 ;  /* 0x0000000822087226 */ /* 0x001fc6000000061d */
[----:B------:R-:W0:Y:S04]  /*0db0*/  LDS R29, [R7+0x54] ;  /* 0x00005400071d7984 */ /* 0x000e280000000800 */
[----:B------:R-:W2:Y:S01]  /*0dc0*/  LDS R34, [R7+0x58] ;  /* 0x0000580007227984 */ /* 0x000ea20000000800 */
[----:B-1----:R-:W-:-:S03]  /*0dd0*/  FMUL.FTZ R13, R16, R13 ;  /* 0x0000000d100d7220 */ /* 0x002fc60000410000 */
[----:B------:R-:W1:Y:S01]  /*0de0*/  LDS R16, [R7+0x3c] ;  /* 0x00003c0007107984 */ /* 0x000e620000000800 */
[----:B------:R-:W-:-:S05]  /*0df0*/  I2FP.F32.S32 R12, R12 ;  /* 0x0000000c000c7245 */ /* 0x000fca0000201400 */
[----:B------:R-:W-:Y:S01]  /*0e00*/  FFMA.FTZ R28, R13, R12, R28 ;  /* 0x0000000c0d1c7223 */ /* 0x000fe2000001001c */
[----:B0-----:R-:W-:Y:S02]  /*0e10*/  IDP.4A.S8.S8 R9, R29, R9, R8 ;  /* 0x000000091d097226 */ /* 0x001fe40000000608 */
[----:B------:R-:W-:Y:S02]  /*0e20*/  LDS R29, [R7+0x60] ;  /* 0x00006000071d7984 */ /* 0x000fe40000000800 */
[----:B--2---:R-:W-:Y:S02]  /*0e30*/  IDP.4A.S8.S8 R10, R34, R10, R9 ;  /* 0x0000000a220a7226 */ /* 0x004fe40000000609 */
[----:B------:R-:W-:Y:S01]  /*0e40*/  LDS R34, [R7+0x64] ;  /* 0x0000640007227984 */ /* 0x000fe20000000800 */
[----:B-1----:R-:W-:-:S03]  /*0e50*/  IDP.4A.S8.S8 R16, R16, R15, R14 ;  /* 0x0000000f10107226 */ /* 0x002fc6000000060e */
[----:B------:R-:W0:Y:S04]  /*0e60*/  LDS.128 R12, [R5+0x60] ;  /* 0x00006000050c7984 */ /* 0x000e280000000c00 */
[----:B------:R-:W1:Y:S04]  /*0e70*/  LDS R8, [R7+0x5c] ;  /* 0x00005c0007087984 */ /* 0x000e680000000800 */
[----:B------:R-:W2:Y:S01]  /*0e80*/  LDS R9, [R7+0x68] ;  /* 0x0000680007097984 */ /* 0x000ea20000000800 */
[----:B0-----:R-:W-:-:S03]  /*0e90*/  IDP.4A.S8.S8 R12, R29, R12, RZ ;  /* 0x0000000c1d0c7226 */ /* 0x001fc600000006ff */
[----:B------:R-:W-:Y:S01]  /*0ea0*/  LDS R29, [R7+0x70] ;  /* 0x00007000071d7984 */ /* 0x000fe20000000800 */
[----:B------:R-:W-:-:S03]  /*0eb0*/  IDP.4A.S8.S8 R13, R34, R13, R12 ;  /* 0x0000000d220d7226 */ /* 0x000fc6000000060c */
[----:B------:R-:W0:Y:S01]  /*0ec0*/  LDS R34, [R7+0x6c] ;  /* 0x00006c0007227984 */ /* 0x000e220000000800 */
[----:B-1----:R-:W-:Y:S02]  /*0ed0*/  IDP.4A.S8.S8 R12, R8, R11, R10 ;  /* 0x0000000b080c7226 */ /* 0x002fe4000000060a */
[----:B--2---:R-:W-:Y:S02]  /*0ee0*/  IDP.4A.S8.S8 R13, R9, R14, R13 ;  /* 0x0000000e090d7226 */ /* 0x004fe4000000060d */
[----:B------:R-:W1:Y:S04]  /*0ef0*/  LDS.128 R8, [R5+0x70] ;  /* 0x0000700005087984 */ /* 0x000e680000000c00 */
[----:B------:R-:W2:Y:S01]  /*0f00*/  LDS R14, [R7+0x74] ;  /* 0x00007400070e7984 */ /* 0x000ea20000000800 */
[----:B0-----:R-:W-:-:S03]  /*0f10*/  IDP.4A.S8.S8 R13, R34, R15, R13 ;  /* 0x0000000f220d7226 */ /* 0x001fc6000000060d */
[----:B------:R-:W0:Y:S01]  /*0f20*/  LDS R34, [R20+0x4] ;  /* 0x0000040014227984 */ /* 0x000e220000000800 */
[----:B-1----:R-:W-:-:S03]  /*0f30*/  IDP.4A.S8.S8 R8, R29, R8, R13 ;  /* 0x000000081d087226 */ /* 0x002fc6000000060d */
[----:B------:R-:W-:Y:S04]  /*0f40*/  LDS R15, [R20+0x8] ;  /* 0x00000800140f7984 */ /* 0x000fe80000000800 */
[----:B------:R-:W1:Y:S01]  /*0f50*/  LDS R13, [R7+0x78] ;  /* 0x00007800070d7984 */ /* 0x000e620000000800 */
[----:B--2---:R-:W-:-:S03]  /*0f60*/  IDP.4A.S8.S8 R9, R14, R9, R8 ;  /* 0x000000090e097226 */ /* 0x004fc60000000608 */
[----:B------:R-:W2:Y:S04]  /*0f70*/  LDS R14, [R7+0x7c] ;  /* 0x00007c00070e7984 */ /* 0x000ea80000000800 */
[----:B------:R-:W3:Y:S01]  /*0f80*/  LDS R8, [R20+0xc] ;  /* 0x00000c0014087984 */ /* 0x000ee20000000800 */
[----:B------:R-:W-:Y:S01]  /*0f90*/  UIADD3 UR4, UR4, 0x4, URZ ;  /* 0x0000000404047890 */ /* 0x000fe2000fffe03f */
[----:B------:R-:W-:-:S05]  /*0fa0*/  I2FP.F32.S32 R16, R16 ;  /* 0x0000001000107245 */ /* 0x000fca0000201400 */
[----:B------:R-:W-:Y:S02]  /*0fb0*/  ISETP.LE.AND P0, PT, R27, UR4, PT ;  /* 0x000000041b007c0c */ /* 0x000fe4000bf03270 */
[----:B------:R-:W-:Y:S01]  /*0fc0*/  I2FP.F32.S32 R12, R12 ;  /* 0x0000000c000c7245 */ /* 0x000fe20000201400 */
[----:B------:R-:W-:Y:S01]  /*0fd0*/  BAR.SYNC.DEFER_BLOCKING 0x0 ;  /* 0x0000000000007b1d */ /* 0x000fe20000010000 */
[----:B------:R-:W-:Y:S02]  /*0fe0*/  IADD3 R30, P1, R30, 0x88, RZ ;  /* 0x000000881e1e7810 */ /* 0x000fe40007f3e0ff */
[----:B------:R-:W-:Y:S01]  /*0ff0*/  IADD3 R6, P2, R6, 0x90, RZ ;  /* 0x0000009006067810 */ /* 0x000fe20007f5e0ff */
[----:B0-----:R-:W-:Y:S01]  /*1000*/  FMUL.FTZ R17, R34, R17 ;  /* 0x0000001122117220 */ /* 0x001fe20000410000 */
[----:B-1----:R-:W-:-:S03]  /*1010*/  IDP.4A.S8.S8 R9, R13, R10, R9 ;  /* 0x0000000a0d097226 */ /* 0x002fc60000000609 */
[----:B------:R-:W-:Y:S01]  /*1020*/  FFMA.FTZ R16, R17, R16, R28 ;  /* 0x0000001011107223 */ /* 0x000fe2000001001c */
[----:B------:R-:W-:Y:S01]  /*1030*/  FMUL.FTZ R15, R15, R18 ;  /* 0x000000120f0f7220 */ /* 0x000fe20000410000 */
[----:B--2---:R-:W-:-:S03]  /*1040*/  IDP.4A.S8.S8 R9, R14, R11, R9 ;  /* 0x0000000b0e097226 */ /* 0x004fc60000000609 */
[----:B------:R-:W-:Y:S01]  /*1050*/  FFMA.FTZ R12, R15, R12, R16 ;  /* 0x0000000c0f0c7223 */ /* 0x000fe20000010010 */
[----:B---3--:R-:W-:Y:S01]  /*1060*/  FMUL.FTZ R19, R8, R19 ;  /* 0x0000001308137220 */ /* 0x008fe20000410000 */
[----:B------:R-:W-:Y:S01]  /*1070*/  I2FP.F32.S32 R9, R9 ;  /* 0x0000000900097245 */ /* 0x000fe20000201400 */
[----:B------:R-:W-:Y:S01]  /*1080*/  IMAD.X R31, RZ, RZ, R31, P1 ;  /* 0x000000ffff1f7224 */ /* 0x000fe200008e061f */
[----:B------:R-:W-:Y:S01]  /*1090*/  IADD3.X R3, RZ, R3, RZ, P2, !PT ;  /* 0x00000003ff037210 */ /* 0x000fe200017fe4ff */
[----:B------:R-:W-:Y:S02]  /*10a0*/  VIADD R2, R2, 0x4 ;  /* 0x0000000402027836 */ /* 0x000fe40000000000 */
[----:B------:R-:W-:Y:S01]  /*10b0*/  FFMA.FTZ R28, R19, R9, R12 ;  /* 0x00000009131c7223 */ /* 0x000fe2000001000c */
[----:B------:R-:W-:Y:S06]  /*10c0*/  @!P0 BRA `(.L_x_631) ;  /* 0xfffffff400a08947 */ /* 0x000fec000383ffff */
.L_x_630:
[----:B------:R-:W-:Y:S02]  /*10d0*/  ULDC UR4, c[0x0][0x230] ;  /* 0x00008c0000047ab9 */ /* 0x000fe40000000800 */
[----:B------:R-:W-:-:S13]  /*10e0*/  ISETP.GE.U32.AND P0, PT, R0, UR4, PT ;  /* 0x0000000400007c0c */ /* 0x000fda000bf06070 */
[----:B------:R-:W-:Y:S05]  /*10f0*/  @P0 EXIT ;  /* 0x000000000000094d */ /* 0x000fea0003800000 */
[----:B------:R-:W0:Y:S01]  /*1100*/  S2R R5, SR_TID.X ;  /* 0x0000000000057919 */ /* 0x000e220000002100 */
[----:B------:R-:W-:Y:S01]  /*1110*/  ULDC UR4, c[0x0][0x238] ;  /* 0x00008e0000047ab9 */ /* 0x000fe20000000800 */
[----:B0-----:R-:W-:-:S04]  /*1120*/  IADD3 R5, R5, UR5, RZ ;  /* 0x0000000505057c10 */ /* 0x001fc8000fffe0ff */
        /* <DEDUP_REMOVED lines=8> */
.L_x_632:
        /* <DEDUP_REMOVED lines=13> */
.L_x_1330:


//--------------------- .text._Z12mul_mat_q5_1IN3c108BFloat16ELb1EEvPKvS3_PT_iiiii --------------------------
	.section	.text._Z12mul_mat_q5_1IN3c108BFloat16ELb1EEvPKvS3_PT_iiiii,"ax",@progbits
	.align	128
.text._Z12mul_mat_q5_1IN3c108BFloat16ELb1EEvPKvS3_PT_iiiii:
        .type           _Z12mul_mat_q5_1IN3c108BFloat16ELb1EEvPKvS3_PT_iiiii,@function
        .size           _Z12mul_mat_q5_1IN3c108BFloat16ELb1EEvPKvS3_PT_iiiii,(.L_x_1331 - _Z12mul_mat_q5_1IN3c108BFloat16ELb1EEvPKvS3_PT_iiiii)
        .other          _Z12mul_mat_q5_1IN3c108BFloat16ELb1EEvPKvS3_PT_iiiii,@"STO_CUDA_ENTRY STV_DEFAULT"
_Z12mul_mat_q5_1IN3c108BFloat16ELb1EEvPKvS3_PT_iiiii:
        /* <DEDUP_REMOVED lines=14> */
[----:B------:R-:W-:Y:S02]  /*00e0*/  USHF.R.S32.HI UR5, URZ, 0x1f, UR9 ;  /* 0x0000001f3f057899 */ /* 0x000fe40008011409 */
[----:B------:R-:W-:Y:S01]  /*00f0*/  UIADD3 UR8, UR8, -0x1, URZ ;  /* 0xffffffff08087890 */ /* 0x000fe2000fffe03f */
[----:B------:R-:W3:Y:S01]  /*0100*/  S2R R7, SR_CTAID.Y ;  /* 0x0000000000077919 */ /* 0x000ee20000002600 */
[----:B------:R-:W4:Y:S01]  /*0110*/  LDC R8, c[0x0][0x22c] ;  /* 0x00008b00ff087b82 */ /* 0x000f220000000800 */
[----:B------:R-:W-:-:S02]  /*0120*/  ULEA.HI UR7, UR5, UR9, URZ, 0x5 ;  /* 0x0000000905077291 */ /* 0x000fc4000f8f283f */
[----:B------:R-:W-:Y:S02]  /*0130*/  USHF.R.S32.HI UR5, URZ, 0x5, UR4 ;  /* 0x000000053f057899 */ /* 0x000fe40008011404 */
[----:B------:R-:W-:Y:S01]  /*0140*/  USHF.R.S32.HI UR7, URZ, 0x5, UR7 ;  /* 0x000000053f077899 */ /* 0x000fe20008011407 */
[----:B------:R-:W-:Y:S02]  /*0150*/  UMOV UR4, 0x400 ;  /* 0x0000040000047882 */ /* 0x000fe40000000000 */
[----:B------:R-:W5:Y:S01]  /*0160*/  S2UR UR11, SR_CgaCtaId ;  /* 0x00000000000b79c3 */ /* 0x000f620000008800 */
[----:B------:R-:W-:Y:S02]  /*0170*/  UIADD3 UR10, UR4, 0x2080, URZ ;  /* 0x00002080040a7890 */ /* 0x000fe4000fffe03f */
[----:B-1----:R-:W-:-:S04]  /*0180*/  USHF.L.U32 UR6, UR6, 0x5, URZ ;  /* 0x0000000506067899 */ /* 0x002fc8000800063f */
[----:B------:R-:W-:Y:S02]  /*0190*/  ULOP3.LUT UR9, URZ, UR6, URZ, 0x33, !UPT ;  /* 0x000000063f097292 */ /* 0x000fe4000f8e333f */
[----:B------:R-:W-:Y:S01]  /*01a0*/  UIMAD UR6, UR5, UR6, URZ ;  /* 0x00000006050672a4 */ /* 0x000fe2000f8e023f */
[--C-:B0-----:R-:W-:Y:S01]  /*01b0*/  SHF.R.S32.HI R3, RZ, 0x1f, R0.reuse ;  /* 0x0000001fff037819 */ /* 0x101fe20000011400 */
[C---:B------:R-:W-:Y:S01]  /*01c0*/  IMAD.SHL.U32 R9, R0.reuse, 0x2, RZ ;  /* 0x0000000200097824 */ /* 0x040fe200078e00ff */
[----:B------:R-:W-:Y:S01]  /*01d0*/  SHF.R.U32.HI R4, RZ, 0x2, R0 ;  /* 0x00000002ff047819 */ /* 0x000fe20000011600 */
[----:B------:R-:W-:Y:S01]  /*01e0*/  IMAD.SHL.U32 R48, R0, 0x4, RZ ;  /* 0x0000000400307824 */ /* 0x000fe200078e00ff */
[-C--:B------:R-:W-:Y:S01]  /*01f0*/  LEA.HI R2, R3, R0.reuse, RZ, 0x3 ;  /* 0x0000000003027211 */ /* 0x080fe200078f18ff */
[----:B--2---:R-:W-:Y:S01]  /*0200*/  IMAD.SHL.U32 R5, R11, 0x4, RZ ;  /* 0x000000040b057824 */ /* 0x004fe200078e00ff */
[----:B------:R-:W-:Y:S01]  /*0210*/  LOP3.LUT R6, R4, 0x3, RZ, 0xc0, !PT ;  /* 0x0000000304067812 */ /* 0x000fe200078ec0ff */
[----:B----4-:R-:W-:Y:S01]  /*0220*/  VIADD R4, R8, UR9 ;  /* 0x0000000908047c36 */ /* 0x010fe20008000000 */
[-C--:B------:R-:W-:Y:S01]  /*0230*/  LEA.HI R3, R3, R0.reuse, RZ, 0x2 ;  /* 0x0000000003037211 */ /* 0x080fe200078f10ff */
[----:B------:R-:W-:Y:S01]  /*0240*/  UIADD3 UR9, UR4, 0x26a0, URZ ;  /* 0x000026a004097890 */ /* 0x000fe2000fffe03f */
[----:B------:R-:W-:Y:S01]  /*0250*/  LEA.HI.SX32 R5, R2, R5, 0x1d ;  /* 0x0000000502057211 */ /* 0x000fe200078feaff */
[----:B---3--:R-:W-:Y:S01]  /*0260*/  IMAD R6, R7, 0x4, R6 ;  /* 0x0000000407067824 */ /* 0x008fe200078e0206 */
[----:B------:R-:W-:Y:S01]  /*0270*/  LOP3.LUT R49, R0, 0x3, RZ, 0xc0, !PT ;  /* 0x0000000300317812 */ /* 0x000fe200078ec0ff */
[----:B-----5:R-:W-:Y:S01]  /*0280*/  ULEA UR12, UR11, UR4, 0x18 ;  /* 0x000000040b0c7291 */ /* 0x020fe2000f8ec03f */
[----:B------:R-:W-:Y:S01]  /*0290*/  VIMNMX R31, R4, R5, PT ;  /* 0x00000005041f7248 */ /* 0x000fe20003fe0100 */
[----:B------:R-:W-:Y:S01]  /*02a0*/  UIADD3 UR4, UR4, 0x24a0, URZ ;  /* 0x000024a004047890 */ /* 0x000fe2000fffe03f */
[----:B------:R-:W-:Y:S01]  /*02b0*/  VIADDMNMX R29, R5, 0x10, R4, PT ;  /* 0x00000010051d7846 */ /* 0x000fe20003800104 */
[----:B------:R-:W-:Y:S01]  /*02c0*/  ULEA UR9, UR11, UR9, 0x18 ;  /* 0x000000090b097291 */ /* 0x000fe2000f8ec03f */
[----:B------:R-:W-:Y:S01]  /*02d0*/  LOP3.LUT R5, R2, 0xfffffff8, RZ, 0xc0, !PT ;  /* 0xfffffff802057812 */ /* 0x000fe200078ec0ff */
[----:B------:R-:W-:Y:S01]  /*02e0*/  ULEA UR10, UR11, UR10, 0x18 ;  /* 0x0000000a0b0a7291 */ /* 0x000fe2000f8ec03f */
[----:B------:R-:W-:Y:S01]  /*02f0*/  SHF.R.S32.HI R2, RZ, 0x1f, R31 ;  /* 0x0000001fff027819 */ /* 0x000fe2000001141f */
[----:B------:R-:W-:Y:S01]  /*0300*/  ULEA UR4, UR11, UR4, 0x18 ;  /* 0x000000040b047291 */ /* 0x000fe2000f8ec03f */
[----:B------:R-:W-:Y:S01]  /*0310*/  SHF.R.S32.HI R8, RZ, 0x1f, R29 ;  /* 0x0000001fff087819 */ /* 0x000fe2000001141d */
[----:B------:R-:W-:Y:S01]  /*0320*/  IMAD.U32 R13, RZ, RZ, UR12 ;  /* 0x0000000cff0d7e24 */ /* 0x000fe2000f8e00ff */
[----:B------:R-:W-:-:S02]  /*0330*/  IADD3 R5, -R5, R0, RZ ;  /* 0x0000000005057210 */ /* 0x000fc40007ffe1ff */
[----:B------:R-:W-:Y:S02]  /*0340*/  LEA.HI R2, R2, R31, RZ, 0x2 ;  /* 0x0000001f02027211 */ /* 0x000fe400078f10ff */
[----:B------:R-:W-:Y:S02]  /*0350*/  LEA.HI R10, R8, R29, RZ, 0x2 ;  /* 0x0000001d080a7211 */ /* 0x000fe400078f10ff */
[-C--:B------:R-:W-:Y:S01]  /*0360*/  LEA.HI R8, R2, R5.reuse, RZ, 0x1e ;  /* 0x0000000502087211 */ /* 0x080fe200078ff0ff */
[----:B------:R-:W-:Y:S01]  /*0370*/  IMAD R2, R7, 0x4, R11 ;  /* 0x0000000407027824 */ /* 0x000fe200078e020b */
[----:B------:R-:W-:Y:S02]  /*0380*/  LEA.HI R10, R10, R5, RZ, 0x1e ;  /* 0x000000050a0a7211 */ /* 0x000fe400078ff0ff */
[----:B------:R-:W-:Y:S01]  /*0390*/  SHF.L.U32 R5, R11, 0x5, RZ ;  /* 0x000000050b057819 */ /* 0x000fe200000006ff */
[C---:B------:R-:W-:Y:S01]  /*03a0*/  IMAD R8, R31.reuse, 0x8, R8 ;  /* 0x000000081f087824 */ /* 0x040fe200078e0208 */
[----:B------:R-:W-:Y:S01]  /*03b0*/  VIMNMX.U32 R50, R2, UR8, PT ;  /* 0x0000000802327c48 */ /* 0x000fe2000bfe0000 */
[----:B------:R-:W-:Y:S01]  /*03c0*/  IMAD R31, R31, UR5, RZ ;  /* 0x000000051f1f7c24 */ /* 0x000fe2000f8e02ff */
[----:B------:R-:W-:-:S02]  /*03d0*/  VIMNMX R6, R6, UR8, PT ;  /* 0x0000000806067c48 */ /* 0x000fc4000bfe0100 */
[----:B------:R-:W-:Y:S01]  /*03e0*/  LOP3.LUT R2, R5, 0xffffffe0, R0, 0xe2, !PT ;  /* 0xffffffe005027812 */ /* 0x000fe200078ee200 */
[----:B------:R-:W-:Y:S01]  /*03f0*/  IMAD R50, R50, UR7, RZ ;  /* 0x0000000732327c24 */ /* 0x000fe2000f8e02ff */
[----:B------:R-:W-:Y:S01]  /*0400*/  SHF.R.S32.HI R5, RZ, 0x2, R3 ;  /* 0x00000002ff057819 */ /* 0x000fe20000011403 */
[----:B------:R-:W-:Y:S01]  /*0410*/  IMAD R49, R6, UR7, R49 ;  /* 0x0000000706317c24 */ /* 0x000fe2000f8e0231 */
[----:B------:R-:W-:Y:S02]  /*0420*/  LOP3.LUT R7, R3, 0xfffffffc, RZ, 0xc0, !PT ;  /* 0xfffffffc03077812 */ /* 0x000fe400078ec0ff */
[----:B------:R-:W-:Y:S01]  /*0430*/  VIMNMX R12, R4, R11, PT ;  /* 0x0000000b040c7248 */ /* 0x000fe20003fe0100 */
[C---:B------:R-:W-:Y:S01]  /*0440*/  IMAD R6, R0.reuse, 0x8, R5 ;  /* 0x0000000800067824 */ /* 0x040fe200078e0205 */
[C-C-:B------:R-:W-:Y:S01]  /*0450*/  VIADDMNMX R14, R11.reuse, 0x4, R4.reuse, PT ;  /* 0x000000040b0e7846 */ /* 0x140fe20003800104 */
        /* <DEDUP_REMOVED lines=11> */
[----:B------:R-:W-:Y:S01]  /*0510*/  VIADDMNMX R26, R11, 0x1c, R4, PT ;  /* 0x0000001c0b1a7846 */ /* 0x000fe20003800104 */
[--C-:B------:R-:W-:Y:S01]  /*0520*/  IMAD R36, R22, 0x41, R9.reuse ;  /* 0x0000004116247824 */ /* 0x100fe200078e0209 */
[----:B------:R-:W-:Y:S01]  /*0530*/  IADD3 R52, -R7, R0, RZ ;  /* 0x0000000007347210 */ /* 0x000fe20007ffe1ff */
[--C-:B------:R-:W-:Y:S01]  /*0540*/  IMAD R34, R24, 0x41, R9.reuse ;  /* 0x0000004118227824 */ /* 0x100fe200078e0209 */
[----:B------:R-:W-:Y:S01]  /*0550*/  LOP3.LUT R48, R48, 0x3c, RZ, 0xc0, !PT ;  /* 0x0000003c30307812 */ /* 0x000fe200078ec0ff */
[----:B------:R-:W-:Y:S01]  /*0560*/  IMAD R32, R26, 0x41, R9 ;  /* 0x000000411a207824 */ /* 0x000fe200078e0209 */
[----:B------:R-:W-:Y:S01]  /*0570*/  LEA R4, R11, UR9, 0x4 ;  /* 0x000000090b047c11 */ /* 0x000fe2000f8e20ff */
[C---:B------:R-:W-:Y:S01]  /*0580*/  IMAD R7, R29.reuse, 0x8, R10 ;  /* 0x000000081d077824 */ /* 0x040fe200078e020a */
        /* <DEDUP_REMOVED lines=22> */
[----:B------:R-:W-:Y:S01]  /*06f0*/  LEA R3, R11, UR4, 0x7 ;  /* 0x000000040b037c11 */ /* 0x000fe2000f8e38ff */
[----:B------:R-:W-:-:S06]  /*0700*/  UMOV UR4, URZ ;  /* 0x0000003f00047c82 */ /* 0x000fcc0008000000 */
.L_x_635:
[----:B------:R-:W-:Y:S01]  /*0710*/  SHF.R.S32.HI R19, RZ, 0x1f, R0 ;  /* 0x0000001fff137819 */ /* 0x000fe20000011400 */
        /* <DEDUP_REMOVED lines=11> */
[----:B------:R-:W-:-:S05]  /*07d0*/  IMAD R11, R10, 0x18, RZ ;  /* 0x000000180a0b7824 */ /* 0x000fca00078e02ff */
[----:B------:R-:W-:-:S05]  /*07e0*/  IADD3 R15, R15, R11, RZ ;  /* 0x0000000b0f0f7210 */ /* 0x000fca0007ffe0ff */
[----:B------:R0:W2:Y:S01]  /*07f0*/  LDG.E.CONSTANT R22, desc[UR14][R14.64+0x4] ;  /* 0x0000040e0e167981 */ /* 0x0000a2000c1e9900 */
[----:B------:R-:W-:Y:S01]  /*0800*/  IMAD.WIDE R12, R52, 0x4, R14 ;  /* 0x00000004340c7825 */ /* 0x000fe200078e020e */
[----:B------:R-:W-:-:S04]  /*0810*/  IADD3 R25, P0, R45, R27, RZ ;  /* 0x0000001b2d197210 */ /* 0x000fc80007f1e0ff */
[----:B------:R1:W3:Y:S01]  /*0820*/  LDG.E.CONSTANT R17, desc[UR14][R12.64+0x8] ;  /* 0x0000080e0c117981 */ /* 0x0002e2000c1e9900 */
[----:B------:R-:W-:Y:S01]  /*0830*/  LEA.HI.X.SX32 R10, R45, R16, 0x1, P0 ;  /* 0x000000102d0a7211 */ /* 0x000fe200000f0eff */
[----:B------:R-:W-:-:S04]  /*0840*/  IMAD.WIDE.U32 R24, R25, 0x18, R8 ;  /* 0x0000001819187825 */ /* 0x000fc800078e0008 */
[----:B------:R-:W-:-:S04]  /*0850*/  IMAD R11, R10, 0x18, RZ ;  /* 0x000000180a0b7824 */ /* 0x000fc800078e02ff */
[----:B------:R-:W-:-:S05]  /*0860*/  IMAD.IADD R25, R25, 0x1, R11 ;  /* 0x0000000119197824 */ /* 0x000fca00078e020b */
[----:B------:R-:W4:Y:S01]  /*0870*/  LDG.E.CONSTANT R20, desc[UR14][R24.64+0x4] ;  /* 0x0000040e18147981 */ /* 0x000f22000c1e9900 */
[----:B------:R-:W-:-:S05]  /*0880*/  IMAD.WIDE R10, R52, 0x4, R24 ;  /* 0x00000004340a7825 */ /* 0x000fca00078e0218 */
[----:B------:R-:W5:Y:S01]  /*0890*/  LDG.E.CONSTANT R15, desc[UR14][R10.64+0x8] ;  /* 0x0000080e0a0f7981 */ /* 0x000f62000c1e9900 */
[----:B------:R-:W-:-:S04]  /*08a0*/  IADD3 R21, P0, R43, R27, RZ ;  /* 0x0000001b2b157210 */ /* 0x000fc80007f1e0ff */
[----:B0-----:R-:W-:Y:S01]  /*08b0*/  LEA.HI.X.SX32 R14, R43, R16, 0x1, P0 ;  /* 0x000000102b0e7211 */ /* 0x001fe200000f0eff */
[----:B-1----:R-:W-:-:S04]  /*08c0*/  IMAD.WIDE.U32 R12, R21, 0x18, R8 ;  /* 0x00000018150c7825 */ /* 0x002fc800078e0008 */
[----:B------:R-:W-:-:S04]  /*08d0*/  IMAD R21, R14, 0x18, RZ ;  /* 0x000000180e157824 */ /* 0x000fc800078e02ff */
[----:B------:R-:W-:-:S05]  /*08e0*/  IMAD.IADD R13, R13, 0x1, R21 ;  /* 0x000000010d0d7824 */ /* 0x000fca00078e0215 */
[----:B------:R0:W5:Y:S02]  /*08f0*/  LDG.E.CONSTANT R18, desc[UR14][R12.64+0x4] ;  /* 0x0000040e0c127981 */ /* 0x000164000c1e9900 */
[----:B0-----:R-:W-:-:S05]  /*0900*/  IMAD.WIDE R12, R52, 0x4, R12 ;  /* 0x00000004340c7825 */ /* 0x001fca00078e020c */
[----:B------:R0:W5:Y:S01]  /*0910*/  LDG.E.CONSTANT R14, desc[UR14][R12.64+0x8] ;  /* 0x0000080e0c0e7981 */ /* 0x000162000c1e9900 */
[----:B------:R-:W-:-:S04]  /*0920*/  IADD3 R21, P0, R41, R27, RZ ;  /* 0x0000001b29157210 */ /* 0x000fc80007f1e0ff */
[----:B------:R-:W-:Y:S01]  /*0930*/  LEA.HI.X.SX32 R23, R41, R16, 0x1, P0 ;  /* 0x0000001029177211 */ /* 0x000fe200000f0eff */
[----:B------:R-:W-:-:S04]  /*0940*/  IMAD.WIDE.U32 R10, R21, 0x18, R8 ;  /* 0x00000018150a7825 */ /* 0x000fc800078e0008 */
[----:B------:R-:W-:-:S04]  /*0950*/  IMAD R23, R23, 0x18, RZ ;  /* 0x0000001817177824 */ /* 0x000fc800078e02ff */
[----:B------:R-:W-:-:S05]  /*0960*/  IMAD.IADD R11, R11, 0x1, R23 ;  /* 0x000000010b0b7824 */ /* 0x000fca00078e0217 */
[----:B------:R-:W5:Y:S01]  /*0970*/  LDG.E.CONSTANT R26, desc[UR14][R10.64+0x4] ;  /* 0x0000040e0a1a7981 */ /* 0x000f62000c1e9900 */
[----:B------:R-:W-:-:S06]  /*0980*/  IMAD.WIDE R24, R52, 0x4, R10 ;  /* 0x0000000434187825 */ /* 0x000fcc00078e020a */
[----:B------:R1:W5:Y:S01]  /*0990*/  LDG.E.CONSTANT R24, desc[UR14][R24.64+0x8] ;  /* 0x0000080e18187981 */ /* 0x000362000c1e9900 */
[----:B------:R-:W-:-:S04]  /*09a0*/  IADD3 R23, P0, R39, R27, RZ ;  /* 0x0000001b27177210 */ /* 0x000fc80007f1e0ff */
[----:B0-----:R-:W-:-:S05]  /*09b0*/  LEA.HI.X.SX32 R12, R39, R16, 0x1, P0 ;  /* 0x00000010270c7211 */ /* 0x001fca00000f0eff */
[----:B------:R-:W-:Y:S02]  /*09c0*/  IMAD R53, R12, 0x18, RZ ;  /* 0x000000180c357824 */ /* 0x000fe400078e02ff */
[----:B------:R-:W-:-:S04]  /*09d0*/  IMAD.WIDE.U32 R12, R23, 0x18, R8 ;  /* 0x00000018170c7825 */ /* 0x000fc800078e0008 */
[----:B------:R-:W-:Y:S01]  /*09e0*/  IMAD.IADD R13, R13, 0x1, R53 ;  /* 0x000000010d0d7824 */ /* 0x000fe200078e0235 */
[----:B------:R-:W-:-:S04]  /*09f0*/  LEA.HI R19, R19, R0, RZ, 0x3 ;  /* 0x0000000013137211 */ /* 0x000fc800078f18ff */
[----:B------:R-:W-:-:S05]  /*0a00*/  LOP3.LUT R19, R19, 0xfffffff8, RZ, 0xc0, !PT ;  /* 0xfffffff813137812 */ /* 0x000fca00078ec0ff */
[----:B------:R-:W-:Y:S01]  /*0a10*/  IMAD.IADD R19, R0, 0x1, -R19 ;  /* 0x0000000100137824 */ /* 0x000fe200078e0a13 */
[----:B--2---:R-:W-:-:S04]  /*0a20*/  SHF.R.S32.HI R21, RZ, R51, R22 ;  /* 0x00000033ff157219 */ /* 0x004fc80000011416 */
[C---:B------:R-:W-:Y:S01]  /*0a30*/  SHF.L.U32 R22, R21.reuse, 0x4, RZ ;  /* 0x0000000415167819 */ /* 0x040fe200000006ff */
[----:B-1----:R-:W-:Y:S01]  /*0a40*/  IMAD.SHL.U32 R25, R21, 0x2000000, RZ ;  /* 0x0200000015197824 */ /* 0x002fe200078e00ff */
[----:B------:R-:W-:Y:S02]  /*0a50*/  SHF.R.U32.HI R11, RZ, 0xc, R21 ;  /* 0x0000000cff0b7819 */ /* 0x000fe40000011615 */
[----:B------:R-:W-:-:S04]  /*0a60*/  LOP3.LUT R22, R22, 0x10, RZ, 0xc0, !PT ;  /* 0x0000001016167812 */ /* 0x000fc800078ec0ff */
[--C-:B---3--:R-:W-:Y:S02]  /*0a70*/  LOP3.LUT R10, R22, 0xf0f0f0f, R17.reuse, 0xf8, !PT ;  /* 0x0f0f0f0f160a7812 */ /* 0x108fe400078ef811 */
[----:B------:R-:W-:Y:S02]  /*0a80*/  SHF.R.U32.HI R17, RZ, 0x4, R17 ;  /* 0x00000004ff117819 */ /* 0x000fe40000011611 */
[----:B------:R-:W-:Y:S01]  /*0a90*/  LOP3.LUT R22, R11, 0x10, RZ, 0xc0, !PT ;  /* 0x000000100b167812 */ /* 0x000fe200078ec0ff */
[----:B------:R-:W-:-:S03]  /*0aa0*/  IMAD.SHL.U32 R11, R21, 0x800, RZ ;  /* 0x00000800150b7824 */ /* 0x000fc600078e00ff */
[----:B------:R-:W-:Y:S02]  /*0ab0*/  LOP3.LUT R17, R22, 0xf0f0f0f, R17, 0xf8, !PT ;  /* 0x0f0f0f0f16117812 */ /* 0x000fe400078ef811 */
[----:B------:R-:W-:Y:S02]  /*0ac0*/  SHF.R.U32.HI R22, RZ, 0x5, R21 ;  /* 0x00000005ff167819 */ /* 0x000fe40000011615 */
[----:B------:R-:W-:Y:S01]  /*0ad0*/  LOP3.LUT R10, R10, 0x1000, R11, 0xf8, !PT ;  /* 0x000010000a0a7812 */ /* 0x000fe200078ef80b */
[----:B------:R-:W-:Y:S01]  /*0ae0*/  IMAD.SHL.U32 R11, R21, 0x40000, RZ ;  /* 0x00040000150b7824 */ /* 0x000fe200078e00ff */
[----:B------:R-:W-:Y:S02]  /*0af0*/  LOP3.LUT R17, R17, 0x1000, R22, 0xf8, !PT ;  /* 0x0000100011117812 */ /* 0x000fe400078ef816 */
[C---:B------:R-:W-:Y:S01]  /*0b00*/  SHF.L.U32 R22, R21.reuse, 0x2, RZ ;  /* 0x0000000215167819 */ /* 0x040fe200000006ff */
[----:B------:R-:W-:Y:S01]  /*0b10*/  IMAD.SHL.U32 R21, R21, 0x200, RZ ;  /* 0x0000020015157824 */ /* 0x000fe200078e00ff */
[----:B------:R-:W-:-:S02]  /*0b20*/  LOP3.LUT R10, R10, 0x100000, R11, 0xf8, !PT ;  /* 0x001000000a0a7812 */ /* 0x000fc400078ef80b */
[----:B------:R-:W-:Y:S02]  /*0b30*/  LOP3.LUT R17, R17, 0x100000, R22, 0xf8, !PT ;  /* 0x0010000011117812 */ /* 0x000fe400078ef816 */
[----:B----4-:R-:W-:Y:S01]  /*0b40*/  SHF.R.S32.HI R20, RZ, R51, R20 ;  /* 0x00000033ff147219 */ /* 0x010fe20000011414 */
[----:B------:R0:W2:Y:S01]  /*0b50*/  LDG.E.CONSTANT R22, desc[UR14][R12.64+0x4] ;  /* 0x0000040e0c167981 */ /* 0x0000a2000c1e9900 */
[----:B------:R-:W-:Y:S02]  /*0b60*/  LOP3.LUT R17, R17, 0x10000000, R21, 0xf8, !PT ;  /* 0x1000000011117812 */ /* 0x000fe400078ef815 */
[----:B------:R-:W-:Y:S02]  /*0b70*/  IADD3 R21, P0, R37, R27, RZ ;  /* 0x0000001b25157210 */ /* 0x000fe40007f1e0ff */
[----:B------:R-:W-:Y:S01]  /*0b80*/  LOP3.LUT R25, R10, 0x10000000, R25, 0xf8, !PT ;  /* 0x100000000a197812 */ /* 0x000fe200078ef819 */
[----:B------:R-:W-:-:S04]  /*0b90*/  IMAD.WIDE R10, R52, 0x4, R12 ;  /* 0x00000004340a7825 */ /* 0x000fc800078e020c */
[----:B0-----:R-:W-:Y:S01]  /*0ba0*/  IMAD.WIDE.U32 R12, R21, 0x18, R8 ;  /* 0x00000018150c7825 */ /* 0x001fe200078e0008 */
[----:B------:R0:W3:Y:S03]  /*0bb0*/  LDG.E.CONSTANT R23, desc[UR14][R10.64+0x8] ;  /* 0x0000080e0a177981 */ /* 0x0000e6000c1e9900 */
[----:B------:R-:W-:-:S05]  /*0bc0*/  IMAD.SHL.U32 R21, R20, 0x10, RZ ;  /* 0x0000001014157824 */ /* 0x000fca00078e00ff */
[----:B------:R-:W-:Y:S02]  /*0bd0*/  LOP3.LUT R21, R21, 0x10, RZ, 0xc0, !PT ;  /* 0x0000001015157812 */ /* 0x000fe400078ec0ff */
[----:B0-----:R-:W-:Y:S02]  /*0be0*/  SHF.R.U32.HI R11, RZ, 0xc, R20 ;  /* 0x0000000cff0b7819 */ /* 0x001fe40000011614 */
[--C-:B-----5:R-:W-:Y:S02]  /*0bf0*/  LOP3.LUT R10, R21, 0xf0f0f0f, R15.reuse, 0xf8, !PT ;  /* 0x0f0f0f0f150a7812 */ /* 0x120fe400078ef80f */
[----:B------:R-:W-:Y:S02]  /*0c00*/  SHF.R.U32.HI R15, RZ, 0x4, R15 ;  /* 0x00000004ff0f7819 */ /* 0x000fe4000001160f */
[----:B------:R-:W-:-:S04]  /*0c10*/  LOP3.LUT R11, R11, 0x10, RZ, 0xc0, !PT ;  /* 0x000000100b0b7812 */ /* 0x000fc800078ec0ff */
[----:B------:R-:W-:Y:S01]  /*0c20*/  LOP3.LUT R15, R11, 0xf0f0f0f, R15, 0xf8, !PT ;  /* 0x0f0f0f0f0b0f7812 */ /* 0x000fe200078ef80f */
[----:B------:R-:W-:-:S05]  /*0c30*/  IMAD.SHL.U32 R11, R20, 0x800, RZ ;  /* 0x00000800140b7824 */ /* 0x000fca00078e00ff */
[----:B------:R-:W-:Y:S02]  /*0c40*/  LOP3.LUT R10, R10, 0x1000, R11, 0xf8, !PT ;  /* 0x000010000a0a7812 */ /* 0x000fe400078ef80b */
[----:B------:R-:W-:-:S04]  /*0c50*/  SHF.R.U32.HI R11, RZ, 0x5, R20 ;  /* 0x00000005ff0b7819 */ /* 0x000fc80000011614 */
[----:B------:R-:W-:Y:S01]  /*0c60*/  LOP3.LUT R15, R15, 0x1000, R11, 0xf8, !PT ;  /* 0x000010000f0f7812 */ /* 0x000fe200078ef80b */
[----:B------:R-:W-:-:S05]  /*0c70*/  IMAD.SHL.U32 R11, R20, 0x40000, RZ ;  /* 0x00040000140b7824 */ /* 0x000fca00078e00ff */
[----:B------:R-:W-:Y:S01]  /*0c80*/  LOP3.LUT R10, R10, 0x100000, R11, 0xf8, !PT ;  /* 0x001000000a0a7812 */ /* 0x000fe200078ef80b */
[C---:B------:R-:W-:Y:S01]  /*0c90*/  IMAD.SHL.U32 R11, R20.reuse, 0x4, RZ ;  /* 0x00000004140b7824 */ /* 0x040fe200078e00ff */
[----:B------:R0:W-:Y:S04]  /*0ca0*/  STS [R46], R25 ;  /* 0x000000192e007388 */ /* 0x0001e80000000800 */
[----:B------:R-:W-:Y:S02]  /*0cb0*/  LOP3.LUT R15, R15, 0x100000, R11, 0xf8, !PT ;  /* 0x001000000f0f7812 */ /* 0x000fe400078ef80b */
[C---:B------:R-:W-:Y:S01]  /*0cc0*/  SHF.L.U32 R11, R20.reuse, 0x19, RZ ;  /* 0x00000019140b7819 */ /* 0x040fe200000006ff */
[----:B------:R1:W-:Y:S01]  /*0cd0*/  STS [R46+0x4], R17 ;  /* 0x000004112e007388 */ /* 0x0003e20000000800 */
[----:B0-----:R-:W-:Y:S01]  /*0ce0*/  SHF.R.S32.HI R25, RZ, R51, R18 ;  /* 0x00000033ff197219 */ /* 0x001fe20000011412 */
[----:B------:R-:W-:Y:S01]  /*0cf0*/  IMAD.SHL.U32 R20, R20, 0x200, RZ ;  /* 0x0000020014147824 */ /* 0x000fe200078e00ff */
[----:B------:R-:W-:-:S02]  /*0d00*/  LEA.HI.X.SX32 R53, R37, R16, 0x1, P0 ;  /* 0x0000001025357211 */ /* 0x000fc400000f0eff */
[----:B-1----:R-:W-:Y:S01]  /*0d10*/  LOP3.LUT R17, R10, 0x10000000, R11, 0xf8, !PT ;  /* 0x100000000a117812 */ /* 0x002fe200078ef80b */
[----:B------:R-:W-:Y:S01]  /*0d20*/  IMAD.SHL.U32 R10, R25, 0x10, RZ ;  /* 0x00000010190a7824 */ /* 0x000fe200078e00ff */
[----:B------:R-:W-:Y:S01]  /*0d30*/  LOP3.LUT R21, R15, 0x10000000, R20, 0xf8, !PT ;  /* 0x100000000f157812 */ /* 0x000fe200078ef814 */
[----:B------:R-:W-:Y:S01]  /*0d40*/  IMAD R53, R53, 0x18, RZ ;  /* 0x0000001835357824 */ /* 0x000fe200078e02ff */
[----:B------:R-:W-:Y:S02]  /*0d50*/  SHF.R.U32.HI R20, RZ, 0xc, R25 ;  /* 0x0000000cff147819 */ /* 0x000fe40000011619 */
[----:B------:R-:W-:Y:S02]  /*0d60*/  LOP3.LUT R15, R10, 0x10, RZ, 0xc0, !PT ;  /* 0x000000100a0f7812 */ /* 0x000fe400078ec0ff */
[----:B------:R-:W-:Y:S02]  /*0d70*/  IADD3 R13, R13, R53, RZ ;  /* 0x000000350d0d7210 */ /* 0x000fe40007ffe0ff */
[----:B------:R-:W-:-:S02]  /*0d80*/  LOP3.LUT R15, R15, 0xf0f0f0f, R14, 0xf8, !PT ;  /* 0x0f0f0f0f0f0f7812 */ /* 0x000fc400078ef80e */
[----:B------:R-:W-:Y:S01]  /*0d90*/  SHF.R.U32.HI R14, RZ, 0x4, R14 ;  /* 0x00000004ff0e7819 */ /* 0x000fe2000001160e */
[----:B------:R0:W4:Y:S01]  /*0da0*/  LDG.E.CONSTANT R18, desc[UR14][R12.64+0x4] ;  /* 0x0000040e0c127981 */ /* 0x000122000c1e9900 */
[----:B------:R-:W-:-:S04]  /*0db0*/  LOP3.LUT R53, R20, 0x10, RZ, 0xc0, !PT ;  /* 0x0000001014357812 */ /* 0x000fc800078ec0ff */
[----:B------:R-:W-:Y:S01]  /*0dc0*/  LOP3.LUT R53, R53, 0xf0f0f0f, R14, 0xf8, !PT ;  /* 0x0f0f0f0f35357812 */ /* 0x000fe200078ef80e */
[----:B------:R-:W-:-:S05]  /*0dd0*/  IMAD.SHL.U32 R14, R25, 0x800, RZ ;  /* 0x00000800190e7824 */ /* 0x000fca00078e00ff */
[----:B------:R-:W-:Y:S02]  /*0de0*/  LOP3.LUT R14, R15, 0x1000, R14, 0xf8, !PT ;  /* 0x000010000f0e7812 */ /* 0x000fe400078ef80e */
[----:B------:R-:W-:Y:S01]  /*0df0*/  SHF.R.U32.HI R15, RZ, 0x5, R25 ;  /* 0x00000005ff0f7819 */ /* 0x000fe20000011619 */
[----:B------:R-:W-:-:S03]  /*0e00*/  IMAD.WIDE R10, R52, 0x4, R12 ;  /* 0x00000004340a7825 */ /* 0x000fc600078e020c */
[----:B0-----:R-:W-:Y:S01]  /*0e10*/  LOP3.LUT R12, R53, 0x1000, R15, 0xf8, !PT ;  /* 0x00001000350c7812 */ /* 0x001fe200078ef80f */
[C---:B------:R-:W-:Y:S01]  /*0e20*/  IMAD.SHL.U32 R15, R25.reuse, 0x4, RZ ;  /* 0x00000004190f7824 */ /* 0x040fe200078e00ff */
[----:B------:R-:W-:Y:S01]  /*0e30*/  SHF.L.U32 R13, R25, 0x12, RZ ;  /* 0x00000012190d7819 */ /* 0x000fe200000006ff */
[----:B------:R0:W5:Y:S03]  /*0e40*/  LDG.E.CONSTANT R20, desc[UR14][R10.64+0x8] ;  /* 0x0000080e0a147981 */ /* 0x000166000c1e9900 */
[----:B------:R-:W-:Y:S02]  /*0e50*/  LOP3.LUT R12, R12, 0x100000, R15, 0xf8, !PT ;  /* 0x001000000c0c7812 */ /* 0x000fe400078ef80f */
[----:B------:R-:W-:Y:S02]  /*0e60*/  IADD3 R15, P0, R35, R27, RZ ;  /* 0x0000001b230f7210 */ /* 0x000fe40007f1e0ff */
[----:B------:R-:W-:Y:S01]  /*0e70*/  LOP3.LUT R13, R14, 0x100000, R13, 0xf8, !PT ;  /* 0x001000000e0d7812 */ /* 0x000fe200078ef80d */
[----:B0-----:R-:W-:Y:S01]  /*0e80*/  IMAD.SHL.U32 R10, R25, 0x2000000, RZ ;  /* 0x02000000190a7824 */ /* 0x001fe200078e00ff */
[----:B------:R-:W-:Y:S01]  /*0e90*/  LEA.HI.X.SX32 R11, R35, R16, 0x1, P0 ;  /* 0x00000010230b7211 */ /* 0x000fe200000f0eff */
[----:B------:R0:W-:Y:S01]  /*0ea0*/  STS [R44], R17 ;  /* 0x000000112c007388 */ /* 0x0001e20000000800 */
[----:B------:R-:W-:-:S02]  /*0eb0*/  IMAD.WIDE.U32 R14, R15, 0x18, R8 ;  /* 0x000000180f0e7825 */ /* 0x000fc400078e0008 */
[----:B0-----:R-:W-:Y:S02]  /*0ec0*/  LOP3.LUT R17, R13, 0x10000000, R10, 0xf8, !PT ;  /* 0x100000000d117812 */ /* 0x001fe400078ef80a */
[----:B------:R-:W-:Y:S01]  /*0ed0*/  IMAD R13, R11, 0x18, RZ ;  /* 0x000000180b0d7824 */ /* 0x000fe200078e02ff */
[----:B------:R-:W-:-:S04]  /*0ee0*/  IADD3 R11, P0, R33, R27, RZ ;  /* 0x0000001b210b7210 */ /* 0x000fc80007f1e0ff */
[----:B------:R-:W-:Y:S01]  /*0ef0*/  LEA.HI.X.SX32 R16, R33, R16, 0x1, P0 ;  /* 0x0000001021107211 */ /* 0x000fe200000f0eff */
[----:B------:R-:W-:Y:S01]  /*0f00*/  IMAD.IADD R15, R15, 0x1, R13 ;  /* 0x000000010f0f7824 */ /* 0x000fe200078e020d */
[----:B------:R-:W-:Y:S01]  /*0f10*/  SHF.L.U32 R25, R25, 0x9, RZ ;  /* 0x0000000919197819 */ /* 0x000fe200000006ff */
[----:B------:R-:W-:-:S04]  /*0f20*/  IMAD.WIDE.U32 R10, R11, 0x18, R8 ;  /* 0x000000180b0a7825 */ /* 0x000fc800078e0008 */
[----:B------:R-:W-:Y:S01]  /*0f30*/  IMAD R13, R16, 0x18, RZ ;  /* 0x00000018100d7824 */ /* 0x000fe200078e02ff */
[----:B------:R-:W-:Y:S01]  /*0f40*/  LOP3.LUT R25, R12, 0x10000000, R25, 0xf8, !PT ;  /* 0x100000000c197812 */ /* 0x000fe200078ef819 */
[----:B------:R0:W5:Y:S01]  /*0f50*/  LDG.E.CONSTANT R16, desc[UR14][R14.64+0x4] ;  /* 0x0000040e0e107981 */ /* 0x000162000c1e9900 */
[----:B------:R-:W-:Y:S01]  /*0f60*/  SHF.R.S32.HI R26, RZ, R51, R26 ;  /* 0x00000033ff1a7219 */ /* 0x000fe2000001141a */
[----:B------:R-:W-:Y:S02]  /*0f70*/  IMAD.IADD R11, R11, 0x1, R13 ;  /* 0x000000010b0b7824 */ /* 0x000fe400078e020d */
[----:B------:R-:W-:-:S03]  /*0f80*/  IMAD.WIDE R12, R52, 0x4, R14 ;  /* 0x00000004340c7825 */ /* 0x000fc600078e020e */
[----:B------:R-:W5:Y:S01]  /*0f90*/  LDG.E.CONSTANT R53, desc[UR14][R10.64+0x4] ;  /* 0x0000040e0a357981 */ /* 0x000f62000c1e9900 */
[----:B0-----:R-:W-:-:S03]  /*0fa0*/  IMAD.SHL.U32 R14, R26, 0x10, RZ ;  /* 0x000000101a0e7824 */ /* 0x001fc600078e00ff */
[----:B------:R0:W5:Y:S02]  /*0fb0*/  LDG.E.CONSTANT R27, desc[UR14][R12.64+0x8] ;  /* 0x0000080e0c1b7981 */ /* 0x000164000c1e9900 */
[----:B------:R-:W-:Y:S01]  /*0fc0*/  LOP3.LUT R15, R14, 0x10, RZ, 0xc0, !PT ;  /* 0x000000100e0f7812 */ /* 0x000fe200078ec0ff */
[----:B0-----:R-:W-:Y:S01]  /*0fd0*/  IMAD.WIDE R12, R52, 0x4, R10 ;  /* 0x00000004340c7825 */ /* 0x001fe200078e020a */
[----:B------:R-:W-:Y:S02]  /*0fe0*/  SHF.R.U32.HI R10, RZ, 0xc, R26 ;  /* 0x0000000cff0a7819 */ /* 0x000fe4000001161a */
[--C-:B------:R-:W-:Y:S02]  /*0ff0*/  SHF.R.U32.HI R14, RZ, 0x4, R24.reuse ;  /* 0x00000004ff0e7819 */ /* 0x100fe40000011618 */
[----:B------:R-:W-:Y:S01]  /*1000*/  LOP3.LUT R11, R10, 0x10, RZ, 0xc0, !PT ;  /* 0x000000100a0b7812 */ /* 0x000fe200078ec0ff */
[----:B------:R-:W-:Y:S01]  /*1010*/  IMAD.SHL.U32 R10, R26, 0x800, RZ ;  /* 0x000008001a0a7824 */ /* 0x000fe200078e00ff */
[----:B------:R-:W-:Y:S01]  /*1020*/  LOP3.LUT R15, R15, 0xf0f0f0f, R24, 0xf8, !PT ;  /* 0x0f0f0f0f0f0f7812 */ /* 0x000fe200078ef818 */
[----:B------:R0:W5:Y:S01]  /*1030*/  LDG.E.CONSTANT R12, desc[UR14][R12.64+0x8] ;  /* 0x0000080e0c0c7981 */ /* 0x000162000c1e9900 */
[----:B------:R-:W-:-:S02]  /*1040*/  LOP3.LUT R11, R11, 0xf0f0f0f, R14, 0xf8, !PT ;  /* 0x0f0f0f0f0b0b7812 */ /* 0x000fc400078ef80e */
[----:B------:R-:W-:Y:S02]  /*1050*/  SHF.R.U32.HI R14, RZ, 0x5, R26 ;  /* 0x00000005ff0e7819 */ /* 0x000fe4000001161a */
[----:B------:R-:W-:Y:S02]  /*1060*/  LOP3.LUT R10, R15, 0x1000, R10, 0xf8, !PT ;  /* 0x000010000f0a7812 */ /* 0x000fe400078ef80a */
[----:B------:R-:W-:Y:S02]  /*1070*/  LOP3.LUT R14, R11, 0x1000, R14, 0xf8, !PT ;  /* 0x000010000b0e7812 */ /* 0x000fe400078ef80e */
[----:B------:R-:W-:Y:S02]  /*1080*/  SHF.L.U32 R11, R26, 0x12, RZ ;  /* 0x000000121a0b7819 */ /* 0x000fe400000006ff */
[C---:B------:R-:W-:Y:S02]  /*1090*/  IADD3 R24, P0, R19.reuse, UR8, RZ ;  /* 0x0000000813187c10 */ /* 0x040fe4000ff1e0ff */
[----:B------:R-:W-:Y:S01]  /*10a0*/  LOP3.LUT R10, R10, 0x100000, R11, 0xf8, !PT ;  /* 0x001000000a0a7812 */ /* 0x000fe200078ef80b */
[----:B------:R-:W-:Y:S01]  /*10b0*/  IMAD.SHL.U32 R11, R26, 0x4, RZ ;  /* 0x000000041a0b7824 */ /* 0x000fe200078e00ff */
[----:B------:R-:W-:Y:S01]  /*10c0*/  LEA.HI.X.SX32 R19, R19, UR7, 0x1, P0 ;  /* 0x0000000713137c11 */ /* 0x000fe200080f0eff */
[----:B------:R-:W-:Y:S03]  /*10d0*/  STS [R44+0x4], R21 ;  /* 0x000004152c007388 */ /* 0x000fe60000000800 */
[----:B------:R-:W-:-:S02]  /*10e0*/  LOP3.LUT R14, R14, 0x100000, R11, 0xf8, !PT ;  /* 0x001000000e0e7812 */ /* 0x000fc400078ef80b */
[-C--:B------:R-:W-:Y:S01]  /*10f0*/  IADD3 R11, P0, R31, R24.reuse, RZ ;  /* 0x000000181f0b7210 */ /* 0x080fe20007f1e0ff */
[----:B------:R1:W-:Y:S01]  /*1100*/  STS [R42], R17 ;  /* 0x000000112a007388 */ /* 0x0003e20000000800 */
[----:B0-----:R-:W-:Y:S01]  /*1110*/  IMAD.SHL.U32 R13, R26, 0x2000000, RZ ;  /* 0x020000001a0d7824 */ /* 0x001fe200078e00ff */
[----:B------:R-:W-:-:S04]  /*1120*/  IADD3 R15, P1, R29, R24, RZ ;  /* 0x000000181d0f7210 */ /* 0x000fc80007f3e0ff */
[----:B------:R-:W-:Y:S02]  /*1130*/  LOP3.LUT R13, R10, 0x10000000, R13, 0xf8, !PT ;  /* 0x100000000a0d7812 */ /* 0x000fe400078ef80d */
[-C--:B-1----:R-:W-:Y:S02]  /*1140*/  LEA.HI.X.SX32 R17, R31, R19.reuse, 0x1, P0 ;  /* 0x000000131f117211 */ /* 0x082fe400000f0eff */
[----:B------:R-:W-:Y:S01]  /*1150*/  LEA.HI.X.SX32 R19, R29, R19, 0x1, P1 ;  /* 0x000000131d137211 */ /* 0x000fe200008f0eff */
[----:B------:R-:W-:-:S04]  /*1160*/  IMAD.WIDE.U32 R10, R11, 0x18, R8 ;  /* 0x000000180b0a7825 */ /* 0x000fc800078e0008 */
[----:B------:R-:W-:Y:S02]  /*1170*/  IMAD R17, R17, 0x18, RZ ;  /* 0x0000001811117824 */ /* 0x000fe400078e02ff */
[----:B------:R-:W-:-:S04]  /*1180*/  IMAD.WIDE.U32 R8, R15, 0x18, R8 ;  /* 0x000000180f087825 */ /* 0x000fc800078e0008 */
[----:B------:R-:W-:Y:S01]  /*1190*/  IMAD R19, R19, 0x18, RZ ;  /* 0x0000001813137824 */ /* 0x000fe200078e02ff */
[----:B------:R-:W-:-:S03]  /*11a0*/  IADD3 R11, R11, R17, RZ ;  /* 0x000000110b0b7210 */ /* 0x000fc60007ffe0ff */
[----:B------:R-:W-:-:S03]  /*11b0*/  IMAD.IADD R9, R9, 0x1, R19 ;  /* 0x0000000109097824 */ /* 0x000fc600078e0213 */
[----:B------:R0:W5:Y:S04]  /*11c0*/  LDG.E.CONSTANT R11, desc[UR14][R10.64] ;  /* 0x0000000e0a0b7981 */ /* 0x000168000c1e9900 */
[----:B------:R1:W5:Y:S01]  /*11d0*/  LDG.E.CONSTANT R8, desc[UR14][R8.64] ;  /* 0x0000000e08087981 */ /* 0x000362000c1e9900 */
[----:B------:R-:W-:-:S05]  /*11e0*/  IMAD.SHL.U32 R15, R26, 0x200, RZ ;  /* 0x000002001a0f7824 */ /* 0x000fca00078e00ff */
[----:B------:R-:W-:Y:S01]  /*11f0*/  LOP3.LUT R15, R14, 0x10000000, R15, 0xf8, !PT ;  /* 0x100000000e0f7812 */ /* 0x000fe200078ef80f */
[----:B------:R-:W-:Y:S04]  /*1200*/  STS [R42+0x4], R25 ;  /* 0x000004192a007388 */ /* 0x000fe80000000800 */
[----:B------:R-:W-:Y:S04]  /*1210*/  STS [R40], R13 ;  /* 0x0000000d28007388 */ /* 0x000fe80000000800 */
[----:B------:R1:W-:Y:S01]  /*1220*/  STS [R40+0x4], R15 ;  /* 0x0000040f28007388 */ /* 0x0003e20000000800 */
[----:B--2---:R-:W-:-:S05]  /*1230*/  SHF.R.S32.HI R22, RZ, R51, R22 ;  /* 0x00000033ff167219 */ /* 0x004fca0000011416 */
[----:B------:R-:W-:Y:S01]  /*1240*/  IMAD.SHL.U32 R14, R22, 0x10, RZ ;  /* 0x00000010160e7824 */ /* 0x000fe200078e00ff */
[----:B------:R-:W-:-:S04]  /*1250*/  SHF.R.U32.HI R19, RZ, 0xc, R22 ;  /* 0x0000000cff137819 */ /* 0x000fc80000011616 */
[----:B------:R-:W-:Y:S02]  /*1260*/  LOP3.LUT R14, R14, 0x10, RZ, 0xc0, !PT ;  /* 0x000000100e0e7812 */ /* 0x000fe400078ec0ff */
[--C-:B---3--:R-:W-:Y:S02]  /*1270*/  SHF.R.U32.HI R17, RZ, 0x4, R23.reuse ;  /* 0x00000004ff117819 */ /* 0x108fe40000011617 */
[----:B0-----:R-:W-:Y:S02]  /*1280*/  LOP3.LUT R10, R19, 0x10, RZ, 0xc0, !PT ;  /* 0x00000010130a7812 */ /* 0x001fe400078ec0ff */
[----:B------:R-:W-:Y:S02]  /*1290*/  LOP3.LUT R14, R14, 0xf0f0f0f, R23, 0xf8, !PT ;  /* 0x0f0f0f0f0e0e7812 */ /* 0x000fe400078ef817 */
[----:B-1----:R-:W-:Y:S02]  /*12a0*/  SHF.L.U32 R9, R22, 0xb, RZ ;  /* 0x0000000b16097819 */ /* 0x002fe400000006ff */
[----:B------:R-:W-:Y:S01]  /*12b0*/  LOP3.LUT R17, R10, 0xf0f0f0f, R17, 0xf8, !PT ;  /* 0x0f0f0f0f0a117812 */ /* 0x000fe200078ef811 */
[----:B------:R-:W-:Y:S01]  /*12c0*/  IMAD.SHL.U32 R10, R22, 0x40000, RZ ;  /* 0x00040000160a7824 */ /* 0x000fe200078e00ff */
[----:B------:R-:W-:-:S02]  /*12d0*/  LOP3.LUT R9, R14, 0x1000, R9, 0xf8, !PT ;  /* 0x000010000e097812 */ /* 0x000fc400078ef809 */
[----:B------:R-:W-:Y:S02]  /*12e0*/  SHF.R.U32.HI R24, RZ, 0x5, R22 ;  /* 0x00000005ff187819 */ /* 0x000fe40000011616 */
[----:B------:R-:W-:Y:S01]  /*12f0*/  LOP3.LUT R9, R9, 0x100000, R10, 0xf8, !PT ;  /* 0x0010000009097812 */ /* 0x000fe200078ef80a */
[C---:B------:R-:W-:Y:S01]  /*1300*/  IMAD.SHL.U32 R10, R22.reuse, 0x2000000, RZ ;  /* 0x02000000160a7824 */ /* 0x040fe200078e00ff */
[----:B------:R-:W-:Y:S01]  /*1310*/  LOP3.LUT R17, R17, 0x1000, R24, 0xf8, !PT ;  /* 0x0000100011117812 */ /* 0x000fe200078ef818 */
[C---:B------:R-:W-:Y:S01]  /*1320*/  IMAD.SHL.U32 R14, R22.reuse, 0x4, RZ ;  /* 0x00000004160e7824 */ /* 0x040fe200078e00ff */
[----:B------:R-:W-:Y:S02]  /*1330*/  SHF.L.U32 R15, R22, 0x9, RZ ;  /* 0x00000009160f7819 */ /* 0x000fe400000006ff */
[----:B------:R-:W-:Y:S02]  /*1340*/  LOP3.LUT R13, R9, 0x10000000, R10, 0xf8, !PT ;  /* 0x10000000090d7812 */ /* 0x000fe400078ef80a */
[----:B------:R-:W-:-:S04]  /*1350*/  LOP3.LUT R14, R17, 0x100000, R14, 0xf8, !PT ;  /* 0x00100000110e7812 */ /* 0x000fc800078ef80e */
[----:B------:R-:W-:Y:S01]  /*1360*/  LOP3.LUT R9, R14, 0x10000000, R15, 0xf8, !PT ;  /* 0x100000000e097812 */ /* 0x000fe200078ef80f */
[----:B------:R-:W-:Y:S04]  /*1370*/  STS [R38], R13 ;  /* 0x0000000d26007388 */ /* 0x000fe80000000800 */
[----:B------:R0:W-:Y:S01]  /*1380*/  STS [R38+0x4], R9 ;  /* 0x0000040926007388 */ /* 0x0001e20000000800 */
[----:B----4-:R-:W-:-:S05]  /*1390*/  SHF.R.S32.HI R18, RZ, R51, R18 ;  /* 0x00000033ff127219 */ /* 0x010fca0000011412 */
[----:B------:R-:W-:Y:S01]  /*13a0*/  IMAD.SHL.U32 R10, R18, 0x10, RZ ;  /* 0x00000010120a7824 */ /* 0x000fe200078e00ff */
[----:B------:R-:W-:-:S04]  /*13b0*/  SHF.R.U32.HI R17, RZ, 0xc, R18 ;  /* 0x0000000cff117819 */ /* 0x000fc80000011612 */
[----:B------:R-:W-:Y:S01]  /*13c0*/  LOP3.LUT R15, R10, 0x10, RZ, 0xc0, !PT ;  /* 0x000000100a0f7812 */ /* 0x000fe200078ec0ff */
[----:B------:R-:W-:Y:S01]  /*13d0*/  IMAD.SHL.U32 R10, R18, 0x800, RZ ;  /* 0x00000800120a7824 */ /* 0x000fe200078e00ff */
[----:B------:R-:W-:Y:S02]  /*13e0*/  LOP3.LUT R17, R17, 0x10, RZ, 0xc0, !PT ;  /* 0x0000001011117812 */ /* 0x000fe400078ec0ff */
[--C-:B-----5:R-:W-:Y:S02]  /*13f0*/  SHF.R.U32.HI R14, RZ, 0x4, R20.reuse ;  /* 0x00000004ff0e7819 */ /* 0x120fe40000011614 */
[----:B------:R-:W-:Y:S02]  /*1400*/  LOP3.LUT R15, R15, 0xf0f0f0f, R20, 0xf8, !PT ;  /* 0x0f0f0f0f0f0f7812 */ /* 0x000fe400078ef814 */
[----:B------:R-:W-:Y:S02]  /*1410*/  LOP3.LUT R14, R17, 0xf0f0f0f, R14, 0xf8, !PT ;  /* 0x0f0f0f0f110e7812 */ /* 0x000fe400078ef80e */
[----:B------:R-:W-:-:S02]  /*1420*/  SHF.R.U32.HI R17, RZ, 0x5, R18 ;  /* 0x00000005ff117819 */ /* 0x000fc40000011612 */
[----:B------:R-:W-:Y:S01]  /*1430*/  LOP3.LUT R10, R15, 0x1000, R10, 0xf8, !PT ;  /* 0x000010000f0a7812 */ /* 0x000fe200078ef80a */
[----:B------:R-:W-:Y:S01]  /*1440*/  IMAD.SHL.U32 R15, R18, 0x40000, RZ ;  /* 0x00040000120f7824 */ /* 0x000fe200078e00ff */
[----:B------:R-:W-:Y:S02]  /*1450*/  LOP3.LUT R14, R14, 0x1000, R17, 0xf8, !PT ;  /* 0x000010000e0e7812 */ /* 0x000fe400078ef811 */
[----:B------:R-:W-:Y:S02]  /*1460*/  SHF.L.U32 R17, R18, 0x2, RZ ;  /* 0x0000000212117819 */ /* 0x000fe400000006ff */
[----:B------:R-:W-:Y:S01]  /*1470*/  LOP3.LUT R10, R10, 0x100000, R15, 0xf8, !PT ;  /* 0x001000000a0a7812 */ /* 0x000fe200078ef80f */
[----:B------:R-:W-:Y:S01]  /*1480*/  IMAD.SHL.U32 R15, R18, 0x2000000, RZ ;  /* 0x02000000120f7824 */ /* 0x000fe200078e00ff */
[----:B------:R-:W-:Y:S01]  /*1490*/  LOP3.LUT R14, R14, 0x100000, R17, 0xf8, !PT ;  /* 0x001000000e0e7812 */ /* 0x000fe200078ef811 */
[----:B------:R-:W-:-:S03]  /*14a0*/  IMAD.SHL.U32 R19, R18, 0x200, RZ ;  /* 0x0000020012137824 */ /* 0x000fc600078e00ff */
[----:B------:R-:W-:Y:S02]  /*14b0*/  LOP3.LUT R17, R10, 0x10000000, R15, 0xf8, !PT ;  /* 0x100000000a117812 */ /* 0x000fe400078ef80f */
[----:B------:R-:W-:Y:S02]  /*14c0*/  LOP3.LUT R15, R14, 0x10000000, R19, 0xf8, !PT ;  /* 0x100000000e0f7812 */ /* 0x000fe400078ef813 */
[----:B------:R-:W-:-:S05]  /*14d0*/  SHF.R.S32.HI R16, RZ, R51, R16 ;  /* 0x00000033ff107219 */ /* 0x000fca0000011410 */
[----:B------:R-:W-:Y:S01]  /*14e0*/  IMAD.SHL.U32 R20, R16, 0x10, RZ ;  /* 0x0000001010147824 */ /* 0x000fe200078e00ff */
[----:B------:R-:W-:Y:S02]  /*14f0*/  SHF.R.S32.HI R53, RZ, R51, R53 ;  /* 0x00000033ff357219 */ /* 0x000fe40000011435 */
[----:B------:R-:W-:Y:S02]  /*1500*/  SHF.R.U32.HI R10, RZ, 0xc, R16 ;  /* 0x0000000cff0a7819 */ /* 0x000fe40000011610 */
[----:B------:R-:W-:Y:S01]  /*1510*/  LOP3.LUT R20, R20, 0x10, RZ, 0xc0, !PT ;  /* 0x0000001014147812 */ /* 0x000fe200078ec0ff */
[----:B------:R-:W-:Y:S01]  /*1520*/  IMAD.SHL.U32 R14, R53, 0x10, RZ ;  /* 0x00000010350e7824 */ /* 0x000fe200078e00ff */
[----:B------:R-:W-:Y:S02]  /*1530*/  SHF.R.U32.HI R19, RZ, 0xc, R53 ;  /* 0x0000000cff137819 */ /* 0x000fe40000011635 */
[----:B------:R-:W-:Y:S02]  /*1540*/  LOP3.LUT R20, R20, 0xf0f0f0f, R27, 0xf8, !PT ;  /* 0x0f0f0f0f14147812 */ /* 0x000fe400078ef81b */
[----:B0-----:R-:W-:-:S02]  /*1550*/  LOP3.LUT R9, R14, 0x10, RZ, 0xc0, !PT ;  /* 0x000000100e097812 */ /* 0x001fc400078ec0ff */
[----:B------:R-:W-:Y:S02]  /*1560*/  SHF.R.U32.HI R27, RZ, 0x4, R27 ;  /* 0x00000004ff1b7819 */ /* 0x000fe4000001161b */
[----:B------:R-:W-:Y:S02]  /*1570*/  LOP3.LUT R10, R10, 0x10, RZ, 0xc0, !PT ;  /* 0x000000100a0a7812 */ /* 0x000fe400078ec0ff */
[----:B------:R-:W-:Y:S02]  /*1580*/  LOP3.LUT R19, R19, 0x10, RZ, 0xc0, !PT ;  /* 0x0000001013137812 */ /* 0x000fe400078ec0ff */
[----:B------:R-:W-:Y:S02]  /*1590*/  SHF.L.U32 R13, R16, 0xb, RZ ;  /* 0x0000000b100d7819 */ /* 0x000fe400000006ff */
[--C-:B------:R-:W-:Y:S02]  /*15a0*/  SHF.R.U32.HI R18, RZ, 0x4, R12.reuse ;  /* 0x00000004ff127819 */ /* 0x100fe4000001160c */
[----:B------:R-:W-:Y:S01]  /*15b0*/  LOP3.LUT R9, R9, 0xf0f0f0f, R12, 0xf8, !PT ;  /* 0x0f0f0f0f09097812 */ /* 0x000fe200078ef80c */
[----:B------:R-:W-:Y:S01]  /*15c0*/  IMAD.SHL.U32 R12, R53, 0x800, RZ ;  /* 0x00000800350c7824 */ /* 0x000fe200078e00ff */
[----:B------:R-:W-:Y:S01]  /*15d0*/  LOP3.LUT R27, R10, 0xf0f0f0f, R27, 0xf8, !PT ;  /* 0x0f0f0f0f0a1b7812 */ /* 0x000fe200078ef81b */
[----:B------:R-:W-:Y:S01]  /*15e0*/  IMAD.SHL.U32 R10, R16, 0x40000, RZ ;  /* 0x00040000100a7824 */ /* 0x000fe200078e00ff */
[----:B------:R-:W-:Y:S01]  /*15f0*/  LOP3.LUT R18, R19, 0xf0f0f0f, R18, 0xf8, !PT ;  /* 0x0f0f0f0f13127812 */ /* 0x000fe200078ef812 */
[----:B------:R0:W-:Y:S01]  /*1600*/  STS [R36], R17 ;  /* 0x0000001124007388 */ /* 0x0001e20000000800 */
[----:B------:R-:W-:-:S02]  /*1610*/  LOP3.LUT R13, R20, 0x1000, R13, 0xf8, !PT ;  /* 0x00001000140d7812 */ /* 0x000fc400078ef80d */
[----:B------:R-:W-:Y:S02]  /*1620*/  SHF.R.U32.HI R19, RZ, 0x5, R53 ;  /* 0x00000005ff137819 */ /* 0x000fe40000011635 */
[----:B------:R-:W-:Y:S02]  /*1630*/  SHF.R.U32.HI R14, RZ, 0x5, R16 ;  /* 0x00000005ff0e7819 */ /* 0x000fe40000011610 */
[----:B------:R-:W-:Y:S01]  /*1640*/  LOP3.LUT R12, R9, 0x1000, R12, 0xf8, !PT ;  /* 0x00001000090c7812 */ /* 0x000fe200078ef80c */
[----:B0-----:R-:W-:Y:S01]  /*1650*/  IMAD.SHL.U32 R17, R53, 0x40000, RZ ;  /* 0x0004000035117824 */ /* 0x001fe200078e00ff */
[----:B------:R-:W-:Y:S02]  /*1660*/  LOP3.LUT R10, R13, 0x100000, R10, 0xf8, !PT ;  /* 0x001000000d0a7812 */ /* 0x000fe400078ef80a */
[----:B------:R-:W-:Y:S01]  /*1670*/  LOP3.LUT R18, R18, 0x1000, R19, 0xf8, !PT ;  /* 0x0000100012127812 */ /* 0x000fe200078ef813 */
[----:B------:R-:W-:Y:S01]  /*1680*/  IMAD.SHL.U32 R19, R53, 0x4, RZ ;  /* 0x0000000435137824 */ /* 0x000fe200078e00ff */
[----:B------:R-:W-:-:S02]  /*1690*/  LOP3.LUT R14, R27, 0x1000, R14, 0xf8, !PT ;  /* 0x000010001b0e7812 */ /* 0x000fc400078ef80e */
[C---:B------:R-:W-:Y:S01]  /*16a0*/  SHF.L.U32 R13, R16.reuse, 0x2, RZ ;  /* 0x00000002100d7819 */ /* 0x040fe200000006ff */
[----:B------:R-:W-:Y:S01]  /*16b0*/  IMAD.SHL.U32 R9, R16, 0x2000000, RZ ;  /* 0x0200000010097824 */ /* 0x000fe200078e00ff */
[----:B------:R-:W-:Y:S01]  /*16c0*/  LOP3.LUT R12, R12, 0x100000, R17, 0xf8, !PT ;  /* 0x001000000c0c7812 */ /* 0x000fe200078ef811 */
[C---:B------:R-:W-:Y:S01]  /*16d0*/  IMAD.SHL.U32 R17, R53.reuse, 0x2000000, RZ ;  /* 0x0200000035117824 */ /* 0x040fe200078e00ff */
[----:B------:R-:W-:Y:S01]  /*16e0*/  LOP3.LUT R13, R14, 0x100000, R13, 0xf8, !PT ;  /* 0x001000000e0d7812 */ /* 0x000fe200078ef80d */
[----:B------:R-:W-:Y:S01]  /*16f0*/  IMAD.SHL.U32 R53, R53, 0x200, RZ ;  /* 0x0000020035357824 */ /* 0x000fe200078e00ff */
[----:B------:R-:W-:Y:S02]  /*1700*/  SHF.L.U32 R16, R16, 0x9, RZ ;  /* 0x0000000910107819 */ /* 0x000fe400000006ff */
[----:B------:R-:W-:Y:S02]  /*1710*/  LOP3.LUT R18, R18, 0x100000, R19, 0xf8, !PT ;  /* 0x0010000012127812 */ /* 0x000fe400078ef813 */
[----:B------:R-:W-:-:S02]  /*1720*/  LOP3.LUT R9, R10, 0x10000000, R9, 0xf8, !PT ;  /* 0x100000000a097812 */ /* 0x000fc400078ef809 */
[----:B------:R-:W-:Y:S02]  /*1730*/  LOP3.LUT R13, R13, 0x10000000, R16, 0xf8, !PT ;  /* 0x100000000d0d7812 */ /* 0x000fe400078ef810 */
[----:B------:R-:W-:Y:S02]  /*1740*/  LOP3.LUT R17, R12, 0x10000000, R17, 0xf8, !PT ;  /* 0x100000000c117812 */ /* 0x000fe400078ef811 */
[----:B------:R-:W-:Y:S01]  /*1750*/  LOP3.LUT R53, R18, 0x10000000, R53, 0xf8, !PT ;  /* 0x1000000012357812 */ /* 0x000fe200078ef835 */
[----:B------:R0:W-:Y:S01]  /*1760*/  STS [R36+0x4], R15 ;  /* 0x0000040f24007388 */ /* 0x0001e20000000800 */
[----:B------:R-:W-:-:S03]  /*1770*/  UISETP.GE.AND UP0, UPT, UR4, UR5, UPT ;  /* 0x000000050400728c */ /* 0x000fc6000bf06270 */
[----:B------:R0:W-:Y:S04]  /*1780*/  STS [R34], R9 ;  /* 0x0000000922007388 */ /* 0x0001e80000000800 */
[----:B------:R0:W-:Y:S04]  /*1790*/  STS [R34+0x4], R13 ;  /* 0x0000040d22007388 */ /* 0x0001e80000000800 */
[----:B------:R0:W-:Y:S04]  /*17a0*/  STS [R32], R17 ;  /* 0x0000001120007388 */ /* 0x0001e80000000800 */
[----:B------:R0:W-:Y:S04]  /*17b0*/  STS [R32+0x4], R53 ;  /* 0x0000043520007388 */ /* 0x0001e80000000800 */
[----:B------:R0:W-:Y:S04]  /*17c0*/  STS [R30], R11 ;  /* 0x0000000b1e007388 */ /* 0x0001e80000000800 */
[----:B------:R0:W-:Y:S01]  /*17d0*/  STS [R7], R8 ;  /* 0x0000000807007388 */ /* 0x0001e20000000800 */
[----:B------:R-:W-:-:S13]  /*17e0*/  PLOP3.LUT P0, PT, PT, PT, UP0, 0x80, 0x0 ;  /* 0x000000000000781c */ /* 0x000fda0003f0f008 */
[----:B0-----:R-:W-:Y:S05]  /*17f0*/  @P0 BRA `(.L_x_634) ;  /* 0x0000000c00bc0947 */ /* 0x001fea0003800000 */
[----:B------:R-:W0:Y:S01]  /*1800*/  LDC.64 R26, c[0x0][0x218] ;  /* 0x00008600ff1a7b82 */ /* 0x000e220000000a00 */
[----:B------:R-:W-:Y:S01]  /*1810*/  VIADD R9, R50, UR4 ;  /* 0x0000000432097c36 */ /* 0x000fe20008000000 */
[----:B------:R-:W-:-:S04]  /*1820*/  SHF.L.U32 R10, R0, 0x2, RZ ;  /* 0x00000002000a7819 */ /* 0x000fc800000006ff */
[----:B------:R-:W-:Y:S02]  /*1830*/  LEA.HI R9, R0, R9, RZ, 0x1d ;  /* 0x0000000900097211 */ /* 0x000fe400078fe8ff */
[----:B------:R-:W-:-:S03]  /*1840*/  LOP3.LUT R11, R10, 0x1c, RZ, 0xc0, !PT ;  /* 0x0000001c0a0b7812 */ /* 0x000fc600078ec0ff */
[----:B0-----:R-:W-:-:S03]  /*1850*/  IMAD.WIDE R8, R9, 0x24, R26 ;  /* 0x0000002409087825 */ /* 0x001fc600078e021a */
[----:B------:R-:W-:Y:S01]  /*1860*/  IADD3 R8, P0, R11, R8, RZ ;  /* 0x000000080b087210 */ /* 0x000fe20007f1e0ff */
[----:B------:R-:W-:-:S04]  /*1870*/  VIADD R11, R49, UR4 ;  /* 0x00000004310b7c36 */ /* 0x000fc80008000000 */
[----:B------:R-:W-:Y:S02]  /*1880*/  IMAD.X R9, RZ, RZ, R9, P0 ;  /* 0x000000ffff097224 */ /* 0x000fe400000e0609 */
[----:B------:R-:W-:-:S04]  /*1890*/  IMAD.WIDE.U32 R10, R11, 0x24, R26 ;  /* 0x000000240b0a7825 */ /* 0x000fc800078e001a */
[----:B------:R-:W2:Y:S04]  /*18a0*/  LDG.E.CONSTANT R9, desc[UR14][R8.64+0x4] ;  /* 0x0000040e08097981 */ /* 0x000ea8000c1e9900 */
[----:B------:R-:W3:Y:S01]  /*18b0*/  LDG.E.CONSTANT R11, desc[UR14][R10.64] ;  /* 0x0000000e0a0b7981 */ /* 0x000ee2000c1e9900 */
[----:B------:R-:W-:-:S04]  /*18c0*/  UIADD3 UR7, UR4, 0x4, URZ ;  /* 0x0000000404077890 */ /* 0x000fc8000fffe03f */
[----:B------:R-:W-:-:S06]  /*18d0*/  UISETP.GE.AND UP0, UPT, UR7, UR5, UPT ;  /* 0x000000050700728c */ /* 0x000fcc000bf06270 */
[----:B------:R-:W-:Y:S01]  /*18e0*/  PLOP3.LUT P0, PT, PT, PT, UP0, 0x80, 0x0 ;  /* 0x000000000000781c */ /* 0x000fe20003f0f008 */
[----:B--2---:R-:W-:Y:S04]  /*18f0*/  STS [R2], R9 ;  /* 0x0000000902007388 */ /* 0x004fe80000000800 */
[----:B---3--:R-:W-:Y:S01]  /*1900*/  STS [R48+UR9], R11 ;  /* 0x0000000b30007988 */ /* 0x008fe20008000809 */
[----:B------:R-:W-:Y:S06]  /*1910*/  BAR.SYNC.DEFER_BLOCKING 0x0 ;  /* 0x0000000000007b1d */ /* 0x000fec0000010000 */
[----:B------:R-:W-:Y:S04]  /*1920*/  LDS R17, [R5] ;  /* 0x0000000005117984 */ /* 0x000fe80000000800 */
[----:B------:R-:W0:Y:S04]  /*1930*/  LDS.128 R12, [R3] ;  /* 0x00000000030c7984 */ /* 0x000e280000000c00 */
[----:B------:R-:W-:Y:S04]  /*1940*/  LDS R16, [R5+0x4] ;  /* 0x0000040005107984 */ /* 0x000fe80000000800 */
[----:B------:R-:W1:Y:S04]  /*1950*/  LDS.128 R20, [R3+0x10] ;  /* 0x0000100003147984 */ /* 0x000e680000000c00 */
[----:B------:R-:W2:Y:S04]  /*1960*/  LDS R18, [R5+0x8] ;  /* 0x0000080005127984 */ /* 0x000ea80000000800 */
[----:B------:R-:W3:Y:S04]  /*1970*/  LDS R24, [R5+0xc] ;  /* 0x00000c0005187984 */ /* 0x000ee80000000800 */
[----:B------:R-:W-:Y:S04]  /*1980*/  LDS R25, [R5+0x20] ;  /* 0x0000200005197984 */ /* 0x000fe80000000800 */
[----:B------:R-:W-:Y:S01]  /*1990*/  LDS.128 R8, [R3+0x30] ;  /* 0x0000300003087984 */ /* 0x000fe20000000c00 */
[----:B0-----:R-:W-:-:S03]  /*19a0*/  IDP.4A.S8.S8 R17, R17, R12, RZ ;  /* 0x0000000c11117226 */ /* 0x001fc600000006ff */
[----:B------:R-:W0:Y:S01]  /*19b0*/  LDS R12, [R5+0x10] ;  /* 0x00001000050c7984 */ /* 0x000e220000000800 */
[----:B-1----:R-:W-:-:S03]  /*19c0*/  IDP.4A.S8.S8 R16, R16, R20, R17 ;  /* 0x0000001410107226 */ /* 0x002fc60000000611 */
[----:B------:R-:W-:Y:S01]  /*19d0*/  LDS R20, [R5+0x24] ;  /* 0x0000240005147984 */ /* 0x000fe20000000800 */
[----:B--2---:R-:W-:-:S03]  /*19e0*/  IDP.4A.S8.S8 R13, R18, R13, R16 ;  /* 0x0000000d120d7226 */ /* 0x004fc60000000610 */
[----:B------:R-:W1:Y:S01]  /*19f0*/  LDS.128 R16, [R3+0x20] ;  /* 0x0000200003107984 */ /* 0x000e620000000c00 */
[----:B---3--:R-:W-:-:S03]  /*1a00*/  IDP.4A.S8.S8 R13, R24, R21, R13 ;  /* 0x00000015180d7226 */ /* 0x008fc6000000060d */
[----:B------:R-:W-:Y:S04]  /*1a10*/  LDS R21, [R5+0x30] ;  /* 0x0000300005157984 */ /* 0x000fe80000000800 */
[----:B------:R-:W-:Y:S01]  /*1a20*/  LDS R24, [R5+0x34] ;  /* 0x0000340005187984 */ /* 0x000fe20000000800 */
[----:B0-----:R-:W-:-:S03]  /*1a30*/  IDP.4A.S8.S8 R13, R12, R14, R13 ;  /* 0x0000000e0c0d7226 */ /* 0x001fc6000000060d */
[----:B------:R-:W0:Y:S04]  /*1a40*/  LDS R14, [R5+0x28] ;  /* 0x00002800050e7984 */ /* 0x000e280000000800 */
[----:B------:R-:W-:Y:S01]  /*1a50*/  LDS R12, [R5+0x18] ;  /* 0x00001800050c7984 */ /* 0x000fe20000000800 */
[----:B-1----:R-:W-:-:S03]  /*1a60*/  IDP.4A.S8.S8 R25, R25, R16, RZ ;  /* 0x0000001019197226 */ /* 0x002fc600000006ff */
[----:B------:R-:W-:Y:S01]  /*1a70*/  LDS R16, [R5+0x2c] ;  /* 0x00002c0005107984 */ /* 0x000fe20000000800 */
[----:B------:R-:W-:-:S03]  /*1a80*/  IDP.4A.S8.S8 R20, R20, R8, R25 ;  /* 0x0000000814147226 */ /* 0x000fc60000000619 */
[----:B------:R-:W1:Y:S01]  /*1a90*/  LDS R8, [R5+0x14] ;  /* 0x0000140005087984 */ /* 0x000e620000000800 */
[----:B0-----:R-:W-:-:S03]  /*1aa0*/  IDP.4A.S8.S8 R14, R14, R17, R20 ;  /* 0x000000110e0e7226 */ /* 0x001fc60000000614 */
[----:B------:R-:W0:Y:S01]  /*1ab0*/  LDS R17, [R5+0x1c] ;  /* 0x00001c0005117984 */ /* 0x000e220000000800 */
[----:B-1----:R-:W-:Y:S02]  /*1ac0*/  IDP.4A.S8.S8 R8, R8, R22, R13 ;  /* 0x0000001608087226 */ /* 0x002fe4000000060d */
[----:B------:R-:W-:Y:S02]  /*1ad0*/  IDP.4A.S8.S8 R22, R16, R9, R14 ;  /* 0x0000000910167226 */ /* 0x000fe4000000060e */
[----:B------:R-:W-:Y:S01]  /*1ae0*/  IDP.4A.S8.S8 R20, R12, R15, R8 ;  /* 0x0000000f0c147226 */ /* 0x000fe20000000608 */
[----:B------:R-:W-:Y:S01]  /*1af0*/  LDS R9, [R6] ;  /* 0x0000000006097984 */ /* 0x000fe20000000800 */
[----:B------:R-:W-:-:S03]  /*1b00*/  IDP.4A.S8.S8 R21, R21, R18, R22 ;  /* 0x0000001215157226 */ /* 0x000fc60000000616 */
[----:B------:R-:W1:Y:S01]  /*1b10*/  LDS.128 R12, [R4] ;  /* 0x00000000040c7984 */ /* 0x000e620000000c00 */
[----:B------:R-:W-:-:S03]  /*1b20*/  IDP.4A.S8.S8 R10, R24, R10, R21 ;  /* 0x0000000a180a7226 */ /* 0x000fc60000000615 */
[----:B------:R-:W2:Y:S04]  /*1b30*/  LDS R16, [R5+0x38] ;  /* 0x0000380005107984 */ /* 0x000ea80000000800 */
[----:B------:R-:W3:Y:S04]  /*1b40*/  LDS R8, [R5+0x3c] ;  /* 0x00003c0005087984 */ /* 0x000ee80000000800 */
[----:B------:R-:W-:Y:S04]  /*1b50*/  LDS R21, [R5+0x40] ;  /* 0x0000400005157984 */ /* 0x000fe80000000800 */
[----:B------:R-:W-:Y:S01]  /*1b60*/  LDS R22, [R5+0x48] ;  /* 0x0000480005167984 */ /* 0x000fe20000000800 */
[----:B0-----:R-:W-:-:S03]  /*1b70*/  IDP.4A.S8.S8 R23, R17, R23, R20 ;  /* 0x0000001711177226 */ /* 0x001fc60000000614 */
[----:B------:R-:W-:Y:S02]  /*1b80*/  LDS R20, [R5+0x44] ;  /* 0x0000440005147984 */ /* 0x000fe40000000800 */
[----:B------:R-:W-:Y:S01]  /*1b90*/  I2FP.F32.S32 R23, R23 ;  /* 0x0000001700177245 */ /* 0x000fe20000201400 */
[----:B-1----:R-:W-:Y:S01]  /*1ba0*/  HFMA2.MMA R9, R9, R12, -RZ ;  /* 0x0000000c09097235 */ /* 0x002fe200001000ff */
[----:B--2---:R-:W-:Y:S02]  /*1bb0*/  IDP.4A.S8.S8 R12, R16, R19, R10 ;  /* 0x00000013100c7226 */ /* 0x004fe4000000060a */
[----:B------:R-:W0:Y:S02]  /*1bc0*/  LDS.128 R16, [R3+0x40] ;  /* 0x0000400003107984 */ /* 0x000e240000000c00 */
[----:B---3--:R-:W-:-:S05]  /*1bd0*/  IDP.4A.S8.S8 R12, R8, R11, R12 ;  /* 0x0000000b080c7226 */ /* 0x008fca000000060c */
[--C-:B------:R-:W-:Y:S02]  /*1be0*/  HADD2.F32 R25, -RZ, R9.reuse.H0_H0 ;  /* 0x20000009ff197230 */ /* 0x100fe40000004100 */
[----:B------:R-:W-:-:S05]  /*1bf0*/  HADD2.F32 R10, -RZ, R9.H1_H1 ;  /* 0x30000009ff0a7230 */ /* 0x000fca0000004100 */
[----:B------:R-:W-:Y:S02]  /*1c00*/  FFMA.FTZ R25, R25, R23, R10 ;  /* 0x0000001719197223 */ /* 0x000fe4000001000a */
[----:B------:R-:W1:Y:S02]  /*1c10*/  LDS.128 R8, [R3+0x50] ;  /* 0x0000500003087984 */ /* 0x000e640000000c00 */
[----:B------:R-:W-:Y:S01]  /*1c20*/  FADD.FTZ R25, R28, R25 ;  /* 0x000000191c197221 */ /* 0x000fe20000010000 */
[----:B0-----:R-:W-:Y:S02]  /*1c30*/  IDP.4A.S8.S8 R21, R21, R16, RZ ;  /* 0x0000001015157226 */ /* 0x001fe400000006ff */
[----:B------:R-:W0:Y:S02]  /*1c40*/  LDS R16, [R5+0x4c] ;  /* 0x00004c0005107984 */ /* 0x000e240000000800 */
[----:B-1----:R-:W-:Y:S02]  /*1c50*/  IDP.4A.S8.S8 R20, R20, R8, R21 ;  /* 0x0000000814147226 */ /* 0x002fe40000000615 */
[----:B------:R-:W1:Y:S02]  /*1c60*/  LDS R21, [R5+0x50] ;  /* 0x0000500005157984 */ /* 0x000e640000000800 */
[----:B------:R-:W-:-:S02]  /*1c70*/  IDP.4A.S8.S8 R17, R22, R17, R20 ;  /* 0x0000001116117226 */ /* 0x000fc40000000614 */
[----:B------:R-:W2:Y:S02]  /*1c80*/  LDS R8, [R6+0x4] ;  /* 0x0000040006087984 */ /* 0x000ea40000000800 */
[----:B0-----:R-:W-:Y:S02]  /*1c90*/  IDP.4A.S8.S8 R9, R16, R9, R17 ;  /* 0x0000000910097226 */ /* 0x001fe40000000611 */
[----:B------:R-:W0:Y:S04]  /*1ca0*/  LDS R17, [R5+0x54] ;  /* 0x0000540005117984 */ /* 0x000e280000000800 */
[----:B------:R-:W3:Y:S01]  /*1cb0*/  LDS R16, [R5+0x58] ;  /* 0x0000580005107984 */ /* 0x000ee20000000800 */
[----:B-1----:R-:W-:-:S03]  /*1cc0*/  IDP.4A.S8.S8 R18, R21, R18, R9 ;  /* 0x0000001215127226 */ /* 0x002fc60000000609 */
[----:B------:R-:W-:Y:S01]  /*1cd0*/  LDS R9, [R5+0x60] ;  /* 0x0000600005097984 */ /* 0x000fe20000000800 */
[----:B--2---:R-:W-:-:S03]  /*1ce0*/  HMUL2 R8, R8, R13 ;  /* 0x0000000d08087232 */ /* 0x004fc60000000000 */
[----:B------:R-:W1:Y:S02]  /*1cf0*/  LDS.128 R20, [R3+0x60] ;  /* 0x0000600003147984 */ /* 0x000e640000000c00 */
[--C-:B------:R-:W-:Y:S02]  /*1d00*/  HADD2.F32 R13, -RZ, R8.reuse.H1_H1 ;  /* 0x30000008ff0d7230 */ /* 0x100fe40000004100 */
[----:B0-----:R-:W-:Y:S02]  /*1d10*/  IDP.4A.S8.S8 R17, R17, R10, R18 ;  /* 0x0000000a11117226 */ /* 0x001fe40000000612 */
[----:B------:R-:W-:Y:S01]  /*1d20*/  HADD2.F32 R10, -RZ, R8.H0_H0 ;  /* 0x20000008ff0a7230 */ /* 0x000fe20000004100 */
[----:B------:R-:W-:Y:S02]  /*1d30*/  I2FP.F32.S32 R8, R12 ;  /* 0x0000000c00087245 */ /* 0x000fe40000201400 */
[----:B------:R-:W-:Y:S03]  /*1d40*/  LDS R12, [R5+0x64] ;  /* 0x00006400050c7984 */ /* 0x000fe60000000800 */
[----:B------:R-:W-:Y:S01]  /*1d50*/  FFMA.FTZ R8, R10, R8, R13 ;  /* 0x000000080a087223 */ /* 0x000fe2000001000d */
[----:B---3--:R-:W-:Y:S01]  /*1d60*/  IDP.4A.S8.S8 R10, R16, R19, R17 ;  /* 0x00000013100a7226 */ /* 0x008fe20000000611 */
[----:B------:R-:W-:Y:S02]  /*1d70*/  LDS R13, [R5+0x68] ;  /* 0x00006800050d7984 */ /* 0x000fe40000000800 */
[----:B------:R-:W-:-:S02]  /*1d80*/  FADD.FTZ R8, R25, R8 ;  /* 0x0000000819087221 */ /* 0x000fc40000010000 */
[----:B------:R-:W0:Y:S01]  /*1d90*/  LDS.128 R16, [R3+0x70] ;  /* 0x0000700003107984 */ /* 0x000e220000000c00 */
[----:B-1----:R-:W-:-:S03]  /*1da0*/  IDP.4A.S8.S8 R9, R9, R20, RZ ;  /* 0x0000001409097226 */ /* 0x002fc600000006ff */
[----:B------:R-:W1:Y:S01]  /*1db0*/  LDS R20, [R6+0xc] ;  /* 0x00000c0006147984 */ /* 0x000e620000000800 */
[----:B0-----:R-:W-:-:S03]  /*1dc0*/  IDP.4A.S8.S8 R12, R12, R16, R9 ;  /* 0x000000100c0c7226 */ /* 0x001fc60000000609 */
[----:B------:R-:W-:Y:S01]  /*1dd0*/  LDS R16, [R5+0x70] ;  /* 0x0000700005107984 */ /* 0x000fe20000000800 */
[----:B------:R-:W-:Y:S02]  /*1de0*/  IDP.4A.S8.S8 R12, R13, R21, R12 ;  /* 0x000000150d0c7226 */ /* 0x000fe4000000060c */
[----:B-1----:R-:W-:Y:S01]  /*1df0*/  HMUL2 R15, R20, R15 ;  /* 0x0000000f140f7232 */ /* 0x002fe20000000000 */
[----:B------:R-:W0:Y:S04]  /*1e00*/  LDS R13, [R5+0x6c] ;  /* 0x00006c00050d7984 */ /* 0x000e280000000800 */
[----:B------:R-:W1:Y:S01]  /*1e10*/  LDS R9, [R6+0x8] ;  /* 0x0000080006097984 */ /* 0x000e620000000800 */
[----:B0-----:R-:W-:-:S03]  /*1e20*/  IDP.4A.S8.S8 R13, R13, R17, R12 ;  /* 0x000000110d0d7226 */ /* 0x001fc6000000060c */
[----:B------:R-:W-:Y:S01]  /*1e30*/  LDS R17, [R5+0x78] ;  /* 0x0000780005117984 */ /* 0x000fe20000000800 */
[----:B------:R-:W-:Y:S01]  /*1e40*/  IDP.4A.S8.S8 R13, R16, R22, R13 ;  /* 0x00000016100d7226 */ /* 0x000fe2000000060d */
[----:B-1----:R-:W-:Y:S02]  /*1e50*/  HFMA2.MMA R14, R9, R14, -RZ ;  /* 0x0000000e090e7235 */ /* 0x002fe400001000ff */
[----:B------:R-:W0:Y:S04]  /*1e60*/  LDS R16, [R5+0x74] ;  /* 0x0000740005107984 */ /* 0x000e280000000800 */
[----:B------:R-:W1:Y:S04]  /*1e70*/  LDS R9, [R5+0x5c] ;  /* 0x00005c0005097984 */ /* 0x000e680000000800 */
[----:B------:R-:W2:Y:S01]  /*1e80*/  LDS R12, [R5+0x7c] ;  /* 0x00007c00050c7984 */ /* 0x000ea20000000800 */
[----:B0-----:R-:W-:-:S02]  /*1e90*/  IDP.4A.S8.S8 R16, R16, R18, R13 ;  /* 0x0000001210107226 */ /* 0x001fc4000000060d */
[----:B-1----:R-:W-:Y:S02]  /*1ea0*/  IDP.4A.S8.S8 R9, R9, R11, R10 ;  /* 0x0000000b09097226 */ /* 0x002fe4000000060a */
[----:B------:R-:W-:Y:S02]  /*1eb0*/  IDP.4A.S8.S8 R16, R17, R23, R16 ;  /* 0x0000001711107226 */ /* 0x000fe40000000610 */
[--C-:B------:R-:W-:Y:S01]  /*1ec0*/  HADD2.F32 R10, -RZ, R14.reuse.H0_H0 ;  /* 0x2000000eff0a7230 */ /* 0x100fe20000004100 */
[----:B------:R-:W-:Y:S01]  /*1ed0*/  I2FP.F32.S32 R9, R9 ;  /* 0x0000000900097245 */ /* 0x000fe20000201400 */
[----:B------:R-:W-:Y:S02]  /*1ee0*/  HADD2.F32 R11, -RZ, R14.H1_H1 ;  /* 0x3000000eff0b7230 */ /* 0x000fe40000004100 */
[----:B--2---:R-:W-:-:S03]  /*1ef0*/  IDP.4A.S8.S8 R12, R12, R19, R16 ;  /* 0x000000130c0c7226 */ /* 0x004fc60000000610 */
[----:B------:R-:W-:Y:S01]  /*1f00*/  FFMA.FTZ R9, R10, R9, R11 ;  /* 0x000000090a097223 */ /* 0x000fe2000001000b */
[--C-:B------:R-:W-:Y:S01]  /*1f10*/  HADD2.F32 R10, -RZ, R15.reuse.H0_H0 ;  /* 0x2000000fff0a7230 */ /* 0x100fe20000004100 */
[----:B------:R-:W-:Y:S01]  /*1f20*/  I2FP.F32.S32 R12, R12 ;  /* 0x0000000c000c7245 */ /* 0x000fe20000201400 */
[----:B------:R-:W-:Y:S02]  /*1f30*/  HADD2.F32 R15, -RZ, R15.H1_H1 ;  /* 0x3000000fff0f7230 */ /* 0x000fe40000004100 */
[----:B------:R-:W-:-:S03]  /*1f40*/  FADD.FTZ R8, R8, R9 ;  /* 0x0000000908087221 */ /* 0x000fc60000010000 */
[----:B------:R-:W-:-:S04]  /*1f50*/  FFMA.FTZ R15, R10, R12, R15 ;  /* 0x0000000c0a0f7223 */ /* 0x000fc8000001000f */
[----:B------:R-:W-:Y:S01]  /*1f60*/  FADD.FTZ R28, R8, R15 ;  /* 0x0000000f081c7221 */ /* 0x000fe20000010000 */
[----:B------:R-:W-:Y:S06]  /*1f70*/  BAR.SYNC.DEFER_BLOCKING 0x0 ;  /* 0x0000000000007b1d */ /* 0x000fec0000010000 */
[----:B------:R-:W-:Y:S05]  /*1f80*/  @P0 BRA `(.L_x_634) ;  /* 0x0000000400d80947 */ /* 0x000fea0003800000 */
[----:B------:R-:W-:Y:S01]  /*1f90*/  VIADD R9, R0, 0x20 ;  /* 0x0000002000097836 */ /* 0x000fe20000000000 */
[----:B------:R-:W-:Y:S01]  /*1fa0*/  IADD3 R8, R50, UR4, RZ ;  /* 0x0000000432087c10 */ /* 0x000fe2000fffe0ff */
[----:B------:R-:W-:Y:S02]  /*1fb0*/  IMAD.SHL.U32 R10, R0, 0x4, RZ ;  /* 0x00000004000a7824 */ /* 0x000fe400078e00ff */
[----:B------:R-:W-:Y:S01]  /*1fc0*/  VIADD R11, R49, UR4 ;  /* 0x00000004310b7c36 */ /* 0x000fe20008000000 */
[----:B------:R-:W-:Y:S02]  /*1fd0*/  LEA.HI R9, R9, R8, RZ, 0x1d ;  /* 0x0000000809097211 */ /* 0x000fe400078fe8ff */
[----:B------:R-:W-:Y:S01]  /*1fe0*/  LOP3.LUT R13, R10, 0x1c, RZ, 0xc0, !PT ;  /* 0x0000001c0a0d7812 */ /* 0x000fe200078ec0ff */
[----:B------:R-:W-:Y:S02]  /*1ff0*/  VIADD R11, R11, 0x4 ;  /* 0x000000040b0b7836 */ /* 0x000fe40000000000 */
[----:B------:R-:W-:-:S04]  /*2000*/  IMAD.WIDE R8, R9, 0x24, R26 ;  /* 0x0000002409087825 */ /* 0x000fc800078e021a */
[----:B------:R-:W-:Y:S01]  /*2010*/  IMAD.WIDE.U32 R10, R11, 0x24, R26 ;  /* 0x000000240b0a7825 */ /* 0x000fe200078e001a */
[----:B------:R-:W-:-:S04]  /*2020*/  IADD3 R8, P0, R13, R8, RZ ;  /* 0x000000080d087210 */ /* 0x000fc80007f1e0ff */
[----:B------:R-:W-:Y:S01]  /*2030*/  IADD3.X R9, RZ, R9, RZ, P0, !PT ;  /* 0x00000009ff097210 */ /* 0x000fe200007fe4ff */
[----:B------:R-:W2:Y:S05]  /*2040*/  LDG.E.CONSTANT R11, desc[UR14][R10.64] ;  /* 0x0000000e0a0b7981 */ /* 0x000eaa000c1e9900 */
[----:B------:R-:W3:Y:S04]  /*2050*/  LDG.E.CONSTANT R9, desc[UR14][R8.64+0x4] ;  /* 0x0000040e08097981 */ /* 0x000ee8000c1e9900 */
[----:B---3--:R-:W-:Y:S04]  /*2060*/  STS [R2], R9 ;  /* 0x0000000902007388 */ /* 0x008fe80000000800 */
[----:B--2---:R-:W-:Y:S01]  /*2070*/  STS [R48+UR9], R11 ;  /* 0x0000000b30007988 */ /* 0x004fe20008000809 */
        /* <DEDUP_REMOVED lines=8> */
[----:B------:R-:W-:Y:S04]  /*2100*/  LDS R19, [R5+0xa0] ;  /* 0x0000a00005137984 */ /* 0x000fe80000000800 */
[----:B------:R-:W5:Y:S04]  /*2110*/  LDS.128 R8, [R3+0x20] ;  /* 0x0000200003087984 */ /* 0x000f680000000c00 */
[----:B------:R-:W-:Y:S04]  /*2120*/  LDS R18, [R5+0xa8] ;  /* 0x0000a80005127984 */ /* 0x000fe80000000800 */
[----:B------:R-:W-:Y:S01]  /*2130*/  LDS R16, [R5+0xac] ;  /* 0x0000ac0005107984 */ /* 0x000fe20000000800 */
[----:B0-----:R-:W-:-:S03]  /*2140*/  IDP.4A.S8.S8 R13, R13, R20, RZ ;  /* 0x000000140d0d7226 */ /* 0x001fc600000006ff */
[----:B------:R-:W0:Y:S01]  /*2150*/  LDS R20, [R5+0x94] ;  /* 0x0000940005147984 */ /* 0x000e220000000800 */
[----:B-1----:R-:W-:-:S04]  /*2160*/  IDP.4A.S8.S8 R12, R12, R24, R13 ;  /* 0x000000180c0c7226 */ /* 0x002fc8000000060d */
[----:B--2---:R-:W-:Y:S02]  /*2170*/  IDP.4A.S8.S8 R12, R14, R21, R12 ;  /* 0x000000150e0c7226 */ /* 0x004fe4000000060c */
[----:B------:R-:W-:Y:S02]  /*2180*/  LDS R21, [R5+0xa4] ;  /* 0x0000a40005157984 */ /* 0x000fe40000000800 */
[----:B---3--:R-:W-:Y:S02]  /*2190*/  IDP.4A.S8.S8 R25, R15, R25, R12 ;  /* 0x000000190f197226 */ /* 0x008fe4000000060c */
[----:B------:R-:W1:Y:S02]  /*21a0*/  LDS.128 R12, [R3+0x30] ;  /* 0x00003000030c7984 */ /* 0x000e640000000c00 */
[----:B----4-:R-:W-:Y:S02]  /*21b0*/  IDP.4A.S8.S8 R17, R17, R22, R25 ;  /* 0x0000001611117226 */ /* 0x010fe40000000619 */
[----:B------:R-:W2:Y:S01]  /*21c0*/  LDS R25, [R5+0xb0] ;  /* 0x0000b00005197984 */ /* 0x000ea20000000800 */
[----:B-----5:R-:W-:-:S02]  /*21d0*/  IDP.4A.S8.S8 R8, R19, R8, RZ ;  /* 0x0000000813087226 */ /* 0x020fc400000006ff */
[----:B0-----:R-:W-:Y:S02]  /*21e0*/  IDP.4A.S8.S8 R26, R20, R26, R17 ;  /* 0x0000001a141a7226 */ /* 0x001fe40000000611 */
[----:B------:R-:W0:Y:S01]  /*21f0*/  LDS R20, [R5+0x98] ;  /* 0x0000980005147984 */ /* 0x000e220000000800 */
[----:B-1----:R-:W-:-:S03]  /*2200*/  IDP.4A.S8.S8 R8, R21, R12, R8 ;  /* 0x0000000c15087226 */ /* 0x002fc60000000608 */
[----:B------:R-:W1:Y:S01]  /*2210*/  LDS R12, [R5+0x9c] ;  /* 0x00009c00050c7984 */ /* 0x000e620000000800 */
[----:B------:R-:W-:-:S03]  /*2220*/  IDP.4A.S8.S8 R9, R18, R9, R8 ;  /* 0x0000000912097226 */ /* 0x000fc60000000608 */
[----:B------:R-:W3:Y:S01]  /*2230*/  LDS R21, [R5+0xb4] ;  /* 0x0000b40005157984 */ /* 0x000ee20000000800 */
[----:B------:R-:W-:-:S03]  /*2240*/  IDP.4A.S8.S8 R13, R16, R13, R9 ;  /* 0x0000000d100d7226 */ /* 0x000fc60000000609 */
[----:B------:R-:W4:Y:S04]  /*2250*/  LDS R8, [R5+0xb8] ;  /* 0x0000b80005087984 */ /* 0x000f280000000800 */
[----:B------:R-:W-:Y:S04]  /*2260*/  LDS R9, [R5+0xc0] ;  /* 0x0000c00005097984 */ /* 0x000fe80000000800 */
[----:B------:R-:W5:Y:S01]  /*2270*/  LDS.128 R16, [R3+0x40] ;  /* 0x0000400003107984 */ /* 0x000f620000000c00 */
[----:B--2---:R-:W-:-:S03]  /*2280*/  IDP.4A.S8.S8 R10, R25, R10, R13 ;  /* 0x0000000a190a7226 */ /* 0x004fc6000000060d */
[----:B------:R-:W-:Y:S01]  /*2290*/  LDS R13, [R5+0xc4] ;  /* 0x0000c400050d7984 */ /* 0x000fe20000000800 */
[----:B0-----:R-:W-:-:S03]  /*22a0*/  IDP.4A.S8.S8 R20, R20, R23, R26 ;  /* 0x0000001714147226 */ /* 0x001fc6000000061a */
[----:B------:R-:W-:Y:S01]  /*22b0*/  LDS R25, [R6+0x10] ;  /* 0x0000100006197984 */ /* 0x000fe20000000800 */
[----:B-1----:R-:W-:Y:S02]  /*22c0*/  IDP.4A.S8.S8 R27, R12, R27, R20 ;  /* 0x0000001b0c1b7226 */ /* 0x002fe40000000614 */
[----:B---3--:R-:W-:Y:S02]  /*22d0*/  IDP.4A.S8.S8 R10, R21, R14, R10 ;  /* 0x0000000e150a7226 */ /* 0x008fe4000000060a */
[----:B------:R-:W0:Y:S02]  /*22e0*/  LDS.128 R20, [R3+0x50] ;  /* 0x0000500003147984 */ /* 0x000e240000000c00 */
[----:B----4-:R-:W-:Y:S02]  /*22f0*/  IDP.4A.S8.S8 R12, R8, R11, R10 ;  /* 0x0000000b080c7226 */ /* 0x010fe4000000060a */
[----:B------:R-:W1:Y:S01]  /*2300*/  LDS R14, [R5+0xc8] ;  /* 0x0000c800050e7984 */ /* 0x000e620000000800 */
[----:B-----5:R-:W-:-:S03]  /*2310*/  IDP.4A.S8.S8 R16, R9, R16, RZ ;  /* 0x0000001009107226 */ /* 0x020fc600000006ff */
[----:B------:R-:W2:Y:S01]  /*2320*/  LDS.128 R8, [R4] ;  /* 0x0000000004087984 */ /* 0x000ea20000000c00 */
[----:B0-----:R-:W-:-:S03]  /*2330*/  IDP.4A.S8.S8 R16, R13, R20, R16 ;  /* 0x000000140d107226 */ /* 0x001fc60000000610 */
[----:B------:R-:W0:Y:S01]  /*2340*/  LDS R20, [R5+0xcc] ;  /* 0x0000cc0005147984 */ /* 0x000e220000000800 */
[----:B-1----:R-:W-:-:S03]  /*2350*/  IDP.4A.S8.S8 R16, R14, R17, R16 ;  /* 0x000000110e107226 */ /* 0x002fc60000000610 */
[----:B------:R-:W1:Y:S04]  /*2360*/  LDS R14, [R5+0xbc] ;  /* 0x0000bc00050e7984 */ /* 0x000e680000000800 */
[----:B------:R-:W-:Y:S01]  /*2370*/  LDS R13, [R5+0xd0] ;  /* 0x0000d000050d7984 */ /* 0x000fe20000000800 */
[----:B--2---:R-:W-:-:S03]  /*2380*/  HFMA2.MMA R25, R25, R8, -RZ ;  /* 0x0000000819197235 */ /* 0x004fc600001000ff */
[----:B------:R-:W2:Y:S01]  /*2390*/  LDS R8, [R6+0x14] ;  /* 0x0000140006087984 */ /* 0x000ea20000000800 */
[----:B------:R-:W-:-:S03]  /*23a0*/  I2FP.F32.S32 R27, R27 ;  /* 0x0000001b001b7245 */ /* 0x000fc60000201400 */
[----:B------:R-:W3:Y:S01]  /*23b0*/  LDS R17, [R5+0xd4] ;  /* 0x0000d40005117984 */ /* 0x000ee20000000800 */
[----:B0-----:R-:W-:-:S03]  /*23c0*/  IDP.4A.S8.S8 R16, R20, R21, R16 ;  /* 0x0000001514107226 */ /* 0x001fc60000000610 */
[----:B------:R-:W-:Y:S01]  /*23d0*/  LDS R21, [R5+0xe0] ;  /* 0x0000e00005157984 */ /* 0x000fe20000000800 */
[----:B-1----:R-:W-:Y:S02]  /*23e0*/  IDP.4A.S8.S8 R12, R14, R15, R12 ;  /* 0x0000000f0e0c7226 */ /* 0x002fe4000000060c */
[--C-:B------:R-:W-:Y:S01]  /*23f0*/  HADD2.F32 R14, -RZ, R25.reuse.H0_H0 ;  /* 0x20000019ff0e7230 */ /* 0x100fe20000004100 */
[----:B------:R-:W-:Y:S01]  /*2400*/  LDS R20, [R5+0xf0] ;  /* 0x0000f00005147984 */ /* 0x000fe20000000800 */
[----:B------:R-:W-:Y:S02]  /*2410*/  HADD2.F32 R25, -RZ, R25.H1_H1 ;  /* 0x30000019ff197230 */ /* 0x000fe40000004100 */
[----:B--2---:R-:W-:-:S03]  /*2420*/  HMUL2 R8, R8, R9 ;  /* 0x0000000908087232 */ /* 0x004fc60000000000 */
[----:B------:R-:W-:Y:S01]  /*2430*/  FFMA.FTZ R9, R14, R27, R25 ;  /* 0x0000001b0e097223 */ /* 0x000fe20000010019 */
[----:B------:R-:W-:Y:S02]  /*2440*/  IDP.4A.S8.S8 R18, R13, R18, R16 ;  /* 0x000000120d127226 */ /* 0x000fe40000000610 */
[--C-:B------:R-:W-:Y:S02]  /*2450*/  HADD2.F32 R16, -RZ, R8.reuse.H0_H0 ;  /* 0x20000008ff107230 */ /* 0x100fe40000004100 */
[----:B------:R-:W-:Y:S01]  /*2460*/  HADD2.F32 R25, -RZ, R8.H1_H1 ;  /* 0x30000008ff197230 */ /* 0x000fe20000004100 */
[----:B------:R-:W-:Y:S02]  /*2470*/  I2FP.F32.S32 R8, R12 ;  /* 0x0000000c00087245 */ /* 0x000fe40000201400 */
[----:B------:R-:W0:Y:S03]  /*2480*/  LDS.128 R12, [R3+0x60] ;  /* 0x00006000030c7984 */ /* 0x000e260000000c00 */
[----:B------:R-:W-:-:S02]  /*2490*/  FFMA.FTZ R8, R16, R8, R25 ;  /* 0x0000000810087223 */ /* 0x000fc40000010019 */
        /* <DEDUP_REMOVED lines=18> */
[----:B-1----:R-:W-:-:S04]  /*25c0*/  IDP.4A.S8.S8 R14, R13, R26, R14 ;  /* 0x0000001a0d0e7226 */ /* 0x002fc8000000060e */
[----:B------:R-:W-:Y:S02]  /*25d0*/  IDP.4A.S8.S8 R14, R21, R15, R14 ;  /* 0x0000000f150e7226 */ /* 0x000fe4000000060e */
[----:B--2---:R-:W-:Y:S02]  /*25e0*/  IDP.4A.S8.S8 R12, R17, R23, R12 ;  /* 0x00000017110c7226 */ /* 0x004fe4000000060c */
[----:B---3--:R-:W-:Y:S02]  /*25f0*/  HMUL2 R18, R18, R11 ;  /* 0x0000000b12127232 */ /* 0x008fe40000000000 */
[----:B------:R-:W-:Y:S01]  /*2600*/  FADD.FTZ R9, R28, R9 ;  /* 0x000000091c097221 */ /* 0x000fe20000010000 */
[----:B------:R-:W-:Y:S01]  /*2610*/  I2FP.F32.S32 R12, R12 ;  /* 0x0000000c000c7245 */ /* 0x000fe20000201400 */
[----:B----4-:R-:W-:Y:S02]  /*2620*/  IDP.4A.S8.S8 R14, R16, R27, R14 ;  /* 0x0000001b100e7226 */ /* 0x010fe4000000060e */
[--C-:B------:R-:W-:Y:S01]  /*2630*/  HADD2.F32 R13, -RZ, R18.reuse.H0_H0 ;  /* 0x20000012ff0d7230 */ /* 0x100fe20000004100 */
[----:B0-----:R-:W-:Y:S01]  /*2640*/  HFMA2.MMA R10, R19, R10, -RZ ;  /* 0x0000000a130a7235 */ /* 0x001fe200001000ff */
[----:B------:R-:W-:Y:S01]  /*2650*/  HADD2.F32 R18, -RZ, R18.H1_H1 ;  /* 0x30000012ff127230 */ /* 0x000fe20000004100 */
[----:B------:R-:W-:Y:S01]  /*2660*/  I2FP.F32.S32 R14, R14 ;  /* 0x0000000e000e7245 */ /* 0x000fe20000201400 */
[----:B------:R-:W-:-:S07]  /*2670*/  FADD.FTZ R8, R9, R8 ;  /* 0x0000000809087221 */ /* 0x000fce0000010000 */
[--C-:B------:R-:W-:Y:S02]  /*2680*/  HADD2.F32 R11, -RZ, R10.reuse.H0_H0 ;  /* 0x2000000aff0b7230 */ /* 0x100fe40000004100 */
[----:B------:R-:W-:Y:S02]  /*2690*/  HADD2.F32 R10, -RZ, R10.H1_H1 ;  /* 0x3000000aff0a7230 */ /* 0x000fe40000004100 */
[----:B------:R-:W-:-:S03]  /*26a0*/  FFMA.FTZ R13, R13, R14, R18 ;  /* 0x0000000e0d0d7223 */ /* 0x000fc60000010012 */
[----:B------:R-:W-:-:S04]  /*26b0*/  FFMA.FTZ R11, R11, R12, R10 ;  /* 0x0000000c0b0b7223 */ /* 0x000fc8000001000a */
[----:B------:R-:W-:-:S04]  /*26c0*/  FADD.FTZ R8, R8, R11 ;  /* 0x0000000b08087221 */ /* 0x000fc80000010000 */
[----:B------:R-:W-:Y:S01]  /*26d0*/  FADD.FTZ R28, R8, R13 ;  /* 0x0000000d081c7221 */ /* 0x000fe20000010000 */
[----:B------:R-:W-:Y:S06]  /*26e0*/  BAR.SYNC.DEFER_BLOCKING 0x0 ;  /* 0x0000000000007b1d */ /* 0x000fec0000010000 */
.L_x_634:
[----:B------:R-:W-:-:S04]  /*26f0*/  UIADD3 UR4, UR4, 0x8, URZ ;  /* 0x0000000804047890 */ /* 0x000fc8000fffe03f */
[----:B------:R-:W-:-:S06]  /*2700*/  UISETP.GE.AND UP0, UPT, UR4, UR5, UPT ;  /* 0x000000050400728c */ /* 0x000fcc000bf06270 */
[----:B------:R-:W-:-:S13]  /*2710*/  PLOP3.LUT P0, PT, PT, PT, UP0, 0x80, 0x0 ;  /* 0x000000000000781c */ /* 0x000fda0003f0f008 */
[----:B------:R-:W-:Y:S05]  /*2720*/  @!P0 BRA `(.L_x_635) ;  /* 0xffffffdc00f88947 */ /* 0x000fea000383ffff */
.L_x_633:
        /* <DEDUP_REMOVED lines=18> */
.L_x_636:
        /* <DEDUP_REMOVED lines=11> */
.L_x_1331:


//--------------------- .text._Z12mul_mat_q5_1IN3c108BFloat16ELb0EEvPKvS3_PT_iiiii --------------------------
	.section	.text._Z12mul_mat_q5_1IN3c108BFloat16ELb0EEvPKvS3_PT_iiiii,"ax",@progbits
	.align	128
.text._Z12mul_mat_q5_1IN3c108BFloat16ELb0EEvPKvS3_PT_iiiii:
        .type           _Z12mul_mat_q5_1IN3c108BFloat16ELb0EEvPKvS3_PT_iiiii,@function
        .size           _Z12mul_mat_q5_1IN3c108BFloat16ELb0EEvPKvS3_PT_iiiii,(.L_x_1332 - _Z12mul_mat_q5_1IN3c108BFloat16ELb0EEvPKvS3_PT_iiiii)
        .other          _Z12mul_mat_q5_1IN3c108BFloat16ELb0EEvPKvS3_PT_iiiii,@"STO_CUDA_ENTRY STV_DEFAULT"
_Z12mul_mat_q5_1IN3c108BFloat16ELb0EEvPKvS3_PT_iiiii:
        /* <DEDUP_REMOVED lines=11> */
[----:B------:R-:W-:Y:S01]  /*00b0*/  SHF.R.S32.HI R37, RZ, 0x5, R37 ;  /* 0x00000005ff257819 */ /* 0x000fe20000011425 */
[----:B------:R-:W2:Y:S01]  /*00c0*/  S2R R4, SR_TID.Y ;  /* 0x0000000000047919 */ /* 0x000ea20000002200 */
[----:B------:R-:W-:Y:S01]  /*00d0*/  USHF.R.S32.HI UR4, URZ, 0x1f, UR7 ;  /* 0x0000001f3f047899 */ /* 0x000fe20008011407 */
[----:B------:R-:W-:Y:S01]  /*00e0*/  IMAD.MOV.U32 R34, RZ, RZ, RZ ;  /* 0x000000ffff227224 */ /* 0x000fe200078e00ff */
[----:B------:R-:W-:Y:S01]  /*00f0*/  UIADD3 UR6, UR6, -0x1, URZ ;  /* 0xffffffff06067890 */ /* 0x000fe2000fffe03f */
[----:B------:R-:W3:Y:S01]  /*0100*/  S2R R9, SR_CTAID.Y ;  /* 0x0000000000097919 */ /* 0x000ee20000002600 */
[----:B------:R-:W4:Y:S01]  /*0110*/  S2UR UR10, SR_CgaCtaId ;  /* 0x00000000000a79c3 */ /* 0x000f220000008800 */
[----:B------:R-:W-:-:S03]  /*0120*/  ULEA.HI UR4, UR4, UR7, URZ, 0x5 ;  /* 0x0000000704047291 */ /* 0x000fc6000f8f283f */
[----:B------:R-:W-:Y:S01]  /*0130*/  UMOV UR7, 0x400 ;  /* 0x0000040000077882 */ /* 0x000fe20000000000 */
[----:B------:R-:W-:Y:S02]  /*0140*/  USHF.R.S32.HI UR5, URZ, 0x5, UR4 ;  /* 0x000000053f057899 */ /* 0x000fe40008011404 */
[----:B------:R-:W-:Y:S02]  /*0150*/  UIADD3 UR9, UR7, 0x2080, URZ ;  /* 0x0000208007097890 */ /* 0x000fe4000fffe03f */
[----:B-1----:R-:W-:Y:S02]  /*0160*/  USHF.L.U32 UR4, UR8, 0x5, URZ ;  /* 0x0000000508047899 */ /* 0x002fe4000800063f */
[----:B------:R-:W-:-:S04]  /*0170*/  UIADD3 UR8, UR7, 0x26a0, URZ ;  /* 0x000026a007087890 */ /* 0x000fc8000fffe03f */
[----:B------:R-:W-:Y:S01]  /*0180*/  IMAD R35, R37, UR4, RZ ;  /* 0x0000000425237c24 */ /* 0x000fe2000f8e02ff */
[--C-:B0-----:R-:W-:Y:S01]  /*0190*/  SHF.R.S32.HI R5, RZ, 0x1f, R0.reuse ;  /* 0x0000001fff057819 */ /* 0x101fe20000011400 */
[----:B----4-:R-:W-:Y:S01]  /*01a0*/  ULEA UR11, UR10, UR7, 0x18 ;  /* 0x000000070a0b7291 */ /* 0x010fe2000f8ec03f */
[----:B------:R-:W-:Y:S01]  /*01b0*/  SHF.R.U32.HI R6, RZ, 0x2, R0 ;  /* 0x00000002ff067819 */ /* 0x000fe20000011600 */
[----:B------:R-:W-:Y:S01]  /*01c0*/  UIADD3 UR7, UR7, 0x24a0, URZ ;  /* 0x000024a007077890 */ /* 0x000fe2000fffe03f */
[----:B--2---:R-:W-:Y:S01]  /*01d0*/  IMAD.SHL.U32 R3, R4, 0x4, RZ ;  /* 0x0000000404037824 */ /* 0x004fe200078e00ff */
[----:B------:R-:W-:Y:S01]  /*01e0*/  LEA.HI R2, R5, R0, RZ, 0x3 ;  /* 0x0000000005027211 */ /* 0x000fe200078f18ff */
[----:B------:R-:W-:Y:S01]  /*01f0*/  ULEA UR8, UR10, UR8, 0x18 ;  /* 0x000000080a087291 */ /* 0x000fe2000f8ec03f */
[----:B------:R-:W-:Y:S01]  /*0200*/  LOP3.LUT R6, R6, 0x3, RZ, 0xc0, !PT ;  /* 0x0000000306067812 */ /* 0x000fe200078ec0ff */
[----:B------:R-:W-:Y:S01]  /*0210*/  ULEA UR7, UR10, UR7, 0x18 ;  /* 0x000000070a077291 */ /* 0x000fe2000f8ec03f */
[----:B------:R-:W-:Y:S01]  /*0220*/  LEA.HI.SX32 R8, R2, R3, 0x1d ;  /* 0x0000000302087211 */ /* 0x000fe200078feaff */
[----:B------:R-:W-:Y:S01]  /*0230*/  ULEA UR9, UR10, UR9, 0x18 ;  /* 0x000000090a097291 */ /* 0x000fe2000f8ec03f */
[----:B---3--:R-:W-:Y:S01]  /*0240*/  LEA R6, R9, R6, 0x2 ;  /* 0x0000000609067211 */ /* 0x008fe200078e10ff */
[----:B------:R-:W-:Y:S01]  /*0250*/  IMAD.U32 R13, RZ, RZ, UR11 ;  /* 0x0000000bff0d7e24 */ /* 0x000fe2000f8e00ff */
[----:B------:R-:W-:Y:S01]  /*0260*/  LOP3.LUT R31, R0, 0x3, RZ, 0xc0, !PT ;  /* 0x00000003001f7812 */ /* 0x000fe200078ec0ff */
[----:B------:R-:W-:Y:S01]  /*0270*/  VIADD R25, R8, 0x10 ;  /* 0x0000001008197836 */ /* 0x000fe20000000000 */
[----:B------:R-:W-:Y:S01]  /*0280*/  VIMNMX R6, R6, UR6, PT ;  /* 0x0000000606067c48 */ /* 0x000fe2000bfe0100 */
[C---:B------:R-:W-:Y:S01]  /*0290*/  IMAD R29, R37.reuse, R4, RZ ;  /* 0x00000004251d7224 */ /* 0x040fe200078e02ff */
[----:B------:R-:W-:Y:S01]  /*02a0*/  LOP3.LUT R3, R2, 0xfffffff8, RZ, 0xc0, !PT ;  /* 0xfffffff802037812 */ /* 0x000fe200078ec0ff */
[----:B------:R-:W-:Y:S01]  /*02b0*/  IMAD R27, R37, R8, RZ ;  /* 0x00000008251b7224 */ /* 0x000fe200078e02ff */
[----:B------:R-:W-:Y:S01]  /*02c0*/  SHF.R.S32.HI R2, RZ, 0x1f, R25 ;  /* 0x0000001fff027819 */ /* 0x000fe20000011419 */
[----:B------:R-:W-:Y:S01]  /*02d0*/  IMAD R31, R6, UR5, R31 ;  /* 0x00000005061f7c24 */ /* 0x000fe2000f8e021f */
[----:B------:R-:W-:Y:S01]  /*02e0*/  SHF.R.S32.HI R7, RZ, 0x1f, R8 ;  /* 0x0000001fff077819 */ /* 0x000fe20000011408 */
[----:B------:R-:W-:Y:S01]  /*02f0*/  IMAD R6, R9, 0x4, R4 ;  /* 0x0000000409067824 */ /* 0x000fe200078e0204 */
[----:B------:R-:W-:Y:S01]  /*0300*/  LEA.HI R10, R2, R25, RZ, 0x2 ;  /* 0x00000019020a7211 */ /* 0x000fe200078f10ff */
[----:B------:R-:W-:Y:S01]  /*0310*/  IMAD.SHL.U32 R9, R4, 0x20, RZ ;  /* 0x0000002004097824 */ /* 0x000fe200078e00ff */
[----:B------:R-:W-:Y:S01]  /*0320*/  LEA.HI R5, R5, R0, RZ, 0x2 ;  /* 0x0000000005057211 */ /* 0x000fe200078f10ff */
[C---:B------:R-:W-:Y:S01]  /*0330*/  IMAD.IADD R3, R0.reuse, 0x1, -R3 ;  /* 0x0000000100037824 */ /* 0x040fe200078e0a03 */
[----:B------:R-:W-:Y:S01]  /*0340*/  LEA.HI R2, R7, R8, RZ, 0x2 ;  /* 0x0000000807027211 */ /* 0x000fe200078f10ff */
[----:B------:R-:W-:Y:S01]  /*0350*/  IMAD.SHL.U32 R7, R0, 0x2, RZ ;  /* 0x0000000200077824 */ /* 0x000fe200078e00ff */
[----:B------:R-:W-:-:S02]  /*0360*/  LOP3.LUT R24, R9, 0xffffffe0, R0, 0xe2, !PT ;  /* 0xffffffe009187812 */ /* 0x000fc400078ee200 */
[----:B------:R-:W-:Y:S01]  /*0370*/  SHF.R.S32.HI R9, RZ, 0x2, R5 ;  /* 0x00000002ff097819 */ /* 0x000fe20000011405 */
[----:B------:R-:W-:Y:S01]  /*0380*/  IMAD R7, R4, 0x41, R7 ;  /* 0x0000004104077824 */ /* 0x000fe200078e0207 */
[-C--:B------:R-:W-:Y:S02]  /*0390*/  LEA.HI R10, R10, R3.reuse, RZ, 0x1e ;  /* 0x000000030a0a7211 */ /* 0x080fe400078ff0ff */
[----:B------:R-:W-:Y:S01]  /*03a0*/  LEA.HI R11, R2, R3, RZ, 0x1e ;  /* 0x00000003020b7211 */ /* 0x000fe200078ff0ff */
[----:B------:R-:W-:Y:S01]  /*03b0*/  HFMA2.MMA R2, -RZ, RZ, 0, 0 ;  /* 0x00000000ff027435 */ /* 0x000fe200000001ff */
[----:B------:R-:W-:Y:S01]  /*03c0*/  LOP3.LUT R5, R5, 0xfffffffc, RZ, 0xc0, !PT ;  /* 0xfffffffc05057812 */ /* 0x000fe200078ec0ff */
[----:B------:R-:W-:Y:S01]  /*03d0*/  IMAD R25, R25, 0x8, R10 ;  /* 0x0000000819197824 */ /* 0x000fe200078e020a */
[----:B------:R-:W-:Y:S01]  /*03e0*/  VIMNMX.U32 R33, R6, UR6, PT ;  /* 0x0000000606217c48 */ /* 0x000fe2000bfe0000 */
[----:B------:R-:W-:Y:S01]  /*03f0*/  IMAD R11, R8, 0x8, R11 ;  /* 0x00000008080b7824 */ /* 0x000fe200078e020b */
[C---:B------:R-:W-:Y:S01]  /*0400*/  SHF.L.U32 R30, R0.reuse, 0x2, RZ ;  /* 0x00000002001e7819 */ /* 0x040fe200000006ff */
[C---:B------:R-:W-:Y:S01]  /*0410*/  IMAD.IADD R5, R0.reuse, 0x1, -R5 ;  /* 0x0000000100057824 */ /* 0x040fe200078e0a05 */
[----:B------:R-:W-:Y:S01]  /*0420*/  LEA R9, R0, R9, 0x3 ;  /* 0x0000000900097211 */ /* 0x000fe200078e18ff */
[----:B------:R-:W-:Y:S01]  /*0430*/  IMAD.SHL.U32 R3, R37, 0x4, RZ ;  /* 0x0000000425037824 */ /* 0x000fe200078e00ff */
[----:B------:R-:W-:Y:S01]  /*0440*/  LEA R28, R7, UR11, 0x2 ;  /* 0x0000000b071c7c11 */ /* 0x000fe2000f8e10ff */
[----:B------:R-:W-:Y:S01]  /*0450*/  IMAD.SHL.U32 R32, R5, 0x4, RZ ;  /* 0x0000000405207824 */ /* 0x000fe200078e00ff */
[----:B------:R-:W-:Y:S01]  /*0460*/  LEA R7, R4, UR7, 0x7 ;  /* 0x0000000704077c11 */ /* 0x000fe2000f8e38ff */
[----:B------:R-:W-:Y:S01]  /*0470*/  IMAD R6, R0, 0x104, R13 ;  /* 0x0000010400067824 */ /* 0x000fe200078e020d */
[----:B------:R-:W-:Y:S01]  /*0480*/  LOP3.LUT R30, R30, 0x3c, RZ, 0xc0, !PT ;  /* 0x0000003c1e1e7812 */ /* 0x000fe200078ec0ff */
[----:B------:R-:W-:Y:S01]  /*0490*/  IMAD R33, R33, UR5, RZ ;  /* 0x0000000521217c24 */ /* 0x000fe2000f8e02ff */
[----:B------:R-:W-:-:S02]  /*04a0*/  LEA R24, R24, UR7, 0x2 ;  /* 0x0000000718187c11 */ /* 0x000fc4000f8e10ff */
[----:B------:R-:W-:Y:S02]  /*04b0*/  LEA R4, R4, UR8, 0x4 ;  /* 0x0000000804047c11 */ /* 0x000fe4000f8e20ff */
[----:B------:R-:W-:Y:S02]  /*04c0*/  LEA R5, R9, UR9, 0x2 ;  /* 0x0000000909057c11 */ /* 0x000fe4000f8e10ff */
[----:B------:R-:W-:Y:S02]  /*04d0*/  LEA R26, R11, UR9, 0x2 ;  /* 0x000000090b1a7c11 */ /* 0x000fe4000f8e10ff */
[----:B------:R-:W-:-:S07]  /*04e0*/  LEA R25, R25, UR9, 0x2 ;  /* 0x0000000919197c11 */ /* 0x000fce000f8e10ff */
.L_x_639:
[----:B0-----:R-:W0:Y:S01]  /*04f0*/  LDC.64 R8, c[0x0][0x210] ;  /* 0x00008400ff087b82 */ /* 0x001e220000000a00 */
[----:B------:R-:W-:Y:S02]  /*0500*/  SHF.R.S32.HI R19, RZ, 0x1f, R0 ;  /* 0x0000001fff137819 */ /* 0x000fe40000011400 */
[----:B------:R-:W-:Y:S02]  /*0510*/  IADD3 R10, P0, R35, R2, RZ ;  /* 0x00000002230a7210 */ /* 0x000fe40007f1e0ff */
[----:B------:R-:W-:Y:S02]  /*0520*/  LEA.HI R12, R19, R0, RZ, 0x2 ;  /* 0x00000000130c7211 */ /* 0x000fe400078f10ff */
[----:B------:R-:W-:Y:S02]  /*0530*/  SHF.R.S32.HI R14, RZ, 0x1f, R2 ;  /* 0x0000001fff0e7819 */ /* 0x000fe40000011402 */
[----:B------:R-:W-:Y:S02]  /*0540*/  SHF.R.S32.HI R11, RZ, 0x2, R12 ;  /* 0x00000002ff0b7819 */ /* 0x000fe4000001140c */
[----:B------:R-:W-:-:S02]  /*0550*/  LEA.HI.X.SX32 R14, R35, R14, 0x1, P0 ;  /* 0x0000000e230e7211 */ /* 0x000fc400000f0eff */
[----:B------:R-:W-:Y:S02]  /*0560*/  IADD3 R21, P0, P1, R29, R10, R11 ;  /* 0x0000000a1d157210 */ /* 0x000fe4000791e00b */
[----:B------:R-:W-:Y:S02]  /*0570*/  SHF.R.S32.HI R13, RZ, 0x1f, R29 ;  /* 0x0000001fff0d7819 */ /* 0x000fe4000001141d */
[----:B------:R-:W-:-:S04]  /*0580*/  SHF.R.S32.HI R11, RZ, 0x1f, R11 ;  /* 0x0000001fff0b7819 */ /* 0x000fc8000001140b */
[----:B------:R-:W-:Y:S01]  /*0590*/  IADD3.X R10, R13, R14, R11, P0, P1 ;  /* 0x0000000e0d0a7210 */ /* 0x000fe200007e240b */
[----:B0-----:R-:W-:-:S04]  /*05a0*/  IMAD.WIDE.U32 R20, R21, 0x18, R8 ;  /* 0x0000001815147825 */ /* 0x001fc800078e0008 */
[----:B------:R-:W-:-:S04]  /*05b0*/  IMAD R11, R10, 0x18, RZ ;  /* 0x000000180a0b7824 */ /* 0x000fc800078e02ff */
[----:B------:R-:W-:Y:S01]  /*05c0*/  IMAD.IADD R21, R21, 0x1, R11 ;  /* 0x0000000115157824 */ /* 0x000fe200078e020b */
[----:B------:R-:W-:-:S04]  /*05d0*/  LOP3.LUT R11, R12, 0xfffffffc, RZ, 0xc0, !PT ;  /* 0xfffffffc0c0b7812 */ /* 0x000fc800078ec0ff */
[----:B------:R-:W2:Y:S01]  /*05e0*/  LDG.E.CONSTANT R22, desc[UR12][R20.64+0x4] ;  /* 0x0000040c14167981 */ /* 0x000ea2000c1e9900 */
[----:B------:R-:W-:-:S05]  /*05f0*/  IADD3 R11, -R11, R0, RZ ;  /* 0x000000000b0b7210 */ /* 0x000fca0007ffe1ff */
[----:B------:R-:W-:-:S05]  /*0600*/  IMAD.WIDE R16, R11, 0x4, R20 ;  /* 0x000000040b107825 */ /* 0x000fca00078e0214 */
[----:B------:R-:W3:Y:S01]  /*0610*/  LDG.E.CONSTANT R15, desc[UR12][R16.64+0x8] ;  /* 0x0000080c100f7981 */ /* 0x000ee2000c1e9900 */
[----:B------:R-:W-:-:S05]  /*0620*/  IMAD.WIDE R10, R3, 0x18, R20 ;  /* 0x00000018030a7825 */ /* 0x000fca00078e0214 */
[----:B------:R0:W4:Y:S01]  /*0630*/  LDG.E.CONSTANT R23, desc[UR12][R10.64+0x4] ;  /* 0x0000040c0a177981 */ /* 0x000122000c1e9900 */
[----:B------:R-:W-:-:S05]  /*0640*/  IMAD.WIDE R12, R3, 0x18, R16 ;  /* 0x00000018030c7825 */ /* 0x000fca00078e0210 */
[----:B------:R1:W5:Y:S01]  /*0650*/  LDG.E.CONSTANT R18, desc[UR12][R12.64+0x8] ;  /* 0x0000080c0c127981 */ /* 0x000362000c1e9900 */
[----:B0-----:R-:W-:-:S04]  /*0660*/  IMAD.WIDE R10, R3, 0x18, R10 ;  /* 0x00000018030a7825 */ /* 0x001fc800078e020a */
[----:B-1----:R-:W-:Y:S01]  /*0670*/  IMAD.WIDE R12, R3, 0x18, R12 ;  /* 0x00000018030c7825 */ /* 0x002fe200078e020c */
[----:B--2---:R-:W-:-:S04]  /*0680*/  SHF.R.S32.HI R22, RZ, R32, R22 ;  /* 0x00000020ff167219 */ /* 0x004fc80000011416 */
[--C-:B------:R-:W-:Y:S01]  /*0690*/  SHF.R.U32.HI R21, RZ, 0xc, R22.reuse ;  /* 0x0000000cff157819 */ /* 0x100fe20000011616 */
[----:B------:R-:W-:Y:S01]  /*06a0*/  IMAD.SHL.U32 R36, R22, 0x10, RZ ;  /* 0x0000001016247824 */ /* 0x000fe200078e00ff */
[----:B------:R-:W-:Y:S02]  /*06b0*/  SHF.R.U32.HI R17, RZ, 0x5, R22 ;  /* 0x00000005ff117819 */ /* 0x000fe40000011616 */
[----:B------:R-:W-:Y:S02]  /*06c0*/  LOP3.LUT R16, R21, 0x10, RZ, 0xc0, !PT ;  /* 0x0000001015107812 */ /* 0x000fe400078ec0ff */
[----:B------:R-:W-:-:S04]  /*06d0*/  LOP3.LUT R36, R36, 0x10, RZ, 0xc0, !PT ;  /* 0x0000001024247812 */ /* 0x000fc800078ec0ff */
[--C-:B---3--:R-:W-:Y:S02]  /*06e0*/  LOP3.LUT R20, R36, 0xf0f0f0f, R15.reuse, 0xf8, !PT ;  /* 0x0f0f0f0f24147812 */ /* 0x108fe400078ef80f */
[----:B------:R-:W-:-:S04]  /*06f0*/  SHF.R.U32.HI R15, RZ, 0x4, R15 ;  /* 0x00000004ff0f7819 */ /* 0x000fc8000001160f */
[----:B------:R-:W-:Y:S01]  /*0700*/  LOP3.LUT R16, R16, 0xf0f0f0f, R15, 0xf8, !PT ;  /* 0x0f0f0f0f10107812 */ /* 0x000fe200078ef80f */
[----:B------:R-:W-:-:S03]  /*0710*/  IMAD.SHL.U32 R15, R22, 0x800, RZ ;  /* 0x00000800160f7824 */ /* 0x000fc600078e00ff */
[----:B------:R-:W-:Y:S01]  /*0720*/  LOP3.LUT R17, R16, 0x1000, R17, 0xf8, !PT ;  /* 0x0000100010117812 */ /* 0x000fe200078ef811 */
[----:B------:R-:W-:Y:S01]  /*0730*/  IMAD.SHL.U32 R16, R22, 0x40000, RZ ;  /* 0x0004000016107824 */ /* 0x000fe200078e00ff */
[----:B------:R-:W-:Y:S01]  /*0740*/  LOP3.LUT R15, R20, 0x1000, R15, 0xf8, !PT ;  /* 0x00001000140f7812 */ /* 0x000fe200078ef80f */
[----:B------:R-:W-:-:S03]  /*0750*/  IMAD.SHL.U32 R20, R22, 0x2000000, RZ ;  /* 0x0200000016147824 */ /* 0x000fc600078e00ff */
[----:B------:R-:W-:Y:S02]  /*0760*/  LOP3.LUT R15, R15, 0x100000, R16, 0xf8, !PT ;  /* 0x001000000f0f7812 */ /* 0x000fe400078ef810 */
[----:B------:R-:W-:-:S04]  /*0770*/  SHF.L.U32 R16, R22, 0x2, RZ ;  /* 0x0000000216107819 */ /* 0x000fc800000006ff */
[----:B------:R-:W-:Y:S02]  /*0780*/  LOP3.LUT R16, R17, 0x100000, R16, 0xf8, !PT ;  /* 0x0010000011107812 */ /* 0x000fe400078ef810 */
[----:B------:R-:W-:Y:S02]  /*0790*/  LOP3.LUT R17, R15, 0x10000000, R20, 0xf8, !PT ;  /* 0x100000000f117812 */ /* 0x000fe400078ef814 */
[----:B------:R0:W2:Y:S01]  /*07a0*/  LDG.E.CONSTANT R15, desc[UR12][R10.64+0x4] ;  /* 0x0000040c0a0f7981 */ /* 0x0000a2000c1e9900 */
[----:B----4-:R-:W-:Y:S01]  /*07b0*/  SHF.R.S32.HI R23, RZ, R32, R23 ;  /* 0x00000020ff177219 */ /* 0x010fe20000011417 */
[----:B------:R-:W-:-:S04]  /*07c0*/  IMAD.SHL.U32 R21, R22, 0x200, RZ ;  /* 0x0000020016157824 */ /* 0x000fc800078e00ff */
[----:B------:R-:W-:Y:S01]  /*07d0*/  IMAD.SHL.U32 R20, R23, 0x10, RZ ;  /* 0x0000001017147824 */ /* 0x000fe200078e00ff */
[----:B------:R-:W-:Y:S02]  /*07e0*/  LOP3.LUT R21, R16, 0x10000000, R21, 0xf8, !PT ;  /* 0x1000000010157812 */ /* 0x000fe400078ef815 */
[----:B------:R1:W3:Y:S01]  /*07f0*/  LDG.E.CONSTANT R16, desc[UR12][R12.64+0x8] ;  /* 0x0000080c0c107981 */ /* 0x0002e2000c1e9900 */
[----:B------:R-:W-:Y:S01]  /*0800*/  SHF.R.U32.HI R22, RZ, 0xc, R23 ;  /* 0x0000000cff167819 */ /* 0x000fe20000011617 */
[----:B0-----:R-:W-:Y:S01]  /*0810*/  IMAD.WIDE R10, R3, 0x18, R10 ;  /* 0x00000018030a7825 */ /* 0x001fe200078e020a */
[----:B------:R-:W-:Y:S01]  /*0820*/  LOP3.LUT R20, R20, 0x10, RZ, 0xc0, !PT ;  /* 0x0000001014147812 */ /* 0x000fe200078ec0ff */
[----:B------:R-:W-:Y:S01]  /*0830*/  STS [R28], R17 ;  /* 0x000000111c007388 */ /* 0x000fe20000000800 */
[----:B------:R-:W-:Y:S02]  /*0840*/  LOP3.LUT R22, R22, 0x10, RZ, 0xc0, !PT ;  /* 0x0000001016167812 */ /* 0x000fe400078ec0ff */
[--C-:B-----5:R-:W-:Y:S01]  /*0850*/  LOP3.LUT R20, R20, 0xf0f0f0f, R18.reuse, 0xf8, !PT ;  /* 0x0f0f0f0f14147812 */ /* 0x120fe200078ef812 */
[----:B------:R0:W-:Y:S01]  /*0860*/  STS [R28+0x4], R21 ;  /* 0x000004151c007388 */ /* 0x0001e20000000800 */
[----:B------:R-:W-:-:S04]  /*0870*/  SHF.R.U32.HI R18, RZ, 0x4, R18 ;  /* 0x00000004ff127819 */ /* 0x000fc80000011612 */
[----:B------:R-:W-:Y:S02]  /*0880*/  LOP3.LUT R22, R22, 0xf0f0f0f, R18, 0xf8, !PT ;  /* 0x0f0f0f0f16167812 */ /* 0x000fe400078ef812 */
[C---:B------:R-:W-:Y:S01]  /*0890*/  SHF.L.U32 R18, R23.reuse, 0xb, RZ ;  /* 0x0000000b17127819 */ /* 0x040fe200000006ff */
[----:B0-----:R-:W-:-:S03]  /*08a0*/  IMAD.SHL.U32 R21, R23, 0x4, RZ ;  /* 0x0000000417157824 */ /* 0x001fc600078e00ff */
[----:B------:R-:W-:Y:S01]  /*08b0*/  LOP3.LUT R17, R20, 0x1000, R18, 0xf8, !PT ;  /* 0x0000100014117812 */ /* 0x000fe200078ef812 */
[----:B------:R-:W-:Y:S01]  /*08c0*/  IMAD.SHL.U32 R20, R23, 0x2000000, RZ ;  /* 0x0200000017147824 */ /* 0x000fe200078e00ff */
[----:B------:R-:W-:-:S04]  /*08d0*/  SHF.R.U32.HI R18, RZ, 0x5, R23 ;  /* 0x00000005ff127819 */ /* 0x000fc80000011617 */
[----:B------:R-:W-:Y:S01]  /*08e0*/  LOP3.LUT R22, R22, 0x1000, R18, 0xf8, !PT ;  /* 0x0000100016167812 */ /* 0x000fe200078ef812 */
[----:B------:R-:W-:-:S05]  /*08f0*/  IMAD.SHL.U32 R18, R23, 0x40000, RZ ;  /* 0x0004000017127824 */ /* 0x000fca00078e00ff */
[----:B------:R-:W-:Y:S02]  /*0900*/  LOP3.LUT R17, R17, 0x100000, R18, 0xf8, !PT ;  /* 0x0010000011117812 */ /* 0x000fe400078ef812 */
[----:B------:R-:W-:Y:S02]  /*0910*/  LOP3.LUT R18, R22, 0x100000, R21, 0xf8, !PT ;  /* 0x0010000016127812 */ /* 0x000fe400078ef815 */
[----:B------:R-:W-:Y:S02]  /*0920*/  LOP3.LUT R21, R17, 0x10000000, R20, 0xf8, !PT ;  /* 0x1000000011157812 */ /* 0x000fe400078ef814 */
[----:B------:R0:W4:Y:S01]  /*0930*/  LDG.E.CONSTANT R17, desc[UR12][R10.64+0x4] ;  /* 0x0000040c0a117981 */ /* 0x000122000c1e9900 */
[----:B-1----:R-:W-:Y:S01]  /*0940*/  IMAD.WIDE R12, R3, 0x18, R12 ;  /* 0x00000018030c7825 */ /* 0x002fe200078e020c */
[----:B------:R-:W-:-:S04]  /*0950*/  SHF.L.U32 R23, R23, 0x9, RZ ;  /* 0x0000000917177819 */ /* 0x000fc800000006ff */
[----:B------:R-:W-:Y:S02]  /*0960*/  LOP3.LUT R23, R18, 0x10000000, R23, 0xf8, !PT ;  /* 0x1000000012177812 */ /* 0x000fe400078ef817 */
[----:B------:R1:W5:Y:S01]  /*0970*/  LDG.E.CONSTANT R18, desc[UR12][R12.64+0x8] ;  /* 0x0000080c0c127981 */ /* 0x000362000c1e9900 */
[----:B0-----:R-:W-:-:S03]  /*0980*/  IMAD.WIDE R10, R3, 0x18, R10 ;  /* 0x00000018030a7825 */ /* 0x001fc600078e020a */
[----:B------:R-:W-:Y:S04]  /*0990*/  STS [R28+0x410], R21 ;  /* 0x000410151c007388 */ /* 0x000fe80000000800 */
[----:B------:R0:W-:Y:S04]  /*09a0*/  STS [R28+0x414], R23 ;  /* 0x000414171c007388 */ /* 0x0001e80000000800 */
[----:B0-----:R0:W5:Y:S01]  /*09b0*/  LDG.E.CONSTANT R23, desc[UR12][R10.64+0x4] ;  /* 0x0000040c0a177981 */ /* 0x001162000c1e9900 */
[----:B-1----:R-:W-:-:S04]  /*09c0*/  IMAD.WIDE R12, R3, 0x18, R12 ;  /* 0x00000018030c7825 */ /* 0x002fc800078e020c */
[----:B0-----:R-:W-:Y:S01]  /*09d0*/  IMAD.WIDE R10, R3, 0x18, R10 ;  /* 0x00000018030a7825 */ /* 0x001fe200078e020a */
        /* <DEDUP_REMOVED lines=9> */
[----:B------:R-:W-:-:S05]  /*0a70*/  IMAD.SHL.U32 R16, R15, 0x800, RZ ;  /* 0x000008000f107824 */ /* 0x000fca00078e00ff */
[----:B------:R-:W-:Y:S02]  /*0a80*/  LOP3.LUT R20, R20, 0x1000, R16, 0xf8, !PT ;  /* 0x0000100014147812 */ /* 0x000fe400078ef810 */
[----:B------:R-:W-:Y:S01]  /*0a90*/  LOP3.LUT R16, R22, 0x1000, R21, 0xf8, !PT ;  /* 0x0000100016107812 */ /* 0x000fe200078ef815 */
[----:B------:R-:W-:-:S05]  /*0aa0*/  IMAD.SHL.U32 R21, R15, 0x40000, RZ ;  /* 0x000400000f157824 */ /* 0x000fca00078e00ff */
[----:B------:R-:W-:Y:S02]  /*0ab0*/  LOP3.LUT R20, R20, 0x100000, R21, 0xf8, !PT ;  /* 0x0010000014147812 */ /* 0x000fe400078ef815 */
[----:B------:R-:W-:-:S04]  /*0ac0*/  SHF.L.U32 R21, R15, 0x2, RZ ;  /* 0x000000020f157819 */ /* 0x000fc800000006ff */
[----:B------:R-:W-:Y:S01]  /*0ad0*/  LOP3.LUT R16, R16, 0x100000, R21, 0xf8, !PT ;  /* 0x0010000010107812 */ /* 0x000fe200078ef815 */
[C---:B------:R-:W-:Y:S02]  /*0ae0*/  IMAD.SHL.U32 R21, R15.reuse, 0x2000000, RZ ;  /* 0x020000000f157824 */ /* 0x040fe400078e00ff */
[----:B------:R-:W-:-:S03]  /*0af0*/  IMAD.SHL.U32 R15, R15, 0x200, RZ ;  /* 0x000002000f0f7824 */ /* 0x000fc600078e00ff */
[----:B------:R-:W-:Y:S02]  /*0b00*/  LOP3.LUT R21, R20, 0x10000000, R21, 0xf8, !PT ;  /* 0x1000000014157812 */ /* 0x000fe400078ef815 */
[----:B------:R-:W-:Y:S02]  /*0b10*/  LOP3.LUT R20, R16, 0x10000000, R15, 0xf8, !PT ;  /* 0x1000000010147812 */ /* 0x000fe400078ef80f */
[----:B----4-:R-:W-:Y:S01]  /*0b20*/  SHF.R.S32.HI R16, RZ, R32, R17 ;  /* 0x00000020ff107219 */ /* 0x010fe20000011411 */
[----:B------:R0:W2:Y:S04]  /*0b30*/  LDG.E.CONSTANT R15, desc[UR12][R12.64+0x8] ;  /* 0x0000080c0c0f7981 */ /* 0x0000a8000c1e9900 */
[----:B------:R-:W-:Y:S01]  /*0b40*/  IMAD.SHL.U32 R17, R16, 0x10, RZ ;  /* 0x0000001010117824 */ /* 0x000fe200078e00ff */
[----:B------:R-:W-:-:S04]  /*0b50*/  SHF.R.U32.HI R22, RZ, 0xc, R16 ;  /* 0x0000000cff167819 */ /* 0x000fc80000011610 */
[----:B------:R-:W-:Y:S02]  /*0b60*/  LOP3.LUT R17, R17, 0x10, RZ, 0xc0, !PT ;  /* 0x0000001011117812 */ /* 0x000fe400078ec0ff */
[----:B------:R-:W-:Y:S02]  /*0b70*/  LOP3.LUT R22, R22, 0x10, RZ, 0xc0, !PT ;  /* 0x0000001016167812 */ /* 0x000fe400078ec0ff */
[--C-:B-----5:R-:W-:Y:S02]  /*0b80*/  LOP3.LUT R17, R17, 0xf0f0f0f, R18.reuse, 0xf8, !PT ;  /* 0x0f0f0f0f11117812 */ /* 0x120fe400078ef812 */
[----:B------:R-:W-:-:S04]  /*0b90*/  SHF.R.U32.HI R18, RZ, 0x4, R18 ;  /* 0x00000004ff127819 */ /* 0x000fc80000011612 */
[----:B------:R-:W-:Y:S02]  /*0ba0*/  LOP3.LUT R22, R22, 0xf0f0f0f, R18, 0xf8, !PT ;  /* 0x0f0f0f0f16167812 */ /* 0x000fe400078ef812 */
[----:B------:R-:W-:-:S04]  /*0bb0*/  SHF.L.U32 R18, R16, 0xb, RZ ;  /* 0x0000000b10127819 */ /* 0x000fc800000006ff */
[----:B------:R-:W-:Y:S02]  /*0bc0*/  LOP3.LUT R18, R17, 0x1000, R18, 0xf8, !PT ;  /* 0x0000100011127812 */ /* 0x000fe400078ef812 */
[----:B------:R-:W-:-:S04]  /*0bd0*/  SHF.R.U32.HI R17, RZ, 0x5, R16 ;  /* 0x00000005ff117819 */ /* 0x000fc80000011610 */
[----:B------:R-:W-:Y:S01]  /*0be0*/  LOP3.LUT R22, R22, 0x1000, R17, 0xf8, !PT ;  /* 0x0000100016167812 */ /* 0x000fe200078ef811 */
[----:B------:R-:W-:Y:S01]  /*0bf0*/  IMAD.SHL.U32 R17, R16, 0x40000, RZ ;  /* 0x0004000010117824 */ /* 0x000fe200078e00ff */
[----:B------:R1:W-:Y:S04]  /*0c00*/  STS [R28+0x820], R21 ;  /* 0x000820151c007388 */ /* 0x0003e80000000800 */
[----:B------:R-:W-:Y:S01]  /*0c10*/  LOP3.LUT R18, R18, 0x100000, R17, 0xf8, !PT ;  /* 0x0010000012127812 */ /* 0x000fe200078ef811 */
[C---:B-1----:R-:W-:Y:S02]  /*0c20*/  IMAD.SHL.U32 R21, R16.reuse, 0x2000000, RZ ;  /* 0x0200000010157824 */ /* 0x042fe400078e00ff */
[----:B------:R-:W-:-:S03]  /*0c30*/  IMAD.SHL.U32 R17, R16, 0x4, RZ ;  /* 0x0000000410117824 */ /* 0x000fc600078e00ff */
[----:B------:R-:W-:Y:S02]  /*0c40*/  LOP3.LUT R18, R18, 0x10000000, R21, 0xf8, !PT ;  /* 0x1000000012127812 */ /* 0x000fe400078ef815 */
[----:B------:R1:W3:Y:S01]  /*0c50*/  LDG.E.CONSTANT R21, desc[UR12][R10.64+0x4] ;  /* 0x0000040c0a157981 */ /* 0x0002e2000c1e9900 */
[----:B------:R-:W-:Y:S01]  /*0c60*/  SHF.L.U32 R16, R16, 0x9, RZ ;  /* 0x0000000910107819 */ /* 0x000fe200000006ff */
[----:B0-----:R-:W-:Y:S01]  /*0c70*/  IMAD.WIDE R12, R3, 0x18, R12 ;  /* 0x00000018030c7825 */ /* 0x001fe200078e020c */
[----:B------:R-:W-:-:S04]  /*0c80*/  LOP3.LUT R17, R22, 0x100000, R17, 0xf8, !PT ;  /* 0x0010000016117812 */ /* 0x000fc800078ef811 */
[----:B------:R-:W-:Y:S02]  /*0c90*/  LOP3.LUT R17, R17, 0x10000000, R16, 0xf8, !PT ;  /* 0x1000000011117812 */ /* 0x000fe400078ef810 */
[----:B------:R0:W4:Y:S01]  /*0ca0*/  LDG.E.CONSTANT R16, desc[UR12][R12.64+0x8] ;  /* 0x0000080c0c107981 */ /* 0x000122000c1e9900 */
[----:B------:R-:W-:-:S03]  /*0cb0*/  SHF.R.S32.HI R23, RZ, R32, R23 ;  /* 0x00000020ff177219 */ /* 0x000fc60000011417 */
[----:B------:R5:W-:Y:S01]  /*0cc0*/  STS [R28+0x824], R20 ;  /* 0x000824141c007388 */ /* 0x000be20000000800 */
[----:B------:R-:W-:Y:S01]  /*0cd0*/  SHF.R.U32.HI R22, RZ, 0xc, R23 ;  /* 0x0000000cff167819 */ /* 0x000fe20000011617 */
[----:B-----5:R-:W-:-:S05]  /*0ce0*/  IMAD.SHL.U32 R20, R23, 0x10, RZ ;  /* 0x0000001017147824 */ /* 0x020fca00078e00ff */
[----:B------:R-:W-:Y:S02]  /*0cf0*/  LOP3.LUT R20, R20, 0x10, RZ, 0xc0, !PT ;  /* 0x0000001014147812 */ /* 0x000fe400078ec0ff */
[----:B------:R-:W-:Y:S01]  /*0d00*/  LOP3.LUT R22, R22, 0x10, RZ, 0xc0, !PT ;  /* 0x0000001016167812 */ /* 0x000fe200078ec0ff */
[----:B------:R5:W-:Y:S02]  /*0d10*/  STS [R28+0xc30], R18 ;  /* 0x000c30121c007388 */ /* 0x000be40000000800 */
[----:B-----5:R-:W-:Y:S02]  /*0d20*/  IMAD.SHL.U32 R18, R23, 0x40000, RZ ;  /* 0x0004000017127824 */ /* 0x020fe400078e00ff */
[----:B-1----:R-:W-:-:S04]  /*0d30*/  IMAD.WIDE R10, R3, 0x18, R10 ;  /* 0x00000018030a7825 */ /* 0x002fc800078e020a */
[----:B0-----:R-:W-:Y:S01]  /*0d40*/  IMAD.WIDE R12, R3, 0x18, R12 ;  /* 0x00000018030c7825 */ /* 0x001fe200078e020c */
[----:B------:R0:W-:Y:S03]  /*0d50*/  STS [R28+0xc34], R17 ;  /* 0x000c34111c007388 */ /* 0x0001e60000000800 */
[----:B0-----:R-:W-:Y:S01]  /*0d60*/  IMAD R17, R37, 0x10, R27 ;  /* 0x0000001025117824 */ /* 0x001fe200078e021b */
[--C-:B--2---:R-:W-:Y:S02]  /*0d70*/  LOP3.LUT R20, R20, 0xf0f0f0f, R15.reuse, 0xf8, !PT ;  /* 0x0f0f0f0f14147812 */ /* 0x104fe400078ef80f */
[----:B------:R-:W-:-:S04]  /*0d80*/  SHF.R.U32.HI R15, RZ, 0x4, R15 ;  /* 0x00000004ff0f7819 */ /* 0x000fc8000001160f */
[----:B------:R-:W-:Y:S01]  /*0d90*/  LOP3.LUT R22, R22, 0xf0f0f0f, R15, 0xf8, !PT ;  /* 0x0f0f0f0f16167812 */ /* 0x000fe200078ef80f */
[----:B------:R-:W-:-:S05]  /*0da0*/  IMAD.SHL.U32 R15, R23, 0x800, RZ ;  /* 0x00000800170f7824 */ /* 0x000fca00078e00ff */
[----:B------:R-:W-:Y:S02]  /*0db0*/  LOP3.LUT R15, R20, 0x1000, R15, 0xf8, !PT ;  /* 0x00001000140f7812 */ /* 0x000fe400078ef80f */
[----:B------:R-:W-:Y:S02]  /*0dc0*/  SHF.R.U32.HI R20, RZ, 0x5, R23 ;  /* 0x00000005ff147819 */ /* 0x000fe40000011617 */
[----:B------:R-:W-:Y:S02]  /*0dd0*/  LOP3.LUT R15, R15, 0x100000, R18, 0xf8, !PT ;  /* 0x001000000f0f7812 */ /* 0x000fe400078ef812 */
[----:B------:R-:W-:Y:S02]  /*0de0*/  LOP3.LUT R20, R22, 0x1000, R20, 0xf8, !PT ;  /* 0x0000100016147812 */ /* 0x000fe400078ef814 */
[----:B------:R-:W-:-:S04]  /*0df0*/  SHF.L.U32 R18, R23, 0x2, RZ ;  /* 0x0000000217127819 */ /* 0x000fc800000006ff */
[----:B------:R-:W-:Y:S01]  /*0e00*/  LOP3.LUT R18, R20, 0x100000, R18, 0xf8, !PT ;  /* 0x0010000014127812 */ /* 0x000fe200078ef812 */
[C---:B------:R-:W-:Y:S02]  /*0e10*/  IMAD.SHL.U32 R20, R23.reuse, 0x2000000, RZ ;  /* 0x0200000017147824 */ /* 0x040fe400078e00ff */
[----:B------:R-:W-:Y:S01]  /*0e20*/  IMAD.SHL.U32 R23, R23, 0x200, RZ ;  /* 0x0000020017177824 */ /* 0x000fe200078e00ff */
[----:B------:R-:W-:Y:S02]  /*0e30*/  LEA.HI R22, R19, R0, RZ, 0x3 ;  /* 0x0000000013167211 */ /* 0x000fe400078f18ff */
[----:B------:R-:W-:Y:S01]  /*0e40*/  LOP3.LUT R15, R15, 0x10000000, R20, 0xf8, !PT ;  /* 0x100000000f0f7812 */ /* 0x000fe200078ef814 */
[----:B------:R-:W2:Y:S01]  /*0e50*/  LDG.E.CONSTANT R19, desc[UR12][R12.64+0x8] ;  /* 0x0000080c0c137981 */ /* 0x000ea2000c1e9900 */
[----:B------:R-:W-:-:S03]  /*0e60*/  LOP3.LUT R23, R18, 0x10000000, R23, 0xf8, !PT ;  /* 0x1000000012177812 */ /* 0x000fc600078ef817 */
[----:B------:R0:W5:Y:S01]  /*0e70*/  LDG.E.CONSTANT R18, desc[UR12][R10.64+0x4] ;  /* 0x0000040c0a127981 */ /* 0x000162000c1e9900 */
[----:B------:R-:W-:Y:S01]  /*0e80*/  LOP3.LUT R22, R22, 0xfffffff8, RZ, 0xc0, !PT ;  /* 0xfffffff816167812 */ /* 0x000fe200078ec0ff */
[----:B0-----:R-:W-:-:S05]  /*0e90*/  IMAD.WIDE R10, R3, 0x18, R10 ;  /* 0x00000018030a7825 */ /* 0x001fca00078e020a */
[----:B------:R0:W2:Y:S01]  /*0ea0*/  LDG.E.CONSTANT R20, desc[UR12][R10.64+0x4] ;  /* 0x0000040c0a147981 */ /* 0x0000a2000c1e9900 */
[----:B---3--:R-:W-:Y:S01]  /*0eb0*/  SHF.R.S32.HI R21, RZ, R32, R21 ;  /* 0x00000020ff157219 */ /* 0x008fe20000011415 */
[----:B------:R-:W-:-:S05]  /*0ec0*/  IMAD.WIDE R12, R3, 0x18, R12 ;  /* 0x00000018030c7825 */ /* 0x000fca00078e020c */
[----:B------:R1:W3:Y:S01]  /*0ed0*/  LDG.E.CONSTANT R36, desc[UR12][R12.64+0x8] ;  /* 0x0000080c0c247981 */ /* 0x0002e2000c1e9900 */
[----:B0-----:R-:W-:Y:S01]  /*0ee0*/  IMAD.IADD R11, R0, 0x1, -R22 ;  /* 0x00000001000b7824 */ /* 0x001fe200078e0a16 */
[----:B------:R-:W-:Y:S01]  /*0ef0*/  IADD3 R22, R35, R2, RZ ;  /* 0x0000000223167210 */ /* 0x000fe20007ffe0ff */
[----:B------:R-:W-:-:S03]  /*0f00*/  IMAD.SHL.U32 R10, R21, 0x10, RZ ;  /* 0x00000010150a7824 */ /* 0x000fc600078e00ff */
[C---:B------:R-:W-:Y:S02]  /*0f10*/  IADD3 R22, P0, R11.reuse, R22, RZ ;  /* 0x000000160b167210 */ /* 0x040fe40007f1e0ff */
[----:B-1----:R-:W-:Y:S02]  /*0f20*/  SHF.R.U32.HI R12, RZ, 0xc, R21 ;  /* 0x0000000cff0c7819 */ /* 0x002fe40000011615 */
[----:B------:R-:W-:Y:S02]  /*0f30*/  LEA.HI.X.SX32 R14, R11, R14, 0x1, P0 ;  /* 0x0000000e0b0e7211 */ /* 0x000fe400000f0eff */
[----:B------:R-:W-:Y:S02]  /*0f40*/  LOP3.LUT R11, R10, 0x10, RZ, 0xc0, !PT ;  /* 0x000000100a0b7812 */ /* 0x000fe400078ec0ff */
[----:B------:R-:W-:Y:S02]  /*0f50*/  LOP3.LUT R13, R12, 0x10, RZ, 0xc0, !PT ;  /* 0x000000100c0d7812 */ /* 0x000fe400078ec0ff */
[----:B----4-:R-:W-:-:S02]  /*0f60*/  SHF.R.U32.HI R10, RZ, 0x4, R16 ;  /* 0x00000004ff0a7819 */ /* 0x010fc40000011610 */
[----:B------:R-:W-:Y:S02]  /*0f70*/  LOP3.LUT R11, R11, 0xf0f0f0f, R16, 0xf8, !PT ;  /* 0x0f0f0f0f0b0b7812 */ /* 0x000fe400078ef810 */
[----:B------:R-:W-:Y:S01]  /*0f80*/  LOP3.LUT R13, R13, 0xf0f0f0f, R10, 0xf8, !PT ;  /* 0x0f0f0f0f0d0d7812 */ /* 0x000fe200078ef80a */
[----:B------:R-:W-:Y:S01]  /*0f90*/  IMAD.SHL.U32 R10, R21, 0x800, RZ ;  /* 0x00000800150a7824 */ /* 0x000fe200078e00ff */
[----:B------:R-:W-:-:S04]  /*0fa0*/  SHF.R.U32.HI R12, RZ, 0x5, R21 ;  /* 0x00000005ff0c7819 */ /* 0x000fc80000011615 */
[----:B------:R-:W-:Y:S01]  /*0fb0*/  LOP3.LUT R10, R11, 0x1000, R10, 0xf8, !PT ;  /* 0x000010000b0a7812 */ /* 0x000fe200078ef80a */
[----:B------:R-:W-:Y:S01]  /*0fc0*/  IMAD.SHL.U32 R11, R21, 0x40000, RZ ;  /* 0x00040000150b7824 */ /* 0x000fe200078e00ff */
[----:B------:R-:W-:Y:S02]  /*0fd0*/  LOP3.LUT R12, R13, 0x1000, R12, 0xf8, !PT ;  /* 0x000010000d0c7812 */ /* 0x000fe400078ef80c */
[----:B------:R-:W-:Y:S02]  /*0fe0*/  SHF.L.U32 R13, R21, 0x2, RZ ;  /* 0x00000002150d7819 */ /* 0x000fe400000006ff */
[----:B------:R-:W-:Y:S02]  /*0ff0*/  LOP3.LUT R10, R10, 0x100000, R11, 0xf8, !PT ;  /* 0x001000000a0a7812 */ /* 0x000fe400078ef80b */
[----:B------:R-:W-:Y:S01]  /*1000*/  IADD3 R11, P0, R27, R22, RZ ;  /* 0x000000161b0b7210 */ /* 0x000fe20007f1e0ff */
[----:B------:R0:W-:Y:S01]  /*1010*/  STS [R28+0x1040], R15 ;  /* 0x0010400f1c007388 */ /* 0x0001e20000000800 */
[----:B------:R-:W-:Y:S01]  /*1020*/  LOP3.LUT R12, R12, 0x100000, R13, 0xf8, !PT ;  /* 0x001000000c0c7812 */ /* 0x000fe200078ef80d */
[----:B------:R-:W-:Y:S01]  /*1030*/  IMAD.SHL.U32 R13, R21, 0x2000000, RZ ;  /* 0x02000000150d7824 */ /* 0x000fe200078e00ff */
[----:B0-----:R-:W-:-:S04]  /*1040*/  LEA.HI.X.SX32 R15, R27, R14, 0x1, P0 ;  /* 0x0000000e1b0f7211 */ /* 0x001fc800000f0eff */
[----:B------:R-:W-:Y:S01]  /*1050*/  LOP3.LUT R13, R10, 0x10000000, R13, 0xf8, !PT ;  /* 0x100000000a0d7812 */ /* 0x000fe200078ef80d */
[----:B------:R-:W-:-:S04]  /*1060*/  IMAD.WIDE.U32 R10, R11, 0x18, R8 ;  /* 0x000000180b0a7825 */ /* 0x000fc800078e0008 */
[----:B------:R-:W-:-:S04]  /*1070*/  IMAD R15, R15, 0x18, RZ ;  /* 0x000000180f0f7824 */ /* 0x000fc800078e02ff */
[----:B------:R-:W-:Y:S01]  /*1080*/  IMAD.IADD R11, R11, 0x1, R15 ;  /* 0x000000010b0b7824 */ /* 0x000fe200078e020f */
[----:B------:R-:W-:-:S04]  /*1090*/  IADD3 R15, P0, R17, R22, RZ ;  /* 0x00000016110f7210 */ /* 0x000fc80007f1e0ff */
[----:B------:R-:W-:Y:S01]  /*10a0*/  LEA.HI.X.SX32 R14, R17, R14, 0x1, P0 ;  /* 0x0000000e110e7211 */ /* 0x000fe200000f0eff */
[----:B------:R-:W-:Y:S01]  /*10b0*/  IMAD.WIDE.U32 R8, R15, 0x18, R8 ;  /* 0x000000180f087825 */ /* 0x000fe200078e0008 */
[----:B------:R-:W4:Y:S03]  /*10c0*/  LDG.E.CONSTANT R11, desc[UR12][R10.64] ;  /* 0x0000000c0a0b7981 */ /* 0x000f26000c1e9900 */
[----:B------:R-:W-:-:S05]  /*10d0*/  IMAD R15, R14, 0x18, RZ ;  /* 0x000000180e0f7824 */ /* 0x000fca00078e02ff */
[----:B------:R-:W-:-:S05]  /*10e0*/  IADD3 R9, R9, R15, RZ ;  /* 0x0000000f09097210 */ /* 0x000fca0007ffe0ff */
[----:B------:R0:W4:Y:S01]  /*10f0*/  LDG.E.CONSTANT R8, desc[UR12][R8.64] ;  /* 0x0000000c08087981 */ /* 0x000122000c1e9900 */
[----:B------:R-:W-:-:S05]  /*1100*/  IMAD.SHL.U32 R15, R21, 0x200, RZ ;  /* 0x00000200150f7824 */ /* 0x000fca00078e00ff */
[----:B------:R-:W-:Y:S01]  /*1110*/  LOP3.LUT R15, R12, 0x10000000, R15, 0xf8, !PT ;  /* 0x100000000c0f7812 */ /* 0x000fe200078ef80f */
[----:B------:R1:W-:Y:S04]  /*1120*/  STS [R28+0x1450], R13 ;  /* 0x0014500d1c007388 */ /* 0x0003e80000000800 */
[----:B------:R0:W-:Y:S04]  /*1130*/  STS [R28+0x1044], R23 ;  /* 0x001044171c007388 */ /* 0x0001e80000000800 */
[----:B------:R0:W-:Y:S01]  /*1140*/  STS [R28+0x1454], R15 ;  /* 0x0014540f1c007388 */ /* 0x0001e20000000800 */
[----:B------:R-:W-:-:S02]  /*1150*/  ISETP.GE.AND P0, PT, R2, R37, PT ;  /* 0x000000250200720c */ /* 0x000fc40003f06270 */
[----:B-----5:R-:W-:-:S05]  /*1160*/  SHF.R.S32.HI R18, RZ, R32, R18 ;  /* 0x00000020ff127219 */ /* 0x020fca0000011412 */
[C---:B------:R-:W-:Y:S02]  /*1170*/  IMAD.SHL.U32 R12, R18.reuse, 0x10, RZ ;  /* 0x00000010120c7824 */ /* 0x040fe400078e00ff */
[----:B0-----:R-:W-:-:S03]  /*1180*/  IMAD.SHL.U32 R9, R18, 0x800, RZ ;  /* 0x0000080012097824 */ /* 0x001fc600078e00ff */
[----:B------:R-:W-:-:S04]  /*1190*/  LOP3.LUT R12, R12, 0x10, RZ, 0xc0, !PT ;  /* 0x000000100c0c7812 */ /* 0x000fc800078ec0ff */
[----:B--2---:R-:W-:Y:S02]  /*11a0*/  LOP3.LUT R12, R12, 0xf0f0f0f, R19, 0xf8, !PT ;  /* 0x0f0f0f0f0c0c7812 */ /* 0x004fe400078ef813 */
[----:B------:R-:W-:Y:S02]  /*11b0*/  SHF.L.U32 R10, R18, 0x12, RZ ;  /* 0x00000012120a7819 */ /* 0x000fe400000006ff */
[----:B------:R-:W-:Y:S02]  /*11c0*/  LOP3.LUT R9, R12, 0x1000, R9, 0xf8, !PT ;  /* 0x000010000c097812 */ /* 0x000fe400078ef809 */
[----:B------:R-:W-:Y:S02]  /*11d0*/  SHF.R.U32.HI R14, RZ, 0xc, R18 ;  /* 0x0000000cff0e7819 */ /* 0x000fe40000011612 */
[----:B------:R-:W-:Y:S01]  /*11e0*/  LOP3.LUT R9, R9, 0x100000, R10, 0xf8, !PT ;  /* 0x0010000009097812 */ /* 0x000fe200078ef80a */
[----:B------:R-:W-:Y:S01]  /*11f0*/  IMAD.SHL.U32 R10, R18, 0x2000000, RZ ;  /* 0x02000000120a7824 */ /* 0x000fe200078e00ff */
[----:B------:R-:W-:-:S02]  /*1200*/  SHF.R.S32.HI R20, RZ, R32, R20 ;  /* 0x00000020ff147219 */ /* 0x000fc40000011414 */
[----:B------:R-:W-:Y:S02]  /*1210*/  SHF.R.U32.HI R19, RZ, 0x4, R19 ;  /* 0x00000004ff137819 */ /* 0x000fe40000011613 */
[----:B------:R-:W-:Y:S02]  /*1220*/  LOP3.LUT R14, R14, 0x10, RZ, 0xc0, !PT ;  /* 0x000000100e0e7812 */ /* 0x000fe400078ec0ff */
[----:B------:R-:W-:Y:S01]  /*1230*/  LOP3.LUT R9, R9, 0x10000000, R10, 0xf8, !PT ;  /* 0x1000000009097812 */ /* 0x000fe200078ef80a */
[----:B------:R-:W-:Y:S01]  /*1240*/  IMAD.SHL.U32 R10, R20, 0x10, RZ ;  /* 0x00000010140a7824 */ /* 0x000fe200078e00ff */
[----:B------:R-:W-:Y:S02]  /*1250*/  LOP3.LUT R14, R14, 0xf0f0f0f, R19, 0xf8, !PT ;  /* 0x0f0f0f0f0e0e7812 */ /* 0x000fe400078ef813 */
[----:B------:R-:W-:-:S04]  /*1260*/  SHF.R.U32.HI R17, RZ, 0x5, R18 ;  /* 0x00000005ff117819 */ /* 0x000fc80000011612 */
[----:B------:R-:W-:Y:S02]  /*1270*/  LOP3.LUT R14, R14, 0x1000, R17, 0xf8, !PT ;  /* 0x000010000e0e7812 */ /* 0x000fe400078ef811 */
[----:B------:R-:W-:Y:S02]  /*1280*/  LOP3.LUT R17, R10, 0x10, RZ, 0xc0, !PT ;  /* 0x000000100a117812 */ /* 0x000fe400078ec0ff */
[----:B------:R-:W-:Y:S02]  /*1290*/  SHF.R.U32.HI R10, RZ, 0xc, R20 ;  /* 0x0000000cff0a7819 */ /* 0x000fe40000011614 */
[--C-:B---3--:R-:W-:Y:S02]  /*12a0*/  LOP3.LUT R17, R17, 0xf0f0f0f, R36.reuse, 0xf8, !PT ;  /* 0x0f0f0f0f11117812 */ /* 0x108fe400078ef824 */
[----:B------:R-:W-:Y:S01]  /*12b0*/  LOP3.LUT R19, R10, 0x10, RZ, 0xc0, !PT ;  /* 0x000000100a137812 */ /* 0x000fe200078ec0ff */
[----:B------:R-:W-:Y:S01]  /*12c0*/  IMAD.SHL.U32 R10, R20, 0x800, RZ ;  /* 0x00000800140a7824 */ /* 0x000fe200078e00ff */
[----:B------:R-:W-:-:S04]  /*12d0*/  SHF.R.U32.HI R36, RZ, 0x4, R36 ;  /* 0x00000004ff247819 */ /* 0x000fc80000011624 */
[----:B------:R-:W-:Y:S01]  /*12e0*/  LOP3.LUT R10, R17, 0x1000, R10, 0xf8, !PT ;  /* 0x00001000110a7812 */ /* 0x000fe200078ef80a */
[----:B------:R-:W-:Y:S01]  /*12f0*/  IMAD.SHL.U32 R17, R20, 0x40000, RZ ;  /* 0x0004000014117824 */ /* 0x000fe200078e00ff */
[----:B------:R-:W-:Y:S02]  /*1300*/  LOP3.LUT R19, R19, 0xf0f0f0f, R36, 0xf8, !PT ;  /* 0x0f0f0f0f13137812 */ /* 0x000fe400078ef824 */
[----:B------:R-:W-:Y:S02]  /*1310*/  SHF.R.U32.HI R12, RZ, 0x5, R20 ;  /* 0x00000005ff0c7819 */ /* 0x000fe40000011614 */
[----:B------:R-:W-:Y:S01]  /*1320*/  LOP3.LUT R10, R10, 0x100000, R17, 0xf8, !PT ;  /* 0x001000000a0a7812 */ /* 0x000fe200078ef811 */
[----:B-1----:R-:W-:Y:S01]  /*1330*/  IMAD.SHL.U32 R13, R18, 0x4, RZ ;  /* 0x00000004120d7824 */ /* 0x002fe200078e00ff */
[----:B------:R-:W-:Y:S02]  /*1340*/  LOP3.LUT R12, R19, 0x1000, R12, 0xf8, !PT ;  /* 0x00001000130c7812 */ /* 0x000fe400078ef80c */
[C---:B------:R-:W-:Y:S01]  /*1350*/  SHF.L.U32 R17, R20.reuse, 0x2, RZ ;  /* 0x0000000214117819 */ /* 0x040fe200000006ff */
[----:B------:R-:W-:Y:S01]  /*1360*/  IMAD.SHL.U32 R19, R20, 0x200, RZ ;  /* 0x0000020014137824 */ /* 0x000fe200078e00ff */
[----:B------:R-:W-:-:S02]  /*1370*/  LOP3.LUT R13, R14, 0x100000, R13, 0xf8, !PT ;  /* 0x001000000e0d7812 */ /* 0x000fc400078ef80d */
[----:B------:R-:W-:Y:S01]  /*1380*/  LOP3.LUT R12, R12, 0x100000, R17, 0xf8, !PT ;  /* 0x001000000c0c7812 */ /* 0x000fe200078ef811 */
[----:B------:R-:W-:Y:S01]  /*1390*/  IMAD.SHL.U32 R17, R20, 0x2000000, RZ ;  /* 0x0200000014117824 */ /* 0x000fe200078e00ff */
[----:B------:R-:W-:Y:S02]  /*13a0*/  SHF.L.U32 R18, R18, 0x9, RZ ;  /* 0x0000000912127819 */ /* 0x000fe400000006ff */
[----:B------:R-:W-:Y:S02]  /*13b0*/  LOP3.LUT R19, R12, 0x10000000, R19, 0xf8, !PT ;  /* 0x100000000c137812 */ /* 0x000fe400078ef813 */
[----:B------:R-:W-:Y:S02]  /*13c0*/  LOP3.LUT R13, R13, 0x10000000, R18, 0xf8, !PT ;  /* 0x100000000d0d7812 */ /* 0x000fe400078ef812 */
[----:B------:R-:W-:Y:S01]  /*13d0*/  LOP3.LUT R17, R10, 0x10000000, R17, 0xf8, !PT ;  /* 0x100000000a117812 */ /* 0x000fe200078ef811 */
[----:B------:R0:W-:Y:S04]  /*13e0*/  STS [R28+0x1860], R9 ;  /* 0x001860091c007388 */ /* 0x0001e80000000800 */
[----:B------:R0:W-:Y:S04]  /*13f0*/  STS [R28+0x1864], R13 ;  /* 0x0018640d1c007388 */ /* 0x0001e80000000800 */
[----:B------:R0:W-:Y:S04]  /*1400*/  STS [R28+0x1c70], R17 ;  /* 0x001c70111c007388 */ /* 0x0001e80000000800 */
[----:B------:R0:W-:Y:S04]  /*1410*/  STS [R28+0x1c74], R19 ;  /* 0x001c74131c007388 */ /* 0x0001e80000000800 */
[----:B----4-:R0:W-:Y:S04]  /*1420*/  STS [R26], R11 ;  /* 0x0000000b1a007388 */ /* 0x0101e80000000800 */
[----:B------:R0:W-:Y:S01]  /*1430*/  STS [R25], R8 ;  /* 0x0000000819007388 */ /* 0x0001e20000000800 */
[----:B------:R-:W-:Y:S05]  /*1440*/  @P0 BRA `(.L_x_638) ;  /* 0x0000000c00b80947 */ /* 0x000fea0003800000 */
[----:B------:R-:W1:Y:S01]  /*1450*/  LDC.64 R20, c[0x0][0x218] ;  /* 0x00008600ff147b82 */ /* 0x000e620000000a00 */
[----:B0-----:R-:W-:Y:S01]  /*1460*/  IADD3 R9, R33, R2, RZ ;  /* 0x0000000221097210 */ /* 0x001fe20007ffe0ff */
[C---:B------:R-:W-:Y:S02]  /*1470*/  IMAD.SHL.U32 R10, R0.reuse, 0x4, RZ ;  /* 0x00000004000a7824 */ /* 0x040fe400078e00ff */
[----:B------:R-:W-:Y:S01]  /*1480*/  IMAD.IADD R19, R31, 0x1, R2 ;  /* 0x000000011f137824 */ /* 0x000fe200078e0202 */
[----:B------:R-:W-:Y:S02]  /*1490*/  LEA.HI R9, R0, R9, RZ, 0x1d ;  /* 0x0000000900097211 */ /* 0x000fe400078fe8ff */
[----:B------:R-:W-:-:S03]  /*14a0*/  LOP3.LUT R17, R10, 0x1c, RZ, 0xc0, !PT ;  /* 0x0000001c0a117812 */ /* 0x000fc600078ec0ff */
[----:B-1----:R-:W-:-:S04]  /*14b0*/  IMAD.WIDE R8, R9, 0x24, R20 ;  /* 0x0000002409087825 */ /* 0x002fc800078e0214 */
        /* <DEDUP_REMOVED lines=18> */
[----:B------:R-:W1:Y:S01]  /*15e0*/  LDS R12, [R6+0x14] ;  /* 0x00001400060c7984 */ /* 0x000e620000000800 */
[----:B--2---:R-:W-:-:S03]  /*15f0*/  IDP.4A.S8.S8 R8, R16, R13, R8 ;  /* 0x0000000d10087226 */ /* 0x004fc60000000608 */
[----:B------:R-:W2:Y:S01]  /*1600*/  LDS R13, [R6+0x18] ;  /* 0x00001800060d7984 */ /* 0x000ea20000000800 */
[----:B0-----:R-:W-:-:S03]  /*1610*/  IDP.4A.S8.S8 R8, R22, R9, R8 ;  /* 0x0000000916087226 */ /* 0x001fc60000000608 */
[----:B------:R-:W-:Y:S01]  /*1620*/  LDS R22, [R6+0x4c] ;  /* 0x00004c0006167984 */ /* 0x000fe20000000800 */
[----:B------:R-:W-:-:S03]  /*1630*/  IDP.4A.S8.S8 R9, R17, R14, R8 ;  /* 0x0000000e11097226 */ /* 0x000fc60000000608 */
[----:B------:R-:W0:Y:S01]  /*1640*/  LDS.128 R16, [R7+0x20] ;  /* 0x0000200007107984 */ /* 0x000e220000000c00 */
[----:B-1----:R-:W-:-:S03]  /*1650*/  IDP.4A.S8.S8 R8, R12, R10, R9 ;  /* 0x0000000a0c087226 */ /* 0x002fc60000000609 */
[----:B------:R-:W-:Y:S01]  /*1660*/  LDS R9, [R6+0x24] ;  /* 0x0000240006097984 */ /* 0x000fe20000000800 */
[----:B--2---:R-:W-:-:S03]  /*1670*/  IDP.4A.S8.S8 R8, R13, R15, R8 ;  /* 0x0000000f0d087226 */ /* 0x004fc60000000608 */
[----:B------:R-:W1:Y:S04]  /*1680*/  LDS.128 R12, [R7+0x30] ;  /* 0x00003000070c7984 */ /* 0x000e680000000c00 */
[----:B------:R-:W2:Y:S01]  /*1690*/  LDS R10, [R6+0x28] ;  /* 0x00002800060a7984 */ /* 0x000ea20000000800 */
[----:B0-----:R-:W-:-:S03]  /*16a0*/  IDP.4A.S8.S8 R23, R23, R16, RZ ;  /* 0x0000001017177226 */ /* 0x001fc600000006ff */
[----:B------:R-:W-:Y:S01]  /*16b0*/  LDS R16, [R6+0x30] ;  /* 0x0000300006107984 */ /* 0x000fe20000000800 */
[----:B-1----:R-:W-:-:S03]  /*16c0*/  IDP.4A.S8.S8 R12, R9, R12, R23 ;  /* 0x0000000c090c7226 */ /* 0x002fc60000000617 */
[----:B------:R-:W0:Y:S01]  /*16d0*/  LDS R9, [R6+0x2c] ;  /* 0x00002c0006097984 */ /* 0x000e220000000800 */
[----:B--2---:R-:W-:-:S03]  /*16e0*/  IDP.4A.S8.S8 R12, R10, R17, R12 ;  /* 0x000000110a0c7226 */ /* 0x004fc6000000060c */
[----:B------:R-:W1:Y:S04]  /*16f0*/  LDS R17, [R6+0x34] ;  /* 0x0000340006117984 */ /* 0x000e680000000800 */
[----:B------:R-:W2:Y:S01]  /*1700*/  LDS R10, [R6+0x38] ;  /* 0x00003800060a7984 */ /* 0x000ea20000000800 */
[----:B0-----:R-:W-:-:S03]  /*1710*/  IDP.4A.S8.S8 R9, R9, R13, R12 ;  /* 0x0000000d09097226 */ /* 0x001fc6000000060c */
[----:B------:R-:W-:Y:S01]  /*1720*/  LDS R12, [R6+0x3c] ;  /* 0x00003c00060c7984 */ /* 0x000fe20000000800 */
[----:B------:R-:W-:-:S03]  /*1730*/  IDP.4A.S8.S8 R9, R16, R18, R9 ;  /* 0x0000001210097226 */ /* 0x000fc60000000609 */
[----:B------:R-:W-:Y:S01]  /*1740*/  LDS R13, [R5] ;  /* 0x00000000050d7984 */ /* 0x000fe20000000800 */
[----:B-1----:R-:W-:-:S03]  /*1750*/  IDP.4A.S8.S8 R14, R17, R14, R9 ;  /* 0x0000000e110e7226 */ /* 0x002fc60000000609 */
[----:B------:R-:W0:Y:S01]  /*1760*/  LDS R9, [R6+0x1c] ;  /* 0x00001c0006097984 */ /* 0x000e220000000800 */
[----:B--2---:R-:W-:-:S03]  /*1770*/  IDP.4A.S8.S8 R14, R10, R19, R14 ;  /* 0x000000130a0e7226 */ /* 0x004fc6000000060e */
[----:B------:R-:W1:Y:S04]  /*1780*/  LDS.128 R16, [R4] ;  /* 0x0000000004107984 */ /* 0x000e680000000c00 */
[----:B------:R-:W2:Y:S01]  /*1790*/  LDS R10, [R5+0x4] ;  /* 0x00000400050a7984 */ /* 0x000ea20000000800 */
[----:B0-----:R-:W-:Y:S02]  /*17a0*/  IDP.4A.S8.S8 R8, R9, R11, R8 ;  /* 0x0000000b09087226 */ /* 0x001fe40000000608 */
[----:B------:R-:W-:Y:S01]  /*17b0*/  IDP.4A.S8.S8 R9, R12, R15, R14 ;  /* 0x0000000f0c097226 */ /* 0x000fe2000000060e */
[----:B------:R-:W-:Y:S01]  /*17c0*/  LDS R11, [R6+0x40] ;  /* 0x00004000060b7984 */ /* 0x000fe20000000800 */
[----:B-1----:R-:W-:-:S03]  /*17d0*/  HMUL2 R16, R13, R16 ;  /* 0x000000100d107232 */ /* 0x002fc60000000000 */
[----:B------:R-:W0:Y:S01]  /*17e0*/  LDS.128 R12, [R7+0x40] ;  /* 0x00004000070c7984 */ /* 0x000e220000000c00 */
[----:B--2---:R-:W-:Y:S01]  /*17f0*/  HFMA2.MMA R10, R10, R17, -RZ ;  /* 0x000000110a0a7235 */ /* 0x004fe200001000ff */
[--C-:B------:R-:W-:Y:S01]  /*1800*/  HADD2.F32 R17, -RZ, R16.reuse.H0_H0 ;  /* 0x20000010ff117230 */ /* 0x100fe20000004100 */
[----:B------:R-:W-:Y:S01]  /*1810*/  I2FP.F32.S32 R8, R8 ;  /* 0x0000000800087245 */ /* 0x000fe20000201400 */
[----:B------:R-:W-:Y:S01]  /*1820*/  HADD2.F32 R16, -RZ, R16.H1_H1 ;  /* 0x30000010ff107230 */ /* 0x000fe20000004100 */
[----:B------:R-:W-:-:S04]  /*1830*/  I2FP.F32.S32 R9, R9 ;  /* 0x0000000900097245 */ /* 0x000fc80000201400 */
[----:B------:R-:W-:Y:S02]  /*1840*/  FFMA.FTZ R17, R17, R8, R16 ;  /* 0x0000000811117223 */ /* 0x000fe40000010010 */
[--C-:B------:R-:W-:Y:S02]  /*1850*/  HADD2.F32 R16, -RZ, R10.reuse.H0_H0 ;  /* 0x2000000aff107230 */ /* 0x100fe40000004100 */
[----:B------:R-:W-:-:S05]  /*1860*/  HADD2.F32 R23, -RZ, R10.H1_H1 ;  /* 0x3000000aff177230 */ /* 0x000fca0000004100 */
[----:B------:R-:W-:Y:S01]  /*1870*/  FFMA.FTZ R16, R16, R9, R23 ;  /* 0x0000000910107223 */ /* 0x000fe20000010017 */
[----:B0-----:R-:W-:Y:S02]  /*1880*/  IDP.4A.S8.S8 R23, R11, R12, RZ ;  /* 0x0000000c0b177226 */ /* 0x001fe400000006ff */
[----:B------:R-:W-:Y:S04]  /*1890*/  LDS R12, [R6+0x44] ;  /* 0x00004400060c7984 */ /* 0x000fe80000000800 */
[----:B------:R-:W0:Y:S02]  /*18a0*/  LDS.128 R8, [R7+0x50] ;  /* 0x0000500007087984 */ /* 0x000e240000000c00 */
[----:B0-----:R-:W-:Y:S02]  /*18b0*/  IDP.4A.S8.S8 R8, R12, R8, R23 ;  /* 0x000000080c087226 */ /* 0x001fe40000000617 */
[----:B------:R-:W0:Y:S04]  /*18c0*/  LDS R12, [R6+0x48] ;  /* 0x00004800060c7984 */ /* 0x000e280000000800 */
[----:B------:R-:W-:Y:S01]  /*18d0*/  LDS R23, [R6+0x58] ;  /* 0x0000580006177984 */ /* 0x000fe20000000800 */
[----:B0-----:R-:W-:-:S03]  /*18e0*/  IDP.4A.S8.S8 R8, R12, R13, R8 ;  /* 0x0000000d0c087226 */ /* 0x001fc60000000608 */
[----:B------:R-:W0:Y:S01]  /*18f0*/  LDS R12, [R6+0x50] ;  /* 0x00005000060c7984 */ /* 0x000e220000000800 */
[----:B------:R-:W-:-:S03]  /*1900*/  IDP.4A.S8.S8 R9, R22, R9, R8 ;  /* 0x0000000916097226 */ /* 0x000fc60000000608 */
[----:B------:R-:W1:Y:S04]  /*1910*/  LDS R22, [R6+0x54] ;  /* 0x0000540006167984 */ /* 0x000e680000000800 */
[----:B------:R-:W2:Y:S01]  /*1920*/  LDS R8, [R6+0x5c] ;  /* 0x00005c0006087984 */ /* 0x000ea20000000800 */
[----:B0-----:R-:W-:-:S03]  /*1930*/  IDP.4A.S8.S8 R13, R12, R14, R9 ;  /* 0x0000000e0c0d7226 */ /* 0x001fc60000000609 */
[----:B------:R-:W0:Y:S01]  /*1940*/  LDS R9, [R5+0x8] ;  /* 0x0000080005097984 */ /* 0x000e220000000800 */
[----:B-1----:R-:W-:-:S04]  /*1950*/  IDP.4A.S8.S8 R10, R22, R10, R13 ;  /* 0x0000000a160a7226 */ /* 0x002fc8000000060d */
[----:B------:R-:W-:Y:S02]  /*1960*/  IDP.4A.S8.S8 R10, R23, R15, R10 ;  /* 0x0000000f170a7226 */ /* 0x000fe4000000060a */
[----:B------:R-:W-:Y:S04]  /*1970*/  LDS R23, [R6+0x60] ;  /* 0x0000600006177984 */ /* 0x000fe80000000800 */
[----:B------:R-:W1:Y:S01]  /*1980*/  LDS.128 R12, [R7+0x60] ;  /* 0x00006000070c7984 */ /* 0x000e620000000c00 */
[----:B--2---:R-:W-:-:S05]  /*1990*/  IDP.4A.S8.S8 R8, R8, R11, R10 ;  /* 0x0000000b08087226 */ /* 0x004fca000000060a */
[----:B------:R-:W-:Y:S01]  /*19a0*/  I2FP.F32.S32 R8, R8 ;  /* 0x0000000800087245 */ /* 0x000fe20000201400 */
[----:B0-----:R-:W-:-:S05]  /*19b0*/  HMUL2 R9, R9, R18 ;  /* 0x0000001209097232 */ /* 0x001fca0000000000 */
[--C-:B------:R-:W-:Y:S02]  /*19c0*/  HADD2.F32 R18, -RZ, R9.reuse.H0_H0 ;  /* 0x20000009ff127230 */ /* 0x100fe40000004100 */
[----:B------:R-:W-:-:S05]  /*19d0*/  HADD2.F32 R9, -RZ, R9.H1_H1 ;  /* 0x30000009ff097230 */ /* 0x000fca0000004100 */
[----:B------:R-:W-:Y:S01]  /*19e0*/  FFMA.FTZ R18, R18, R8, R9 ;  /* 0x0000000812127223 */ /* 0x000fe20000010009 */
[----:B-1----:R-:W-:Y:S01]  /*19f0*/  IDP.4A.S8.S8 R23, R23, R12, RZ ;  /* 0x0000000c17177226 */ /* 0x002fe200000006ff */
[----:B------:R-:W-:Y:S04]  /*1a00*/  LDS.128 R8, [R7+0x70] ;  /* 0x0000700007087984 */ /* 0x000fe80000000c00 */
[----:B------:R-:W0:Y:S02]  /*1a10*/  LDS R12, [R6+0x64] ;  /* 0x00006400060c7984 */ /* 0x000e240000000800 */
        /* <DEDUP_REMOVED lines=11> */
[----:B------:R-:W-:-:S04]  /*1ad0*/  FADD.FTZ R17, R34, R17 ;  /* 0x0000001122117221 */ /* 0x000fc80000010000 */
[----:B------:R-:W-:-:S04]  /*1ae0*/  FADD.FTZ R17, R17, R16 ;  /* 0x0000001011117221 */ /* 0x000fc80000010000 */
[----:B------:R-:W-:Y:S01]  /*1af0*/  FADD.FTZ R17, R17, R18 ;  /* 0x0000001211117221 */ /* 0x000fe20000010000 */
[----:B0-----:R-:W-:Y:S02]  /*1b00*/  IDP.4A.S8.S8 R8, R8, R10, R9 ;  /* 0x0000000a08087226 */ /* 0x001fe40000000609 */
[----:B------:R-:W-:Y:S01]  /*1b10*/  VIADD R10, R2, 0x4 ;  /* 0x00000004020a7836 */ /* 0x000fe20000000000 */
[----:B-1----:R-:W-:Y:S01]  /*1b20*/  HFMA2.MMA R14, R14, R19, -RZ ;  /* 0x000000130e0e7235 */ /* 0x002fe200001000ff */
[----:B--2---:R-:W-:Y:S01]  /*1b30*/  IDP.4A.S8.S8 R8, R12, R15, R8 ;  /* 0x0000000f0c087226 */ /* 0x004fe20000000608 */
[----:B------:R-:W-:Y:S02]  /*1b40*/  BAR.SYNC.DEFER_BLOCKING 0x0 ;  /* 0x0000000000007b1d */ /* 0x000fe40000010000 */
[----:B------:R-:W-:Y:S01]  /*1b50*/  ISETP.GE.AND P0, PT, R10, R37, PT ;  /* 0x000000250a00720c */ /* 0x000fe20003f06270 */
[----:B---3--:R-:W-:-:S05]  /*1b60*/  IDP.4A.S8.S8 R8, R13, R11, R8 ;  /* 0x0000000b0d087226 */ /* 0x008fca0000000608 */
[--C-:B------:R-:W-:Y:S02]  /*1b70*/  HADD2.F32 R9, -RZ, R14.reuse.H0_H0 ;  /* 0x2000000eff097230 */ /* 0x100fe40000004100 */
[----:B------:R-:W-:Y:S01]  /*1b80*/  HADD2.F32 R14, -RZ, R14.H1_H1 ;  /* 0x3000000eff0e7230 */ /* 0x000fe20000004100 */
[----:B------:R-:W-:-:S05]  /*1b90*/  I2FP.F32.S32 R8, R8 ;  /* 0x0000000800087245 */ /* 0x000fca0000201400 */
[----:B------:R-:W-:-:S04]  /*1ba0*/  FFMA.FTZ R8, R9, R8, R14 ;  /* 0x0000000809087223 */ /* 0x000fc8000001000e */
[----:B------:R-:W-:Y:S01]  /*1bb0*/  FADD.FTZ R34, R17, R8 ;  /* 0x0000000811227221 */ /* 0x000fe20000010000 */
[----:B------:R-:W-:Y:S06]  /*1bc0*/  @P0 BRA `(.L_x_638) ;  /* 0x0000000400d80947 */ /* 0x000fec0003800000 */
[C---:B------:R-:W-:Y:S01]  /*1bd0*/  VIADD R9, R0.reuse, 0x20 ;  /* 0x0000002000097836 */ /* 0x040fe20000000000 */
[----:B------:R-:W-:Y:S01]  /*1be0*/  IADD3 R8, R33, R2, RZ ;  /* 0x0000000221087210 */ /* 0x000fe20007ffe0ff */
[----:B------:R-:W-:Y:S02]  /*1bf0*/  IMAD.SHL.U32 R10, R0, 0x4, RZ ;  /* 0x00000004000a7824 */ /* 0x000fe400078e00ff */
[----:B------:R-:W-:Y:S01]  /*1c00*/  IMAD.IADD R15, R31, 0x1, R2 ;  /* 0x000000011f0f7824 */ /* 0x000fe200078e0202 */
[----:B------:R-:W-:Y:S02]  /*1c10*/  LEA.HI R9, R9, R8, RZ, 0x1d ;  /* 0x0000000809097211 */ /* 0x000fe400078fe8ff */
[----:B------:R-:W-:Y:S02]  /*1c20*/  LOP3.LUT R13, R10, 0x1c, RZ, 0xc0, !PT ;  /* 0x0000001c0a0d7812 */ /* 0x000fe400078ec0ff */
[----:B------:R-:W-:Y:S01]  /*1c30*/  IADD3 R15, R15, 0x4, RZ ;  /* 0x000000040f0f7810 */ /* 0x000fe20007ffe0ff */
[----:B------:R-:W-:-:S04]  /*1c40*/  IMAD.WIDE R8, R9, 0x24, R20 ;  /* 0x0000002409087825 */ /* 0x000fc800078e0214 */
        /* <DEDUP_REMOVED lines=15> */
[----:B------:R-:W5:Y:S01]  /*1d40*/  LDS R17, [R6+0x94] ;  /* 0x0000940006117984 */ /* 0x000f620000000800 */
[----:B0-----:R-:W-:-:S03]  /*1d50*/  IDP.4A.S8.S8 R19, R16, R20, RZ ;  /* 0x0000001410137226 */ /* 0x001fc600000006ff */
[----:B------:R-:W-:Y:S01]  /*1d60*/  LDS R20, [R6+0xac] ;  /* 0x0000ac0006147984 */ /* 0x000fe20000000800 */
[----:B-1----:R-:W-:-:S04]  /*1d70*/  IDP.4A.S8.S8 R8, R18, R8, R19 ;  /* 0x0000000812087226 */ /* 0x002fc80000000613 */
[----:B--2---:R-:W-:Y:S02]  /*1d80*/  IDP.4A.S8.S8 R8, R36, R21, R8 ;  /* 0x0000001524087226 */ /* 0x004fe40000000608 */
[----:B------:R-:W-:Y:S02]  /*1d90*/  LDS R21, [R6+0xb0] ;  /* 0x0000b00006157984 */ /* 0x000fe40000000800 */
[----:B---3--:R-:W-:Y:S02]  /*1da0*/  IDP.4A.S8.S8 R8, R12, R9, R8 ;  /* 0x000000090c087226 */ /* 0x008fe40000000608 */
[----:B------:R-:W-:Y:S02]  /*1db0*/  LDS R9, [R6+0xa0] ;  /* 0x0000a00006097984 */ /* 0x000fe40000000800 */
[----:B----4-:R-:W-:Y:S02]  /*1dc0*/  IDP.4A.S8.S8 R8, R13, R22, R8 ;  /* 0x000000160d087226 */ /* 0x010fe40000000608 */
[----:B------:R-:W0:Y:S02]  /*1dd0*/  LDS.128 R12, [R7+0x20] ;  /* 0x00002000070c7984 */ /* 0x000e240000000c00 */
[----:B-----5:R-:W-:-:S02]  /*1de0*/  IDP.4A.S8.S8 R10, R17, R10, R8 ;  /* 0x0000000a110a7226 */ /* 0x020fc40000000608 */
[----:B------:R-:W-:Y:S04]  /*1df0*/  LDS R8, [R6+0xa4] ;  /* 0x0000a40006087984 */ /* 0x000fe80000000800 */
        /* <DEDUP_REMOVED lines=10> */
[----:B------:R-:W-:-:S03]  /*1ea0*/  IDP.4A.S8.S8 R17, R20, R17, R12 ;  /* 0x0000001114117226 */ /* 0x000fc6000000060c */
[----:B------:R-:W-:Y:S01]  /*1eb0*/  LDS R12, [R5+0x14] ;  /* 0x00001400050c7984 */ /* 0x000fe20000000800 */
[----:B------:R-:W-:-:S03]  /*1ec0*/  IDP.4A.S8.S8 R14, R21, R14, R17 ;  /* 0x0000000e150e7226 */ /* 0x000fc60000000611 */
[----:B------:R-:W3:Y:S01]  /*1ed0*/  LDS.128 R20, [R4] ;  /* 0x0000000004147984 */ /* 0x000ee20000000c00 */
[----:B--2---:R-:W-:-:S03]  /*1ee0*/  IDP.4A.S8.S8 R9, R9, R18, R14 ;  /* 0x0000001209097226 */ /* 0x004fc6000000060e */
[----:B------:R-:W2:Y:S04]  /*1ef0*/  LDS R17, [R5+0x10] ;  /* 0x0000100005117984 */ /* 0x000ea80000000800 */
[----:B------:R-:W4:Y:S04]  /*1f00*/  LDS R14, [R6+0xbc] ;  /* 0x0000bc00060e7984 */ /* 0x000f280000000800 */
[----:B------:R-:W-:Y:S01]  /*1f10*/  LDS R18, [R6+0xc8] ;  /* 0x0000c80006127984 */ /* 0x000fe20000000800 */
[----:B0-----:R-:W-:Y:S02]  /*1f20*/  IDP.4A.S8.S8 R13, R13, R11, R10 ;  /* 0x0000000b0d0d7226 */ /* 0x001fe4000000060a */
[----:B-1----:R-:W-:-:S02]  /*1f30*/  IDP.4A.S8.S8 R16, R8, R15, R9 ;  /* 0x0000000f08107226 */ /* 0x002fc40000000609 */
[----:B------:R-:W-:Y:S04]  /*1f40*/  LDS R15, [R6+0xc0] ;  /* 0x0000c000060f7984 */ /* 0x000fe80000000800 */
[----:B------:R-:W0:Y:S01]  /*1f50*/  LDS.128 R8, [R7+0x40] ;  /* 0x0000400007087984 */ /* 0x000e220000000c00 */
[----:B---3--:R-:W-:Y:S01]  /*1f60*/  HFMA2.MMA R21, R12, R21, -RZ ;  /* 0x000000150c157235 */ /* 0x008fe200001000ff */
[----:B--2---:R-:W-:Y:S01]  /*1f70*/  HMUL2 R17, R17, R20 ;  /* 0x0000001411117232 */ /* 0x004fe20000000000 */
[----:B------:R-:W-:Y:S01]  /*1f80*/  I2FP.F32.S32 R13, R13 ;  /* 0x0000000d000d7245 */ /* 0x000fe20000201400 */
[----:B------:R-:W-:Y:S01]  /*1f90*/  LDS R20, [R5+0x1c] ;  /* 0x00001c0005147984 */ /* 0x000fe20000000800 */
[----:B----4-:R-:W-:Y:S02]  /*1fa0*/  IDP.4A.S8.S8 R14, R14, R19, R16 ;  /* 0x000000130e0e7226 */ /* 0x010fe40000000610 */
[----:B------:R-:W-:-:S04]  /*1fb0*/  HADD2.F32 R12, -RZ, R17.H0_H0 ;  /* 0x20000011ff0c7230 */ /* 0x000fc80000004100 */
[----:B------:R-:W-:Y:S01]  /*1fc0*/  HADD2.F32 R16, -RZ, R21.H0_H0 ;  /* 0x20000015ff107230 */ /* 0x000fe20000004100 */
[----:B------:R-:W-:Y:S01]  /*1fd0*/  I2FP.F32.S32 R14, R14 ;  /* 0x0000000e000e7245 */ /* 0x000fe20000201400 */
[----:B------:R-:W-:Y:S02]  /*1fe0*/  HADD2.F32 R17, -RZ, R17.H1_H1 ;  /* 0x30000011ff117230 */ /* 0x000fe40000004100 */
[----:B------:R-:W-:-:S03]  /*1ff0*/  HADD2.F32 R21, -RZ, R21.H1_H1 ;  /* 0x30000015ff157230 */ /* 0x000fc60000004100 */
[----:B------:R-:W-:Y:S02]  /*2000*/  FFMA.FTZ R17, R12, R13, R17 ;  /* 0x0000000d0c117223 */ /* 0x000fe40000010011 */
[----:B------:R-:W-:Y:S01]  /*2010*/  FFMA.FTZ R16, R16, R14, R21 ;  /* 0x0000000e10107223 */ /* 0x000fe20000010015 */
[----:B0-----:R-:W-:Y:S02]  /*2020*/  IDP.4A.S8.S8 R19, R15, R8, RZ ;  /* 0x000000080f137226 */ /* 0x001fe400000006ff */
[----:B------:R-:W-:Y:S04]  /*2030*/  LDS R8, [R6+0xc4] ;  /* 0x0000c40006087984 */ /* 0x000fe80000000800 */
[----:B------:R-:W0:Y:S02]  /*2040*/  LDS.128 R12, [R7+0x50] ;  /* 0x00005000070c7984 */ /* 0x000e240000000c00 */
[----:B0-----:R-:W-:-:S02]  /*2050*/  IDP.4A.S8.S8 R8, R8, R12, R19 ;  /* 0x0000000c08087226 */ /* 0x001fc40000000613 */
[----:B------:R-:W-:Y:S02]  /*2060*/  LDS R12, [R6+0xd0] ;  /* 0x0000d000060c7984 */ /* 0x000fe40000000800 */
[----:B------:R-:W-:Y:S02]  /*2070*/  IDP.4A.S8.S8 R8, R18, R9, R8 ;  /* 0x0000000912087226 */ /* 0x000fe40000000608 */
[----:B------:R-:W0:Y:S04]  /*2080*/  LDS R9, [R6+0xcc] ;  /* 0x0000cc0006097984 */ /* 0x000e280000000800 */
[----:B------:R-:W1:Y:S04]  /*2090*/  LDS R18, [R6+0xd4] ;  /* 0x0000d40006127984 */ /* 0x000e680000000800 */
[----:B------:R-:W2:Y:S01]  /*20a0*/  LDS R19, [R6+0xd8] ;  /* 0x0000d80006137984 */ /* 0x000ea20000000800 */
[----:B0-----:R-:W-:-:S03]  /*20b0*/  IDP.4A.S8.S8 R9, R9, R13, R8 ;  /* 0x0000000d09097226 */ /* 0x001fc60000000608 */
[----:B------:R-:W0:Y:S01]  /*20c0*/  LDS R13, [R5+0x18] ;  /* 0x00001800050d7984 */ /* 0x000e220000000800 */
[----:B------:R-:W-:-:S04]  /*20d0*/  IDP.4A.S8.S8 R9, R12, R10, R9 ;  /* 0x0000000a0c097226 */ /* 0x000fc80000000609 */
[----:B-1----:R-:W-:Y:S02]  /*20e0*/  IDP.4A.S8.S8 R14, R18, R14, R9 ;  /* 0x0000000e120e7226 */ /* 0x002fe40000000609 */
[----:B------:R-:W1:Y:S02]  /*20f0*/  LDS R18, [R6+0xdc] ;  /* 0x0000dc0006127984 */ /* 0x000e640000000800 */
[----:B--2---:R-:W-:Y:S02]  /*2100*/  IDP.4A.S8.S8 R14, R19, R11, R14 ;  /* 0x0000000b130e7226 */ /* 0x004fe4000000060e */
[----:B------:R-:W-:Y:S04]  /*2110*/  LDS R19, [R6+0xe0] ;  /* 0x0000e00006137984 */ /* 0x000fe80000000800 */
[----:B------:R-:W2:Y:S01]  /*2120*/  LDS.128 R8, [R7+0x60] ;  /* 0x0000600007087984 */ /* 0x000ea20000000c00 */
[----:B0-----:R-:W-:-:S02]  /*2130*/  HMUL2 R22, R13, R22 ;  /* 0x000000160d167232 */ /* 0x001fc40000000000 */
[----:B-1----:R-:W-:Y:S02]  /*2140*/  IDP.4A.S8.S8 R18, R18, R15, R14 ;  /* 0x0000000f12127226 */ /* 0x002fe4000000060e */
[----:B------:R-:W-:Y:S01]  /*2150*/  LDS.128 R12, [R7+0x70] ;  /* 0x00007000070c7984 */ /* 0x000fe20000000c00 */
[----:B--2---:R-:W-:-:S03]  /*2160*/  IDP.4A.S8.S8 R19, R19, R8, RZ ;  /* 0x0000000813137226 */ /* 0x004fc600000006ff */
        /* <DEDUP_REMOVED lines=10> */
[----:B------:R-:W2:Y:S01]  /*2210*/  LDS R12, [R6+0xfc] ;  /* 0x0000fc00060c7984 */ /* 0x000ea20000000800 */
[----:B------:R-:W-:Y:S01]  /*2220*/  HFMA2.MMA R20, R20, R23, -RZ ;  /* 0x0000001714147235 */ /* 0x000fe200001000ff */
[----:B------:R-:W-:Y:S01]  /*2230*/  I2FP.F32.S32 R18, R18 ;  /* 0x0000001200127245 */ /* 0x000fe20000201400 */
[----:B------:R-:W-:-:S04]  /*2240*/  FADD.FTZ R17, R34, R17 ;  /* 0x0000001122117221 */ /* 0x000fc80000010000 */
[----:B------:R-:W-:Y:S01]  /*2250*/  FADD.FTZ R16, R17, R16 ;  /* 0x0000001011107221 */ /* 0x000fe20000010000 */
[----:B0-----:R-:W-:-:S04]  /*2260*/  IDP.4A.S8.S8 R8, R8, R14, R9 ;  /* 0x0000000e08087226 */ /* 0x001fc80000000609 */
[----:B-1----:R-:W-:Y:S02]  /*2270*/  IDP.4A.S8.S8 R8, R10, R11, R8 ;  /* 0x0000000b0a087226 */ /* 0x002fe40000000608 */
[--C-:B------:R-:W-:Y:S02]  /*2280*/  HADD2.F32 R9, -RZ, R22.reuse.H1_H1 ;  /* 0x30000016ff097230 */ /* 0x100fe40000004100 */
[----:B--2---:R-:W-:Y:S02]  /*2290*/  IDP.4A.S8.S8 R12, R12, R15, R8 ;  /* 0x0000000f0c0c7226 */ /* 0x004fe40000000608 */
[----:B------:R-:W-:Y:S02]  /*22a0*/  HADD2.F32 R8, -RZ, R22.H0_H0 ;  /* 0x20000016ff087230 */ /* 0x000fe40000004100 */
[--C-:B------:R-:W-:Y:S01]  /*22b0*/  HADD2.F32 R10, -RZ, R20.reuse.H0_H0 ;  /* 0x20000014ff0a7230 */ /* 0x100fe20000004100 */
[----:B------:R-:W-:Y:S01]  /*22c0*/  I2FP.F32.S32 R12, R12 ;  /* 0x0000000c000c7245 */ /* 0x000fe20000201400 */
[----:B------:R-:W-:-:S02]  /*22d0*/  HADD2.F32 R11, -RZ, R20.H1_H1 ;  /* 0x30000014ff0b7230 */ /* 0x000fc40000004100 */
[----:B------:R-:W-:-:S03]  /*22e0*/  FFMA.FTZ R9, R8, R18, R9 ;  /* 0x0000001208097223 */ /* 0x000fc60000010009 */
[----:B------:R-:W-:Y:S01]  /*22f0*/  FFMA.FTZ R10, R10, R12, R11 ;  /* 0x0000000c0a0a7223 */ /* 0x000fe2000001000b */
[----:B------:R-:W-:-:S04]  /*2300*/  FADD.FTZ R9, R16, R9 ;  /* 0x0000000910097221 */ /* 0x000fc80000010000 */
[----:B------:R-:W-:Y:S01]  /*2310*/  FADD.FTZ R34, R9, R10 ;  /* 0x0000000a09227221 */ /* 0x000fe20000010000 */
[----:B------:R-:W-:Y:S06]  /*2320*/  BAR.SYNC.DEFER_BLOCKING 0x0 ;  /* 0x0000000000007b1d */ /* 0x000fec0000010000 */
.L_x_638:
[----:B------:R-:W-:-:S05]  /*2330*/  VIADD R2, R2, 0x8 ;  /* 0x0000000802027836 */ /* 0x000fca0000000000 */
[----:B------:R-:W-:-:S13]  /*2340*/  ISETP.GE.AND P0, PT, R2, R37, PT ;  /* 0x000000250200720c */ /* 0x000fda0003f06270 */
[----:B------:R-:W-:Y:S05]  /*2350*/  @!P0 BRA `(.L_x_639) ;  /* 0xffffffe000648947 */ /* 0x000fea000383ffff */
.L_x_637:
[----:B------:R-:W1:Y:S01]  /*2360*/  S2R R0, SR_CTAID.Y ;  /* 0x0000000000007919 */ /* 0x000e620000002600 */
[----:B------:R-:W-:Y:S01]  /*2370*/  ULDC UR4, c[0x0][0x230] ;  /* 0x00008c0000047ab9 */ /* 0x000fe20000000800 */
[----:B------:R-:W1:Y:S02]  /*2380*/  S2R R3, SR_TID.Y ;  /* 0x0000000000037919 */ /* 0x000e640000002200 */
[----:B-1----:R-:W-:-:S04]  /*2390*/  LEA R5, R0, R3, 0x2 ;  /* 0x0000000300057211 */ /* 0x002fc800078e10ff */
        /* <DEDUP_REMOVED lines=14> */
.L_x_640:
        /* <DEDUP_REMOVED lines=16> */
.L_x_1332:


//--------------------- .text._Z12mul_mat_q5_0IN3c108BFloat16ELb1EEvPKvS3_PT_iiiii --------------------------
	.section	.text._Z12mul_mat_q5_0IN3c108BFloat16ELb1EEvPKvS3_PT_iiiii,"ax",@progbits
	.align	128
.text._Z12mul_mat_q5_0IN3c108BFloat16ELb1EEvPKvS3_PT_iiiii:
        .type           _Z12mul_mat_q5_0IN3c108BFloat16ELb1EEvPKvS3_PT_iiiii,@function
        .size           _Z12mul_mat_q5_0IN3c108BFloat16ELb1EEvPKvS3_PT_iiiii,(.L_x_1333 - _Z12mul_mat_q5_0IN3c108BFloat16ELb1EEvPKvS3_PT_iiiii)
        .other          _Z12mul_mat_q5_0IN3c108BFloat16ELb1EEvPKvS3_PT_iiiii,@"STO_CUDA_ENTRY STV_DEFAULT"
_Z12mul_mat_q5_0IN3c108BFloat16ELb1EEvPKvS3_PT_iiiii:
        /* <DEDUP_REMOVED lines=28> */
[----:B------:R-:W-:Y:S01]  /*01c0*/  IMAD.SHL.U32 R46, R13, 0x4, RZ ;  /* 0x000000040d2e7824 */ /* 0x000fe200078e00ff */
[----:B------:R-:W-:Y:S01]  /*01d0*/  SHF.R.U32.HI R4, RZ, 0x2, R13 ;  /* 0x00000002ff047819 */ /* 0x000fe2000001160d */
[----:B----4-:R-:W-:Y:S01]  /*01e0*/  VIADD R5, R5, UR9 ;  /* 0x0000000905057c36 */ /* 0x010fe20008000000 */
[----:B------:R-:W-:Y:S01]  /*01f0*/  LEA.HI R0, R2, R13, RZ, 0x3 ;  /* 0x0000000d02007211 */ /* 0x000fe200078f18ff */
[----:B--2---:R-:W-:Y:S01]  /*0200*/  IMAD.SHL.U32 R3, R12, 0x4, RZ ;  /* 0x000000040c037824 */ /* 0x004fe200078e00ff */
[----:B------:R-:W-:Y:S01]  /*0210*/  LOP3.LUT R6, R4, 0x3, RZ, 0xc0, !PT ;  /* 0x0000000304067812 */ /* 0x000fe200078ec0ff */
[----:B------:R-:W-:Y:S01]  /*0220*/  UIADD3 UR9, UR4, 0x26a0, URZ ;  /* 0x000026a004097890 */ /* 0x000fe2000fffe03f */
[----:B------:R-:W-:Y:S01]  /*0230*/  LOP3.LUT R47, R13, 0x3, RZ, 0xc0, !PT ;  /* 0x000000030d2f7812 */ /* 0x000fe200078ec0ff */
[----:B-----5:R-:W-:Y:S01]  /*0240*/  ULEA UR14, UR11, UR4, 0x18 ;  /* 0x000000040b0e7291 */ /* 0x020fe2000f8ec03f */
[C---:B------:R-:W-:Y:S01]  /*0250*/  LEA.HI.SX32 R4, R0.reuse, R3, 0x1d ;  /* 0x0000000300047211 */ /* 0x040fe200078feaff */
[----:B---3--:R-:W-:Y:S01]  /*0260*/  IMAD R6, R11, 0x4, R6 ;  /* 0x000000040b067824 */ /* 0x008fe200078e0206 */
[----:B------:R-:W-:Y:S01]  /*0270*/  LOP3.LUT R0, R0, 0xfffffff8, RZ, 0xc0, !PT ;  /* 0xfffffff800007812 */ /* 0x000fe200078ec0ff */
[----:B------:R-:W-:Y:S01]  /*0280*/  UIADD3 UR4, UR4, 0x24a0, URZ ;  /* 0x000024a004047890 */ /* 0x000fe2000fffe03f */
[----:B------:R-:W-:Y:S01]  /*0290*/  VIMNMX R29, R5, R4, PT ;  /* 0x00000004051d7248 */ /* 0x000fe20003fe0100 */
[----:B------:R-:W-:Y:S01]  /*02a0*/  ULEA UR10, UR11, UR10, 0x18 ;  /* 0x0000000a0b0a7291 */ /* 0x000fe2000f8ec03f */
[----:B------:R-:W-:Y:S01]  /*02b0*/  VIADDMNMX R7, R4, 0x10, R5, PT ;  /* 0x0000001004077846 */ /* 0x000fe20003800105 */
[----:B------:R-:W-:Y:S01]  /*02c0*/  IMAD.IADD R8, R13, 0x1, -R0 ;  /* 0x000000010d087824 */ /* 0x000fe200078e0a00 */
[----:B------:R-:W-:Y:S01]  /*02d0*/  SHF.R.S32.HI R4, RZ, 0x1f, R29 ;  /* 0x0000001fff047819 */ /* 0x000fe2000001141d */
[----:B------:R-:W-:Y:S01]  /*02e0*/  ULEA UR4, UR11, UR4, 0x18 ;  /* 0x000000040b047291 */ /* 0x000fe2000f8ec03f */
[----:B------:R-:W-:Y:S01]  /*02f0*/  SHF.R.S32.HI R10, RZ, 0x1f, R7 ;  /* 0x0000001fff0a7819 */ /* 0x000fe20000011407 */
[----:B------:R-:W-:Y:S01]  /*0300*/  ULEA UR9, UR11, UR9, 0x18 ;  /* 0x000000090b097291 */ /* 0x000fe2000f8ec03f */
[----:B------:R-:W-:-:S02]  /*0310*/  VIMNMX R6, R6, UR8, PT ;  /* 0x0000000806067c48 */ /* 0x000fc4000bfe0100 */
[----:B------:R-:W-:Y:S01]  /*0320*/  LEA.HI R3, R4, R29, RZ, 0x2 ;  /* 0x0000001d04037211 */ /* 0x000fe200078f10ff */
[----:B------:R-:W-:Y:S01]  /*0330*/  IMAD R4, R11, 0x4, R12 ;  /* 0x000000040b047824 */ /* 0x000fe200078e020c */
[----:B------:R-:W-:Y:S01]  /*0340*/  LEA.HI R9, R10, R7, RZ, 0x2 ;  /* 0x000000070a097211 */ /* 0x000fe200078f10ff */
[----:B------:R-:W-:Y:S01]  /*0350*/  IMAD.SHL.U32 R10, R12, 0x20, RZ ;  /* 0x000000200c0a7824 */ /* 0x000fe200078e00ff */
[----:B------:R-:W-:Y:S01]  /*0360*/  LEA.HI R2, R2, R13, RZ, 0x2 ;  /* 0x0000000d02027211 */ /* 0x000fe200078f10ff */
[----:B------:R-:W-:Y:S01]  /*0370*/  IMAD R47, R6, UR7, R47 ;  /* 0x00000007062f7c24 */ /* 0x000fe2000f8e022f */
[-C--:B------:R-:W-:Y:S01]  /*0380*/  LEA.HI R0, R3, R8.reuse, RZ, 0x1e ;  /* 0x0000000803007211 */ /* 0x080fe200078ff0ff */
[----:B------:R-:W-:Y:S01]  /*0390*/  IMAD.U32 R6, RZ, RZ, UR14 ;  /* 0x0000000eff067e24 */ /* 0x000fe2000f8e00ff */
[----:B------:R-:W-:Y:S02]  /*03a0*/  SHF.R.S32.HI R3, RZ, 0x2, R2 ;  /* 0x00000002ff037819 */ /* 0x000fe40000011402 */
[----:B------:R-:W-:Y:S01]  /*03b0*/  LEA.HI R8, R9, R8, RZ, 0x1e ;  /* 0x0000000809087211 */ /* 0x000fe200078ff0ff */
[----:B------:R-:W-:Y:S01]  /*03c0*/  IMAD R0, R29, 0x8, R0 ;  /* 0x000000081d007824 */ /* 0x000fe200078e0200 */
[----:B------:R-:W-:Y:S01]  /*03d0*/  LOP3.LUT R49, R2, 0xfffffffc, RZ, 0xc0, !PT ;  /* 0xfffffffc02317812 */ /* 0x000fe200078ec0ff */
[C---:B------:R-:W-:Y:S01]  /*03e0*/  IMAD R2, R13.reuse, 0x104, R6 ;  /* 0x000001040d027824 */ /* 0x040fe200078e0206 */
[----:B------:R-:W-:Y:S01]  /*03f0*/  LOP3.LUT R9, R10, 0xffffffe0, R13, 0xe2, !PT ;  /* 0xffffffe00a097812 */ /* 0x000fe200078ee20d */
[C---:B------:R-:W-:Y:S01]  /*0400*/  IMAD R6, R13.reuse, 0x8, R3 ;  /* 0x000000080d067824 */ /* 0x040fe200078e0203 */
[C---:B------:R-:W-:Y:S01]  /*0410*/  VIADDMNMX R11, R12.reuse, 0x4, R5, PT ;  /* 0x000000040c0b7846 */ /* 0x040fe20003800105 */
[----:B------:R-:W-:Y:S01]  /*0420*/  IMAD.IADD R49, R13, 0x1, -R49 ;  /* 0x000000010d317824 */ /* 0x000fe200078e0a31 */
[----:B------:R-:W-:Y:S01]  /*0430*/  LEA R3, R9, UR4, 0x2 ;  /* 0x0000000409037c11 */ /* 0x000fe2000f8e10ff */
[----:B------:R-:W-:Y:S01]  /*0440*/  IMAD.SHL.U32 R10, R13, 0x2, RZ ;  /* 0x000000020d0a7824 */ /* 0x000fe200078e00ff */
        /* <DEDUP_REMOVED lines=14> */
[----:B------:R-:W-:Y:S01]  /*0530*/  VIMNMX.U32 R48, R4, UR8, PT ;  /* 0x0000000804307c48 */ /* 0x000fe2000bfe0000 */
[--C-:B------:R-:W-:Y:S01]  /*0540*/  IMAD R32, R21, 0x41, R10.reuse ;  /* 0x0000004115207824 */ /* 0x100fe200078e020a */
[----:B------:R-:W-:Y:S01]  /*0550*/  LEA R28, R0, UR10, 0x2 ;  /* 0x0000000a001c7c11 */ /* 0x000fe2000f8e10ff */
[----:B------:R-:W-:Y:S01]  /*0560*/  IMAD R30, R31, 0x41, R10 ;  /* 0x000000411f1e7824 */ /* 0x000fe200078e020a */
[----:B------:R-:W-:Y:S01]  /*0570*/  LOP3.LUT R46, R46, 0x3c, RZ, 0xc0, !PT ;  /* 0x0000003c2e2e7812 */ /* 0x000fe200078ec0ff */
        /* <DEDUP_REMOVED lines=23> */
[----:B------:R-:W-:-:S06]  /*06f0*/  UMOV UR4, URZ ;  /* 0x0000003f00047c82 */ /* 0x000fcc0008000000 */
.L_x_643:
[----:B------:R-:W0:Y:S01]  /*0700*/  S2R R14, SR_TID.X ;  /* 0x00000000000e7919 */ /* 0x000e220000002100 */
[----:B-1----:R-:W1:Y:S01]  /*0710*/  LDC.64 R8, c[0x0][0x210] ;  /* 0x00008400ff087b82 */ /* 0x002e620000000a00 */
[----:B------:R-:W-:Y:S02]  /*0720*/  USHF.R.S32.HI UR7, URZ, 0x1f, UR4 ;  /* 0x0000001f3f077899 */ /* 0x000fe40008011404 */
[----:B------:R-:W-:-:S04]  /*0730*/  UIADD3 UR8, UP0, UR6, UR4, URZ ;  /* 0x0000000406087290 */ /* 0x000fc8000ff1e03f */
[----:B------:R-:W-:Y:S01]  /*0740*/  ULEA.HI.X.SX32 UR7, UR6, UR7, 0x1, UP0 ;  /* 0x0000000706077291 */ /* 0x000fe200080f0e3f */
[----:B0-----:R-:W-:-:S04]  /*0750*/  SHF.R.S32.HI R22, RZ, 0x1f, R14 ;  /* 0x0000001fff167819 */ /* 0x001fc8000001140e */
[----:B------:R-:W-:-:S04]  /*0760*/  LEA.HI R10, R22, R14, RZ, 0x2 ;  /* 0x0000000e160a7211 */ /* 0x000fc800078f10ff */
[----:B------:R-:W-:-:S04]  /*0770*/  SHF.R.S32.HI R10, RZ, 0x2, R10 ;  /* 0x00000002ff0a7819 */ /* 0x000fc8000001140a */
[----:B------:R-:W-:-:S04]  /*0780*/  IADD3 R18, P0, R10, UR8, RZ ;  /* 0x000000080a127c10 */ /* 0x000fc8000ff1e0ff */
[----:B------:R-:W-:Y:S02]  /*0790*/  LEA.HI.X.SX32 R16, R10, UR7, 0x1, P0 ;  /* 0x000000070a107c11 */ /* 0x000fe400080f0eff */
[----:B------:R-:W-:-:S04]  /*07a0*/  IADD3 R11, P0, R45, R18, RZ ;  /* 0x000000122d0b7210 */ /* 0x000fc80007f1e0ff */
[----:B------:R-:W-:Y:S01]  /*07b0*/  LEA.HI.X.SX32 R12, R45, R16, 0x1, P0 ;  /* 0x000000102d0c7211 */ /* 0x000fe200000f0eff */
[----:B-1----:R-:W-:-:S04]  /*07c0*/  IMAD.WIDE.U32 R10, R11, 0x16, R8 ;  /* 0x000000160b0a7825 */ /* 0x002fc800078e0008 */
[----:B------:R-:W-:Y:S02]  /*07d0*/  IMAD R25, R12, 0x16, RZ ;  /* 0x000000160c197824 */ /* 0x000fe400078e02ff */
[----:B------:R-:W-:Y:S02]  /*07e0*/  IMAD.MOV.U32 R24, RZ, RZ, R10 ;  /* 0x000000ffff187224 */ /* 0x000fe400078e000a */
[----:B------:R-:W-:-:S05]  /*07f0*/  IMAD.IADD R25, R11, 0x1, R25 ;  /* 0x000000010b197824 */ /* 0x000fca00078e0219 */
[----:B------:R-:W2:Y:S04]  /*0800*/  LDG.E.U16.CONSTANT R52, desc[UR12][R24.64+0x2] ;  /* 0x0000020c18347981 */ /* 0x000ea8000c1e9500 */
[----:B------:R-:W2:Y:S01]  /*0810*/  LDG.E.U16.CONSTANT R19, desc[UR12][R24.64+0x4] ;  /* 0x0000040c18137981 */ /* 0x000ea2000c1e9500 */
[----:B------:R-:W-:-:S05]  /*0820*/  IMAD.WIDE R20, R49, 0x4, R24 ;  /* 0x0000000431147825 */ /* 0x000fca00078e0218 */
[----:B------:R-:W3:Y:S04]  /*0830*/  LDG.E.U16.CONSTANT R27, desc[UR12][R20.64+0x6] ;  /* 0x0000060c141b7981 */ /* 0x000ee8000c1e9500 */
[----:B------:R-:W3:Y:S01]  /*0840*/  LDG.E.U16.CONSTANT R51, desc[UR12][R20.64+0x8] ;  /* 0x0000080c14337981 */ /* 0x000ee2000c1e9500 */
[----:B------:R-:W-:-:S04]  /*0850*/  IADD3 R11, P0, R43, R18, RZ ;  /* 0x000000122b0b7210 */ /* 0x000fc80007f1e0ff */
[----:B------:R-:W-:Y:S01]  /*0860*/  LEA.HI.X.SX32 R12, R43, R16, 0x1, P0 ;  /* 0x000000102b0c7211 */ /* 0x000fe200000f0eff */
[----:B------:R-:W-:-:S04]  /*0870*/  IMAD.WIDE.U32 R10, R11, 0x16, R8 ;  /* 0x000000160b0a7825 */ /* 0x000fc800078e0008 */
[----:B------:R-:W-:Y:S02]  /*0880*/  IMAD R13, R12, 0x16, RZ ;  /* 0x000000160c0d7824 */ /* 0x000fe400078e02ff */
[----:B------:R-:W-:Y:S02]  /*0890*/  IMAD.MOV.U32 R12, RZ, RZ, R10 ;  /* 0x000000ffff0c7224 */ /* 0x000fe400078e000a */
[----:B------:R-:W-:-:S05]  /*08a0*/  IMAD.IADD R13, R11, 0x1, R13 ;  /* 0x000000010b0d7824 */ /* 0x000fca00078e020d */
[----:B------:R-:W4:Y:S04]  /*08b0*/  LDG.E.U16.CONSTANT R26, desc[UR12][R12.64+0x2] ;  /* 0x0000020c0c1a7981 */ /* 0x000f28000c1e9500 */
[----:B------:R0:W4:Y:S01]  /*08c0*/  LDG.E.U16.CONSTANT R17, desc[UR12][R12.64+0x4] ;  /* 0x0000040c0c117981 */ /* 0x000122000c1e9500 */
[----:B------:R-:W-:-:S05]  /*08d0*/  IMAD.WIDE R10, R49, 0x4, R12 ;  /* 0x00000004310a7825 */ /* 0x000fca00078e020c */
[----:B------:R-:W5:Y:S04]  /*08e0*/  LDG.E.U16.CONSTANT R23, desc[UR12][R10.64+0x6] ;  /* 0x0000060c0a177981 */ /* 0x000f68000c1e9500 */
[----:B------:R1:W5:Y:S01]  /*08f0*/  LDG.E.U16.CONSTANT R24, desc[UR12][R10.64+0x8] ;  /* 0x0000080c0a187981 */ /* 0x000362000c1e9500 */
[----:B------:R-:W-:Y:S01]  /*0900*/  IMAD.SHL.U32 R15, R49, 0x4, RZ ;  /* 0x00000004310f7824 */ /* 0x000fe200078e00ff */
[----:B--2---:R-:W-:-:S04]  /*0910*/  PRMT R52, R52, 0x5410, R19 ;  /* 0x0000541034347816 */ /* 0x004fc80000000013 */
[----:B------:R-:W-:-:S04]  /*0920*/  SHF.R.S32.HI R19, RZ, R15, R52 ;  /* 0x0000000fff137219 */ /* 0x000fc80000011434 */
[----:B0-----:R-:W-:Y:S01]  /*0930*/  SHF.R.U32.HI R12, RZ, 0xc, R19 ;  /* 0x0000000cff0c7819 */ /* 0x001fe20000011613 */
[----:B------:R-:W-:Y:S01]  /*0940*/  IMAD.SHL.U32 R20, R19, 0x10, RZ ;  /* 0x0000001013147824 */ /* 0x000fe200078e00ff */
[----:B---3--:R-:W-:Y:S01]  /*0950*/  PRMT R27, R27, 0x5410, R51 ;  /* 0x000054101b1b7816 */ /* 0x008fe20000000033 */
[C---:B------:R-:W-:Y:S01]  /*0960*/  IMAD.SHL.U32 R21, R19.reuse, 0x800, RZ ;  /* 0x0000080013157824 */ /* 0x040fe200078e00ff */
[----:B------:R-:W-:Y:S01]  /*0970*/  LOP3.LUT R12, R12, 0x10, RZ, 0xc0, !PT ;  /* 0x000000100c0c7812 */ /* 0x000fe200078ec0ff */
[C---:B------:R-:W-:Y:S01]  /*0980*/  IMAD.SHL.U32 R13, R19.reuse, 0x40000, RZ ;  /* 0x00040000130d7824 */ /* 0x040fe200078e00ff */
[----:B------:R-:W-:Y:S01]  /*0990*/  LOP3.LUT R20, R20, 0x10, RZ, 0xc0, !PT ;  /* 0x0000001014147812 */ /* 0x000fe200078ec0ff */
[----:B-1----:R-:W-:-:S03]  /*09a0*/  IMAD.SHL.U32 R11, R19, 0x2000000, RZ ;  /* 0x02000000130b7824 */ /* 0x002fc600078e00ff */
[--C-:B------:R-:W-:Y:S02]  /*09b0*/  LOP3.LUT R20, R20, 0xf0f0f0f, R27.reuse, 0xf8, !PT ;  /* 0x0f0f0f0f14147812 */ /* 0x100fe400078ef81b */
[----:B------:R-:W-:Y:S02]  /*09c0*/  SHF.R.U32.HI R27, RZ, 0x4, R27 ;  /* 0x00000004ff1b7819 */ /* 0x000fe4000001161b */
[----:B------:R-:W-:Y:S02]  /*09d0*/  LOP3.LUT R20, R20, 0x1000, R21, 0xf8, !PT ;  /* 0x0000100014147812 */ /* 0x000fe400078ef815 */
[----:B------:R-:W-:Y:S02]  /*09e0*/  LOP3.LUT R12, R12, 0xf0f0f0f, R27, 0xf8, !PT ;  /* 0x0f0f0f0f0c0c7812 */ /* 0x000fe400078ef81b */
[----:B------:R-:W-:Y:S02]  /*09f0*/  LOP3.LUT R10, R20, 0x100000, R13, 0xf8, !PT ;  /* 0x00100000140a7812 */ /* 0x000fe400078ef80d */
[----:B------:R-:W-:-:S02]  /*0a00*/  SHF.R.U32.HI R13, RZ, 0x5, R19 ;  /* 0x00000005ff0d7819 */ /* 0x000fc40000011613 */
[----:B------:R-:W-:Y:S02]  /*0a10*/  LOP3.LUT R10, R10, 0x10000000, R11, 0xf8, !PT ;  /* 0x100000000a0a7812 */ /* 0x000fe400078ef80b */
[----:B------:R-:W-:Y:S01]  /*0a20*/  LOP3.LUT R12, R12, 0x1000, R13, 0xf8, !PT ;  /* 0x000010000c0c7812 */ /* 0x000fe200078ef80d */
[C---:B------:R-:W-:Y:S01]  /*0a30*/  IMAD.SHL.U32 R13, R19.reuse, 0x4, RZ ;  /* 0x00000004130d7824 */ /* 0x040fe200078e00ff */
[----:B------:R-:W-:Y:S01]  /*0a40*/  LOP3.LUT R11, R10, 0x80808080, RZ, 0xfc, !PT ;  /* 0x808080800a0b7812 */ /* 0x000fe200078efcff */
[----:B------:R-:W-:-:S03]  /*0a50*/  IMAD.SHL.U32 R19, R19, 0x200, RZ ;  /* 0x0000020013137824 */ /* 0x000fc600078e00ff */
[----:B------:R-:W-:Y:S01]  /*0a60*/  LOP3.LUT R20, R12, 0x100000, R13, 0xf8, !PT ;  /* 0x001000000c147812 */ /* 0x000fe200078ef80d */
[----:B------:R-:W-:Y:S01]  /*0a70*/  VIADD R11, R11, 0xefefeff0 ;  /* 0xefefeff00b0b7836 */ /* 0x000fe20000000000 */
[----:B------:R-:W-:-:S04]  /*0a80*/  PRMT R13, R10, 0xba98, RZ ;  /* 0x0000ba980a0d7816 */ /* 0x000fc800000000ff */
[----:B------:R-:W-:-:S04]  /*0a90*/  LOP3.LUT R51, R11, 0x80808080, RZ, 0x3c, !PT ;  /* 0x808080800b337812 */ /* 0x000fc800078e3cff */
[----:B------:R-:W-:Y:S02]  /*0aa0*/  LOP3.LUT R11, R10, 0x10101010, R51, 0x18, !PT ;  /* 0x101010100a0b7812 */ /* 0x000fe400078e1833 */
[----:B------:R-:W-:Y:S02]  /*0ab0*/  LOP3.LUT R10, R20, 0x10000000, R19, 0xf8, !PT ;  /* 0x10000000140a7812 */ /* 0x000fe400078ef813 */
[----:B------:R-:W-:Y:S02]  /*0ac0*/  PRMT R12, R11, 0xba98, RZ ;  /* 0x0000ba980b0c7816 */ /* 0x000fe400000000ff */
[----:B------:R-:W-:Y:S02]  /*0ad0*/  LOP3.LUT R11, R10, 0x80808080, RZ, 0xfc, !PT ;  /* 0x808080800a0b7812 */ /* 0x000fe400078efcff */
[----:B------:R-:W-:Y:S02]  /*0ae0*/  LOP3.LUT R13, R12, 0x7f7f7f7f, R13, 0x60, !PT ;  /* 0x7f7f7f7f0c0d7812 */ /* 0x000fe400078e600d */
[----:B----4-:R-:W-:Y:S01]  /*0af0*/  PRMT R26, R26, 0x5410, R17 ;  /* 0x000054101a1a7816 */ /* 0x010fe20000000011 */
[----:B------:R-:W-:Y:S01]  /*0b00*/  VIADD R11, R11, 0xefefeff0 ;  /* 0xefefeff00b0b7836 */ /* 0x000fe20000000000 */
[----:B------:R-:W-:-:S02]  /*0b10*/  LOP3.LUT R51, R13, R51, R12, 0xf4, !PT ;  /* 0x000000330d337212 */ /* 0x000fc400078ef40c */
[----:B------:R-:W-:Y:S02]  /*0b20*/  IADD3 R13, P0, R41, R18, RZ ;  /* 0x00000012290d7210 */ /* 0x000fe40007f1e0ff */
[----:B------:R-:W-:Y:S02]  /*0b30*/  LOP3.LUT R53, R11, 0x80808080, RZ, 0x3c, !PT ;  /* 0x808080800b357812 */ /* 0x000fe400078e3cff */
[----:B------:R-:W-:Y:S02]  /*0b40*/  LEA.HI.X.SX32 R12, R41, R16, 0x1, P0 ;  /* 0x00000010290c7211 */ /* 0x000fe400000f0eff */
[----:B------:R-:W-:Y:S02]  /*0b50*/  SHF.R.S32.HI R17, RZ, R15, R26 ;  /* 0x0000000fff117219 */ /* 0x000fe4000001141a */
[----:B------:R-:W-:Y:S01]  /*0b60*/  PRMT R19, R10, 0xba98, RZ ;  /* 0x0000ba980a137816 */ /* 0x000fe200000000ff */
[----:B------:R-:W-:Y:S01]  /*0b70*/  IMAD R21, R12, 0x16, RZ ;  /* 0x000000160c157824 */ /* 0x000fe200078e02ff */
[----:B------:R-:W-:Y:S01]  /*0b80*/  LOP3.LUT R12, R10, 0x10101010, R53, 0x18, !PT ;  /* 0x101010100a0c7812 */ /* 0x000fe200078e1835 */
[----:B------:R-:W-:-:S02]  /*0b90*/  IMAD.SHL.U32 R25, R17, 0x10, RZ ;  /* 0x0000001011197824 */ /* 0x000fc400078e00ff */
[----:B------:R-:W-:Y:S01]  /*0ba0*/  IMAD.WIDE.U32 R10, R13, 0x16, R8 ;  /* 0x000000160d0a7825 */ /* 0x000fe200078e0008 */
[----:B------:R-:W-:Y:S02]  /*0bb0*/  PRMT R12, R12, 0xba98, RZ ;  /* 0x0000ba980c0c7816 */ /* 0x000fe400000000ff */
[----:B------:R-:W-:Y:S01]  /*0bc0*/  LOP3.LUT R52, R25, 0x10, RZ, 0xc0, !PT ;  /* 0x0000001019347812 */ /* 0x000fe200078ec0ff */
[----:B------:R-:W-:Y:S01]  /*0bd0*/  IMAD.IADD R13, R11, 0x1, R21 ;  /* 0x000000010b0d7824 */ /* 0x000fe200078e0215 */
[----:B------:R-:W-:Y:S02]  /*0be0*/  LOP3.LUT R19, R12, 0x7f7f7f7f, R19, 0x60, !PT ;  /* 0x7f7f7f7f0c137812 */ /* 0x000fe400078e6013 */
[----:B-----5:R-:W-:Y:S02]  /*0bf0*/  PRMT R23, R23, 0x5410, R24 ;  /* 0x0000541017177816 */ /* 0x020fe40000000018 */
[----:B------:R-:W-:Y:S01]  /*0c00*/  LOP3.LUT R53, R19, R53, R12, 0xf4, !PT ;  /* 0x0000003513357212 */ /* 0x000fe200078ef40c */
[----:B------:R-:W-:Y:S01]  /*0c10*/  IMAD.MOV.U32 R12, RZ, RZ, R10 ;  /* 0x000000ffff0c7224 */ /* 0x000fe200078e000a */
[----:B------:R-:W-:Y:S01]  /*0c20*/  LOP3.LUT R52, R52, 0xf0f0f0f, R23, 0xf8, !PT ;  /* 0x0f0f0f0f34347812 */ /* 0x000fe200078ef817 */
[----:B------:R-:W-:-:S02]  /*0c30*/  IMAD.SHL.U32 R25, R17, 0x800, RZ ;  /* 0x0000080011197824 */ /* 0x000fc400078e00ff */
[----:B------:R-:W-:Y:S01]  /*0c40*/  IMAD.WIDE R10, R49, 0x4, R12 ;  /* 0x00000004310a7825 */ /* 0x000fe200078e020c */
[----:B------:R-:W2:Y:S02]  /*0c50*/  LDG.E.U16.CONSTANT R19, desc[UR12][R12.64+0x2] ;  /* 0x0000020c0c137981 */ /* 0x000ea4000c1e9500 */
[----:B------:R-:W-:Y:S02]  /*0c60*/  LOP3.LUT R25, R52, 0x1000, R25, 0xf8, !PT ;  /* 0x0000100034197812 */ /* 0x000fe400078ef819 */
[----:B------:R0:W2:Y:S04]  /*0c70*/  LDG.E.U16.CONSTANT R20, desc[UR12][R12.64+0x4] ;  /* 0x0000040c0c147981 */ /* 0x0000a8000c1e9500 */
[----:B------:R-:W3:Y:S04]  /*0c80*/  LDG.E.U16.CONSTANT R21, desc[UR12][R10.64+0x6] ;  /* 0x0000060c0a157981 */ /* 0x000ee8000c1e9500 */
[----:B------:R1:W3:Y:S01]  /*0c90*/  LDG.E.U16.CONSTANT R26, desc[UR12][R10.64+0x8] ;  /* 0x0000080c0a1a7981 */ /* 0x0002e2000c1e9500 */
[----:B------:R-:W-:Y:S01]  /*0ca0*/  SHF.R.U32.HI R23, RZ, 0x4, R23 ;  /* 0x00000004ff177819 */ /* 0x000fe20000011617 */
[C---:B0-----:R-:W-:Y:S01]  /*0cb0*/  IMAD.SHL.U32 R12, R17.reuse, 0x40000, RZ ;  /* 0x00040000110c7824 */ /* 0x041fe200078e00ff */
[----:B------:R-:W-:Y:S01]  /*0cc0*/  SHF.R.U32.HI R24, RZ, 0x5, R17 ;  /* 0x00000005ff187819 */ /* 0x000fe20000011611 */
[----:B------:R-:W-:-:S03]  /*0cd0*/  IMAD.SHL.U32 R13, R17, 0x2000000, RZ ;  /* 0x02000000110d7824 */ /* 0x000fc600078e00ff */
[----:B------:R-:W-:Y:S02]  /*0ce0*/  LOP3.LUT R12, R25, 0x100000, R12, 0xf8, !PT ;  /* 0x00100000190c7812 */ /* 0x000fe400078ef80c */
[----:B-1----:R-:W-:Y:S02]  /*0cf0*/  SHF.R.U32.HI R10, RZ, 0xc, R17 ;  /* 0x0000000cff0a7819 */ /* 0x002fe40000011611 */
[----:B------:R-:W-:Y:S02]  /*0d00*/  LOP3.LUT R12, R12, 0x10000000, R13, 0xf8, !PT ;  /* 0x100000000c0c7812 */ /* 0x000fe400078ef80d */
[----:B------:R-:W-:Y:S02]  /*0d10*/  LOP3.LUT R10, R10, 0x10, RZ, 0xc0, !PT ;  /* 0x000000100a0a7812 */ /* 0x000fe400078ec0ff */
[----:B------:R-:W-:Y:S02]  /*0d20*/  PRMT R11, R12, 0xba98, RZ ;  /* 0x0000ba980c0b7816 */ /* 0x000fe400000000ff */
[----:B------:R-:W-:-:S02]  /*0d30*/  LOP3.LUT R23, R10, 0xf0f0f0f, R23, 0xf8, !PT ;  /* 0x0f0f0f0f0a177812 */ /* 0x000fc400078ef817 */
[----:B------:R-:W-:Y:S02]  /*0d40*/  LOP3.LUT R10, R12, 0x80808080, RZ, 0xfc, !PT ;  /* 0x808080800c0a7812 */ /* 0x000fe400078efcff */
[----:B------:R-:W-:Y:S01]  /*0d50*/  LOP3.LUT R23, R23, 0x1000, R24, 0xf8, !PT ;  /* 0x0000100017177812 */ /* 0x000fe200078ef818 */
[----:B------:R-:W-:Y:S01]  /*0d60*/  IMAD.SHL.U32 R24, R17, 0x200, RZ ;  /* 0x0000020011187824 */ /* 0x000fe200078e00ff */
[----:B------:R-:W-:Y:S01]  /*0d70*/  IADD3 R13, P0, R39, R18, RZ ;  /* 0x00000012270d7210 */ /* 0x000fe20007f1e0ff */
[----:B------:R-:W-:-:S05]  /*0d80*/  VIADD R10, R10, 0xefefeff0 ;  /* 0xefefeff00a0a7836 */ /* 0x000fca0000000000 */
[----:B------:R-:W-:Y:S01]  /*0d90*/  LOP3.LUT R27, R10, 0x80808080, RZ, 0x3c, !PT ;  /* 0x808080800a1b7812 */ /* 0x000fe200078e3cff */
[----:B------:R-:W-:-:S05]  /*0da0*/  IMAD.SHL.U32 R10, R17, 0x4, RZ ;  /* 0x00000004110a7824 */ /* 0x000fca00078e00ff */
[----:B------:R-:W-:Y:S02]  /*0db0*/  LOP3.LUT R23, R23, 0x100000, R10, 0xf8, !PT ;  /* 0x0010000017177812 */ /* 0x000fe400078ef80a */
[----:B------:R-:W-:Y:S02]  /*0dc0*/  LOP3.LUT R10, R12, 0x10101010, R27, 0x18, !PT ;  /* 0x101010100c0a7812 */ /* 0x000fe400078e181b */
[----:B------:R-:W-:Y:S02]  /*0dd0*/  LOP3.LUT R23, R23, 0x10000000, R24, 0xf8, !PT ;  /* 0x1000000017177812 */ /* 0x000fe400078ef818 */
[----:B------:R-:W-:Y:S02]  /*0de0*/  PRMT R10, R10, 0xba98, RZ ;  /* 0x0000ba980a0a7816 */ /* 0x000fe400000000ff */
[----:B------:R-:W-:Y:S02]  /*0df0*/  PRMT R12, R23, 0xba98, RZ ;  /* 0x0000ba98170c7816 */ /* 0x000fe400000000ff */
[----:B------:R-:W-:-:S04]  /*0e00*/  LOP3.LUT R11, R10, 0x7f7f7f7f, R11, 0x60, !PT ;  /* 0x7f7f7f7f0a0b7812 */ /* 0x000fc800078e600b */
[----:B------:R-:W-:Y:S02]  /*0e10*/  LOP3.LUT R27, R11, R27, R10, 0xf4, !PT ;  /* 0x0000001b0b1b7212 */ /* 0x000fe400078ef40a */
[----:B------:R-:W-:-:S05]  /*0e20*/  LOP3.LUT R10, R23, 0x80808080, RZ, 0xfc, !PT ;  /* 0x80808080170a7812 */ /* 0x000fca00078efcff */
[----:B------:R-:W-:-:S05]  /*0e30*/  VIADD R10, R10, 0xefefeff0 ;  /* 0xefefeff00a0a7836 */ /* 0x000fca0000000000 */
[----:B------:R-:W-:-:S04]  /*0e40*/  LOP3.LUT R10, R10, 0x80808080, RZ, 0x3c, !PT ;  /* 0x808080800a0a7812 */ /* 0x000fc800078e3cff */
[----:B------:R-:W-:-:S04]  /*0e50*/  LOP3.LUT R11, R23, 0x10101010, R10, 0x18, !PT ;  /* 0x10101010170b7812 */ /* 0x000fc800078e180a */
        /* <DEDUP_REMOVED lines=10> */
[----:B------:R-:W5:Y:S04]  /*0f00*/  LDG.E.U16.CONSTANT R23, desc[UR12][R10.64+0x6] ;  /* 0x0000060c0a177981 */ /* 0x000f68000c1e9500 */
[----:B------:R0:W5:Y:S01]  /*0f10*/  LDG.E.U16.CONSTANT R24, desc[UR12][R10.64+0x8] ;  /* 0x0000080c0a187981 */ /* 0x000162000c1e9500 */
        /* <DEDUP_REMOVED lines=18> */
[----:B------:R-:W-:-:S03]  /*1040*/  IMAD.SHL.U32 R12, R19, 0x4, RZ ;  /* 0x00000004130c7824 */ /* 0x000fc600078e00ff */
[----:B------:R-:W-:Y:S01]  /*1050*/  LOP3.LUT R11, R10, 0x80808080, RZ, 0xfc, !PT ;  /* 0x808080800a0b7812 */ /* 0x000fe200078efcff */
[----:B------:R-:W-:Y:S01]  /*1060*/  IMAD.SHL.U32 R13, R19, 0x200, RZ ;  /* 0x00000200130d7824 */ /* 0x000fe200078e00ff */
[----:B------:R-:W-:-:S03]  /*1070*/  LOP3.LUT R12, R21, 0x100000, R12, 0xf8, !PT ;  /* 0x00100000150c7812 */ /* 0x000fc600078ef80c */
        /* <DEDUP_REMOVED lines=19> */
[----:B-----5:R-:W-:-:S04]  /*11b0*/  PRMT R23, R23, 0x5410, R24 ;  /* 0x0000541017177816 */ /* 0x020fc80000000018 */
[----:B------:R-:W-:Y:S01]  /*11c0*/  LOP3.LUT R12, R11, 0x10, RZ, 0xc0, !PT ;  /* 0x000000100b0c7812 */ /* 0x000fe200078ec0ff */
[----:B------:R-:W-:-:S03]  /*11d0*/  IMAD.SHL.U32 R11, R10, 0x800, RZ ;  /* 0x000008000a0b7824 */ /* 0x000fc600078e00ff */
        /* <DEDUP_REMOVED lines=8> */
[----:B------:R-:W-:-:S04]  /*1260*/  LOP3.LUT R12, R12, 0x10, RZ, 0xc0, !PT ;  /* 0x000000100c0c7812 */ /* 0x000fc800078ec0ff */
[----:B------:R-:W-:Y:S02]  /*1270*/  LOP3.LUT R23, R12, 0xf0f0f0f, R23, 0xf8, !PT ;  /* 0x0f0f0f0f0c177812 */ /* 0x000fe400078ef817 */
[----:B------:R-:W-:Y:S02]  /*1280*/  LOP3.LUT R12, R11, 0x80808080, RZ, 0xfc, !PT ;  /* 0x808080800b0c7812 */ /* 0x000fe400078efcff */
[----:B------:R-:W-:-:S03]  /*1290*/  SHF.R.U32.HI R20, RZ, 0x5, R10 ;  /* 0x00000005ff147819 */ /* 0x000fc6000001160a */
[----:B------:R-:W-:Y:S01]  /*12a0*/  VIADD R12, R12, 0xefefeff0 ;  /* 0xefefeff00c0c7836 */ /* 0x000fe20000000000 */
[----:B------:R-:W-:Y:S01]  /*12b0*/  LOP3.LUT R20, R23, 0x1000, R20, 0xf8, !PT ;  /* 0x0000100017147812 */ /* 0x000fe200078ef814 */
[----:B------:R-:W-:-:S03]  /*12c0*/  IMAD.SHL.U32 R13, R10, 0x4, RZ ;  /* 0x000000040a0d7824 */ /* 0x000fc600078e00ff */
[----:B------:R-:W-:Y:S02]  /*12d0*/  LOP3.LUT R12, R12, 0x80808080, RZ, 0x3c, !PT ;  /* 0x808080800c0c7812 */ /* 0x000fe400078e3cff */
[----:B------:R-:W-:Y:S02]  /*12e0*/  LOP3.LUT R20, R20, 0x100000, R13, 0xf8, !PT ;  /* 0x0010000014147812 */ /* 0x000fe400078ef80d */
[C---:B------:R-:W-:Y:S01]  /*12f0*/  LOP3.LUT R13, R11.reuse, 0x10101010, R12, 0x18, !PT ;  /* 0x101010100b0d7812 */ /* 0x040fe200078e180c */
[----:B------:R-:W-:Y:S01]  /*1300*/  IMAD.SHL.U32 R23, R10, 0x200, RZ ;  /* 0x000002000a177824 */ /* 0x000fe200078e00ff */
[----:B------:R-:W-:Y:S02]  /*1310*/  PRMT R10, R11, 0xba98, RZ ;  /* 0x0000ba980b0a7816 */ /* 0x000fe400000000ff */
[----:B------:R-:W-:Y:S02]  /*1320*/  PRMT R13, R13, 0xba98, RZ ;  /* 0x0000ba980d0d7816 */ /* 0x000fe400000000ff */
[----:B------:R-:W-:-:S02]  /*1330*/  LOP3.LUT R20, R20, 0x10000000, R23, 0xf8, !PT ;  /* 0x1000000014147812 */ /* 0x000fc400078ef817 */
        /* <DEDUP_REMOVED lines=20> */
[----:B------:R-:W-:Y:S01]  /*1480*/  LEA.HI R22, R22, R14, RZ, 0x3 ;  /* 0x0000000e16167211 */ /* 0x000fe200078f18ff */
[----:B------:R-:W-:-:S02]  /*1490*/  USHF.R.S32.HI UR7, URZ, 0x1f, UR4 ;  /* 0x0000001f3f077899 */ /* 0x000fc40008011404 */
[----:B------:R-:W-:-:S04]  /*14a0*/  UIADD3 URZ, UP0, UR6, UR4, URZ ;  /* 0x00000004063f7290 */ /* 0x000fc8000ff1e03f */
[----:B------:R-:W-:Y:S01]  /*14b0*/  ULEA.HI.X.SX32 UR7, UR6, UR7, 0x1, UP0 ;  /* 0x0000000706077291 */ /* 0x000fe200080f0e3f */
[----:B------:R-:W-:Y:S04]  /*14c0*/  STS [R44], R51 ;  /* 0x000000332c007388 */ /* 0x000fe80000000800 */
[----:B------:R0:W-:Y:S04]  /*14d0*/  STS [R44+0x4], R53 ;  /* 0x000004352c007388 */ /* 0x0001e80000000800 */
        /* <DEDUP_REMOVED lines=23> */
[----:B------:R-:W-:-:S05]  /*1650*/  LOP3.LUT R11, R22, 0xfffffff8, RZ, 0xc0, !PT ;  /* 0xfffffff8160b7812 */ /* 0x000fca00078ec0ff */
[----:B------:R-:W-:-:S05]  /*1660*/  IMAD.IADD R11, R14, 0x1, -R11 ;  /* 0x000000010e0b7824 */ /* 0x000fca00078e0a0b */
[----:B------:R-:W-:-:S04]  /*1670*/  IADD3 R26, P0, R11, UR8, RZ ;  /* 0x000000080b1a7c10 */ /* 0x000fc8000ff1e0ff */
[----:B------:R-:W-:Y:S02]  /*1680*/  LEA.HI.X.SX32 R22, R11, UR7, 0x1, P0 ;  /* 0x000000070b167c11 */ /* 0x000fe400080f0eff */
        /* <DEDUP_REMOVED lines=10> */
[----:B------:R-:W-:-:S05]  /*1730*/  IMAD.SHL.U32 R12, R20, 0x800, RZ ;  /* 0x00000800140c7824 */ /* 0x000fca00078e00ff */
[----:B------:R-:W-:Y:S01]  /*1740*/  LOP3.LUT R12, R13, 0x1000, R12, 0xf8, !PT ;  /* 0x000010000d0c7812 */ /* 0x000fe200078ef80c */
[C---:B------:R-:W-:Y:S02]  /*1750*/  IMAD.SHL.U32 R13, R20.reuse, 0x40000, RZ ;  /* 0x00040000140d7824 */ /* 0x040fe400078e00ff */
[----:B0-----:R-:W-:-:S03]  /*1760*/  IMAD.SHL.U32 R11, R20, 0x2000000, RZ ;  /* 0x02000000140b7824 */ /* 0x001fc600078e00ff */
[----:B------:R-:W-:Y:S02]  /*1770*/  LOP3.LUT R52, R12, 0x100000, R13, 0xf8, !PT ;  /* 0x001000000c347812 */ /* 0x000fe400078ef80d */
[----:B------:R-:W-:Y:S02]  /*1780*/  LEA.HI.X.SX32 R10, R35, R16, 0x1, P0 ;  /* 0x00000010230a7211 */ /* 0x000fe400000f0eff */
[----:B------:R-:W-:Y:S02]  /*1790*/  LOP3.LUT R20, R52, 0x10000000, R11, 0xf8, !PT ;  /* 0x1000000034147812 */ /* 0x000fe400078ef80b */
[----:B------:R-:W-:Y:S01]  /*17a0*/  IADD3 R11, P0, R33, R18, RZ ;  /* 0x00000012210b7210 */ /* 0x000fe20007f1e0ff */
[----:B-1----:R-:W-:Y:S02]  /*17b0*/  IMAD R27, R10, 0x16, RZ ;  /* 0x000000160a1b7824 */ /* 0x002fe400078e02ff */
[----:B------:R-:W-:Y:S01]  /*17c0*/  IMAD.WIDE.U32 R12, R53, 0x16, R8 ;  /* 0x00000016350c7825 */ /* 0x000fe200078e0008 */
[----:B------:R-:W-:-:S03]  /*17d0*/  LEA.HI.X.SX32 R10, R33, R16, 0x1, P0 ;  /* 0x00000010210a7211 */ /* 0x000fc600000f0eff */
[----:B------:R-:W-:Y:S02]  /*17e0*/  IMAD.IADD R13, R13, 0x1, R27 ;  /* 0x000000010d0d7824 */ /* 0x000fe400078e021b */
[----:B------:R-:W-:Y:S02]  /*17f0*/  IMAD R27, R10, 0x16, RZ ;  /* 0x000000160a1b7824 */ /* 0x000fe400078e02ff */
[----:B------:R-:W-:Y:S01]  /*1800*/  IMAD.WIDE.U32 R10, R11, 0x16, R8 ;  /* 0x000000160b0a7825 */ /* 0x000fe200078e0008 */
[----:B------:R-:W-:Y:S01]  /*1810*/  IADD3 R53, P0, R31, R18, RZ ;  /* 0x000000121f357210 */ /* 0x000fe20007f1e0ff */
[----:B------:R-:W3:Y:S02]  /*1820*/  LDG.E.U16.CONSTANT R52, desc[UR12][R12.64+0x4] ;  /* 0x0000040c0c347981 */ /* 0x000ee4000c1e9500 */
[----:B------:R-:W-:Y:S01]  /*1830*/  IMAD.IADD R11, R11, 0x1, R27 ;  /* 0x000000010b0b7824 */ /* 0x000fe200078e021b */
[----:B------:R-:W-:Y:S02]  /*1840*/  IADD3 R27, P1, R7, R26, RZ ;  /* 0x0000001a071b7210 */ /* 0x000fe40007f3e0ff */
[----:B------:R-:W-:Y:S01]  /*1850*/  LEA.HI.X.SX32 R18, R31, R16, 0x1, P0 ;  /* 0x000000101f127211 */ /* 0x000fe200000f0eff */
[----:B----4-:R-:W-:-:S04]  /*1860*/  IMAD.WIDE.U32 R16, R53, 0x16, R8 ;  /* 0x0000001635107825 */ /* 0x010fc800078e0008 */
[----:B------:R-:W-:-:S04]  /*1870*/  IMAD.WIDE.U32 R8, R27, 0x16, R8 ;  /* 0x000000161b087825 */ /* 0x000fc800078e0008 */
[----:B------:R-:W-:Y:S01]  /*1880*/  IMAD R27, R18, 0x16, RZ ;  /* 0x00000016121b7824 */ /* 0x000fe200078e02ff */
[----:B------:R-:W-:-:S05]  /*1890*/  LOP3.LUT R18, R20, 0x80808080, RZ, 0xfc, !PT ;  /* 0x8080808014127812 */ /* 0x000fca00078efcff */
[----:B------:R-:W-:-:S05]  /*18a0*/  VIADD R18, R18, 0xefefeff0 ;  /* 0xefefeff012127836 */ /* 0x000fca0000000000 */
[----:B------:R-:W-:Y:S01]  /*18b0*/  LOP3.LUT R53, R18, 0x80808080, RZ, 0x3c, !PT ;  /* 0x8080808012357812 */ /* 0x000fe200078e3cff */
[----:B------:R-:W-:-:S03]  /*18c0*/  IMAD.IADD R17, R17, 0x1, R27 ;  /* 0x0000000111117824 */ /* 0x000fc600078e021b */
[C---:B------:R-:W-:Y:S02]  /*18d0*/  LOP3.LUT R18, R20.reuse, 0x10101010, R53, 0x18, !PT ;  /* 0x1010101014127812 */ /* 0x040fe400078e1835 */
[----:B------:R-:W-:Y:S02]  /*18e0*/  PRMT R27, R20, 0xba98, RZ ;  /* 0x0000ba98141b7816 */ /* 0x000fe400000000ff */
[----:B------:R-:W-:Y:S02]  /*18f0*/  PRMT R18, R18, 0xba98, RZ ;  /* 0x0000ba9812127816 */ /* 0x000fe400000000ff */
[----:B------:R-:W-:Y:S02]  /*1900*/  LEA.HI.X.SX32 R22, R7, R22, 0x1, P1 ;  /* 0x0000001607167211 */ /* 0x000fe400008f0eff */
[----:B------:R-:W-:-:S04]  /*1910*/  LOP3.LUT R27, R18, 0x7f7f7f7f, R27, 0x60, !PT ;  /* 0x7f7f7f7f121b7812 */ /* 0x000fc800078e601b */
[----:B------:R-:W-:Y:S01]  /*1920*/  LOP3.LUT R53, R27, R53, R18, 0xf4, !PT ;  /* 0x000000351b357212 */ /* 0x000fe200078ef412 */
[----:B------:R-:W-:Y:S02]  /*1930*/  IMAD R27, R22, 0x16, RZ ;  /* 0x00000016161b7824 */ /* 0x000fe400078e02ff */
[----:B------:R-:W3:Y:S02]  /*1940*/  LDG.E.U16.CONSTANT R22, desc[UR12][R12.64+0x2] ;  /* 0x0000020c0c167981 */ /* 0x000ee4000c1e9500 */
[----:B------:R-:W-:Y:S02]  /*1950*/  IMAD.IADD R9, R9, 0x1, R27 ;  /* 0x0000000109097824 */ /* 0x000fe400078e021b */
[----:B------:R-:W-:-:S05]  /*1960*/  IMAD.WIDE R26, R49, 0x4, R12 ;  /* 0x00000004311a7825 */ /* 0x000fca00078e020c */
[----:B------:R-:W4:Y:S04]  /*1970*/  LDG.E.U16.CONSTANT R18, desc[UR12][R26.64+0x6] ;  /* 0x0000060c1a127981 */ /* 0x000f28000c1e9500 */
[----:B------:R-:W4:Y:S04]  /*1980*/  LDG.E.U16.CONSTANT R20, desc[UR12][R26.64+0x8] ;  /* 0x0000080c1a147981 */ /* 0x000f28000c1e9500 */
[----:B------:R0:W-:Y:S01]  /*1990*/  STS [R40], R19 ;  /* 0x0000001328007388 */ /* 0x0001e20000000800 */
[----:B---3--:R-:W-:-:S04]  /*19a0*/  PRMT R22, R22, 0x5410, R52 ;  /* 0x0000541016167816 */ /* 0x008fc80000000034 */
[----:B------:R-:W-:-:S05]  /*19b0*/  SHF.R.S32.HI R22, RZ, R15, R22 ;  /* 0x0000000fff167219 */ /* 0x000fca0000011416 */
[----:B------:R-:W-:Y:S01]  /*19c0*/  IMAD.SHL.U32 R52, R22, 0x10, RZ ;  /* 0x0000001016347824 */ /* 0x000fe200078e00ff */
[----:B----4-:R-:W-:-:S04]  /*19d0*/  PRMT R18, R18, 0x5410, R20 ;  /* 0x0000541012127816 */ /* 0x010fc80000000014 */
[----:B------:R-:W-:Y:S01]  /*19e0*/  LOP3.LUT R52, R52, 0x10, RZ, 0xc0, !PT ;  /* 0x0000001034347812 */ /* 0x000fe200078ec0ff */
[----:B------:R-:W-:-:S03]  /*19f0*/  IMAD.SHL.U32 R20, R22, 0x800, RZ ;  /* 0x0000080016147824 */ /* 0x000fc600078e00ff */
[----:B------:R-:W-:Y:S01]  /*1a00*/  LOP3.LUT R52, R52, 0xf0f0f0f, R18, 0xf8, !PT ;  /* 0x0f0f0f0f34347812 */ /* 0x000fe200078ef812 */
[----:B------:R-:W-:-:S03]  /*1a10*/  IMAD.SHL.U32 R27, R22, 0x40000, RZ ;  /* 0x00040000161b7824 */ /* 0x000fc600078e00ff */
[----:B------:R-:W-:Y:S01]  /*1a20*/  LOP3.LUT R20, R52, 0x1000, R20, 0xf8, !PT ;  /* 0x0000100034147812 */ /* 0x000fe200078ef814 */
[----:B------:R-:W-:Y:S01]  /*1a30*/  IMAD.SHL.U32 R13, R22, 0x2000000, RZ ;  /* 0x02000000160d7824 */ /* 0x000fe200078e00ff */
[----:B------:R-:W3:Y:S02]  /*1a40*/  LDG.E.U16.CONSTANT R52, desc[UR12][R10.64+0x2] ;  /* 0x0000020c0a347981 */ /* 0x000ee4000c1e9500 */
[----:B------:R-:W-:-:S04]  /*1a50*/  LOP3.LUT R20, R20, 0x100000, R27, 0xf8, !PT ;  /* 0x0010000014147812 */ /* 0x000fc800078ef81b */
        /* <DEDUP_REMOVED lines=9> */
[----:B------:R-:W-:-:S02]  /*1af0*/  LOP3.LUT R13, R13, 0x10, RZ, 0xc0, !PT ;  /* 0x000000100d0d7812 */ /* 0x000fc400078ec0ff */
[----:B------:R-:W-:Y:S02]  /*1b00*/  LOP3.LUT R27, R26, R12, R27, 0xf4, !PT ;  /* 0x0000000c1a1b7212 */ /* 0x000fe400078ef41b */
[----:B------:R-:W-:Y:S02]  /*1b10*/  SHF.R.U32.HI R12, RZ, 0x4, R18 ;  /* 0x00000004ff0c7819 */ /* 0x000fe40000011612 */
[----:B------:R1:W4:Y:S02]  /*1b20*/  LDG.E.U16.CONSTANT R18, desc[UR12][R8.64] ;  /* 0x0000000c08127981 */ /* 0x000324000c1e9500 */
[----:B------:R-:W-:Y:S02]  /*1b30*/  LOP3.LUT R12, R13, 0xf0f0f0f, R12, 0xf8, !PT ;  /* 0x0f0f0f0f0d0c7812 */ /* 0x000fe400078ef80c */
[----:B------:R-:W-:-:S04]  /*1b40*/  SHF.R.U32.HI R13, RZ, 0x5, R22 ;  /* 0x00000005ff0d7819 */ /* 0x000fc80000011616 */
[----:B------:R-:W-:Y:S01]  /*1b50*/  LOP3.LUT R12, R12, 0x1000, R13, 0xf8, !PT ;  /* 0x000010000c0c7812 */ /* 0x000fe200078ef80d */
[----:B------:R-:W-:-:S05]  /*1b60*/  IMAD.SHL.U32 R13, R22, 0x4, RZ ;  /* 0x00000004160d7824 */ /* 0x000fca00078e00ff */
[----:B-1----:R-:W-:Y:S01]  /*1b70*/  LOP3.LUT R8, R12, 0x100000, R13, 0xf8, !PT ;  /* 0x001000000c087812 */ /* 0x002fe200078ef80d */
[C---:B------:R-:W-:Y:S02]  /*1b80*/  IMAD.WIDE R12, R49.reuse, 0x4, R10 ;  /* 0x00000004310c7825 */ /* 0x040fe400078e020a */
[----:B------:R-:W3:Y:S02]  /*1b90*/  LDG.E.U16.CONSTANT R11, desc[UR12][R10.64+0x4] ;  /* 0x0000040c0a0b7981 */ /* 0x000ee4000c1e9500 */
[----:B------:R-:W-:Y:S02]  /*1ba0*/  IMAD.SHL.U32 R9, R22, 0x200, RZ ;  /* 0x0000020016097824 */ /* 0x000fe400078e00ff */
[----:B------:R-:W5:Y:S03]  /*1bb0*/  LDG.E.U16.CONSTANT R20, desc[UR12][R12.64+0x6] ;  /* 0x0000060c0c147981 */ /* 0x000f66000c1e9500 */
[----:B0-----:R-:W-:Y:S01]  /*1bc0*/  LOP3.LUT R19, R8, 0x10000000, R9, 0xf8, !PT ;  /* 0x1000000008137812 */ /* 0x001fe200078ef809 */
[----:B------:R0:W5:Y:S01]  /*1bd0*/  LDG.E.U16.CONSTANT R26, desc[UR12][R12.64+0x8] ;  /* 0x0000080c0c1a7981 */ /* 0x000162000c1e9500 */
[----:B------:R-:W-:-:S03]  /*1be0*/  IMAD.WIDE R8, R49, 0x4, R16 ;  /* 0x0000000431087825 */ /* 0x000fc600078e0210 */
[----:B------:R-:W4:Y:S04]  /*1bf0*/  LDG.E.U16.CONSTANT R22, desc[UR12][R16.64+0x2] ;  /* 0x0000020c10167981 */ /* 0x000f28000c1e9500 */
[----:B------:R-:W4:Y:S04]  /*1c00*/  LDG.E.U16.CONSTANT R10, desc[UR12][R8.64+0x6] ;  /* 0x0000060c080a7981 */ /* 0x000f28000c1e9500 */
[----:B------:R1:W4:Y:S04]  /*1c10*/  LDG.E.U16.CONSTANT R17, desc[UR12][R16.64+0x4] ;  /* 0x0000040c10117981 */ /* 0x000328000c1e9500 */
[----:B------:R3:W4:Y:S01]  /*1c20*/  LDG.E.U16.CONSTANT R9, desc[UR12][R8.64+0x8] ;  /* 0x0000080c08097981 */ /* 0x000722000c1e9500 */
[----:B0-----:R-:W-:-:S05]  /*1c30*/  LOP3.LUT R12, R19, 0x80808080, RZ, 0xfc, !PT ;  /* 0x80808080130c7812 */ /* 0x001fca00078efcff */
[----:B------:R-:W-:-:S05]  /*1c40*/  VIADD R12, R12, 0xefefeff0 ;  /* 0xefefeff00c0c7836 */ /* 0x000fca0000000000 */
[----:B------:R-:W-:-:S04]  /*1c50*/  LOP3.LUT R12, R12, 0x80808080, RZ, 0x3c, !PT ;  /* 0x808080800c0c7812 */ /* 0x000fc800078e3cff */
[C---:B------:R-:W-:Y:S02]  /*1c60*/  LOP3.LUT R13, R19.reuse, 0x10101010, R12, 0x18, !PT ;  /* 0x10101010130d7812 */ /* 0x040fe400078e180c */
[----:B-1----:R-:W-:Y:S02]  /*1c70*/  PRMT R16, R19, 0xba98, RZ ;  /* 0x0000ba9813107816 */ /* 0x002fe400000000ff */
[----:B------:R-:W-:-:S04]  /*1c80*/  PRMT R13, R13, 0xba98, RZ ;  /* 0x0000ba980d0d7816 */ /* 0x000fc800000000ff */
[----:B------:R-:W-:-:S04]  /*1c90*/  LOP3.LUT R16, R13, 0x7f7f7f7f, R16, 0x60, !PT ;  /* 0x7f7f7f7f0d107812 */ /* 0x000fc800078e6010 */
[----:B------:R-:W-:Y:S01]  /*1ca0*/  LOP3.LUT R13, R16, R12, R13, 0xf4, !PT ;  /* 0x0000000c100d7212 */ /* 0x000fe200078ef40d */
[----:B------:R-:W-:Y:S04]  /*1cb0*/  STS [R40+0x4], R21 ;  /* 0x0000041528007388 */ /* 0x000fe80000000800 */
[----:B------:R-:W-:Y:S04]  /*1cc0*/  STS [R38], R23 ;  /* 0x0000001726007388 */ /* 0x000fe80000000800 */
[----:B------:R-:W-:Y:S04]  /*1cd0*/  STS [R38+0x4], R25 ;  /* 0x0000041926007388 */ /* 0x000fe80000000800 */
[----:B------:R-:W-:Y:S04]  /*1ce0*/  STS [R36+0x4], R24 ;  /* 0x0000041824007388 */ /* 0x000fe80000000800 */
[----:B------:R-:W-:Y:S04]  /*1cf0*/  STS [R36], R53 ;  /* 0x0000003524007388 */ /* 0x000fe80000000800 */
[----:B------:R0:W-:Y:S01]  /*1d00*/  STS [R34+0x4], R13 ;  /* 0x0000040d22007388 */ /* 0x0001e20000000800 */
[----:B--2---:R-:W-:-:S03]  /*1d10*/  HADD2.F32 R51, -RZ, R51.H0_H0 ;  /* 0x20000033ff337230 */ /* 0x004fc60000004100 */
[----:B------:R1:W-:Y:S01]  /*1d20*/  STS [R34], R27 ;  /* 0x0000001b22007388 */ /* 0x0003e20000000800 */
[----:B------:R-:W-:-:S06]  /*1d30*/  UISETP.GE.AND UP0, UPT, UR4, UR5, UPT ;  /* 0x000000050400728c */ /* 0x000fcc000bf06270 */
[----:B------:R-:W-:Y:S02]  /*1d40*/  PLOP3.LUT P0, PT, PT, PT, UP0, 0x80, 0x0 ;  /* 0x000000000000781c */ /* 0x000fe40003f0f008 */
[----:B---3--:R-:W-:-:S04]  /*1d50*/  PRMT R8, R52, 0x5410, R11 ;  /* 0x0000541034087816 */ /* 0x008fc8000000000b */
[----:B------:R-:W-:-:S05]  /*1d60*/  SHF.R.S32.HI R8, RZ, R15, R8 ;  /* 0x0000000fff087219 */ /* 0x000fca0000011408 */
[----:B------:R-:W-:Y:S01]  /*1d70*/  IMAD.SHL.U32 R11, R8, 0x10, RZ ;  /* 0x00000010080b7824 */ /* 0x000fe200078e00ff */
[----:B-----5:R-:W-:Y:S01]  /*1d80*/  PRMT R20, R20, 0x5410, R26 ;  /* 0x0000541014147816 */ /* 0x020fe2000000001a */
[----:B------:R-:W-:-:S03]  /*1d90*/  IMAD.SHL.U32 R12, R8, 0x800, RZ ;  /* 0x00000800080c7824 */ /* 0x000fc600078e00ff */
[----:B------:R-:W-:-:S04]  /*1da0*/  LOP3.LUT R11, R11, 0x10, RZ, 0xc0, !PT ;  /* 0x000000100b0b7812 */ /* 0x000fc800078ec0ff */
[----:B------:R-:W-:Y:S02]  /*1db0*/  LOP3.LUT R11, R11, 0xf0f0f0f, R20, 0xf8, !PT ;  /* 0x0f0f0f0f0b0b7812 */ /* 0x000fe400078ef814 */
[----:B----4-:R-:W-:Y:S02]  /*1dc0*/  PRMT R22, R22, 0x5410, R17 ;  /* 0x0000541016167816 */ /* 0x010fe40000000011 */
[----:B------:R-:W-:Y:S02]  /*1dd0*/  SHF.R.U32.HI R16, RZ, 0xc, R8 ;  /* 0x0000000cff107819 */ /* 0x000fe40000011608 */
[----:B------:R-:W-:Y:S02]  /*1de0*/  SHF.R.S32.HI R15, RZ, R15, R22 ;  /* 0x0000000fff0f7219 */ /* 0x000fe40000011416 */
[----:B------:R-:W-:Y:S01]  /*1df0*/  LOP3.LUT R11, R11, 0x1000, R12, 0xf8, !PT ;  /* 0x000010000b0b7812 */ /* 0x000fe200078ef80c */
[----:B------:R-:W-:Y:S01]  /*1e00*/  IMAD.SHL.U32 R12, R8, 0x40000, RZ ;  /* 0x00040000080c7824 */ /* 0x000fe200078e00ff */
[----:B------:R-:W-:-:S02]  /*1e10*/  SHF.R.U32.HI R20, RZ, 0x4, R20 ;  /* 0x00000004ff147819 */ /* 0x000fc40000011614 */
[----:B------:R-:W-:Y:S02]  /*1e20*/  LOP3.LUT R19, R16, 0x10, RZ, 0xc0, !PT ;  /* 0x0000001010137812 */ /* 0x000fe400078ec0ff */
[----:B0-----:R-:W-:Y:S01]  /*1e30*/  PRMT R13, R10, 0x5410, R9 ;  /* 0x000054100a0d7816 */ /* 0x001fe20000000009 */
[----:B------:R-:W-:Y:S01]  /*1e40*/  IMAD.SHL.U32 R9, R15, 0x10, RZ ;  /* 0x000000100f097824 */ /* 0x000fe200078e00ff */
[----:B------:R-:W-:Y:S01]  /*1e50*/  LOP3.LUT R11, R11, 0x100000, R12, 0xf8, !PT ;  /* 0x001000000b0b7812 */ /* 0x000fe200078ef80c */
[----:B------:R-:W-:Y:S01]  /*1e60*/  IMAD.SHL.U32 R10, R8, 0x2000000, RZ ;  /* 0x02000000080a7824 */ /* 0x000fe200078e00ff */
[----:B------:R-:W-:Y:S02]  /*1e70*/  LOP3.LUT R19, R19, 0xf0f0f0f, R20, 0xf8, !PT ;  /* 0x0f0f0f0f13137812 */ /* 0x000fe400078ef814 */
[----:B------:R-:W-:Y:S02]  /*1e80*/  SHF.R.U32.HI R20, RZ, 0xc, R15 ;  /* 0x0000000cff147819 */ /* 0x000fe4000001160f */
[----:B------:R-:W-:-:S02]  /*1e90*/  LOP3.LUT R16, R9, 0x10, RZ, 0xc0, !PT ;  /* 0x0000001009107812 */ /* 0x000fc400078ec0ff */
[----:B------:R-:W-:Y:S02]  /*1ea0*/  LOP3.LUT R9, R11, 0x10000000, R10, 0xf8, !PT ;  /* 0x100000000b097812 */ /* 0x000fe400078ef80a */
[----:B------:R-:W-:Y:S02]  /*1eb0*/  SHF.R.U32.HI R17, RZ, 0x4, R13 ;  /* 0x00000004ff117819 */ /* 0x000fe4000001160d */
[----:B------:R-:W-:Y:S02]  /*1ec0*/  LOP3.LUT R20, R20, 0x10, RZ, 0xc0, !PT ;  /* 0x0000001014147812 */ /* 0x000fe400078ec0ff */
[----:B------:R-:W-:Y:S02]  /*1ed0*/  LOP3.LUT R10, R9, 0x80808080, RZ, 0xfc, !PT ;  /* 0x80808080090a7812 */ /* 0x000fe400078efcff */
[----:B------:R-:W-:Y:S02]  /*1ee0*/  SHF.R.U32.HI R12, RZ, 0x5, R8 ;  /* 0x00000005ff0c7819 */ /* 0x000fe40000011608 */
[----:B------:R-:W-:Y:S01]  /*1ef0*/  LOP3.LUT R17, R20, 0xf0f0f0f, R17, 0xf8, !PT ;  /* 0x0f0f0f0f14117812 */ /* 0x000fe200078ef811 */
[----:B------:R-:W-:Y:S01]  /*1f00*/  IMAD.SHL.U32 R11, R8, 0x4, RZ ;  /* 0x00000004080b7824 */ /* 0x000fe200078e00ff */
[----:B------:R-:W-:Y:S01]  /*1f10*/  SHF.R.U32.HI R20, RZ, 0x5, R15 ;  /* 0x00000005ff147819 */ /* 0x000fe2000001160f */
[----:B------:R-:W-:Y:S01]  /*1f20*/  VIADD R10, R10, 0xefefeff0 ;  /* 0xefefeff00a0a7836 */ /* 0x000fe20000000000 */
[----:B------:R-:W-:-:S02]  /*1f30*/  LOP3.LUT R12, R19, 0x1000, R12, 0xf8, !PT ;  /* 0x00001000130c7812 */ /* 0x000fc400078ef80c */
[----:B------:R-:W-:Y:S01]  /*1f40*/  LOP3.LUT R16, R16, 0xf0f0f0f, R13, 0xf8, !PT ;  /* 0x0f0f0f0f10107812 */ /* 0x000fe200078ef80d */
[----:B------:R-:W-:Y:S01]  /*1f50*/  IMAD.SHL.U32 R13, R15, 0x800, RZ ;  /* 0x000008000f0d7824 */ /* 0x000fe200078e00ff */
[----:B------:R-:W-:Y:S01]  /*1f60*/  LOP3.LUT R17, R17, 0x1000, R20, 0xf8, !PT ;  /* 0x0000100011117812 */ /* 0x000fe200078ef814 */
[----:B------:R-:W-:Y:S01]  /*1f70*/  IMAD.SHL.U32 R8, R8, 0x200, RZ ;  /* 0x0000020008087824 */ /* 0x000fe200078e00ff */
[----:B------:R-:W-:Y:S01]  /*1f80*/  LOP3.LUT R11, R12, 0x100000, R11, 0xf8, !PT ;  /* 0x001000000c0b7812 */ /* 0x000fe200078ef80b */
[C---:B------:R-:W-:Y:S01]  /*1f90*/  IMAD.SHL.U32 R20, R15.reuse, 0x4, RZ ;  /* 0x000000040f147824 */ /* 0x040fe200078e00ff */
[----:B------:R-:W-:Y:S01]  /*1fa0*/  LOP3.LUT R10, R10, 0x80808080, RZ, 0x3c, !PT ;  /* 0x808080800a0a7812 */ /* 0x000fe200078e3cff */
[C---:B------:R-:W-:Y:S01]  /*1fb0*/  IMAD.SHL.U32 R12, R15.reuse, 0x40000, RZ ;  /* 0x000400000f0c7824 */ /* 0x040fe200078e00ff */
[----:B------:R-:W-:Y:S01]  /*1fc0*/  LOP3.LUT R13, R16, 0x1000, R13, 0xf8, !PT ;  /* 0x00001000100d7812 */ /* 0x000fe200078ef80d */
[----:B------:R-:W-:Y:S01]  /*1fd0*/  IMAD.SHL.U32 R19, R15, 0x200, RZ ;  /* 0x000002000f137824 */ /* 0x000fe200078e00ff */
[----:B------:R-:W-:-:S02]  /*1fe0*/  LOP3.LUT R8, R11, 0x10000000, R8, 0xf8, !PT ;  /* 0x100000000b087812 */ /* 0x000fc400078ef808 */
[----:B------:R-:W-:Y:S01]  /*1ff0*/  LOP3.LUT R20, R17, 0x100000, R20, 0xf8, !PT ;  /* 0x0010000011147812 */ /* 0x000fe200078ef814 */
[----:B------:R-:W-:Y:S01]  /*2000*/  IMAD.SHL.U32 R17, R15, 0x2000000, RZ ;  /* 0x020000000f117824 */ /* 0x000fe200078e00ff */
[----:B------:R-:W-:Y:S02]  /*2010*/  LOP3.LUT R11, R9, 0x10101010, R10, 0x18, !PT ;  /* 0x10101010090b7812 */ /* 0x000fe400078e180a */
[----:B------:R-:W-:Y:S02]  /*2020*/  LOP3.LUT R16, R13, 0x100000, R12, 0xf8, !PT ;  /* 0x001000000d107812 */ /* 0x000fe400078ef80c */
[----:B------:R-:W-:Y:S02]  /*2030*/  PRMT R12, R9, 0xba98, RZ ;  /* 0x0000ba98090c7816 */ /* 0x000fe400000000ff */
[----:B------:R-:W-:Y:S02]  /*2040*/  PRMT R13, R11, 0xba98, RZ ;  /* 0x0000ba980b0d7816 */ /* 0x000fe400000000ff */
[----:B------:R-:W-:-:S02]  /*2050*/  LOP3.LUT R9, R16, 0x10000000, R17, 0xf8, !PT ;  /* 0x1000000010097812 */ /* 0x000fc400078ef811 */
[----:B------:R-:W-:Y:S02]  /*2060*/  LOP3.LUT R11, R20, 0x10000000, R19, 0xf8, !PT ;  /* 0x10000000140b7812 */ /* 0x000fe400078ef813 */
[----:B------:R-:W-:Y:S02]  /*2070*/  LOP3.LUT R15, R8, 0x80808080, RZ, 0xfc, !PT ;  /* 0x80808080080f7812 */ /* 0x000fe400078efcff */
[----:B------:R-:W-:Y:S02]  /*2080*/  LOP3.LUT R12, R13, 0x7f7f7f7f, R12, 0x60, !PT ;  /* 0x7f7f7f7f0d0c7812 */ /* 0x000fe400078e600c */
[----:B------:R-:W-:Y:S02]  /*2090*/  LOP3.LUT R16, R9, 0x80808080, RZ, 0xfc, !PT ;  /* 0x8080808009107812 */ /* 0x000fe400078efcff */
[----:B------:R-:W-:Y:S01]  /*20a0*/  LOP3.LUT R17, R11, 0x80808080, RZ, 0xfc, !PT ;  /* 0x808080800b117812 */ /* 0x000fe200078efcff */
[----:B------:R-:W-:Y:S01]  /*20b0*/  VIADD R15, R15, 0xefefeff0 ;  /* 0xefefeff00f0f7836 */ /* 0x000fe20000000000 */
[----:B------:R-:W-:Y:S01]  /*20c0*/  LOP3.LUT R13, R12, R10, R13, 0xf4, !PT ;  /* 0x0000000a0c0d7212 */ /* 0x000fe200078ef40d */
[----:B------:R-:W-:-:S02]  /*20d0*/  VIADD R10, R16, 0xefefeff0 ;  /* 0xefefeff0100a7836 */ /* 0x000fc40000000000 */
[----:B------:R-:W-:Y:S01]  /*20e0*/  VIADD R12, R17, 0xefefeff0 ;  /* 0xefefeff0110c7836 */ /* 0x000fe20000000000 */
[----:B------:R-:W-:Y:S02]  /*20f0*/  LOP3.LUT R15, R15, 0x80808080, RZ, 0x3c, !PT ;  /* 0x808080800f0f7812 */ /* 0x000fe400078e3cff */
[----:B------:R-:W-:Y:S02]  /*2100*/  LOP3.LUT R10, R10, 0x80808080, RZ, 0x3c, !PT ;  /* 0x808080800a0a7812 */ /* 0x000fe400078e3cff */
[----:B------:R-:W-:Y:S02]  /*2110*/  LOP3.LUT R16, R12, 0x80808080, RZ, 0x3c, !PT ;  /* 0x808080800c107812 */ /* 0x000fe400078e3cff */
[C---:B------:R-:W-:Y:S02]  /*2120*/  PRMT R17, R8.reuse, 0xba98, RZ ;  /* 0x0000ba9808117816 */ /* 0x040fe400000000ff */
[----:B------:R-:W-:Y:S02]  /*2130*/  LOP3.LUT R8, R8, 0x10101010, R15, 0x18, !PT ;  /* 0x1010101008087812 */ /* 0x000fe400078e180f */
[----:B------:R-:W-:-:S02]  /*2140*/  PRMT R12, R9, 0xba98, RZ ;  /* 0x0000ba98090c7816 */ /* 0x000fc400000000ff */
[----:B------:R-:W-:Y:S02]  /*2150*/  LOP3.LUT R9, R9, 0x10101010, R10, 0x18, !PT ;  /* 0x1010101009097812 */ /* 0x000fe400078e180a */
[C---:B------:R-:W-:Y:S02]  /*2160*/  LOP3.LUT R19, R11.reuse, 0x10101010, R16, 0x18, !PT ;  /* 0x101010100b137812 */ /* 0x040fe400078e1810 */
[----:B------:R-:W-:Y:S02]  /*2170*/  PRMT R8, R8, 0xba98, RZ ;  /* 0x0000ba9808087816 */ /* 0x000fe400000000ff */
[----:B------:R-:W-:Y:S02]  /*2180*/  PRMT R20, R11, 0xba98, RZ ;  /* 0x0000ba980b147816 */ /* 0x000fe400000000ff */
[----:B------:R-:W-:Y:S02]  /*2190*/  PRMT R9, R9, 0xba98, RZ ;  /* 0x0000ba9809097816 */ /* 0x000fe400000000ff */
[----:B------:R-:W-:-:S02]  /*21a0*/  PRMT R19, R19, 0xba98, RZ ;  /* 0x0000ba9813137816 */ /* 0x000fc400000000ff */
[----:B------:R-:W-:Y:S02]  /*21b0*/  LOP3.LUT R17, R8, 0x7f7f7f7f, R17, 0x60, !PT ;  /* 0x7f7f7f7f08117812 */ /* 0x000fe400078e6011 */
        /* <DEDUP_REMOVED lines=13> */
[----:B------:R-:W0:Y:S01]  /*2290*/  LDC.64 R52, c[0x0][0x218] ;  /* 0x00008600ff347b82 */ /* 0x000e220000000a00 */
[----:B-1----:R-:W-:Y:S02]  /*22a0*/  VIADD R9, R48, UR4 ;  /* 0x0000000430097c36 */ /* 0x002fe40008000000 */
[----:B------:R-:W-:-:S03]  /*22b0*/  VIADD R11, R47, UR4 ;  /* 0x000000042f0b7c36 */ /* 0x000fc60008000000 */
[C---:B------:R-:W-:Y:S01]  /*22c0*/  LEA.HI R9, R14.reuse, R9, RZ, 0x1d ;  /* 0x000000090e097211 */ /* 0x040fe200078fe8ff */
[----:B------:R-:W-:-:S05]  /*22d0*/  IMAD.SHL.U32 R14, R14, 0x4, RZ ;  /* 0x000000040e0e7824 */ /* 0x000fca00078e00ff */
[----:B------:R-:W-:Y:S01]  /*22e0*/  LOP3.LUT R13, R14, 0x1c, RZ, 0xc0, !PT ;  /* 0x0000001c0e0d7812 */ /* 0x000fe200078ec0ff */
[----:B0-----:R-:W-:-:S04]  /*22f0*/  IMAD.WIDE R8, R9, 0x24, R52 ;  /* 0x0000002409087825 */ /* 0x001fc800078e0234 */
[----:B------:R-:W-:Y:S01]  /*2300*/  IMAD.WIDE.U32 R10, R11, 0x24, R52 ;  /* 0x000000240b0a7825 */ /* 0x000fe200078e0034 */
[----:B------:R-:W-:-:S05]  /*2310*/  IADD3 R8, P0, R13, R8, RZ ;  /* 0x000000080d087210 */ /* 0x000fca0007f1e0ff */
[----:B------:R-:W-:Y:S01]  /*2320*/  IMAD.X R9, RZ, RZ, R9, P0 ;  /* 0x000000ffff097224 */ /* 0x000fe200000e0609 */
[----:B------:R-:W2:Y:S04]  /*2330*/  LDG.E.U16.CONSTANT R10, desc[UR12][R10.64] ;  /* 0x0000000c0a0a7981 */ /* 0x000ea8000c1e9500 */
[----:B------:R-:W3:Y:S01]  /*2340*/  LDG.E.CONSTANT R12, desc[UR12][R8.64+0x4] ;  /* 0x0000040c080c7981 */ /* 0x000ee2000c1e9900 */
[----:B------:R-:W-:-:S04]  /*2350*/  UIADD3 UR7, UR4, 0x4, URZ ;  /* 0x0000000404077890 */ /* 0x000fc8000fffe03f */
[----:B------:R-:W-:-:S06]  /*2360*/  UISETP.GE.AND UP0, UPT, UR7, UR5, UPT ;  /* 0x000000050700728c */ /* 0x000fcc000bf06270 */
[----:B------:R-:W-:Y:S01]  /*2370*/  PLOP3.LUT P0, PT, PT, PT, UP0, 0x80, 0x0 ;  /* 0x000000000000781c */ /* 0x000fe20003f0f008 */
[----:B--2---:R-:W-:Y:S01]  /*2380*/  HADD2.F32 R13, -RZ, R10.H0_H0 ;  /* 0x2000000aff0d7230 */ /* 0x004fe20000004100 */
[----:B---3--:R-:W-:Y:S04]  /*2390*/  STS [R3], R12 ;  /* 0x0000000c03007388 */ /* 0x008fe80000000800 */
[----:B------:R-:W-:Y:S01]  /*23a0*/  STS [R46+UR9], R13 ;  /* 0x0000000d2e007988 */ /* 0x000fe20008000809 */
[----:B------:R-:W-:Y:S06]  /*23b0*/  BAR.SYNC.DEFER_BLOCKING 0x0 ;  /* 0x0000000000007b1d */ /* 0x000fec0000010000 */
[----:B------:R-:W-:Y:S04]  /*23c0*/  LDS R15, [R2] ;  /* 0x00000000020f7984 */ /* 0x000fe80000000800 */
[----:B------:R-:W0:Y:S04]  /*23d0*/  LDS.128 R24, [R4] ;  /* 0x0000000004187984 */ /* 0x000e280000000c00 */
[----:B------:R-:W-:Y:S04]  /*23e0*/  LDS R14, [R2+0x4] ;  /* 0x00000400020e7984 */ /* 0x000fe80000000800 */
[----:B------:R-:W1:Y:S04]  /*23f0*/  LDS.128 R20, [R4+0x10] ;  /* 0x0000100004147984 */ /* 0x000e680000000c00 */
[----:B------:R-:W2:Y:S04]  /*2400*/  LDS R51, [R2+0x8] ;  /* 0x0000080002337984 */ /* 0x000ea80000000800 */
[----:B------:R-:W-:Y:S04]  /*2410*/  LDS R9, [R2+0x20] ;  /* 0x0000200002097984 */ /* 0x000fe80000000800 */
[----:B------:R-:W3:Y:S04]  /*2420*/  LDS.128 R16, [R4+0x20] ;  /* 0x0000200004107984 */ /* 0x000ee80000000c00 */
[----:B------:R-:W4:Y:S04]  /*2430*/  LDS R8, [R2+0xc] ;  /* 0x00000c0002087984 */ /* 0x000f280000000800 */
[----:B------:R-:W-:Y:S04]  /*2440*/  LDS R11, [R2+0x24] ;  /* 0x00002400020b7984 */ /* 0x000fe80000000800 */
[----:B------:R-:W-:Y:S01]  /*2450*/  LDS R10, [R2+0x28] ;  /* 0x00002800020a7984 */ /* 0x000fe20000000800 */
[----:B0-----:R-:W-:-:S04]  /*2460*/  IDP.4A.S8.S8 R15, R15, R24, RZ ;  /* 0x000000180f0f7226 */ /* 0x001fc800000006ff */
[----:B-1----:R-:W-:-:S04]  /*2470*/  IDP.4A.S8.S8 R14, R14, R20, R15 ;  /* 0x000000140e0e7226 */ /* 0x002fc8000000060f */
        /* <DEDUP_REMOVED lines=19> */
[----:B------:R-:W-:Y:S03]  /*25b0*/  LDS.128 R24, [R4+0x50] ;  /* 0x0000500004187984 */ /* 0x000fe60000000c00 */
[----:B----4-:R-:W-:Y:S01]  /*25c0*/  IDP.4A.S8.S8 R16, R17, R14, R16 ;  /* 0x0000000e11107226 */ /* 0x010fe20000000610 */
[----:B------:R-:W0:Y:S04]  /*25d0*/  LDS R21, [R2+0x44] ;  /* 0x0000440002157984 */ /* 0x000e280000000800 */
[----:B------:R-:W-:Y:S04]  /*25e0*/  LDS R17, [R2+0x38] ;  /* 0x0000380002117984 */ /* 0x000fe80000000800 */
[----:B------:R-:W2:Y:S04]  /*25f0*/  LDS R18, [R2+0x48] ;  /* 0x0000480002127984 */ /* 0x000ea80000000800 */
[----:B------:R-:W3:Y:S01]  /*2600*/  LDS R14, [R2+0x4c] ;  /* 0x00004c00020e7984 */ /* 0x000ee20000000800 */
[----:B-1----:R-:W-:-:S03]  /*2610*/  IDP.4A.S8.S8 R8, R13, R8, RZ ;  /* 0x000000080d087226 */ /* 0x002fc600000006ff */
[----:B------:R-:W1:Y:S04]  /*2620*/  LDS R13, [R2+0x1c] ;  /* 0x00001c00020d7984 */ /* 0x000e680000000800 */
[----:B------:R-:W4:Y:S01]  /*2630*/  LDS R20, [R2+0x50] ;  /* 0x0000500002147984 */ /* 0x000f220000000800 */
[----:B0-----:R-:W-:-:S03]  /*2640*/  IDP.4A.S8.S8 R21, R21, R24, R8 ;  /* 0x0000001815157226 */ /* 0x001fc60000000608 */
[----:B------:R-:W0:Y:S01]  /*2650*/  LDS R8, [R2+0x3c] ;  /* 0x00003c0002087984 */ /* 0x000e220000000800 */
[----:B--2---:R-:W-:-:S03]  /*2660*/  IDP.4A.S8.S8 R21, R18, R9, R21 ;  /* 0x0000000912157226 */ /* 0x004fc60000000615 */
[----:B------:R-:W-:Y:S01]  /*2670*/  LDS R9, [R6] ;  /* 0x0000000006097984 */ /* 0x000fe20000000800 */
[----:B---3--:R-:W-:-:S03]  /*2680*/  IDP.4A.S8.S8 R25, R14, R25, R21 ;  /* 0x000000190e197226 */ /* 0x008fc60000000615 */
[----:B------:R-:W-:Y:S01]  /*2690*/  LDS R21, [R2+0x60] ;  /* 0x0000600002157984 */ /* 0x000fe20000000800 */
[----:B-1----:R-:W-:Y:S02]  /*26a0*/  IDP.4A.S8.S8 R23, R13, R23, R12 ;  /* 0x000000170d177226 */ /* 0x002fe4000000060c */
[----:B------:R-:W-:Y:S02]  /*26b0*/  IDP.4A.S8.S8 R12, R17, R19, R16 ;  /* 0x00000013110c7226 */ /* 0x000fe40000000610 */
[----:B------:R-:W1:Y:S01]  /*26c0*/  LDS.128 R16, [R5] ;  /* 0x0000000005107984 */ /* 0x000e620000000c00 */
[----:B------:R-:W-:Y:S01]  /*26d0*/  I2FP.F32.S32 R23, R23 ;  /* 0x0000001700177245 */ /* 0x000fe20000201400 */
[----:B----4-:R-:W-:Y:S02]  /*26e0*/  IDP.4A.S8.S8 R25, R20, R10, R25 ;  /* 0x0000000a14197226 */ /* 0x010fe40000000619 */
[----:B------:R-:W-:Y:S01]  /*26f0*/  LDS R10, [R2+0x64] ;  /* 0x00006400020a7984 */ /* 0x000fe20000000800 */
[----:B0-----:R-:W-:-:S03]  /*2700*/  IDP.4A.S8.S8 R8, R8, R15, R12 ;  /* 0x0000000f08087226 */ /* 0x001fc6000000060c */
[----:B------:R-:W0:Y:S02]  /*2710*/  LDS.128 R12, [R4+0x60] ;  /* 0x00006000040c7984 */ /* 0x000e240000000c00 */
[----:B------:R-:W-:Y:S01]  /*2720*/  I2FP.F32.S32 R8, R8 ;  /* 0x0000000800087245 */ /* 0x000fe20000201400 */
[----:B-1----:R-:W-:Y:S02]  /*2730*/  FMUL.FTZ R9, R16, R9 ;  /* 0x0000000910097220 */ /* 0x002fe40000410000 */
[----:B------:R-:W-:Y:S02]  /*2740*/  LDS R16, [R2+0x6c] ;  /* 0x00006c0002107984 */ /* 0x000fe40000000800 */
[----:B------:R-:W-:Y:S02]  /*2750*/  FFMA.FTZ R50, R9, R23, R50 ;  /* 0x0000001709327223 */ /* 0x000fe40000010032 */
        /* <DEDUP_REMOVED lines=13> */
[----:B------:R-:W-:Y:S04]  /*2830*/  LDS R14, [R2+0x78] ;  /* 0x00007800020e7984 */ /* 0x000fe80000000800 */
[----:B------:R-:W-:Y:S04]  /*2840*/  LDS R12, [R2+0x7c] ;  /* 0x00007c00020c7984 */ /* 0x000fe80000000800 */
[----:B------:R-:W1:Y:S01]  /*2850*/  LDS R9, [R6+0x8] ;  /* 0x0000080006097984 */ /* 0x000e620000000800 */
[----:B0-----:R-:W-:-:S03]  /*2860*/  IDP.4A.S8.S8 R26, R10, R11, R26 ;  /* 0x0000000b0a1a7226 */ /* 0x001fc6000000061a */
[----:B------:R-:W0:Y:S01]  /*2870*/  LDS R11, [R2+0x74] ;  /* 0x00007400020b7984 */ /* 0x000e220000000800 */
[----:B--2---:R-:W-:-:S03]  /*2880*/  IDP.4A.S8.S8 R13, R13, R27, R26 ;  /* 0x0000001b0d0d7226 */ /* 0x004fc6000000061a */
[----:B------:R-:W2:Y:S01]  /*2890*/  LDS R10, [R6+0xc] ;  /* 0x00000c00060a7984 */ /* 0x000ea20000000800 */
[----:B---3--:R-:W-:Y:S01]  /*28a0*/  FMUL.FTZ R17, R16, R17 ;  /* 0x0000001110117220 */ /* 0x008fe20000410000 */
[----:B------:R-:W-:-:S03]  /*28b0*/  I2FP.F32.S32 R13, R13 ;  /* 0x0000000d000d7245 */ /* 0x000fc60000201400 */
[----:B------:R-:W-:Y:S01]  /*28c0*/  FFMA.FTZ R8, R17, R8, R50 ;  /* 0x0000000811087223 */ /* 0x000fe20000010032 */
[----:B-1----:R-:W-:-:S04]  /*28d0*/  FMUL.FTZ R9, R9, R18 ;  /* 0x0000001209097220 */ /* 0x002fc80000410000 */
[----:B------:R-:W-:Y:S01]  /*28e0*/  FFMA.FTZ R8, R9, R13, R8 ;  /* 0x0000000d09087223 */ /* 0x000fe20000010008 */
[----:B0-----:R-:W-:-:S04]  /*28f0*/  IDP.4A.S8.S8 R11, R11, R22, R20 ;  /* 0x000000160b0b7226 */ /* 0x001fc80000000614 */
[----:B------:R-:W-:Y:S02]  /*2900*/  IDP.4A.S8.S8 R11, R14, R15, R11 ;  /* 0x0000000f0e0b7226 */ /* 0x000fe4000000060b */
[----:B--2---:R-:W-:Y:S02]  /*2910*/  FMUL.FTZ R19, R10, R19 ;  /* 0x000000130a137220 */ /* 0x004fe40000410000 */
[----:B------:R-:W-:-:S05]  /*2920*/  IDP.4A.S8.S8 R11, R12, R23, R11 ;  /* 0x000000170c0b7226 */ /* 0x000fca000000060b */
[----:B------:R-:W-:-:S05]  /*2930*/  I2FP.F32.S32 R11, R11 ;  /* 0x0000000b000b7245 */ /* 0x000fca0000201400 */
[----:B------:R-:W-:Y:S01]  /*2940*/  FFMA.FTZ R50, R19, R11, R8 ;  /* 0x0000000b13327223 */ /* 0x000fe20000010008 */
[----:B------:R-:W-:Y:S06]  /*2950*/  BAR.SYNC.DEFER_BLOCKING 0x0 ;  /* 0x0000000000007b1d */ /* 0x000fec0000010000 */
[----:B------:R-:W-:Y:S05]  /*2960*/  @P0 BRA `(.L_x_642) ;  /* 0x0000000400b00947 */ /* 0x000fea0003800000 */
[----:B------:R-:W0:Y:S01]  /*2970*/  S2R R8, SR_TID.X ;  /* 0x0000000000087919 */ /* 0x000e220000002100 */
[----:B------:R-:W-:Y:S02]  /*2980*/  VIADD R10, R48, UR4 ;  /* 0x00000004300a7c36 */ /* 0x000fe40008000000 */
[----:B------:R-:W-:-:S04]  /*2990*/  VIADD R11, R47, UR4 ;  /* 0x000000042f0b7c36 */ /* 0x000fc80008000000 */
[----:B------:R-:W-:Y:S02]  /*29a0*/  VIADD R11, R11, 0x4 ;  /* 0x000000040b0b7836 */ /* 0x000fe40000000000 */
[----:B0-----:R-:W-:-:S05]  /*29b0*/  VIADD R9, R8, 0x20 ;  /* 0x0000002008097836 */ /* 0x001fca0000000000 */
[----:B------:R-:W-:Y:S01]  /*29c0*/  LEA.HI R9, R9, R10, RZ, 0x1d ;  /* 0x0000000a09097211 */ /* 0x000fe200078fe8ff */
[----:B------:R-:W-:-:S04]  /*29d0*/  IMAD.SHL.U32 R10, R8, 0x4, RZ ;  /* 0x00000004080a7824 */ /* 0x000fc800078e00ff */
[----:B------:R-:W-:Y:S01]  /*29e0*/  IMAD.WIDE R8, R9, 0x24, R52 ;  /* 0x0000002409087825 */ /* 0x000fe200078e0234 */
[----:B------:R-:W-:-:S03]  /*29f0*/  LOP3.LUT R13, R10, 0x1c, RZ, 0xc0, !PT ;  /* 0x0000001c0a0d7812 */ /* 0x000fc600078ec0ff */
[----:B------:R-:W-:Y:S01]  /*2a00*/  IMAD.WIDE.U32 R52, R11, 0x24, R52 ;  /* 0x000000240b347825 */ /* 0x000fe200078e0034 */
[----:B------:R-:W-:-:S05]  /*2a10*/  IADD3 R12, P0, R13, R8, RZ ;  /* 0x000000080d0c7210 */ /* 0x000fca0007f1e0ff */
[----:B------:R-:W-:Y:S01]  /*2a20*/  IMAD.X R13, RZ, RZ, R9, P0 ;  /* 0x000000ffff0d7224 */ /* 0x000fe200000e0609 */
[----:B------:R-:W2:Y:S04]  /*2a30*/  LDG.E.U16.CONSTANT R52, desc[UR12][R52.64] ;  /* 0x0000000c34347981 */ /* 0x000ea8000c1e9500 */
[----:B------:R-:W3:Y:S01]  /*2a40*/  LDG.E.CONSTANT R12, desc[UR12][R12.64+0x4] ;  /* 0x0000040c0c0c7981 */ /* 0x000ee2000c1e9900 */
[----:B--2---:R-:W-:-:S03]  /*2a50*/  HADD2.F32 R15, -RZ, R52.H0_H0 ;  /* 0x20000034ff0f7230 */ /* 0x004fc60000004100 */
[----:B---3--:R-:W-:Y:S04]  /*2a60*/  STS [R3], R12 ;  /* 0x0000000c03007388 */ /* 0x008fe80000000800 */
[----:B------:R-:W-:Y:S01]  /*2a70*/  STS [R46+UR9], R15 ;  /* 0x0000000f2e007988 */ /* 0x000fe20008000809 */
[----:B------:R-:W-:Y:S06]  /*2a80*/  BAR.SYNC.DEFER_BLOCKING 0x0 ;  /* 0x0000000000007b1d */ /* 0x000fec0000010000 */
[----:B------:R-:W-:Y:S04]  /*2a90*/  LDS R21, [R2+0x80] ;  /* 0x0000800002157984 */ /* 0x000fe80000000800 */
[----:B------:R-:W0:Y:S04]  /*2aa0*/  LDS.128 R8, [R4] ;  /* 0x0000000004087984 */ /* 0x000e280000000c00 */
[----:B------:R-:W-:Y:S04]  /*2ab0*/  LDS R14, [R2+0x84] ;  /* 0x00008400020e7984 */ /* 0x000fe80000000800 */
[----:B------:R-:W1:Y:S04]  /*2ac0*/  LDS.128 R16, [R4+0x10] ;  /* 0x0000100004107984 */ /* 0x000e680000000c00 */
[----:B------:R-:W-:Y:S04]  /*2ad0*/  LDS R51, [R2+0xa0] ;  /* 0x0000a00002337984 */ /* 0x000fe80000000800 */
[----:B------:R-:W-:Y:S04]  /*2ae0*/  LDS R13, [R2+0xa4] ;  /* 0x0000a400020d7984 */ /* 0x000fe80000000800 */
[----:B------:R-:W2:Y:S04]  /*2af0*/  LDS R12, [R2+0x88] ;  /* 0x00008800020c7984 */ /* 0x000ea80000000800 */
[----:B------:R-:W-:Y:S01]  /*2b00*/  LDS R15, [R2+0x94] ;  /* 0x00009400020f7984 */ /* 0x000fe20000000800 */
[----:B0-----:R-:W-:-:S03]  /*2b10*/  IDP.4A.S8.S8 R25, R21, R8, RZ ;  /* 0x0000000815197226 */ /* 0x001fc600000006ff */
[----:B------:R-:W0:Y:S04]  /*2b20*/  LDS.128 R20, [R4+0x20] ;  /* 0x0000200004147984 */ /* 0x000e280000000c00 */
[----:B------:R-:W-:Y:S01]  /*2b30*/  LDS R8, [R2+0xa8] ;  /* 0x0000a80002087984 */ /* 0x000fe20000000800 */
[----:B-1----:R-:W-:-:S03]  /*2b40*/  IDP.4A.S8.S8 R14, R14, R16, R25 ;  /* 0x000000100e0e7226 */ /* 0x002fc60000000619 */
[----:B------:R-:W1:Y:S04]  /*2b50*/  LDS.128 R24, [R4+0x30] ;  /* 0x0000300004187984 */ /* 0x000e680000000c00 */
[----:B------:R-:W3:Y:S01]  /*2b60*/  LDS R16, [R2+0xac] ;  /* 0x0000ac0002107984 */ /* 0x000ee20000000800 */
[----:B--2---:R-:W-:-:S03]  /*2b70*/  IDP.4A.S8.S8 R12, R12, R9, R14 ;  /* 0x000000090c0c7226 */ /* 0x004fc6000000060e */
[----:B------:R-:W-:Y:S04]  /*2b80*/  LDS R14, [R2+0x90] ;  /* 0x00009000020e7984 */ /* 0x000fe80000000800 */
[----:B------:R-:W-:Y:S01]  /*2b90*/  LDS R9, [R2+0xb4] ;  /* 0x0000b40002097984 */ /* 0x000fe20000000800 */
[----:B0-----:R-:W-:-:S03]  /*2ba0*/  IDP.4A.S8.S8 R51, R51, R20, RZ ;  /* 0x0000001433337226 */ /* 0x001fc600000006ff */
[----:B------:R-:W0:Y:S01]  /*2bb0*/  LDS R20, [R2+0xb0] ;  /* 0x0000b00002147984 */ /* 0x000e220000000800 */
[----:B-1----:R-:W-:-:S03]  /*2bc0*/  IDP.4A.S8.S8 R24, R13, R24, R51 ;  /* 0x000000180d187226 */ /* 0x002fc60000000633 */
[----:B------:R-:W1:Y:S01]  /*2bd0*/  LDS R13, [R2+0x8c] ;  /* 0x00008c00020d7984 */ /* 0x000e620000000800 */
[----:B------:R-:W-:-:S03]  /*2be0*/  IDP.4A.S8.S8 R24, R8, R21, R24 ;  /* 0x0000001508187226 */ /* 0x000fc60000000618 */
[----:B------:R-:W2:Y:S01]  /*2bf0*/  LDS R8, [R2+0x98] ;  /* 0x0000980002087984 */ /* 0x000ea20000000800 */
[----:B---3--:R-:W-:-:S03]  /*2c00*/  IDP.4A.S8.S8 R25, R16, R25, R24 ;  /* 0x0000001910197226 */ /* 0x008fc60000000618 */
[----:B------:R-:W-:Y:S04]  /*2c10*/  LDS R21, [R2+0xc0] ;  /* 0x0000c00002157984 */ /* 0x000fe80000000800 */
[----:B------:R-:W3:Y:S04]  /*2c20*/  LDS R51, [R2+0x9c] ;  /* 0x00009c0002337984 */ /* 0x000ee80000000800 */
[----:B------:R-:W-:Y:S01]  /*2c30*/  LDS R24, [R2+0xcc] ;  /* 0x0000cc0002187984 */ /* 0x000fe20000000800 */
[----:B0-----:R-:W-:-:S03]  /*2c40*/  IDP.4A.S8.S8 R20, R20, R22, R25 ;  /* 0x0000001614147226 */ /* 0x001fc60000000619 */
[----:B------:R-:W-:Y:S01]  /*2c50*/  LDS R22, [R2+0xc4] ;  /* 0x0000c40002167984 */ /* 0x000fe20000000800 */
[----:B------:R-:W-:-:S03]  /*2c60*/  IDP.4A.S8.S8 R26, R9, R26, R20 ;  /* 0x0000001a091a7226 */ /* 0x000fc60000000614 */
[----:B------:R-:W-:Y:S01]  /*2c70*/  LDS R20, [R2+0xc8] ;  /* 0x0000c80002147984 */ /* 0x000fe20000000800 */
[----:B-1----:R-:W-:-:S03]  /*2c80*/  IDP.4A.S8.S8 R13, R13, R17, R12 ;  /* 0x000000110d0d7226 */ /* 0x002fc6000000060c */
[----:B------:R-:W0:Y:S01]  /*2c90*/  LDS R17, [R2+0xb8] ;  /* 0x0000b80002117984 */ /* 0x000e220000000800 */
[----:B------:R-:W-:-:S03]  /*2ca0*/  IDP.4A.S8.S8 R13, R14, R10, R13 ;  /* 0x0000000a0e0d7226 */ /* 0x000fc6000000060d */
[----:B------:R-:W-:Y:S01]  /*2cb0*/  LDS R25, [R2+0xe0] ;  /* 0x0000e00002197984 */ /* 0x000fe20000000800 */
[----:B------:R-:W-:-:S03]  /*2cc0*/  IDP.4A.S8.S8 R13, R15, R18, R13 ;  /* 0x000000120f0d7226 */ /* 0x000fc6000000060d */
[----:B------:R-:W-:Y:S01]  /*2cd0*/  LDS R18, [R2+0xbc] ;  /* 0x0000bc0002127984 */ /* 0x000fe20000000800 */
[----:B--2---:R-:W-:-:S03]  /*2ce0*/  IDP.4A.S8.S8 R16, R8, R11, R13 ;  /* 0x0000000b08107226 */ /* 0x004fc6000000060d */
[----:B------:R-:W1:Y:S01]  /*2cf0*/  LDS.128 R12, [R4+0x40] ;  /* 0x00004000040c7984 */ /* 0x000e620000000c00 */
[----:B---3--:R-:W-:-:S03]  /*2d00*/  IDP.4A.S8.S8 R51, R51, R19, R16 ;  /* 0x0000001333337226 */ /* 0x008fc60000000610 */
[----:B------:R-:W2:Y:S02]  /*2d10*/  LDS.128 R8, [R4+0x50] ;  /* 0x0000500004087984 */ /* 0x000ea40000000c00 */
[----:B------:R-:W-:Y:S01]  /*2d20*/  I2FP.F32.S32 R51, R51 ;  /* 0x0000003300337245 */ /* 0x000fe20000201400 */
[----:B0-----:R-:W-:Y:S02]  /*2d30*/  IDP.4A.S8.S8 R26, R17, R23, R26 ;  /* 0x00000017111a7226 */ /* 0x001fe4000000061a */
[----:B-1----:R-:W-:Y:S02]  /*2d40*/  IDP.4A.S8.S8 R21, R21, R12, RZ ;  /* 0x0000000c15157226 */ /* 0x002fe400000006ff */
[----:B------:R-:W-:Y:S02]  /*2d50*/  IDP.4A.S8.S8 R12, R18, R27, R26 ;  /* 0x0000001b120c7226 */ /* 0x000fe4000000061a */
[----:B--2---:R-:W-:Y:S01]  /*2d60*/  IDP.4A.S8.S8 R8, R22, R8, R21 ;  /* 0x0000000816087226 */ /* 0x004fe20000000615 */
[----:B------:R-:W0:Y:S02]  /*2d70*/  LDS.128 R16, [R4+0x60] ;  /* 0x0000600004107984 */ /* 0x000e240000000c00 */
[----:B------:R-:W-:Y:S01]  /*2d80*/  I2FP.F32.S32 R12, R12 ;  /* 0x0000000c000c7245 */ /* 0x000fe20000201400 */
[----:B------:R-:W-:Y:S01]  /*2d90*/  IDP.4A.S8.S8 R8, R20, R13, R8 ;  /* 0x0000000d14087226 */ /* 0x000fe20000000608 */
[----:B------:R-:W-:Y:S03]  /*2da0*/  LDS R26, [R2+0xe4] ;  /* 0x0000e400021a7984 */ /* 0x000fe60000000800 */
[----:B------:R-:W-:Y:S01]  /*2db0*/  IDP.4A.S8.S8 R9, R24, R9, R8 ;  /* 0x0000000918097226 */ /* 0x000fe20000000608 */
[----:B------:R-:W1:Y:S04]  /*2dc0*/  LDS R13, [R2+0xd0] ;  /* 0x0000d000020d7984 */ /* 0x000e680000000800 */
[----:B------:R-:W2:Y:S01]  /*2dd0*/  LDS.128 R20, [R4+0x70] ;  /* 0x0000700004147984 */ /* 0x000ea20000000c00 */
[----:B0-----:R-:W-:-:S03]  /*2de0*/  IDP.4A.S8.S8 R25, R25, R16, RZ ;  /* 0x0000001019197226 */ /* 0x001fc600000006ff */
[----:B------:R-:W-:Y:S01]  /*2df0*/  LDS R16, [R2+0xec] ;  /* 0x0000ec0002107984 */ /* 0x000fe20000000800 */
[----:B-1----:R-:W-:-:S03]  /*2e00*/  IDP.4A.S8.S8 R9, R13, R14, R9 ;  /* 0x0000000e0d097226 */ /* 0x002fc60000000609 */
[----:B------:R-:W0:Y:S01]  /*2e10*/  LDS R14, [R2+0xe8] ;  /* 0x0000e800020e7984 */ /* 0x000e220000000800 */
[----:B--2---:R-:W-:-:S03]  /*2e20*/  IDP.4A.S8.S8 R8, R26, R20, R25 ;  /* 0x000000141a087226 */ /* 0x004fc60000000619 */
[----:B------:R-:W-:Y:S04]  /*2e30*/  LDS R13, [R6+0x10] ;  /* 0x00001000060d7984 */ /* 0x000fe80000000800 */
[----:B------:R-:W1:Y:S04]  /*2e40*/  LDS.128 R24, [R5] ;  /* 0x0000000005187984 */ /* 0x000e680000000c00 */
[----:B------:R-:W2:Y:S01]  /*2e50*/  LDS R20, [R6+0x14] ;  /* 0x0000140006147984 */ /* 0x000ea20000000800 */
[----:B0-----:R-:W-:-:S03]  /*2e60*/  IDP.4A.S8.S8 R8, R14, R17, R8 ;  /* 0x000000110e087226 */ /* 0x001fc60000000608 */
[----:B------:R-:W0:Y:S01]  /*2e70*/  LDS R14, [R2+0xd4] ;  /* 0x0000d400020e7984 */ /* 0x000e220000000800 */
[----:B------:R-:W-:-:S03]  /*2e80*/  IDP.4A.S8.S8 R8, R16, R21, R8 ;  /* 0x0000001510087226 */ /* 0x000fc60000000608 */
[----:B------:R-:W3:Y:S01]  /*2e90*/  LDS R21, [R2+0xd8] ;  /* 0x0000d80002157984 */ /* 0x000ee20000000800 */
[----:B-1----:R-:W-:-:S03]  /*2ea0*/  FMUL.FTZ R17, R24, R13 ;  /* 0x0000000d18117220 */ /* 0x002fc60000410000 */
[----:B------:R-:W1:Y:S01]  /*2eb0*/  LDS R13, [R2+0xf0] ;  /* 0x0000f000020d7984 */ /* 0x000e620000000800 */
[----:B------:R-:W-:Y:S01]  /*2ec0*/  FFMA.FTZ R50, R17, R51, R50 ;  /* 0x0000003311327223 */ /* 0x000fe20000010032 */
[----:B--2---:R-:W-:Y:S02]  /*2ed0*/  FMUL.FTZ R25, R20, R25 ;  /* 0x0000001914197220 */ /* 0x004fe40000410000 */
[----:B------:R-:W2:Y:S02]  /*2ee0*/  LDS R17, [R2+0xf4] ;  /* 0x0000f40002117984 */ /* 0x000ea40000000800 */
[----:B------:R-:W-:Y:S02]  /*2ef0*/  FFMA.FTZ R12, R25, R12, R50 ;  /* 0x0000000c190c7223 */ /* 0x000fe40000010032 */
[----:B------:R-:W4:Y:S01]  /*2f00*/  LDS R16, [R2+0xf8] ;  /* 0x0000f80002107984 */ /* 0x000f220000000800 */
[----:B0-----:R-:W-:-:S03]  /*2f10*/  IDP.4A.S8.S8 R10, R14, R10, R9 ;  /* 0x0000000a0e0a7226 */ /* 0x001fc60000000609 */
[----:B------:R-:W0:Y:S01]  /*2f20*/  LDS R14, [R2+0xfc] ;  /* 0x0000fc00020e7984 */ /* 0x000e220000000800 */
[----:B---3--:R-:W-:-:S03]  /*2f30*/  IDP.4A.S8.S8 R10, R21, R15, R10 ;  /* 0x0000000f150a7226 */ /* 0x008fc6000000060a */
[----:B------:R-:W3:Y:S01]  /*2f40*/  LDS R9, [R6+0x18] ;  /* 0x0000180006097984 */ /* 0x000ee20000000800 */
[----:B-1----:R-:W-:-:S03]  /*2f50*/  IDP.4A.S8.S8 R18, R13, R18, R8 ;  /* 0x000000120d127226 */ /* 0x002fc60000000608 */
[----:B------:R-:W1:Y:S01]  /*2f60*/  LDS R13, [R2+0xdc] ;  /* 0x0000dc00020d7984 */ /* 0x000e620000000800 */
[----:B--2---:R-:W-:-:S03]  /*2f70*/  IDP.4A.S8.S8 R17, R17, R22, R18 ;  /* 0x0000001611117226 */ /* 0x004fc60000000612 */
[----:B------:R-:W2:Y:S01]  /*2f80*/  LDS R8, [R6+0x1c] ;  /* 0x00001c0006087984 */ /* 0x000ea20000000800 */
[----:B----4-:R-:W-:-:S04]  /*2f90*/  IDP.4A.S8.S8 R16, R16, R19, R17 ;  /* 0x0000001310107226 */ /* 0x010fc80000000611 */
[----:B0-----:R-:W-:Y:S02]  /*2fa0*/  IDP.4A.S8.S8 R14, R14, R23, R16 ;  /* 0x000000170e0e7226 */ /* 0x001fe40000000610 */
[----:B---3--:R-:W-:-:S03]  /*2fb0*/  FMUL.FTZ R9, R9, R26 ;  /* 0x0000001a09097220 */ /* 0x008fc60000410000 */
[----:B------:R-:W-:Y:S01]  /*2fc0*/  I2FP.F32.S32 R14, R14 ;  /* 0x0000000e000e7245 */ /* 0x000fe20000201400 */
[----:B-1----:R-:W-:Y:S02]  /*2fd0*/  IDP.4A.S8.S8 R10, R13, R11, R10 ;  /* 0x0000000b0d0a7226 */ /* 0x002fe4000000060a */
[----:B--2---:R-:W-:-:S03]  /*2fe0*/  FMUL.FTZ R8, R8, R27 ;  /* 0x0000001b08087220 */ /* 0x004fc60000410000 */
[----:B------:R-:W-:-:S05]  /*2ff0*/  I2FP.F32.S32 R10, R10 ;  /* 0x0000000a000a7245 */ /* 0x000fca0000201400 */
[----:B------:R-:W-:-:S04]  /*3000*/  FFMA.FTZ R9, R9, R10, R12 ;  /* 0x0000000a09097223 */ /* 0x000fc8000001000c */
[----:B------:R-:W-:Y:S01]  /*3010*/  FFMA.FTZ R50, R8, R14, R9 ;  /* 0x0000000e08327223 */ /* 0x000fe20000010009 */
[----:B------:R-:W-:Y:S06]  /*3020*/  BAR.SYNC.DEFER_BLOCKING 0x0 ;  /* 0x0000000000007b1d */ /* 0x000fec0000010000 */
.L_x_642:
[----:B------:R-:W-:-:S04]  /*3030*/  UIADD3 UR4, UR4, 0x8, URZ ;  /* 0x0000000804047890 */ /* 0x000fc8000fffe03f */
[----:B------:R-:W-:-:S06]  /*3040*/  UISETP.GE.AND UP0, UPT, UR4, UR5, UPT ;  /* 0x000000050400728c */ /* 0x000fcc000bf06270 */
[----:B------:R-:W-:-:S13]  /*3050*/  PLOP3.LUT P0, PT, PT, PT, UP0, 0x80, 0x0 ;  /* 0x000000000000781c */ /* 0x000fda0003f0f008 */
[----:B------:R-:W-:Y:S05]  /*3060*/  @!P0 BRA `(.L_x_643) ;  /* 0xffffffd400a48947 */ /* 0x000fea000383ffff */
.L_x_641:
[----:B-1----:R-:W0:Y:S01]  /*3070*/  S2R R0, SR_CTAID.Y ;  /* 0x0000000000007919 */ /* 0x002e220000002600 */
        /* <DEDUP_REMOVED lines=17> */
.L_x_644:
        /* <DEDUP_REMOVED lines=15> */
.L_x_1333:


//--------------------- .text._Z12mul_mat_q5_0IN3c108BFloat16ELb0EEvPKvS3_PT_iiiii --------------------------
	.section	.text._Z12mul_mat_q5_0IN3c108BFloat16ELb0EEvPKvS3_PT_iiiii,"ax",@progbits
	.align	128
.text._Z12mul_mat_q5_0IN3c108BFloat16ELb0EEvPKvS3_PT_iiiii:
        .type           _Z12mul_mat_q5_0IN3c108BFloat16ELb0EEvPKvS3_PT_iiiii,@function
        .size           _Z12mul_mat_q5_0IN3c108BFloat16ELb0EEvPKvS3_PT_iiiii,(.L_x_1334 - _Z12mul_mat_q5_0IN3c108BFloat16ELb0EEvPKvS3_PT_iiiii)
        .other          _Z12mul_mat_q5_0IN3c108BFloat16ELb0EEvPKvS3_PT_iiiii,@"STO_CUDA_ENTRY STV_DEFAULT"
_Z12mul_mat_q5_0IN3c108BFloat16ELb0EEvPKvS3_PT_iiiii:
        /* <DEDUP_REMOVED lines=29> */
[C---:B--2---:R-:W-:Y:S01]  /*01d0*/  IMAD.SHL.U32 R29, R3.reuse, 0x4, RZ ;  /* 0x00000004031d7824 */ /* 0x044fe200078e00ff */
[----:B------:R-:W-:Y:S01]  /*01e0*/  LEA.HI R4, R2, R11, RZ, 0x3 ;  /* 0x0000000b02047211 */ /* 0x000fe200078f18ff */
[----:B------:R-:W-:Y:S01]  /*01f0*/  IMAD.SHL.U32 R26, R3, 0x20, RZ ;  /* 0x00000020031a7824 */ /* 0x000fe200078e00ff */
[----:B------:R-:W-:Y:S01]  /*0200*/  LOP3.LUT R5, R5, 0x3, RZ, 0xc0, !PT ;  /* 0x0000000305057812 */ /* 0x000fe200078ec0ff */
[----:B------:R-:W-:Y:S01]  /*0210*/  ULEA UR7, UR10, UR7, 0x18 ;  /* 0x000000070a077291 */ /* 0x000fe2000f8ec03f */
[C---:B------:R-:W-:Y:S01]  /*0220*/  LEA.HI.SX32 R29, R4.reuse, R29, 0x1d ;  /* 0x0000001d041d7211 */ /* 0x040fe200078feaff */
[C---:B------:R-:W-:Y:S01]  /*0230*/  IMAD.SHL.U32 R31, R11.reuse, 0x4, RZ ;  /* 0x000000040b1f7824 */ /* 0x040fe200078e00ff */
[----:B------:R-:W-:Y:S01]  /*0240*/  LOP3.LUT R4, R4, 0xfffffff8, RZ, 0xc0, !PT ;  /* 0xfffffff804047812 */ /* 0x000fe200078ec0ff */
[----:B---3--:R-:W-:Y:S01]  /*0250*/  IMAD R5, R10, 0x4, R5 ;  /* 0x000000040a057824 */ /* 0x008fe200078e0205 */
[----:B------:R-:W-:Y:S01]  /*0260*/  LOP3.LUT R32, R11, 0x3, RZ, 0xc0, !PT ;  /* 0x000000030b207812 */ /* 0x000fe200078ec0ff */
[----:B------:R-:W-:Y:S01]  /*0270*/  VIADD R7, R29, 0x10 ;  /* 0x000000101d077836 */ /* 0x000fe20000000000 */
[----:B------:R-:W-:Y:S01]  /*0280*/  SHF.R.S32.HI R6, RZ, 0x1f, R29 ;  /* 0x0000001fff067819 */ /* 0x000fe2000001141d */
[----:B------:R-:W-:Y:S01]  /*0290*/  IMAD.IADD R4, R11, 0x1, -R4 ;  /* 0x000000010b047824 */ /* 0x000fe200078e0a04 */
[----:B------:R-:W-:Y:S01]  /*02a0*/  VIMNMX R5, R5, UR6, PT ;  /* 0x0000000605057c48 */ /* 0x000fe2000bfe0100 */
[----:B------:R-:W-:Y:S01]  /*02b0*/  ULEA UR8, UR10, UR8, 0x18 ;  /* 0x000000080a087291 */ /* 0x000fe2000f8ec03f */
[----:B------:R-:W-:Y:S01]  /*02c0*/  SHF.R.S32.HI R8, RZ, 0x1f, R7 ;  /* 0x0000001fff087819 */ /* 0x000fe20000011407 */
[----:B------:R-:W-:Y:S01]  /*02d0*/  ULEA UR9, UR10, UR9, 0x18 ;  /* 0x000000090a097291 */ /* 0x000fe2000f8ec03f */
[----:B------:R-:W-:Y:S01]  /*02e0*/  LEA.HI R2, R2, R11, RZ, 0x2 ;  /* 0x0000000b02027211 */ /* 0x000fe200078f10ff */
[----:B------:R-:W-:Y:S01]  /*02f0*/  IMAD R32, R5, UR5, R32 ;  /* 0x0000000505207c24 */ /* 0x000fe2000f8e0220 */
[----:B------:R-:W-:Y:S01]  /*0300*/  LEA.HI R9, R8, R7, RZ, 0x2 ;  /* 0x0000000708097211 */ /* 0x000fe200078f10ff */
[----:B------:R-:W-:Y:S01]  /*0310*/  IMAD.U32 R0, RZ, RZ, UR11 ;  /* 0x0000000bff007e24 */ /* 0x000fe2000f8e00ff */
[-C--:B------:R-:W-:Y:S01]  /*0320*/  LEA.HI R5, R6, R29.reuse, RZ, 0x2 ;  /* 0x0000001d06057211 */ /* 0x080fe200078f10ff */
[----:B------:R-:W-:Y:S01]  /*0330*/  UMOV UR4, URZ ;  /* 0x0000003f00047c82 */ /* 0x000fe20008000000 */
[-C--:B------:R-:W-:Y:S01]  /*0340*/  LEA.HI R6, R9, R4.reuse, RZ, 0x1e ;  /* 0x0000000409067211 */ /* 0x080fe200078ff0ff */
[----:B------:R-:W-:Y:S01]  /*0350*/  IMAD R0, R11, 0x104, R0 ;  /* 0x000001040b007824 */ /* 0x000fe200078e0200 */
[----:B------:R-:W-:Y:S01]  /*0360*/  LEA.HI R8, R5, R4, RZ, 0x1e ;  /* 0x0000000405087211 */ /* 0x000fe200078ff0ff */
[----:B------:R-:W-:Y:S01]  /*0370*/  IMAD R4, R10, 0x4, R3 ;  /* 0x000000040a047824 */ /* 0x000fe200078e0203 */
[----:B------:R-:W-:Y:S01]  /*0380*/  SHF.R.S32.HI R2, RZ, 0x2, R2 ;  /* 0x00000002ff027819 */ /* 0x000fe20000011402 */
[----:B------:R-:W-:Y:S01]  /*0390*/  IMAD R27, R7, 0x8, R6 ;  /* 0x00000008071b7824 */ /* 0x000fe200078e0206 */
[----:B------:R-:W-:Y:S01]  /*03a0*/  LOP3.LUT R26, R26, 0xffffffe0, R11, 0xe2, !PT ;  /* 0xffffffe01a1a7812 */ /* 0x000fe200078ee20b */
[C---:B------:R-:W-:Y:S01]  /*03b0*/  IMAD.SHL.U32 R6, R11.reuse, 0x2, RZ ;  /* 0x000000020b067824 */ /* 0x040fe200078e00ff */
[----:B------:R-:W-:Y:S01]  /*03c0*/  VIMNMX.U32 R4, R4, UR6, PT ;  /* 0x0000000604047c48 */ /* 0x000fe2000bfe0000 */
[----:B------:R-:W-:Y:S01]  /*03d0*/  IMAD R24, R11, 0x8, R2 ;  /* 0x000000080b187824 */ /* 0x000fe200078e0202 */
[----:B------:R-:W-:Y:S01]  /*03e0*/  LOP3.LUT R33, R31, 0x1c, RZ, 0xc0, !PT ;  /* 0x0000001c1f217812 */ /* 0x000fe200078ec0ff */
[C---:B------:R-:W-:Y:S01]  /*03f0*/  IMAD R6, R3.reuse, 0x41, R6 ;  /* 0x0000004103067824 */ /* 0x040fe200078e0206 */
[----:B------:R-:W-:Y:S01]  /*0400*/  LEA R25, R3, UR7, 0x7 ;  /* 0x0000000703197c11 */ /* 0x000fe2000f8e38ff */
[----:B------:R-:W-:Y:S01]  /*0410*/  IMAD R8, R29, 0x8, R8 ;  /* 0x000000081d087824 */ /* 0x000fe200078e0208 */
[----:B------:R-:W-:Y:S01]  /*0420*/  LOP3.LUT R31, R31, 0x3c, RZ, 0xc0, !PT ;  /* 0x0000003c1f1f7812 */ /* 0x000fe200078ec0ff */
[----:B------:R-:W-:Y:S01]  /*0430*/  VIADD R2, R11, 0x20 ;  /* 0x000000200b027836 */ /* 0x000fe20000000000 */
[----:B------:R-:W-:Y:S01]  /*0440*/  LEA R30, R6, UR11, 0x2 ;  /* 0x0000000b061e7c11 */ /* 0x000fe2000f8e10ff */
[----:B------:R-:W-:Y:S01]  /*0450*/  IMAD R29, R36, R29, RZ ;  /* 0x0000001d241d7224 */ /* 0x000fe200078e02ff */
[----:B------:R-:W-:Y:S01]  /*0460*/  LEA R26, R26, UR7, 0x2 ;  /* 0x000000071a1a7c11 */ /* 0x000fe2000f8e10ff */
[----:B------:R-:W-:Y:S01]  /*0470*/  IMAD R34, R4, UR5, RZ ;  /* 0x0000000504227c24 */ /* 0x000fe2000f8e02ff */
[----:B------:R-:W-:-:S02]  /*0480*/  LEA R3, R3, UR8, 0x4 ;  /* 0x0000000803037c11 */ /* 0x000fc4000f8e20ff */
[----:B------:R-:W-:Y:S02]  /*0490*/  LEA R24, R24, UR9, 0x2 ;  /* 0x0000000918187c11 */ /* 0x000fe4000f8e10ff */
[----:B------:R-:W-:Y:S02]  /*04a0*/  LEA R28, R8, UR9, 0x2 ;  /* 0x00000009081c7c11 */ /* 0x000fe4000f8e10ff */
[----:B------:R-:W-:-:S07]  /*04b0*/  LEA R27, R27, UR9, 0x2 ;  /* 0x000000091b1b7c11 */ /* 0x000fce000f8e10ff */
.L_x_647:
[----:B------:R-:W0:Y:S01]  /*04c0*/  S2R R12, SR_TID.X ;  /* 0x00000000000c7919 */ /* 0x000e220000002100 */
[----:B-1----:R-:W1:Y:S01]  /*04d0*/  LDC.64 R4, c[0x0][0x210] ;  /* 0x00008400ff047b82 */ /* 0x002e620000000a00 */
[----:B------:R-:W-:Y:S02]  /*04e0*/  USHF.R.S32.HI UR5, URZ, 0x1f, UR4 ;  /* 0x0000001f3f057899 */ /* 0x000fe40008011404 */
[C---:B------:R-:W-:Y:S01]  /*04f0*/  IADD3 R15, P0, R35.reuse, UR4, RZ ;  /* 0x00000004230f7c10 */ /* 0x040fe2000ff1e0ff */
[----:B------:R-:W2:Y:S03]  /*0500*/  S2R R7, SR_TID.Y ;  /* 0x0000000000077919 */ /* 0x000ea60000002200 */
[----:B------:R-:W-:Y:S02]  /*0510*/  LEA.HI.X.SX32 R18, R35, UR5, 0x1, P0 ;  /* 0x0000000523127c11 */ /* 0x000fe400080f0eff */
[----:B0-----:R-:W-:-:S04]  /*0520*/  SHF.R.S32.HI R17, RZ, 0x1f, R12 ;  /* 0x0000001fff117819 */ /* 0x001fc8000001140c */
[----:B------:R-:W-:Y:S01]  /*0530*/  LEA.HI R8, R17, R12, RZ, 0x2 ;  /* 0x0000000c11087211 */ /* 0x000fe200078f10ff */
[----:B--2---:R-:W-:-:S03]  /*0540*/  IMAD R6, R36, R7, RZ ;  /* 0x0000000724067224 */ /* 0x004fc600078e02ff */
[----:B------:R-:W-:Y:S02]  /*0550*/  SHF.R.S32.HI R9, RZ, 0x2, R8 ;  /* 0x00000002ff097819 */ /* 0x000fe40000011408 */
[----:B------:R-:W-:Y:S02]  /*0560*/  SHF.R.S32.HI R7, RZ, 0x1f, R6 ;  /* 0x0000001fff077819 */ /* 0x000fe40000011406 */
[--C-:B------:R-:W-:Y:S02]  /*0570*/  IADD3 R21, P0, P1, R6, R15, R9.reuse ;  /* 0x0000000f06157210 */ /* 0x100fe4000791e009 */
[----:B------:R-:W-:-:S03]  /*0580*/  SHF.R.S32.HI R6, RZ, 0x1f, R9 ;  /* 0x0000001fff067819 */ /* 0x000fc60000011409 */
[----:B-1----:R-:W-:Y:S01]  /*0590*/  IMAD.WIDE.U32 R20, R21, 0x16, R4 ;  /* 0x0000001615147825 */ /* 0x002fe200078e0004 */
[----:B------:R-:W-:-:S05]  /*05a0*/  IADD3.X R6, R7, R18, R6, P0, P1 ;  /* 0x0000001207067210 */ /* 0x000fca00007e2406 */
[----:B------:R-:W-:-:S04]  /*05b0*/  IMAD R7, R6, 0x16, RZ ;  /* 0x0000001606077824 */ /* 0x000fc800078e02ff */
[----:B------:R-:W-:Y:S01]  /*05c0*/  IMAD.IADD R21, R21, 0x1, R7 ;  /* 0x0000000115157824 */ /* 0x000fe200078e0207 */
[----:B------:R-:W-:-:S04]  /*05d0*/  LOP3.LUT R7, R8, 0xfffffffc, RZ, 0xc0, !PT ;  /* 0xfffffffc08077812 */ /* 0x000fc800078ec0ff */
[----:B------:R-:W2:Y:S04]  /*05e0*/  LDG.E.U16.CONSTANT R6, desc[UR12][R20.64+0x2] ;  /* 0x0000020c14067981 */ /* 0x000ea8000c1e9500 */
[----:B------:R-:W2:Y:S01]  /*05f0*/  LDG.E.U16.CONSTANT R11, desc[UR12][R20.64+0x4] ;  /* 0x0000040c140b7981 */ /* 0x000ea2000c1e9500 */
[----:B------:R-:W-:-:S04]  /*0600*/  IMAD.IADD R19, R12, 0x1, -R7 ;  /* 0x000000010c137824 */ /* 0x000fc800078e0a07 */
[----:B------:R-:W-:-:S05]  /*0610*/  IMAD.WIDE R8, R19, 0x4, R20 ;  /* 0x0000000413087825 */ /* 0x000fca00078e0214 */
[----:B------:R-:W3:Y:S04]  /*0620*/  LDG.E.U16.CONSTANT R7, desc[UR12][R8.64+0x6] ;  /* 0x0000060c08077981 */ /* 0x000ee8000c1e9500 */
[----:B------:R-:W3:Y:S01]  /*0630*/  LDG.E.U16.CONSTANT R10, desc[UR12][R8.64+0x8] ;  /* 0x0000080c080a7981 */ /* 0x000ee2000c1e9500 */
[----:B------:R-:W-:Y:S01]  /*0640*/  IMAD.SHL.U32 R19, R19, 0x4, RZ ;  /* 0x0000000413137824 */ /* 0x000fe200078e00ff */
[----:B--2---:R-:W-:-:S04]  /*0650*/  PRMT R6, R6, 0x5410, R11 ;  /* 0x0000541006067816 */ /* 0x004fc8000000000b */
[----:B------:R-:W-:-:S05]  /*0660*/  SHF.R.S32.HI R6, RZ, R19, R6 ;  /* 0x00000013ff067219 */ /* 0x000fca0000011406 */
[C---:B------:R-:W-:Y:S02]  /*0670*/  IMAD.SHL.U32 R11, R6.reuse, 0x10, RZ ;  /* 0x00000010060b7824 */ /* 0x040fe400078e00ff */
[----:B------:R-:W-:-:S03]  /*0680*/  IMAD.SHL.U32 R23, R6, 0x200, RZ ;  /* 0x0000020006177824 */ /* 0x000fc600078e00ff */
[----:B------:R-:W-:Y:S01]  /*0690*/  LOP3.LUT R14, R11, 0x10, RZ, 0xc0, !PT ;  /* 0x000000100b0e7812 */ /* 0x000fe200078ec0ff */
[C---:B------:R-:W-:Y:S01]  /*06a0*/  IMAD.SHL.U32 R11, R6.reuse, 0x800, RZ ;  /* 0x00000800060b7824 */ /* 0x040fe200078e00ff */
[----:B---3--:R-:W-:Y:S01]  /*06b0*/  PRMT R7, R7, 0x5410, R10 ;  /* 0x0000541007077816 */ /* 0x008fe2000000000a */
[----:B------:R-:W-:-:S03]  /*06c0*/  IMAD.SHL.U32 R10, R6, 0x40000, RZ ;  /* 0x00040000060a7824 */ /* 0x000fc600078e00ff */
[--C-:B------:R-:W-:Y:S02]  /*06d0*/  LOP3.LUT R14, R14, 0xf0f0f0f, R7.reuse, 0xf8, !PT ;  /* 0x0f0f0f0f0e0e7812 */ /* 0x100fe400078ef807 */
[----:B------:R-:W-:Y:S02]  /*06e0*/  SHF.R.U32.HI R7, RZ, 0x4, R7 ;  /* 0x00000004ff077819 */ /* 0x000fe40000011607 */
[----:B------:R-:W-:-:S04]  /*06f0*/  LOP3.LUT R11, R14, 0x1000, R11, 0xf8, !PT ;  /* 0x000010000e0b7812 */ /* 0x000fc800078ef80b */
[----:B------:R-:W-:Y:S01]  /*0700*/  LOP3.LUT R10, R11, 0x100000, R10, 0xf8, !PT ;  /* 0x001000000b0a7812 */ /* 0x000fe200078ef80a */
[----:B------:R-:W-:-:S05]  /*0710*/  IMAD.SHL.U32 R11, R6, 0x2000000, RZ ;  /* 0x02000000060b7824 */ /* 0x000fca00078e00ff */
[----:B------:R-:W-:Y:S02]  /*0720*/  LOP3.LUT R10, R10, 0x10000000, R11, 0xf8, !PT ;  /* 0x100000000a0a7812 */ /* 0x000fe400078ef80b */
[--C-:B------:R-:W-:Y:S02]  /*0730*/  SHF.R.U32.HI R11, RZ, 0xc, R6.reuse ;  /* 0x0000000cff0b7819 */ /* 0x100fe40000011606 */
[----:B------:R-:W-:Y:S02]  /*0740*/  PRMT R13, R10, 0xba98, RZ ;  /* 0x0000ba980a0d7816 */ /* 0x000fe400000000ff */
[----:B------:R-:W-:Y:S02]  /*0750*/  LOP3.LUT R14, R11, 0x10, RZ, 0xc0, !PT ;  /* 0x000000100b0e7812 */ /* 0x000fe400078ec0ff */
[----:B------:R-:W-:Y:S02]  /*0760*/  SHF.R.U32.HI R11, RZ, 0x5, R6 ;  /* 0x00000005ff0b7819 */ /* 0x000fe40000011606 */
[----:B------:R-:W-:-:S02]  /*0770*/  LOP3.LUT R14, R14, 0xf0f0f0f, R7, 0xf8, !PT ;  /* 0x0f0f0f0f0e0e7812 */ /* 0x000fc400078ef807 */
[----:B------:R-:W-:Y:S02]  /*0780*/  LOP3.LUT R7, R10, 0x80808080, RZ, 0xfc, !PT ;  /* 0x808080800a077812 */ /* 0x000fe400078efcff */
[----:B------:R-:W-:Y:S01]  /*0790*/  LOP3.LUT R11, R14, 0x1000, R11, 0xf8, !PT ;  /* 0x000010000e0b7812 */ /* 0x000fe200078ef80b */
[----:B------:R-:W-:Y:S02]  /*07a0*/  IMAD.SHL.U32 R14, R6, 0x4, RZ ;  /* 0x00000004060e7824 */ /* 0x000fe400078e00ff */
[----:B------:R-:W-:-:S03]  /*07b0*/  VIADD R7, R7, 0xefefeff0 ;  /* 0xefefeff007077836 */ /* 0x000fc60000000000 */
[----:B------:R-:W-:Y:S02]  /*07c0*/  LOP3.LUT R14, R11, 0x100000, R14, 0xf8, !PT ;  /* 0x001000000b0e7812 */ /* 0x000fe400078ef80e */
[----:B------:R-:W-:Y:S02]  /*07d0*/  LOP3.LUT R7, R7, 0x80808080, RZ, 0x3c, !PT ;  /* 0x8080808007077812 */ /* 0x000fe400078e3cff */
[----:B------:R-:W-:Y:S02]  /*07e0*/  LOP3.LUT R6, R14, 0x10000000, R23, 0xf8, !PT ;  /* 0x100000000e067812 */ /* 0x000fe400078ef817 */
[----:B------:R-:W-:Y:S02]  /*07f0*/  LOP3.LUT R11, R10, 0x10101010, R7, 0x18, !PT ;  /* 0x101010100a0b7812 */ /* 0x000fe400078e1807 */
[----:B------:R-:W-:Y:S02]  /*0800*/  PRMT R23, R6, 0xba98, RZ ;  /* 0x0000ba9806177816 */ /* 0x000fe400000000ff */
[----:B------:R-:W-:-:S04]  /*0810*/  PRMT R10, R11, 0xba98, RZ ;  /* 0x0000ba980b0a7816 */ /* 0x000fc800000000ff */
[----:B------:R-:W-:-:S04]  /*0820*/  LOP3.LUT R13, R10, 0x7f7f7f7f, R13, 0x60, !PT ;  /* 0x7f7f7f7f0a0d7812 */ /* 0x000fc800078e600d */
[----:B------:R-:W-:Y:S02]  /*0830*/  LOP3.LUT R13, R13, R7, R10, 0xf4, !PT ;  /* 0x000000070d0d7212 */ /* 0x000fe400078ef40a */
[----:B------:R-:W-:-:S05]  /*0840*/  LOP3.LUT R7, R6, 0x80808080, RZ, 0xfc, !PT ;  /* 0x8080808006077812 */ /* 0x000fca00078efcff */
[----:B------:R-:W-:-:S05]  /*0850*/  VIADD R7, R7, 0xefefeff0 ;  /* 0xefefeff007077836 */ /* 0x000fca0000000000 */
[----:B------:R-:W-:Y:S01]  /*0860*/  LOP3.LUT R11, R7, 0x80808080, RZ, 0x3c, !PT ;  /* 0x80808080070b7812 */ /* 0x000fe200078e3cff */
[----:B------:R-:W-:-:S03]  /*0870*/  IMAD.SHL.U32 R7, R36, 0x4, RZ ;  /* 0x0000000424077824 */ /* 0x000fc600078e00ff */
[----:B------:R-:W-:Y:S01]  /*0880*/  LOP3.LUT R10, R6, 0x10101010, R11, 0x18, !PT ;  /* 0x10101010060a7812 */ /* 0x000fe200078e180b */
[----:B------:R-:W-:-:S03]  /*0890*/  IMAD.WIDE R20, R7, 0x16, R20 ;  /* 0x0000001607147825 */ /* 0x000fc600078e0214 */
[----:B------:R-:W-:Y:S02]  /*08a0*/  PRMT R10, R10, 0xba98, RZ ;  /* 0x0000ba980a0a7816 */ /* 0x000fe400000000ff */
[----:B------:R-:W2:Y:S02]  /*08b0*/  LDG.E.U16.CONSTANT R14, desc[UR12][R20.64+0x4] ;  /* 0x0000040c140e7981 */ /* 0x000ea4000c1e9500 */
[----:B------:R-:W-:-:S04]  /*08c0*/  LOP3.LUT R23, R10, 0x7f7f7f7f, R23, 0x60, !PT ;  /* 0x7f7f7f7f0a177812 */ /* 0x000fc800078e6017 */
[----:B------:R-:W-:Y:S02]  /*08d0*/  LOP3.LUT R11, R23, R11, R10, 0xf4, !PT ;  /* 0x0000000b170b7212 */ /* 0x000fe400078ef40a */
[----:B------:R0:W2:Y:S01]  /*08e0*/  LDG.E.U16.CONSTANT R10, desc[UR12][R20.64+0x2] ;  /* 0x0000020c140a7981 */ /* 0x0000a2000c1e9500 */
[----:B------:R-:W-:-:S05]  /*08f0*/  IMAD.WIDE R8, R7, 0x16, R8 ;  /* 0x0000001607087825 */ /* 0x000fca00078e0208 */
[----:B------:R-:W3:Y:S04]  /*0900*/  LDG.E.U16.CONSTANT R6, desc[UR12][R8.64+0x6] ;  /* 0x0000060c08067981 */ /* 0x000ee8000c1e9500 */
[----:B------:R1:W3:Y:S04]  /*0910*/  LDG.E.U16.CONSTANT R23, desc[UR12][R8.64+0x8] ;  /* 0x0000080c08177981 */ /* 0x0002e8000c1e9500 */
[----:B------:R4:W-:Y:S01]  /*0920*/  STS [R30], R13 ;  /* 0x0000000d1e007388 */ /* 0x0009e20000000800 */
[----:B0-----:R-:W-:-:S03]  /*0930*/  IMAD.WIDE R20, R7, 0x16, R20 ;  /* 0x0000001607147825 */ /* 0x001fc600078e0214 */
[----:B------:R0:W-:Y:S01]  /*0940*/  STS [R30+0x4], R11 ;  /* 0x0000040b1e007388 */ /* 0x0001e20000000800 */
[----:B-1----:R-:W-:Y:S01]  /*0950*/  IMAD.WIDE R8, R7, 0x16, R8 ;  /* 0x0000001607087825 */ /* 0x002fe200078e0208 */
[----:B--2---:R-:W-:-:S04]  /*0960*/  PRMT R10, R10, 0x5410, R14 ;  /* 0x000054100a0a7816 */ /* 0x004fc8000000000e */
[----:B------:R-:W-:-:S05]  /*0970*/  SHF.R.S32.HI R10, RZ, R19, R10 ;  /* 0x00000013ff0a7219 */ /* 0x000fca000001140a */
[----:B------:R-:W-:Y:S01]  /*0980*/  IMAD.SHL.U32 R14, R10, 0x10, RZ ;  /* 0x000000100a0e7824 */ /* 0x000fe200078e00ff */
[----:B---3--:R-:W-:Y:S01]  /*0990*/  PRMT R6, R6, 0x5410, R23 ;  /* 0x0000541006067816 */ /* 0x008fe20000000017 */
[----:B------:R-:W-:-:S03]  /*09a0*/  IMAD.SHL.U32 R23, R10, 0x800, RZ ;  /* 0x000008000a177824 */ /* 0x000fc600078e00ff */
[----:B------:R-:W-:Y:S01]  /*09b0*/  LOP3.LUT R14, R14, 0x10, RZ, 0xc0, !PT ;  /* 0x000000100e0e7812 */ /* 0x000fe200078ec0ff */
[----:B----4-:R-:W-:-:S03]  /*09c0*/  IMAD.SHL.U32 R13, R10, 0x40000, RZ ;  /* 0x000400000a0d7824 */ /* 0x010fc600078e00ff */
[----:B------:R-:W-:-:S04]  /*09d0*/  LOP3.LUT R14, R14, 0xf0f0f0f, R6, 0xf8, !PT ;  /* 0x0f0f0f0f0e0e7812 */ /* 0x000fc800078ef806 */
        /* <DEDUP_REMOVED lines=12> */
[----:B------:R-:W-:Y:S02]  /*0aa0*/  SHF.R.U32.HI R13, RZ, 0xc, R10 ;  /* 0x0000000cff0d7819 */ /* 0x000fe4000001160a */
[----:B------:R-:W-:Y:S02]  /*0ab0*/  SHF.R.U32.HI R6, RZ, 0x4, R6 ;  /* 0x00000004ff067819 */ /* 0x000fe40000011606 */
[----:B------:R-:W-:-:S04]  /*0ac0*/  LOP3.LUT R13, R13, 0x10, RZ, 0xc0, !PT ;  /* 0x000000100d0d7812 */ /* 0x000fc800078ec0ff */
[----:B------:R-:W-:Y:S02]  /*0ad0*/  LOP3.LUT R6, R13, 0xf0f0f0f, R6, 0xf8, !PT ;  /* 0x0f0f0f0f0d067812 */ /* 0x000fe400078ef806 */
[----:B------:R-:W-:Y:S01]  /*0ae0*/  SHF.R.U32.HI R13, RZ, 0x5, R10 ;  /* 0x00000005ff0d7819 */ /* 0x000fe2000001160a */
[----:B0-----:R-:W-:-:S03]  /*0af0*/  IMAD.SHL.U32 R11, R10, 0x4, RZ ;  /* 0x000000040a0b7824 */ /* 0x001fc600078e00ff */
[----:B------:R-:W-:Y:S02]  /*0b00*/  LOP3.LUT R6, R6, 0x1000, R13, 0xf8, !PT ;  /* 0x0000100006067812 */ /* 0x000fe400078ef80d */
[----:B------:R-:W2:Y:S02]  /*0b10*/  LDG.E.U16.CONSTANT R13, desc[UR12][R20.64+0x4] ;  /* 0x0000040c140d7981 */ /* 0x000ea4000c1e9500 */
[----:B------:R-:W-:Y:S02]  /*0b20*/  LOP3.LUT R11, R6, 0x100000, R11, 0xf8, !PT ;  /* 0x00100000060b7812 */ /* 0x000fe400078ef80b */
[----:B------:R0:W2:Y:S01]  /*0b30*/  LDG.E.U16.CONSTANT R6, desc[UR12][R20.64+0x2] ;  /* 0x0000020c14067981 */ /* 0x0000a2000c1e9500 */
        /* <DEDUP_REMOVED lines=8> */
[----:B------:R-:W3:Y:S03]  /*0bc0*/  LDG.E.U16.CONSTANT R10, desc[UR12][R8.64+0x8] ;  /* 0x0000080c080a7981 */ /* 0x000ee6000c1e9500 */
[----:B------:R-:W-:-:S04]  /*0bd0*/  LOP3.LUT R23, R16, 0x7f7f7f7f, R23, 0x60, !PT ;  /* 0x7f7f7f7f10177812 */ /* 0x000fc800078e6017 */
[----:B------:R-:W-:Y:S02]  /*0be0*/  LOP3.LUT R11, R23, R11, R16, 0xf4, !PT ;  /* 0x0000000b170b7212 */ /* 0x000fe400078ef410 */
[----:B------:R1:W3:Y:S01]  /*0bf0*/  LDG.E.U16.CONSTANT R23, desc[UR12][R8.64+0x6] ;  /* 0x0000060c08177981 */ /* 0x0002e2000c1e9500 */
[----:B0-----:R-:W-:-:S03]  /*0c00*/  IMAD.WIDE R20, R7, 0x16, R20 ;  /* 0x0000001607147825 */ /* 0x001fc600078e0214 */
[----:B------:R0:W-:Y:S04]  /*0c10*/  STS [R30+0x410], R14 ;  /* 0x0004100e1e007388 */ /* 0x0001e80000000800 */
[----:B------:R4:W-:Y:S01]  /*0c20*/  STS [R30+0x414], R11 ;  /* 0x0004140b1e007388 */ /* 0x0009e20000000800 */
[----:B-1----:R-:W-:Y:S01]  /*0c30*/  IMAD.WIDE R8, R7, 0x16, R8 ;  /* 0x0000001607087825 */ /* 0x002fe200078e0208 */
[----:B--2---:R-:W-:Y:S02]  /*0c40*/  PRMT R16, R6, 0x5410, R13 ;  /* 0x0000541006107816 */ /* 0x004fe4000000000d */
[----:B------:R-:W2:Y:S04]  /*0c50*/  LDG.E.U16.CONSTANT R13, desc[UR12][R20.64+0x2] ;  /* 0x0000020c140d7981 */ /* 0x000ea8000c1e9500 */
[----:B------:R-:W2:Y:S01]  /*0c60*/  LDG.E.U16.CONSTANT R6, desc[UR12][R20.64+0x4] ;  /* 0x0000040c14067981 */ /* 0x000ea2000c1e9500 */
[----:B------:R-:W-:-:S05]  /*0c70*/  SHF.R.S32.HI R16, RZ, R19, R16 ;  /* 0x00000013ff107219 */ /* 0x000fca0000011410 */
[C---:B------:R-:W-:Y:S02]  /*0c80*/  IMAD.SHL.U32 R22, R16.reuse, 0x10, RZ ;  /* 0x0000001010167824 */ /* 0x040fe400078e00ff */
[C---:B0-----:R-:W-:Y:S02]  /*0c90*/  IMAD.SHL.U32 R14, R16.reuse, 0x800, RZ ;  /* 0x00000800100e7824 */ /* 0x041fe400078e00ff */
[----:B----4-:R-:W-:Y:S01]  /*0ca0*/  IMAD.SHL.U32 R11, R16, 0x40000, RZ ;  /* 0x00040000100b7824 */ /* 0x010fe200078e00ff */
[----:B---3--:R-:W-:Y:S02]  /*0cb0*/  PRMT R10, R23, 0x5410, R10 ;  /* 0x00005410170a7816 */ /* 0x008fe4000000000a */
[----:B------:R-:W-:-:S04]  /*0cc0*/  LOP3.LUT R23, R22, 0x10, RZ, 0xc0, !PT ;  /* 0x0000001016177812 */ /* 0x000fc800078ec0ff */
        /* <DEDUP_REMOVED lines=17> */
[----:B------:R-:W-:-:S04]  /*0de0*/  SHF.R.U32.HI R11, RZ, 0x5, R16 ;  /* 0x00000005ff0b7819 */ /* 0x000fc80000011610 */
[----:B------:R-:W-:Y:S01]  /*0df0*/  LOP3.LUT R10, R10, 0x1000, R11, 0xf8, !PT ;  /* 0x000010000a0a7812 */ /* 0x000fe200078ef80b */
[----:B------:R-:W-:-:S05]  /*0e00*/  IMAD.SHL.U32 R11, R16, 0x4, RZ ;  /* 0x00000004100b7824 */ /* 0x000fca00078e00ff */
[----:B------:R-:W-:Y:S01]  /*0e10*/  LOP3.LUT R10, R10, 0x100000, R11, 0xf8, !PT ;  /* 0x001000000a0a7812 */ /* 0x000fe200078ef80b */
[----:B------:R-:W-:Y:S02]  /*0e20*/  IMAD.SHL.U32 R11, R16, 0x200, RZ ;  /* 0x00000200100b7824 */ /* 0x000fe400078e00ff */
[----:B------:R-:W3:Y:S03]  /*0e30*/  LDG.E.U16.CONSTANT R16, desc[UR12][R8.64+0x6] ;  /* 0x0000060c08107981 */ /* 0x000ee6000c1e9500 */
        /* <DEDUP_REMOVED lines=9> */
[----:B------:R0:W3:Y:S01]  /*0ed0*/  LDG.E.U16.CONSTANT R14, desc[UR12][R8.64+0x8] ;  /* 0x0000080c080e7981 */ /* 0x0000e2000c1e9500 */
[----:B------:R-:W-:-:S03]  /*0ee0*/  IMAD.WIDE R10, R7, 0x16, R8 ;  /* 0x00000016070a7825 */ /* 0x000fc600078e0208 */
[----:B------:R2:W-:Y:S02]  /*0ef0*/  STS [R30+0x820], R22 ;  /* 0x000820161e007388 */ /* 0x0005e40000000800 */
[----:B--2---:R-:W-:Y:S02]  /*0f00*/  PRMT R22, R13, 0x5410, R6 ;  /* 0x000054100d167816 */ /* 0x004fe40000000006 */
[----:B------:R-:W2:Y:S04]  /*0f10*/  LDG.E.U16.CONSTANT R13, desc[UR12][R10.64+0x6] ;  /* 0x0000060c0a0d7981 */ /* 0x000ea8000c1e9500 */
[----:B------:R1:W2:Y:S01]  /*0f20*/  LDG.E.U16.CONSTANT R6, desc[UR12][R10.64+0x8] ;  /* 0x0000080c0a067981 */ /* 0x0002a2000c1e9500 */
[----:B------:R-:W-:-:S05]  /*0f30*/  SHF.R.S32.HI R22, RZ, R19, R22 ;  /* 0x00000013ff167219 */ /* 0x000fca0000011416 */
[C---:B0-----:R-:W-:Y:S02]  /*0f40*/  IMAD.SHL.U32 R9, R22.reuse, 0x800, RZ ;  /* 0x0000080016097824 */ /* 0x041fe400078e00ff */
[----:B------:R-:W-:Y:S01]  /*0f50*/  IMAD.SHL.U32 R8, R22, 0x40000, RZ ;  /* 0x0004000016087824 */ /* 0x000fe200078e00ff */
[----:B------:R0:W-:Y:S01]  /*0f60*/  STS [R30+0x824], R23 ;  /* 0x000824171e007388 */ /* 0x0001e20000000800 */
[----:B------:R-:W-:-:S04]  /*0f70*/  IMAD.WIDE R20, R7, 0x16, R20 ;  /* 0x0000001607147825 */ /* 0x000fc800078e0214 */
[----:B-1----:R-:W-:Y:S01]  /*0f80*/  IMAD.WIDE R10, R7, 0x16, R10 ;  /* 0x00000016070a7825 */ /* 0x002fe200078e020a */
[----:B---3--:R-:W-:-:S03]  /*0f90*/  PRMT R14, R16, 0x5410, R14 ;  /* 0x00005410100e7816 */ /* 0x008fc6000000000e */
[----:B------:R-:W-:-:S05]  /*0fa0*/  IMAD.SHL.U32 R16, R22, 0x10, RZ ;  /* 0x0000001016107824 */ /* 0x000fca00078e00ff */
        /* <DEDUP_REMOVED lines=10> */
[----:B0-----:R-:W-:Y:S02]  /*1050*/  PRMT R23, R8, 0xba98, RZ ;  /* 0x0000ba9808177816 */ /* 0x001fe400000000ff */
[----:B------:R-:W-:Y:S02]  /*1060*/  PRMT R16, R16, 0xba98, RZ ;  /* 0x0000ba9810107816 */ /* 0x000fe400000000ff */
[----:B------:R-:W-:Y:S02]  /*1070*/  SHF.R.U32.HI R8, RZ, 0xc, R22 ;  /* 0x0000000cff087819 */ /* 0x000fe40000011616 */
[----:B------:R-:W-:Y:S02]  /*1080*/  LOP3.LUT R23, R16, 0x7f7f7f7f, R23, 0x60, !PT ;  /* 0x7f7f7f7f10177812 */ /* 0x000fe400078e6017 */
[----:B------:R-:W-:-:S02]  /*1090*/  SHF.R.U32.HI R14, RZ, 0x4, R14 ;  /* 0x00000004ff0e7819 */ /* 0x000fc4000001160e */
[----:B------:R-:W-:Y:S02]  /*10a0*/  LOP3.LUT R9, R23, R9, R16, 0xf4, !PT ;  /* 0x0000000917097212 */ /* 0x000fe400078ef410 */
[----:B------:R-:W-:-:S04]  /*10b0*/  LOP3.LUT R23, R8, 0x10, RZ, 0xc0, !PT ;  /* 0x0000001008177812 */ /* 0x000fc800078ec0ff */
[----:B------:R-:W-:Y:S02]  /*10c0*/  LOP3.LUT R14, R23, 0xf0f0f0f, R14, 0xf8, !PT ;  /* 0x0f0f0f0f170e7812 */ /* 0x000fe400078ef80e */
[----:B------:R-:W-:-:S04]  /*10d0*/  SHF.R.U32.HI R23, RZ, 0x5, R22 ;  /* 0x00000005ff177819 */ /* 0x000fc80000011616 */
        /* <DEDUP_REMOVED lines=13> */
[----:B------:R-:W3:Y:S04]  /*11b0*/  LDG.E.U16.CONSTANT R8, desc[UR12][R10.64+0x6] ;  /* 0x0000060c0a087981 */ /* 0x000ee8000c1e9500 */
[----:B------:R-:W3:Y:S01]  /*11c0*/  LDG.E.U16.CONSTANT R23, desc[UR12][R10.64+0x8] ;  /* 0x0000080c0a177981 */ /* 0x000ee2000c1e9500 */
[----:B--2---:R-:W-:-:S03]  /*11d0*/  PRMT R14, R13, 0x5410, R6 ;  /* 0x000054100d0e7816 */ /* 0x004fc60000000006 */
[----:B------:R-:W2:Y:S04]  /*11e0*/  LDG.E.U16.CONSTANT R6, desc[UR12][R20.64+0x2] ;  /* 0x0000020c14067981 */ /* 0x000ea8000c1e9500 */
[----:B------:R-:W2:Y:S04]  /*11f0*/  LDG.E.U16.CONSTANT R13, desc[UR12][R20.64+0x4] ;  /* 0x0000040c140d7981 */ /* 0x000ea8000c1e9500 */
[----:B------:R2:W-:Y:S04]  /*1200*/  STS [R30+0xc34], R16 ;  /* 0x000c34101e007388 */ /* 0x0005e80000000800 */
[----:B------:R0:W-:Y:S01]  /*1210*/  STS [R30+0xc30], R9 ;  /* 0x000c30091e007388 */ /* 0x0001e20000000800 */
[----:B--2---:R-:W-:-:S02]  /*1220*/  PRMT R16, R6, 0x5410, R13 ;  /* 0x0000541006107816 */ /* 0x004fc4000000000d */
[----:B---3--:R-:W-:Y:S01]  /*1230*/  PRMT R13, R8, 0x5410, R23 ;  /* 0x00005410080d7816 */ /* 0x008fe20000000017 */
[----:B------:R-:W-:-:S04]  /*1240*/  IMAD.WIDE R22, R7, 0x16, R20 ;  /* 0x0000001607167825 */ /* 0x000fc800078e0214 */
[----:B0-----:R-:W-:Y:S01]  /*1250*/  IMAD.WIDE R8, R7, 0x16, R10 ;  /* 0x0000001607087825 */ /* 0x001fe200078e020a */
[----:B------:R-:W2:Y:S04]  /*1260*/  LDG.E.U16.CONSTANT R6, desc[UR12][R22.64+0x2] ;  /* 0x0000020c16067981 */ /* 0x000ea8000c1e9500 */
[----:B------:R-:W2:Y:S04]  /*1270*/  LDG.E.U16.CONSTANT R11, desc[UR12][R22.64+0x4] ;  /* 0x0000040c160b7981 */ /* 0x000ea8000c1e9500 */
[----:B------:R-:W3:Y:S04]  /*1280*/  LDG.E.U16.CONSTANT R21, desc[UR12][R8.64+0x6] ;  /* 0x0000060c08157981 */ /* 0x000ee8000c1e9500 */
[----:B------:R-:W3:Y:S01]  /*1290*/  LDG.E.U16.CONSTANT R10, desc[UR12][R8.64+0x8] ;  /* 0x0000080c080a7981 */ /* 0x000ee2000c1e9500 */
[----:B--2---:R-:W-:-:S02]  /*12a0*/  PRMT R20, R6, 0x5410, R11 ;  /* 0x0000541006147816 */ /* 0x004fc4000000000b */
[----:B---3--:R-:W-:Y:S01]  /*12b0*/  PRMT R21, R21, 0x5410, R10 ;  /* 0x0000541015157816 */ /* 0x008fe2000000000a */
[----:B------:R-:W-:-:S05]  /*12c0*/  IMAD.WIDE R10, R7, 0x16, R22 ;  /* 0x00000016070a7825 */ /* 0x000fca00078e0216 */
[----:B------:R-:W2:Y:S04]  /*12d0*/  LDG.E.U16.CONSTANT R6, desc[UR12][R10.64+0x2] ;  /* 0x0000020c0a067981 */ /* 0x000ea8000c1e9500 */
[----:B------:R-:W2:Y:S01]  /*12e0*/  LDG.E.U16.CONSTANT R23, desc[UR12][R10.64+0x4] ;  /* 0x0000040c0a177981 */ /* 0x000ea2000c1e9500 */
[----:B------:R-:W-:Y:S01]  /*12f0*/  IMAD.WIDE R8, R7, 0x16, R8 ;  /* 0x0000001607087825 */ /* 0x000fe200078e0208 */
[----:B--2---:R-:W-:-:S03]  /*1300*/  PRMT R22, R6, 0x5410, R23 ;  /* 0x0000541006167816 */ /* 0x004fc60000000017 */
[----:B------:R-:W-:-:S05]  /*1310*/  IMAD.WIDE R6, R7, 0x16, R10 ;  /* 0x0000001607067825 */ /* 0x000fca00078e020a */
[----:B------:R-:W2:Y:S04]  /*1320*/  LDG.E.U16.CONSTANT R23, desc[UR12][R6.64+0x2] ;  /* 0x0000020c06177981 */ /* 0x000ea8000c1e9500 */
[----:B------:R0:W2:Y:S01]  /*1330*/  LDG.E.U16.CONSTANT R6, desc[UR12][R6.64+0x4] ;  /* 0x0000040c06067981 */ /* 0x0000a2000c1e9500 */
[----:B------:R-:W-:-:S05]  /*1340*/  SHF.R.S32.HI R16, RZ, R19, R16 ;  /* 0x00000013ff107219 */ /* 0x000fca0000011410 */
[C---:B------:R-:W-:Y:S01]  /*1350*/  IMAD.SHL.U32 R10, R16.reuse, 0x800, RZ ;  /* 0x00000800100a7824 */ /* 0x040fe200078e00ff */
[-C--:B------:R-:W-:Y:S01]  /*1360*/  SHF.R.S32.HI R20, RZ, R19.reuse, R20 ;  /* 0x00000013ff147219 */ /* 0x080fe20000011414 */
[----:B0-----:R-:W-:Y:S01]  /*1370*/  IMAD.SHL.U32 R7, R16, 0x40000, RZ ;  /* 0x0004000010077824 */ /* 0x001fe200078e00ff */
[----:B------:R-:W-:Y:S02]  /*1380*/  SHF.R.S32.HI R22, RZ, R19, R22 ;  /* 0x00000013ff167219 */ /* 0x000fe40000011416 */
[----:B------:R-:W-:-:S04]  /*1390*/  LEA.HI R17, R17, R12, RZ, 0x3 ;  /* 0x0000000c11117211 */ /* 0x000fc800078f18ff */
[----:B------:R-:W-:-:S05]  /*13a0*/  LOP3.LUT R17, R17, 0xfffffff8, RZ, 0xc0, !PT ;  /* 0xfffffff811117812 */ /* 0x000fca00078ec0ff */
[----:B------:R-:W-:Y:S01]  /*13b0*/  IMAD.IADD R17, R12, 0x1, -R17 ;  /* 0x000000010c117824 */ /* 0x000fe200078e0a11 */
[----:B--2---:R-:W-:Y:S01]  /*13c0*/  PRMT R6, R23, 0x5410, R6 ;  /* 0x0000541017067816 */ /* 0x004fe20000000006 */
[----:B------:R-:W-:-:S05]  /*13d0*/  IMAD.SHL.U32 R23, R16, 0x10, RZ ;  /* 0x0000001010177824 */ /* 0x000fca00078e00ff */
[----:B------:R-:W-:-:S04]  /*13e0*/  LOP3.LUT R23, R23, 0x10, RZ, 0xc0, !PT ;  /* 0x0000001017177812 */ /* 0x000fc800078ec0ff */
[----:B------:R-:W-:Y:S02]  /*13f0*/  LOP3.LUT R23, R23, 0xf0f0f0f, R14, 0xf8, !PT ;  /* 0x0f0f0f0f17177812 */ /* 0x000fe400078ef80e */
[----:B------:R-:W-:Y:S02]  /*1400*/  SHF.R.S32.HI R19, RZ, R19, R6 ;  /* 0x00000013ff137219 */ /* 0x000fe40000011406 */
        /* <DEDUP_REMOVED lines=14> */
[----:B------:R-:W-:Y:S02]  /*14f0*/  LOP3.LUT R11, R6, 0x10, RZ, 0xc0, !PT ;  /* 0x00000010060b7812 */ /* 0x000fe400078ec0ff */
[----:B------:R-:W-:Y:S02]  /*1500*/  SHF.R.U32.HI R6, RZ, 0x5, R16 ;  /* 0x00000005ff067819 */ /* 0x000fe40000011610 */
[----:B------:R-:W-:Y:S01]  /*1510*/  LOP3.LUT R11, R11, 0xf0f0f0f, R14, 0xf8, !PT ;  /* 0x0f0f0f0f0b0b7812 */ /* 0x000fe200078ef80e */
[----:B------:R0:W-:Y:S03]  /*1520*/  STS [R30+0x1040], R7 ;  /* 0x001040071e007388 */ /* 0x0001e60000000800 */
[----:B------:R-:W-:Y:S01]  /*1530*/  LOP3.LUT R6, R11, 0x1000, R6, 0xf8, !PT ;  /* 0x000010000b067812 */ /* 0x000fe200078ef806 */
[----:B------:R-:W-:Y:S01]  /*1540*/  IMAD.SHL.U32 R11, R16, 0x4, RZ ;  /* 0x00000004100b7824 */ /* 0x000fe200078e00ff */
[----:B------:R-:W2:Y:S04]  /*1550*/  LDG.E.U16.CONSTANT R14, desc[UR12][R8.64+0x8] ;  /* 0x0000080c080e7981 */ /* 0x000ea8000c1e9500 */
[----:B------:R-:W-:Y:S01]  /*1560*/  LOP3.LUT R6, R6, 0x100000, R11, 0xf8, !PT ;  /* 0x0010000006067812 */ /* 0x000fe200078ef80b */
[----:B------:R-:W-:-:S05]  /*1570*/  IMAD.SHL.U32 R11, R16, 0x200, RZ ;  /* 0x00000200100b7824 */ /* 0x000fca00078e00ff */
[----:B------:R-:W-:-:S04]  /*1580*/  LOP3.LUT R6, R6, 0x10000000, R11, 0xf8, !PT ;  /* 0x1000000006067812 */ /* 0x000fc800078ef80b */
[----:B------:R-:W-:-:S05]  /*1590*/  LOP3.LUT R10, R6, 0x80808080, RZ, 0xfc, !PT ;  /* 0x80808080060a7812 */ /* 0x000fca00078efcff */
[----:B------:R-:W-:-:S05]  /*15a0*/  VIADD R10, R10, 0xefefeff0 ;  /* 0xefefeff00a0a7836 */ /* 0x000fca0000000000 */
[----:B------:R-:W-:-:S04]  /*15b0*/  LOP3.LUT R23, R10, 0x80808080, RZ, 0x3c, !PT ;  /* 0x808080800a177812 */ /* 0x000fc800078e3cff */
[C---:B------:R-:W-:Y:S02]  /*15c0*/  LOP3.LUT R10, R6.reuse, 0x10101010, R23, 0x18, !PT ;  /* 0x10101010060a7812 */ /* 0x040fe400078e1817 */
[----:B------:R-:W-:Y:S01]  /*15d0*/  PRMT R11, R6, 0xba98, RZ ;  /* 0x0000ba98060b7816 */ /* 0x000fe200000000ff */
[----:B------:R-:W-:Y:S01]  /*15e0*/  IMAD.SHL.U32 R6, R20, 0x10, RZ ;  /* 0x0000001014067824 */ /* 0x000fe200078e00ff */
[----:B------:R-:W-:-:S04]  /*15f0*/  PRMT R10, R10, 0xba98, RZ ;  /* 0x0000ba980a0a7816 */ /* 0x000fc800000000ff */
[----:B------:R-:W-:Y:S02]  /*1600*/  LOP3.LUT R11, R10, 0x7f7f7f7f, R11, 0x60, !PT ;  /* 0x7f7f7f7f0a0b7812 */ /* 0x000fe400078e600b */
[----:B------:R-:W-:Y:S02]  /*1610*/  LOP3.LUT R6, R6, 0x10, RZ, 0xc0, !PT ;  /* 0x0000001006067812 */ /* 0x000fe400078ec0ff */
[----:B------:R-:W-:Y:S01]  /*1620*/  LOP3.LUT R23, R11, R23, R10, 0xf4, !PT ;  /* 0x000000170b177212 */ /* 0x000fe200078ef40a */
[----:B------:R-:W-:Y:S01]  /*1630*/  IMAD.SHL.U32 R11, R20, 0x800, RZ ;  /* 0x00000800140b7824 */ /* 0x000fe200078e00ff */
        /* <DEDUP_REMOVED lines=15> */
[----:B0-----:R-:W-:Y:S01]  /*1730*/  IMAD.SHL.U32 R7, R20, 0x4, RZ ;  /* 0x0000000414077824 */ /* 0x001fe200078e00ff */
[----:B------:R-:W-:Y:S01]  /*1740*/  SHF.R.U32.HI R13, RZ, 0x4, R13 ;  /* 0x00000004ff0d7819 */ /* 0x000fe2000001160d */
[----:B------:R0:W2:Y:S01]  /*1750*/  LDG.E.U16.CONSTANT R10, desc[UR12][R8.64+0x6] ;  /* 0x0000060c080a7981 */ /* 0x0000a2000c1e9500 */
[----:B------:R-:W-:-:S04]  /*1760*/  LOP3.LUT R6, R6, 0x10, RZ, 0xc0, !PT ;  /* 0x0000001006067812 */ /* 0x000fc800078ec0ff */
[----:B------:R-:W-:Y:S02]  /*1770*/  LOP3.LUT R6, R6, 0xf0f0f0f, R13, 0xf8, !PT ;  /* 0x0f0f0f0f06067812 */ /* 0x000fe400078ef80d */
[----:B------:R-:W-:-:S04]  /*1780*/  SHF.R.U32.HI R13, RZ, 0x5, R20 ;  /* 0x00000005ff0d7819 */ /* 0x000fc80000011614 */
        /* <DEDUP_REMOVED lines=12> */
[----:B------:R-:W-:Y:S01]  /*1850*/  IADD3 R6, P0, R17, R15, RZ ;  /* 0x0000000f11067210 */ /* 0x000fe20007f1e0ff */
[----:B------:R-:W-:-:S03]  /*1860*/  IMAD R15, R36, 0x10, R29 ;  /* 0x00000010240f7824 */ /* 0x000fc600078e021d */
[----:B------:R-:W-:Y:S02]  /*1870*/  LEA.HI.X.SX32 R18, R17, R18, 0x1, P0 ;  /* 0x0000001211127211 */ /* 0x000fe400000f0eff */
[-C--:B0-----:R-:W-:Y:S02]  /*1880*/  IADD3 R9, P1, R15, R6.reuse, RZ ;  /* 0x000000060f097210 */ /* 0x081fe40007f3e0ff */
[----:B------:R-:W-:Y:S02]  /*1890*/  IADD3 R7, P0, R29, R6, RZ ;  /* 0x000000061d077210 */ /* 0x000fe40007f1e0ff */
[-C--:B------:R-:W-:Y:S02]  /*18a0*/  LEA.HI.X.SX32 R8, R15, R18.reuse, 0x1, P1 ;  /* 0x000000120f087211 */ /* 0x080fe400008f0eff */
[----:B------:R-:W-:Y:S01]  /*18b0*/  LEA.HI.X.SX32 R15, R29, R18, 0x1, P0 ;  /* 0x000000121d0f7211 */ /* 0x000fe200000f0eff */
[----:B------:R-:W-:-:S04]  /*18c0*/  IMAD.WIDE.U32 R6, R7, 0x16, R4 ;  /* 0x0000001607067825 */ /* 0x000fc800078e0004 */
[----:B------:R-:W-:-:S04]  /*18d0*/  IMAD.WIDE.U32 R4, R9, 0x16, R4 ;  /* 0x0000001609047825 */ /* 0x000fc800078e0004 */
[----:B------:R-:W-:Y:S02]  /*18e0*/  IMAD R15, R15, 0x16, RZ ;  /* 0x000000160f0f7824 */ /* 0x000fe400078e02ff */
[----:B------:R-:W-:Y:S02]  /*18f0*/  IMAD R9, R8, 0x16, RZ ;  /* 0x0000001608097824 */ /* 0x000fe400078e02ff */
[----:B------:R-:W-:Y:S02]  /*1900*/  IMAD.IADD R7, R7, 0x1, R15 ;  /* 0x0000000107077824 */ /* 0x000fe400078e020f */
[----:B------:R-:W-:-:S03]  /*1910*/  IMAD.IADD R5, R5, 0x1, R9 ;  /* 0x0000000105057824 */ /* 0x000fc600078e0209 */
[----:B------:R-:W3:Y:S04]  /*1920*/  LDG.E.U16.CONSTANT R6, desc[UR12][R6.64] ;  /* 0x0000000c06067981 */ /* 0x000ee8000c1e9500 */
[----:B------:R0:W4:Y:S01]  /*1930*/  LDG.E.U16.CONSTANT R4, desc[UR12][R4.64] ;  /* 0x0000000c04047981 */ /* 0x000122000c1e9500 */
[----:B------:R-:W-:Y:S01]  /*1940*/  IMAD.SHL.U32 R8, R22, 0x10, RZ ;  /* 0x0000001016087824 */ /* 0x000fe200078e00ff */
[----:B------:R-:W-:-:S04]  /*1950*/  SHF.R.U32.HI R9, RZ, 0xc, R22 ;  /* 0x0000000cff097819 */ /* 0x000fc80000011616 */
[----:B------:R-:W-:Y:S02]  /*1960*/  LOP3.LUT R8, R8, 0x10, RZ, 0xc0, !PT ;  /* 0x0000001008087812 */ /* 0x000fe400078ec0ff */
[----:B------:R-:W-:Y:S01]  /*1970*/  LOP3.LUT R16, R9, 0x10, RZ, 0xc0, !PT ;  /* 0x0000001009107812 */ /* 0x000fe200078ec0ff */
[----:B------:R-:W-:Y:S01]  /*1980*/  IMAD.SHL.U32 R9, R22, 0x800, RZ ;  /* 0x0000080016097824 */ /* 0x000fe200078e00ff */
[--C-:B------:R-:W-:Y:S02]  /*1990*/  LOP3.LUT R8, R8, 0xf0f0f0f, R21.reuse, 0xf8, !PT ;  /* 0x0f0f0f0f08087812 */ /* 0x100fe400078ef815 */
[----:B------:R-:W-:Y:S01]  /*19a0*/  SHF.R.U32.HI R21, RZ, 0x4, R21 ;  /* 0x00000004ff157819 */ /* 0x000fe20000011615 */
[----:B0-----:R-:W-:Y:S01]  /*19b0*/  IMAD.SHL.U32 R5, R22, 0x40000, RZ ;  /* 0x0004000016057824 */ /* 0x001fe200078e00ff */
[----:B------:R-:W-:Y:S02]  /*19c0*/  SHF.R.U32.HI R7, RZ, 0x5, R22 ;  /* 0x00000005ff077819 */ /* 0x000fe40000011616 */
[----:B------:R-:W-:-:S02]  /*19d0*/  LOP3.LUT R16, R16, 0xf0f0f0f, R21, 0xf8, !PT ;  /* 0x0f0f0f0f10107812 */ /* 0x000fc400078ef815 */
[----:B------:R-:W-:Y:S02]  /*19e0*/  LOP3.LUT R8, R8, 0x1000, R9, 0xf8, !PT ;  /* 0x0000100008087812 */ /* 0x000fe400078ef809 */
[----:B------:R-:W-:Y:S01]  /*19f0*/  LOP3.LUT R7, R16, 0x1000, R7, 0xf8, !PT ;  /* 0x0000100010077812 */ /* 0x000fe200078ef807 */
[----:B------:R-:W-:Y:S01]  /*1a00*/  IMAD.SHL.U32 R16, R22, 0x4, RZ ;  /* 0x0000000416107824 */ /* 0x000fe200078e00ff */
[----:B------:R-:W-:Y:S01]  /*1a10*/  LOP3.LUT R5, R8, 0x100000, R5, 0xf8, !PT ;  /* 0x0010000008057812 */ /* 0x000fe200078ef805 */
[----:B------:R-:W-:-:S03]  /*1a20*/  IMAD.SHL.U32 R8, R22, 0x2000000, RZ ;  /* 0x0200000016087824 */ /* 0x000fc600078e00ff */
[----:B------:R-:W-:Y:S02]  /*1a30*/  LOP3.LUT R16, R7, 0x100000, R16, 0xf8, !PT ;  /* 0x0010000007107812 */ /* 0x000fe400078ef810 */
[----:B------:R-:W-:Y:S01]  /*1a40*/  LOP3.LUT R7, R5, 0x10000000, R8, 0xf8, !PT ;  /* 0x1000000005077812 */ /* 0x000fe200078ef808 */
[----:B------:R-:W-:Y:S01]  /*1a50*/  IMAD.SHL.U32 R8, R19, 0x10, RZ ;  /* 0x0000001013087824 */ /* 0x000fe200078e00ff */
[----:B------:R0:W-:Y:S04]  /*1a60*/  STS [R30+0x1450], R11 ;  /* 0x0014500b1e007388 */ /* 0x0001e80000000800 */
[----:B------:R-:W-:Y:S02]  /*1a70*/  LOP3.LUT R9, R8, 0x10, RZ, 0xc0, !PT ;  /* 0x0000001008097812 */ /* 0x000fe400078ec0ff */
[----:B------:R-:W-:Y:S01]  /*1a80*/  LOP3.LUT R8, R7, 0x80808080, RZ, 0xfc, !PT ;  /* 0x8080808007087812 */ /* 0x000fe200078efcff */
[----:B------:R-:W-:-:S04]  /*1a90*/  IMAD.SHL.U32 R5, R22, 0x200, RZ ;  /* 0x0000020016057824 */ /* 0x000fc800078e00ff */
[----:B------:R-:W-:Y:S01]  /*1aa0*/  VIADD R8, R8, 0xefefeff0 ;  /* 0xefefeff008087836 */ /* 0x000fe20000000000 */
[----:B------:R-:W-:Y:S01]  /*1ab0*/  LOP3.LUT R5, R16, 0x10000000, R5, 0xf8, !PT ;  /* 0x1000000010057812 */ /* 0x000fe200078ef805 */
[----:B------:R-:W-:-:S03]  /*1ac0*/  IMAD.SHL.U32 R16, R19, 0x4, RZ ;  /* 0x0000000413107824 */ /* 0x000fc600078e00ff */
[----:B------:R-:W-:Y:S01]  /*1ad0*/  LOP3.LUT R8, R8, 0x80808080, RZ, 0x3c, !PT ;  /* 0x8080808008087812 */ /* 0x000fe200078e3cff */
[----:B------:R-:W-:Y:S01]  /*1ae0*/  IMAD.SHL.U32 R15, R19, 0x2000000, RZ ;  /* 0x02000000130f7824 */ /* 0x000fe200078e00ff */
[----:B------:R1:W-:Y:S04]  /*1af0*/  STS [R30+0x1044], R23 ;  /* 0x001044171e007388 */ /* 0x0003e80000000800 */
[----:B------:R1:W-:Y:S01]  /*1b00*/  STS [R30+0x1454], R13 ;  /* 0x0014540d1e007388 */ /* 0x0003e20000000800 */
[----:B------:R-:W-:Y:S02]  /*1b10*/  ISETP.LE.AND P0, PT, R36, UR4, PT ;  /* 0x0000000424007c0c */ /* 0x000fe4000bf03270 */
[----:B--2---:R-:W-:Y:S02]  /*1b20*/  PRMT R10, R10, 0x5410, R14 ;  /* 0x000054100a0a7816 */ /* 0x004fe4000000000e */
[----:B------:R-:W-:-:S02]  /*1b30*/  SHF.R.U32.HI R14, RZ, 0xc, R19 ;  /* 0x0000000cff0e7819 */ /* 0x000fc40000011613 */
[--C-:B0-----:R-:W-:Y:S02]  /*1b40*/  SHF.R.U32.HI R11, RZ, 0x4, R10.reuse ;  /* 0x00000004ff0b7819 */ /* 0x101fe4000001160a */
[----:B------:R-:W-:Y:S01]  /*1b50*/  LOP3.LUT R9, R9, 0xf0f0f0f, R10, 0xf8, !PT ;  /* 0x0f0f0f0f09097812 */ /* 0x000fe200078ef80a */
[----:B------:R-:W-:Y:S01]  /*1b60*/  IMAD.SHL.U32 R10, R19, 0x800, RZ ;  /* 0x00000800130a7824 */ /* 0x000fe200078e00ff */
[----:B------:R-:W-:-:S04]  /*1b70*/  LOP3.LUT R14, R14, 0x10, RZ, 0xc0, !PT ;  /* 0x000000100e0e7812 */ /* 0x000fc800078ec0ff */
[----:B------:R-:W-:Y:S02]  /*1b80*/  LOP3.LUT R11, R14, 0xf0f0f0f, R11, 0xf8, !PT ;  /* 0x0f0f0f0f0e0b7812 */ /* 0x000fe400078ef80b */
[----:B------:R-:W-:Y:S01]  /*1b90*/  LOP3.LUT R9, R9, 0x1000, R10, 0xf8, !PT ;  /* 0x0000100009097812 */ /* 0x000fe200078ef80a */
[----:B------:R-:W-:Y:S01]  /*1ba0*/  IMAD.SHL.U32 R10, R19, 0x40000, RZ ;  /* 0x00040000130a7824 */ /* 0x000fe200078e00ff */
[----:B------:R-:W-:-:S04]  /*1bb0*/  SHF.R.U32.HI R14, RZ, 0x5, R19 ;  /* 0x00000005ff0e7819 */ /* 0x000fc80000011613 */
[----:B------:R-:W-:Y:S02]  /*1bc0*/  LOP3.LUT R11, R11, 0x1000, R14, 0xf8, !PT ;  /* 0x000010000b0b7812 */ /* 0x000fe400078ef80e */
[----:B------:R-:W-:Y:S02]  /*1bd0*/  LOP3.LUT R14, R9, 0x100000, R10, 0xf8, !PT ;  /* 0x00100000090e7812 */ /* 0x000fe400078ef80a */
[----:B------:R-:W-:Y:S01]  /*1be0*/  LOP3.LUT R9, R7, 0x10101010, R8, 0x18, !PT ;  /* 0x1010101007097812 */ /* 0x000fe200078e1808 */
[----:B------:R-:W-:Y:S01]  /*1bf0*/  IMAD.SHL.U32 R19, R19, 0x200, RZ ;  /* 0x0000020013137824 */ /* 0x000fe200078e00ff */
[----:B------:R-:W-:Y:S02]  /*1c00*/  LOP3.LUT R16, R11, 0x100000, R16, 0xf8, !PT ;  /* 0x001000000b107812 */ /* 0x000fe400078ef810 */
[----:B------:R-:W-:Y:S02]  /*1c10*/  PRMT R11, R9, 0xba98, RZ ;  /* 0x0000ba98090b7816 */ /* 0x000fe400000000ff */
[----:B------:R-:W-:-:S02]  /*1c20*/  LOP3.LUT R9, R14, 0x10000000, R15, 0xf8, !PT ;  /* 0x100000000e097812 */ /* 0x000fc400078ef80f */
[----:B------:R-:W-:Y:S02]  /*1c30*/  LOP3.LUT R14, R5, 0x80808080, RZ, 0xfc, !PT ;  /* 0x80808080050e7812 */ /* 0x000fe400078efcff */
[----:B------:R-:W-:Y:S02]  /*1c40*/  PRMT R10, R7, 0xba98, RZ ;  /* 0x0000ba98070a7816 */ /* 0x000fe400000000ff */
[----:B------:R-:W-:Y:S01]  /*1c50*/  LOP3.LUT R7, R16, 0x10000000, R19, 0xf8, !PT ;  /* 0x1000000010077812 */ /* 0x000fe200078ef813 */
[----:B------:R-:W-:Y:S01]  /*1c60*/  VIADD R14, R14, 0xefefeff0 ;  /* 0xefefeff00e0e7836 */ /* 0x000fe20000000000 */
[----:B------:R-:W-:Y:S02]  /*1c70*/  LOP3.LUT R10, R11, 0x7f7f7f7f, R10, 0x60, !PT ;  /* 0x7f7f7f7f0b0a7812 */ /* 0x000fe400078e600a */
[----:B------:R-:W-:Y:S02]  /*1c80*/  LOP3.LUT R15, R9, 0x80808080, RZ, 0xfc, !PT ;  /* 0x80808080090f7812 */ /* 0x000fe400078efcff */
[----:B------:R-:W-:-:S02]  /*1c90*/  LOP3.LUT R16, R7, 0x80808080, RZ, 0xfc, !PT ;  /* 0x8080808007107812 */ /* 0x000fc400078efcff */
[----:B------:R-:W-:Y:S01]  /*1ca0*/  LOP3.LUT R11, R10, R8, R11, 0xf4, !PT ;  /* 0x000000080a0b7212 */ /* 0x000fe200078ef40b */
[----:B------:R-:W-:Y:S01]  /*1cb0*/  VIADD R10, R15, 0xefefeff0 ;  /* 0xefefeff00f0a7836 */ /* 0x000fe20000000000 */
[----:B------:R-:W-:Y:S01]  /*1cc0*/  LOP3.LUT R8, R14, 0x80808080, RZ, 0x3c, !PT ;  /* 0x808080800e087812 */ /* 0x000fe200078e3cff */
[----:B------:R-:W-:-:S03]  /*1cd0*/  VIADD R14, R16, 0xefefeff0 ;  /* 0xefefeff0100e7836 */ /* 0x000fc60000000000 */
[----:B------:R-:W-:Y:S02]  /*1ce0*/  LOP3.LUT R10, R10, 0x80808080, RZ, 0x3c, !PT ;  /* 0x808080800a0a7812 */ /* 0x000fe400078e3cff */
[----:B------:R-:W-:Y:S02]  /*1cf0*/  LOP3.LUT R14, R14, 0x80808080, RZ, 0x3c, !PT ;  /* 0x808080800e0e7812 */ /* 0x000fe400078e3cff */
[----:B------:R-:W-:Y:S02]  /*1d00*/  PRMT R15, R5, 0xba98, RZ ;  /* 0x0000ba98050f7816 */ /* 0x000fe400000000ff */
[----:B------:R-:W-:Y:S02]  /*1d10*/  PRMT R16, R9, 0xba98, RZ ;  /* 0x0000ba9809107816 */ /* 0x000fe400000000ff */
[----:B------:R-:W-:Y:S02]  /*1d20*/  LOP3.LUT R5, R5, 0x10101010, R8, 0x18, !PT ;  /* 0x1010101005057812 */ /* 0x000fe400078e1808 */
        /* <DEDUP_REMOVED lines=12> */
[----:B---3--:R-:W-:Y:S01]  /*1df0*/  HADD2.F32 R5, -RZ, R6.H0_H0 ;  /* 0x20000006ff057230 */ /* 0x008fe20000004100 */
[----:B------:R1:W-:Y:S01]  /*1e00*/  STS [R30+0x1860], R11 ;  /* 0x0018600b1e007388 */ /* 0x0003e20000000800 */
[----:B----4-:R-:W-:-:S03]  /*1e10*/  HADD2.F32 R4, -RZ, R4.H0_H0 ;  /* 0x20000004ff047230 */ /* 0x010fc60000004100 */
[----:B------:R1:W-:Y:S04]  /*1e20*/  STS [R30+0x1864], R15 ;  /* 0x0018640f1e007388 */ /* 0x0003e80000000800 */
[----:B------:R1:W-:Y:S04]  /*1e30*/  STS [R30+0x1c70], R9 ;  /* 0x001c70091e007388 */ /* 0x0003e80000000800 */
[----:B------:R1:W-:Y:S04]  /*1e40*/  STS [R30+0x1c74], R17 ;  /* 0x001c74111e007388 */ /* 0x0003e80000000800 */
[----:B------:R1:W-:Y:S04]  /*1e50*/  STS [R28], R5 ;  /* 0x000000051c007388 */ /* 0x0003e80000000800 */
[----:B------:R1:W-:Y:S01]  /*1e60*/  STS [R27], R4 ;  /* 0x000000041b007388 */ /* 0x0003e20000000800 */
[----:B------:R-:W-:Y:S05]  /*1e70*/  @P0 BRA `(.L_x_646) ;  /* 0x0000000c00440947 */ /* 0x000fea0003800000 */
[----:B-1----:R-:W0:Y:S01]  /*1e80*/  LDC.64 R22, c[0x0][0x218] ;  /* 0x00008600ff167b82 */ /* 0x002e220000000a00 */
[----:B------:R-:W-:Y:S02]  /*1e90*/  VIADD R21, R34, UR4 ;  /* 0x0000000422157c36 */ /* 0x000fe40008000000 */
[----:B------:R-:W-:-:S03]  /*1ea0*/  VIADD R20, R32, UR4 ;  /* 0x0000000420147c36 */ /* 0x000fc60008000000 */
[----:B------:R-:W-:-:S05]  /*1eb0*/  LEA.HI R5, R12, R21, RZ, 0x1d ;  /* 0x000000150c057211 */ /* 0x000fca00078fe8ff */
[----:B0-----:R-:W-:-:S04]  /*1ec0*/  IMAD.WIDE R4, R5, 0x24, R22 ;  /* 0x0000002405047825 */ /* 0x001fc800078e0216 */
[----:B------:R-:W-:Y:S01]  /*1ed0*/  IMAD.WIDE.U32 R14, R20, 0x24, R22 ;  /* 0x00000024140e7825 */ /* 0x000fe200078e0016 */
[----:B------:R-:W-:-:S05]  /*1ee0*/  IADD3 R12, P0, R33, R4, RZ ;  /* 0x00000004210c7210 */ /* 0x000fca0007f1e0ff */
[----:B------:R-:W-:Y:S01]  /*1ef0*/  IMAD.X R13, RZ, RZ, R5, P0 ;  /* 0x000000ffff0d7224 */ /* 0x000fe200000e0605 */
[----:B------:R-:W2:Y:S05]  /*1f00*/  LDG.E.U16.CONSTANT R14, desc[UR12][R14.64] ;  /* 0x0000000c0e0e7981 */ /* 0x000eaa000c1e9500 */
[----:B------:R-:W3:Y:S01]  /*1f10*/  LDG.E.CONSTANT R13, desc[UR12][R12.64+0x4] ;  /* 0x0000040c0c0d7981 */ /* 0x000ee2000c1e9900 */
[----:B------:R-:W-:-:S06]  /*1f20*/  UIADD3 UR5, UR4, 0x4, URZ ;  /* 0x0000000404057890 */ /* 0x000fcc000fffe03f */
[----:B------:R-:W-:Y:S01]  /*1f30*/  ISETP.LE.AND P0, PT, R36, UR5, PT ;  /* 0x0000000524007c0c */ /* 0x000fe2000bf03270 */
        /* <DEDUP_REMOVED lines=9> */
[----:B------:R-:W3:Y:S01]  /*1fd0*/  LDS R14, [R0+0xc] ;  /* 0x00000c00000e7984 */ /* 0x000ee20000000800 */
[----:B0-----:R-:W-:-:S03]  /*1fe0*/  IDP.4A.S8.S8 R15, R17, R4, RZ ;  /* 0x00000004110f7226 */ /* 0x001fc600000006ff */
[----:B------:R-:W0:Y:S04]  /*1ff0*/  LDS R4, [R0+0x10] ;  /* 0x0000100000047984 */ /* 0x000e280000000800 */
[----:B------:R-:W4:Y:S01]  /*2000*/  LDS R17, [R0+0x14] ;  /* 0x0000140000117984 */ /* 0x000f220000000800 */
[----:B-1----:R-:W-:-:S04]  /*2010*/  IDP.4A.S8.S8 R8, R18, R8, R15 ;  /* 0x0000000812087226 */ /* 0x002fc8000000060f */
[----:B--2---:R-:W-:Y:S02]  /*2020*/  IDP.4A.S8.S8 R5, R19, R5, R8 ;  /* 0x0000000513057226 */ /* 0x004fe40000000608 */
[----:B------:R-:W-:Y:S02]  /*2030*/  LDS R8, [R0+0x3c] ;  /* 0x00003c0000087984 */ /* 0x000fe40000000800 */
[----:B---3--:R-:W-:Y:S02]  /*2040*/  IDP.4A.S8.S8 R5, R14, R9, R5 ;  /* 0x000000090e057226 */ /* 0x008fe40000000605 */
[----:B------:R-:W-:Y:S04]  /*2050*/  LDS.128 R12, [R25+0x20] ;  /* 0x00002000190c7984 */ /* 0x000fe80000000c00 */
[----:B------:R-:W-:Y:S01]  /*2060*/  LDS R9, [R24] ;  /* 0x0000000018097984 */ /* 0x000fe20000000800 */
[----:B0-----:R-:W-:-:S03]  /*2070*/  IDP.4A.S8.S8 R4, R4, R6, R5 ;  /* 0x0000000604047226 */ /* 0x001fc60000000605 */
[----:B------:R-:W0:Y:S01]  /*2080*/  LDS R5, [R0+0x20] ;  /* 0x0000200000057984 */ /* 0x000e220000000800 */
[----:B----4-:R-:W-:-:S03]  /*2090*/  IDP.4A.S8.S8 R10, R17, R10, R4 ;  /* 0x0000000a110a7226 */ /* 0x010fc60000000604 */
[----:B------:R-:W-:Y:S04]  /*20a0*/  LDS R4, [R0+0x24] ;  /* 0x0000240000047984 */ /* 0x000fe80000000800 */
        /* <DEDUP_REMOVED lines=8> */
[----:B------:R-:W-:Y:S04]  /*2130*/  LDS R6, [R0+0x38] ;  /* 0x0000380000067984 */ /* 0x000fe80000000800 */
[----:B------:R-:W-:Y:S01]  /*2140*/  LDS R16, [R0+0x64] ;  /* 0x0000640000107984 */ /* 0x000fe20000000800 */
[----:B0-----:R-:W-:-:S03]  /*2150*/  IDP.4A.S8.S8 R10, R5, R7, R10 ;  /* 0x00000007050a7226 */ /* 0x001fc6000000060a */
[----:B------:R-:W0:Y:S01]  /*2160*/  LDS R5, [R0+0x30] ;  /* 0x0000300000057984 */ /* 0x000e220000000800 */
[----:B-1----:R-:W-:-:S03]  /*2170*/  IDP.4A.S8.S8 R13, R4, R17, R13 ;  /* 0x00000011040d7226 */ /* 0x002fc6000000060d */
[----:B------:R-:W1:Y:S01]  /*2180*/  LDS R7, [R0+0x34] ;  /* 0x0000340000077984 */ /* 0x000e620000000800 */
[----:B------:R-:W-:-:S03]  /*2190*/  IDP.4A.S8.S8 R10, R12, R11, R10 ;  /* 0x0000000b0c0a7226 */ /* 0x000fc6000000060a */
[----:B------:R-:W-:Y:S02]  /*21a0*/  LDS R11, [R0+0x40] ;  /* 0x00004000000b7984 */ /* 0x000fe40000000800 */
[----:B------:R-:W-:Y:S02]  /*21b0*/  I2FP.F32.S32 R10, R10 ;  /* 0x0000000a000a7245 */ /* 0x000fe40000201400 */
[----:B------:R-:W-:Y:S01]  /*21c0*/  LDS R17, [R0+0x60] ;  /* 0x0000600000117984 */ /* 0x000fe20000000800 */
[----:B0-----:R-:W-:-:S04]  /*21d0*/  IDP.4A.S8.S8 R5, R5, R14, R13 ;  /* 0x0000000e05057226 */ /* 0x001fc8000000060d */
[----:B-1----:R-:W-:-:S04]  /*21e0*/  IDP.4A.S8.S8 R5, R7, R18, R5 ;  /* 0x0000001207057226 */ /* 0x002fc80000000605 */
[----:B------:R-:W-:Y:S02]  /*21f0*/  IDP.4A.S8.S8 R15, R6, R15, R5 ;  /* 0x0000000f060f7226 */ /* 0x000fe40000000605 */
[----:B------:R-:W0:Y:S02]  /*2200*/  LDS.128 R4, [R3] ;  /* 0x0000000003047984 */ /* 0x000e240000000c00 */
[----:B------:R-:W-:Y:S02]  /*2210*/  IDP.4A.S8.S8 R19, R8, R19, R15 ;  /* 0x0000001308137226 */ /* 0x000fe4000000060f */
[----:B------:R-:W1:Y:S03]  /*2220*/  LDS R8, [R24+0x4] ;  /* 0x0000040018087984 */ /* 0x000e660000000800 */
[----:B------:R-:W-:Y:S01]  /*2230*/  I2FP.F32.S32 R19, R19 ;  /* 0x0000001300137245 */ /* 0x000fe20000201400 */
[----:B------:R-:W2:Y:S01]  /*2240*/  LDS.128 R12, [R25+0x40] ;  /* 0x00004000190c7984 */ /* 0x000ea20000000c00 */
[----:B0-----:R-:W-:-:S04]  /*2250*/  FMUL.FTZ R4, R4, R9 ;  /* 0x0000000904047220 */ /* 0x001fc80000410000 */
[----:B------:R-:W-:Y:S01]  /*2260*/  FFMA.FTZ R37, R4, R10, R37 ;  /* 0x0000000a04257223 */ /* 0x000fe20000010025 */
[----:B-1----:R-:W-:Y:S01]  /*2270*/  FMUL.FTZ R4, R8, R5 ;  /* 0x0000000508047220 */ /* 0x002fe20000410000 */
[----:B--2---:R-:W-:-:S03]  /*2280*/  IDP.4A.S8.S8 R5, R11, R12, RZ ;  /* 0x0000000c0b057226 */ /* 0x004fc600000006ff */
[----:B------:R-:W-:Y:S01]  /*2290*/  FFMA.FTZ R4, R4, R19, R37 ;  /* 0x0000001304047223 */ /* 0x000fe20000010025 */
[----:B------:R-:W-:Y:S04]  /*22a0*/  LDS R12, [R0+0x44] ;  /* 0x00004400000c7984 */ /* 0x000fe80000000800 */
[----:B------:R-:W0:Y:S02]  /*22b0*/  LDS.128 R8, [R25+0x50] ;  /* 0x0000500019087984 */ /* 0x000e240000000c00 */
        /* <DEDUP_REMOVED lines=14> */
[----:B------:R-:W1:Y:S03]  /*23a0*/  LDS.128 R8, [R25+0x70] ;  /* 0x0000700019087984 */ /* 0x000e660000000c00 */
[----:B------:R-:W-:Y:S01]  /*23b0*/  I2FP.F32.S32 R5, R5 ;  /* 0x0000000500057245 */ /* 0x000fe20000201400 */
[----:B0-----:R-:W-:-:S02]  /*23c0*/  IDP.4A.S8.S8 R17, R17, R12, RZ ;  /* 0x0000000c11117226 */ /* 0x001fc400000006ff */
[----:B------:R-:W0:Y:S02]  /*23d0*/  LDS R12, [R0+0x68] ;  /* 0x00006800000c7984 */ /* 0x000e240000000800 */
[----:B-1----:R-:W-:Y:S02]  /*23e0*/  IDP.4A.S8.S8 R8, R16, R8, R17 ;  /* 0x0000000810087226 */ /* 0x002fe40000000611 */
        /* <DEDUP_REMOVED lines=18> */
[----:B------:R-:W-:Y:S06]  /*2510*/  BAR.SYNC.DEFER_BLOCKING 0x0 ;  /* 0x0000000000007b1d */ /* 0x000fec0000010000 */
[----:B------:R-:W-:Y:S05]  /*2520*/  @P0 BRA `(.L_x_646) ;  /* 0x0000000400980947 */ /* 0x000fea0003800000 */
[----:B------:R-:W-:Y:S01]  /*2530*/  LEA.HI R5, R2, R21, RZ, 0x1d ;  /* 0x0000001502057211 */ /* 0x000fe200078fe8ff */
[----:B------:R-:W-:-:S04]  /*2540*/  VIADD R7, R20, 0x4 ;  /* 0x0000000414077836 */ /* 0x000fc80000000000 */
[----:B------:R-:W-:-:S04]  /*2550*/  IMAD.WIDE R4, R5, 0x24, R22 ;  /* 0x0000002405047825 */ /* 0x000fc800078e0216 */
[----:B------:R-:W-:Y:S01]  /*2560*/  IMAD.WIDE.U32 R22, R7, 0x24, R22 ;  /* 0x0000002407167825 */ /* 0x000fe200078e0016 */
[----:B------:R-:W-:-:S05]  /*2570*/  IADD3 R12, P0, R33, R4, RZ ;  /* 0x00000004210c7210 */ /* 0x000fca0007f1e0ff */
[----:B------:R-:W-:Y:S01]  /*2580*/  IMAD.X R13, RZ, RZ, R5, P0 ;  /* 0x000000ffff0d7224 */ /* 0x000fe200000e0605 */
[----:B------:R-:W2:Y:S05]  /*2590*/  LDG.E.U16.CONSTANT R22, desc[UR12][R22.64] ;  /* 0x0000000c16167981 */ /* 0x000eaa000c1e9500 */
        /* <DEDUP_REMOVED lines=10> */
[----:B------:R-:W2:Y:S04]  /*2640*/  LDS.128 R8, [R25+0x20] ;  /* 0x0000200019087984 */ /* 0x000ea80000000c00 */
[----:B------:R-:W3:Y:S01]  /*2650*/  LDS R12, [R0+0x88] ;  /* 0x00008800000c7984 */ /* 0x000ee20000000800 */
[----:B0-----:R-:W-:-:S03]  /*2660*/  IDP.4A.S8.S8 R15, R15, R16, RZ ;  /* 0x000000100f0f7226 */ /* 0x001fc600000006ff */
[----:B------:R-:W-:Y:S01]  /*2670*/  LDS R16, [R0+0x90] ;  /* 0x0000900000107984 */ /* 0x000fe20000000800 */
[----:B-1----:R-:W-:-:S03]  /*2680*/  IDP.4A.S8.S8 R4, R20, R4, R15 ;  /* 0x0000000414047226 */ /* 0x002fc6000000060f */
[----:B------:R-:W-:Y:S01]  /*2690*/  LDS R20, [R0+0xa8] ;  /* 0x0000a80000147984 */ /* 0x000fe20000000800 */
[----:B--2---:R-:W-:-:S03]  /*26a0*/  IDP.4A.S8.S8 R21, R21, R8, RZ ;  /* 0x0000000815157226 */ /* 0x004fc600000006ff */
[----:B------:R-:W0:Y:S01]  /*26b0*/  LDS R8, [R0+0x8c] ;  /* 0x00008c0000087984 */ /* 0x000e220000000800 */
[----:B---3--:R-:W-:-:S03]  /*26c0*/  IDP.4A.S8.S8 R4, R12, R17, R4 ;  /* 0x000000110c047226 */ /* 0x008fc60000000604 */
[----:B------:R-:W-:Y:S04]  /*26d0*/  LDS R17, [R0+0xa4] ;  /* 0x0000a40000117984 */ /* 0x000fe80000000800 */
[----:B------:R-:W1:Y:S01]  /*26e0*/  LDS.128 R12, [R25+0x30] ;  /* 0x00003000190c7984 */ /* 0x000e620000000c00 */
[----:B0-----:R-:W-:-:S03]  /*26f0*/  IDP.4A.S8.S8 R5, R8, R5, R4 ;  /* 0x0000000508057226 */ /* 0x001fc60000000604 */
[----:B------:R-:W0:Y:S04]  /*2700*/  LDS R4, [R0+0x94] ;  /* 0x0000940000047984 */ /* 0x000e280000000800 */
[----:B------:R-:W2:Y:S01]  /*2710*/  LDS R8, [R0+0x98] ;  /* 0x0000980000087984 */ /* 0x000ea20000000800 */
[----:B-1----:R-:W-:Y:S02]  /*2720*/  IDP.4A.S8.S8 R12, R17, R12, R21 ;  /* 0x0000000c110c7226 */ /* 0x002fe40000000615 */
[----:B------:R-:W-:Y:S01]  /*2730*/  IDP.4A.S8.S8 R17, R16, R18, R5 ;  /* 0x0000001210117226 */ /* 0x000fe20000000605 */
[----:B------:R-:W-:Y:S01]  /*2740*/  LDS R21, [R0+0xb4] ;  /* 0x0000b40000157984 */ /* 0x000fe20000000800 */
[----:B------:R-:W-:-:S03]  /*2750*/  IDP.4A.S8.S8 R12, R20, R9, R12 ;  /* 0x00000009140c7226 */ /* 0x000fc6000000060c */
[----:B------:R-:W1:Y:S04]  /*2760*/  LDS R16, [R0+0xac] ;  /* 0x0000ac0000107984 */ /* 0x000e680000000800 */
[----:B------:R-:W3:Y:S04]  /*2770*/  LDS R5, [R0+0xb0] ;  /* 0x0000b00000057984 */ /* 0x000ee80000000800 */
[----:B------:R-:W-:Y:S01]  /*2780*/  LDS R9, [R0+0xc4] ;  /* 0x0000c40000097984 */ /* 0x000fe20000000800 */
[----:B0-----:R-:W-:-:S03]  /*2790*/  IDP.4A.S8.S8 R17, R4, R6, R17 ;  /* 0x0000000604117226 */ /* 0x001fc60000000611 */
[----:B------:R-:W0:Y:S01]  /*27a0*/  LDS R6, [R0+0x9c] ;  /* 0x00009c0000067984 */ /* 0x000e220000000800 */
[----:B--2---:R-:W-:-:S03]  /*27b0*/  IDP.4A.S8.S8 R8, R8, R19, R17 ;  /* 0x0000001308087226 */ /* 0x004fc60000000611 */
[----:B------:R-:W2:Y:S01]  /*27c0*/  LDS R4, [R0+0xb8] ;  /* 0x0000b80000047984 */ /* 0x000ea20000000800 */
[----:B-1----:R-:W-:-:S03]  /*27d0*/  IDP.4A.S8.S8 R12, R16, R13, R12 ;  /* 0x0000000d100c7226 */ /* 0x002fc6000000060c */
[----:B------:R-:W-:Y:S01]  /*27e0*/  LDS.128 R16, [R25+0x40] ;  /* 0x0000400019107984 */ /* 0x000fe20000000c00 */
[----:B---3--:R-:W-:-:S03]  /*27f0*/  IDP.4A.S8.S8 R10, R5, R10, R12 ;  /* 0x0000000a050a7226 */ /* 0x008fc6000000060c */
[----:B------:R-:W1:Y:S01]  /*2800*/  LDS R5, [R0+0xc0] ;  /* 0x0000c00000057984 */ /* 0x000e620000000800 */
[----:B------:R-:W-:-:S03]  /*2810*/  IDP.4A.S8.S8 R10, R21, R14, R10 ;  /* 0x0000000e150a7226 */ /* 0x000fc6000000060a */
[----:B------:R-:W3:Y:S04]  /*2820*/  LDS.128 R20, [R25+0x50] ;  /* 0x0000500019147984 */ /* 0x000ee80000000c00 */
[----:B------:R-:W4:Y:S04]  /*2830*/  LDS R12, [R0+0xc8] ;  /* 0x0000c800000c7984 */ /* 0x000f280000000800 */
[----:B------:R-:W5:Y:S01]  /*2840*/  LDS R14, [R0+0xcc] ;  /* 0x0000cc00000e7984 */ /* 0x000f620000000800 */
[----:B0-----:R-:W-:Y:S02]  /*2850*/  IDP.4A.S8.S8 R8, R6, R7, R8 ;  /* 0x0000000706087226 */ /* 0x001fe40000000608 */
[----:B--2---:R-:W-:-:S03]  /*2860*/  IDP.4A.S8.S8 R10, R4, R11, R10 ;  /* 0x0000000b040a7226 */ /* 0x004fc6000000060a */
[----:B------:R-:W-:Y:S01]  /*2870*/  I2FP.F32.S32 R8, R8 ;  /* 0x0000000800087245 */ /* 0x000fe20000201400 */
[----:B------:R-:W0:Y:S01]  /*2880*/  LDS R11, [R0+0xd0] ;  /* 0x0000d000000b7984 */ /* 0x000e220000000800 */
[----:B-1----:R-:W-:-:S03]  /*2890*/  IDP.4A.S8.S8 R5, R5, R16, RZ ;  /* 0x0000001005057226 */ /* 0x002fc600000006ff */
[----:B------:R-:W-:Y:S01]  /*28a0*/  LDS R16, [R0+0xd8] ;  /* 0x0000d80000107984 */ /* 0x000fe20000000800 */
[----:B---3--:R-:W-:-:S03]  /*28b0*/  IDP.4A.S8.S8 R20, R9, R20, R5 ;  /* 0x0000001409147226 */ /* 0x008fc60000000605 */
[----:B------:R-:W-:Y:S01]  /*28c0*/  LDS R9, [R24+0x10] ;  /* 0x0000100018097984 */ /* 0x000fe20000000800 */
[----:B----4-:R-:W-:-:S03]  /*28d0*/  IDP.4A.S8.S8 R12, R12, R17, R20 ;  /* 0x000000110c0c7226 */ /* 0x010fc60000000614 */
[----:B------:R-:W1:Y:S01]  /*28e0*/  LDS.128 R4, [R3] ;  /* 0x0000000003047984 */ /* 0x000e620000000c00 */
[----:B-----5:R-:W-:-:S03]  /*28f0*/  IDP.4A.S8.S8 R21, R14, R21, R12 ;  /* 0x000000150e157226 */ /* 0x020fc6000000060c */
[----:B------:R-:W-:Y:S01]  /*2900*/  LDS R17, [R0+0xe0] ;  /* 0x0000e00000117984 */ /* 0x000fe20000000800 */
[----:B0-----:R-:W-:-:S03]  /*2910*/  IDP.4A.S8.S8 R11, R11, R18, R21 ;  /* 0x000000120b0b7226 */ /* 0x001fc60000000615 */
[----:B------:R-:W-:Y:S01]  /*2920*/  LDS R18, [R0+0xe4] ;  /* 0x0000e40000127984 */ /* 0x000fe20000000800 */
[----:B-1----:R-:W-:-:S03]  /*2930*/  FMUL.FTZ R12, R4, R9 ;  /* 0x00000009040c7220 */ /* 0x002fc60000410000 */
[----:B------:R-:W0:Y:S01]  /*2940*/  LDS R4, [R0+0xbc] ;  /* 0x0000bc0000047984 */ /* 0x000e220000000800 */
[----:B------:R-:W-:-:S03]  /*2950*/  FFMA.FTZ R37, R12, R8, R37 ;  /* 0x000000080c257223 */ /* 0x000fc60000010025 */
[----:B------:R-:W1:Y:S01]  /*2960*/  LDS R9, [R0+0xd4] ;  /* 0x0000d40000097984 */ /* 0x000e620000000800 */
[----:B0-----:R-:W-:-:S03]  /*2970*/  IDP.4A.S8.S8 R4, R4, R15, R10 ;  /* 0x0000000f04047226 */ /* 0x001fc6000000060a */
[----:B------:R-:W-:Y:S01]  /*2980*/  LDS.128 R12, [R25+0x70] ;  /* 0x00007000190c7984 */ /* 0x000fe20000000c00 */
[----:B-1----:R-:W-:Y:S01]  /*2990*/  IDP.4A.S8.S8 R22, R9, R22, R11 ;  /* 0x0000001609167226 */ /* 0x002fe2000000060b */
[----:B------:R-:W-:Y:S02]  /*29a0*/  I2FP.F32.S32 R4, R4 ;  /* 0x0000000400047245 */ /* 0x000fe40000201400 */
[----:B------:R-:W0:Y:S01]  /*29b0*/  LDS.128 R8, [R25+0x60] ;  /* 0x0000600019087984 */ /* 0x000e220000000c00 */
[----:B------:R-:W-:-:S03]  /*29c0*/  IDP.4A.S8.S8 R16, R16, R19, R22 ;  /* 0x0000001310107226 */ /* 0x000fc60000000616 */
[----:B------:R-:W1:Y:S01]  /*29d0*/  LDS R19, [R0+0xe8] ;  /* 0x0000e80000137984 */ /* 0x000e620000000800 */
[----:B0-----:R-:W-:-:S03]  /*29e0*/  IDP.4A.S8.S8 R17, R17, R8, RZ ;  /* 0x0000000811117226 */ /* 0x001fc600000006ff */
[----:B------:R-:W-:Y:S01]  /*29f0*/  LDS R8, [R24+0x14] ;  /* 0x0000140018087984 */ /* 0x000fe20000000800 */
[----:B------:R-:W-:-:S03]  /*2a00*/  IDP.4A.S8.S8 R12, R18, R12, R17 ;  /* 0x0000000c120c7226 */ /* 0x000fc60000000611 */
[----:B------:R-:W0:Y:S01]  /*2a10*/  LDS R17, [R0+0xec] ;  /* 0x0000ec0000117984 */ /* 0x000e220000000800 */
[----:B-1----:R-:W-:-:S03]  /*2a20*/  IDP.4A.S8.S8 R12, R19, R9, R12 ;  /* 0x00000009130c7226 */ /* 0x002fc6000000060c */
[----:B------:R-:W1:Y:S04]  /*2a30*/  LDS R18, [R0+0xf0] ;  /* 0x0000f00000127984 */ /* 0x000e680000000800 */
[----:B------:R-:W2:Y:S01]  /*2a40*/  LDS R9, [R0+0xf4] ;  /* 0x0000f40000097984 */ /* 0x000ea20000000800 */
[----:B0-----:R-:W-:-:S03]  /*2a50*/  IDP.4A.S8.S8 R13, R17, R13, R12 ;  /* 0x0000000d110d7226 */ /* 0x001fc6000000060c */
[----:B------:R-:W0:Y:S01]  /*2a60*/  LDS R12, [R0+0xf8] ;  /* 0x0000f800000c7984 */ /* 0x000e220000000800 */
[----:B-1----:R-:W-:Y:S02]  /*2a70*/  IDP.4A.S8.S8 R17, R18, R10, R13 ;  /* 0x0000000a12117226 */ /* 0x002fe4000000060d */
[----:B------:R-:W-:Y:S01]  /*2a80*/  FMUL.FTZ R18, R8, R5 ;  /* 0x0000000508127220 */ /* 0x000fe20000410000 */
[----:B------:R-:W1:Y:S01]  /*2a90*/  LDS R13, [R0+0xdc] ;  /* 0x0000dc00000d7984 */ /* 0x000e620000000800 */
[----:B--2---:R-:W-:Y:S02]  /*2aa0*/  IDP.4A.S8.S8 R9, R9, R14, R17 ;  /* 0x0000000e09097226 */ /* 0x004fe40000000611 */
[----:B------:R-:W-:Y:S01]  /*2ab0*/  FFMA.FTZ R4, R18, R4, R37 ;  /* 0x0000000412047223 */ /* 0x000fe20000010025 */
[----:B------:R-:W2:Y:S04]  /*2ac0*/  LDS R10, [R0+0xfc] ;  /* 0x0000fc00000a7984 */ /* 0x000ea80000000800 */
[----:B------:R-:W3:Y:S04]  /*2ad0*/  LDS R5, [R24+0x18] ;  /* 0x0000180018057984 */ /* 0x000ee80000000800 */
[----:B------:R-:W4:Y:S01]  /*2ae0*/  LDS R8, [R24+0x1c] ;  /* 0x00001c0018087984 */ /* 0x000f220000000800 */
[----:B0-----:R-:W-:-:S02]  /*2af0*/  IDP.4A.S8.S8 R9, R12, R11, R9 ;  /* 0x0000000b0c097226 */ /* 0x001fc40000000609 */
[----:B-1----:R-:W-:Y:S02]  /*2b00*/  IDP.4A.S8.S8 R13, R13, R23, R16 ;  /* 0x000000170d0d7226 */ /* 0x002fe40000000610 */
[----:B--2---:R-:W-:-:S03]  /*2b10*/  IDP.4A.S8.S8 R9, R10, R15, R9 ;  /* 0x0000000f0a097226 */ /* 0x004fc60000000609 */
[----:B------:R-:W-:Y:S01]  /*2b20*/  I2FP.F32.S32 R13, R13 ;  /* 0x0000000d000d7245 */ /* 0x000fe20000201400 */
[----:B---3--:R-:W-:Y:S01]  /*2b30*/  FMUL.FTZ R5, R5, R6 ;  /* 0x0000000605057220 */ /* 0x008fe20000410000 */
[----:B------:R-:W-:-:S03]  /*2b40*/  I2FP.F32.S32 R9, R9 ;  /* 0x0000000900097245 */ /* 0x000fc60000201400 */
[----:B------:R-:W-:Y:S01]  /*2b50*/  FFMA.FTZ R4, R5, R13, R4 ;  /* 0x0000000d05047223 */ /* 0x000fe20000010004 */
[----:B----4-:R-:W-:-:S04]  /*2b60*/  FMUL.FTZ R7, R8, R7 ;  /* 0x0000000708077220 */ /* 0x010fc80000410000 */
[----:B------:R-:W-:Y:S01]  /*2b70*/  FFMA.FTZ R37, R7, R9, R4 ;  /* 0x0000000907257223 */ /* 0x000fe20000010004 */
[----:B------:R-:W-:Y:S06]  /*2b80*/  BAR.SYNC.DEFER_BLOCKING 0x0 ;  /* 0x0000000000007b1d */ /* 0x000fec0000010000 */
.L_x_646:
[----:B------:R-:W-:-:S06]  /*2b90*/  UIADD3 UR4, UR4, 0x8, URZ ;  /* 0x0000000804047890 */ /* 0x000fcc000fffe03f */
[----:B------:R-:W-:-:S13]  /*2ba0*/  ISETP.LE.AND P0, PT, R36, UR4, PT ;  /* 0x0000000424007c0c */ /* 0x000fda000bf03270 */
[----:B------:R-:W-:Y:S05]  /*2bb0*/  @!P0 BRA `(.L_x_647) ;  /* 0xffffffd800408947 */ /* 0x000fea000383ffff */
.L_x_645:
[----:B------:R-:W1:Y:S01]  /*2bc0*/  S2R R0, SR_CTAID.Y ;  /* 0x0000000000007919 */ /* 0x000e620000002600 */
[----:B------:R-:W-:Y:S01]  /*2bd0*/  ULDC UR4, c[0x0][0x230] ;  /* 0x00008c0000047ab9 */ /* 0x000fe20000000800 */
[----:B------:R-:W1:Y:S02]  /*2be0*/  S2R R3, SR_TID.Y ;  /* 0x0000000000037919 */ /* 0x000e640000002200 */
[----:B-1----:R-:W-:-:S05]  /*2bf0*/  IMAD R5, R0, 0x4, R3 ;  /* 0x0000000400057824 */ /* 0x002fca00078e0203 */
        /* <DEDUP_REMOVED lines=14> */
.L_x_648:
        /* <DEDUP_REMOVED lines=10> */
.L_x_1334:


//--------------------- .text._Z12mul_mat_q4_1IN3c108BFloat16ELb1EEvPKvS3_PT_iiiii --------------------------
	.section	.text._Z12mul_mat_q4_1IN3c108BFloat16ELb1EEvPKvS3_PT_iiiii,"ax",@progbits
	.align	128
.text._Z12mul_mat_q4_1IN3c108BFloat16ELb1EEvPKvS3_PT_iiiii:
        .type           _Z12mul_mat_q4_1IN3c108BFloat16ELb1EEvPKvS3_PT_iiiii,@function
        .size           _Z12mul_mat_q4_1IN3c108BFloat16ELb1EEvPKvS3_PT_iiiii,(.L_x_1335 - _Z12mul_mat_q4_1IN3c108BFloat16ELb1EEvPKvS3_PT_iiiii)
        .other          _Z12mul_mat_q4_1IN3c108BFloat16ELb1EEvPKvS3_PT_iiiii,@"STO_CUDA_ENTRY STV_DEFAULT"
_Z12mul_mat_q4_1IN3c108BFloat16ELb1EEvPKvS3_PT_iiiii:
[----:B------:R-:W-:Y:S08]  /*0000*/  LDC R1, c[0x0][0x28] ;  /* 0x00000a00ff017b82 */ /* 0x000ff00000000800 */
[----:B------:R-:W0:Y:S01]  /*0010*/  LDC R3, c[0x0][0x228] ;  /* 0x00008a00ff037b82 */ /* 0x000e220000000800 */
[----:B------:R-:W1:Y:S01]  /*0020*/  S2R R29, SR_CTAID.Y ;  /* 0x00000000001d7919 */ /* 0x000e620000002600 */
[----:B------:R-:W-:-:S06]  /*0030*/  ULDC.64 UR10, c[0x0][0x208] ;  /* 0x00008200000a7ab9 */ /* 0x000fcc0000000a00 */
[----:B------:R-:W2:Y:S01]  /*0040*/  S2UR UR4, SR_CTAID.X ;  /* 0x00000000000479c3 */ /* 0x000ea20000002500 */
[----:B0-----:R-:W-:Y:S02]  /*0050*/  ISETP.GT.AND P0, PT, R3, 0x1f, PT ;  /* 0x0000001f0300780c */ /* 0x001fe40003f04270 */
[----:B------:R-:W-:-:S04]  /*0060*/  SHF.R.S32.HI R0, RZ, 0x1f, R3 ;  /* 0x0000001fff007819 */ /* 0x000fc80000011403 */
[----:B------:R-:W-:Y:S01]  /*0070*/  LEA.HI R0, R0, R3, RZ, 0x5 ;  /* 0x0000000300007211 */ /* 0x000fe200078f28ff */
[----:B--2---:R-:W-:-:S06]  /*0080*/  USHF.L.U32 UR4, UR4, 0x5, URZ ;  /* 0x0000000504047899 */ /* 0x004fcc000800063f */
[----:B------:R-:W-:Y:S01]  /*0090*/  @!P0 IMAD.MOV.U32 R48, RZ, RZ, RZ ;  /* 0x000000ffff308224 */ /* 0x000fe200078e00ff */
[----:B-1----:R-:W-:Y:S06]  /*00a0*/  @!P0 BRA `(.L_x_649) ;  /* 0x0000001c00fc8947 */ /* 0x002fec0003800000 */
        /* <DEDUP_REMOVED lines=12> */
[----:B------:R-:W-:-:S02]  /*0170*/  IMAD R0, R47, UR4, RZ ;  /* 0x000000042f007c24 */ /* 0x000fc4000f8e02ff */
[----:B0-----:R-:W-:Y:S02]  /*0180*/  IMAD R2, R29, 0x4, R16 ;  /* 0x000000041d027824 */ /* 0x001fe400078e0210 */
[----:B------:R-:W-:Y:S02]  /*0190*/  IMAD.SHL.U32 R35, R16, 0x20, RZ ;  /* 0x0000002010237824 */ /* 0x000fe400078e00ff */
[----:B--2---:R-:W-:Y:S01]  /*01a0*/  IMAD.SHL.U32 R46, R32, 0x4, RZ ;  /* 0x00000004202e7824 */ /* 0x004fe200078e00ff */
[----:B------:R-:W-:Y:S01]  /*01b0*/  VIMNMX.U32 R2, R2, UR6, PT ;  /* 0x0000000602027c48 */ /* 0x000fe2000bfe0000 */
[C---:B------:R-:W-:Y:S01]  /*01c0*/  VIADD R4, R32.reuse, 0x20 ;  /* 0x0000002020047836 */ /* 0x040fe20000000000 */
[----:B------:R-:W-:Y:S02]  /*01d0*/  SHF.R.U32.HI R3, RZ, 0x2, R32 ;  /* 0x00000002ff037819 */ /* 0x000fe40000011620 */
[----:B------:R-:W-:Y:S01]  /*01e0*/  LOP3.LUT R30, R32, 0x3, RZ, 0xc0, !PT ;  /* 0x00000003201e7812 */ /* 0x000fe200078ec0ff */
[----:B------:R-:W-:Y:S01]  /*01f0*/  IMAD R5, R2, UR5, RZ ;  /* 0x0000000502057c24 */ /* 0x000fe2000f8e02ff */
[----:B------:R-:W-:-:S02]  /*0200*/  LOP3.LUT R2, R46, 0x1c, RZ, 0xc0, !PT ;  /* 0x0000001c2e027812 */ /* 0x000fc400078ec0ff */
[----:B------:R-:W-:Y:S01]  /*0210*/  LOP3.LUT R6, R3, 0x3, RZ, 0xc0, !PT ;  /* 0x0000000303067812 */ /* 0x000fe200078ec0ff */
[----:B------:R-:W-:Y:S01]  /*0220*/  IMAD.MOV.U32 R3, RZ, RZ, RZ ;  /* 0x000000ffff037224 */ /* 0x000fe200078e00ff */
[-C--:B------:R-:W-:Y:S02]  /*0230*/  LEA.HI R7, R4, R5.reuse, RZ, 0x1d ;  /* 0x0000000504077211 */ /* 0x080fe400078fe8ff */
[----:B------:R-:W-:Y:S01]  /*0240*/  LEA.HI R9, R32, R5, RZ, 0x1d ;  /* 0x0000000520097211 */ /* 0x000fe200078fe8ff */
[----:B------:R-:W-:Y:S01]  /*0250*/  IMAD R8, R29, 0x4, R6 ;  /* 0x000000041d087824 */ /* 0x000fe200078e0206 */
[----:B------:R-:W-:Y:S01]  /*0260*/  LOP3.LUT R35, R35, 0xffffffe0, R32, 0xe2, !PT ;  /* 0xffffffe023237812 */ /* 0x000fe200078ee220 */
[----:B------:R-:W-:Y:S01]  /*0270*/  IMAD.WIDE R4, R7, 0x24, R2 ;  /* 0x0000002407047825 */ /* 0x000fe200078e0202 */
[----:B------:R-:W-:-:S03]  /*0280*/  LOP3.LUT R46, R46, 0x3c, RZ, 0xc0, !PT ;  /* 0x0000003c2e2e7812 */ /* 0x000fc600078ec0ff */
[----:B------:R-:W-:Y:S01]  /*0290*/  IMAD.WIDE R6, R9, 0x24, R2 ;  /* 0x0000002409067825 */ /* 0x000fe200078e0202 */
[----:B------:R-:W-:Y:S02]  /*02a0*/  IADD3 R14, P0, R4, UR12, RZ ;  /* 0x0000000c040e7c10 */ /* 0x000fe4000ff1e0ff */
[----:B------:R-:W-:Y:S01]  /*02b0*/  VIMNMX R3, R8, UR6, PT ;  /* 0x0000000608037c48 */ /* 0x000fe2000bfe0100 */
[----:B------:R-:W-:Y:S01]  /*02c0*/  ULOP3.LUT UR6, URZ, UR4, URZ, 0x33, !UPT ;  /* 0x000000043f067292 */ /* 0x000fe2000f8e333f */
[----:B------:R-:W-:Y:S02]  /*02d0*/  IADD3 R14, P1, R14, 0x4, RZ ;  /* 0x000000040e0e7810 */ /* 0x000fe40007f3e0ff */
[----:B------:R-:W-:Y:S01]  /*02e0*/  IADD3 R28, P2, R6, UR12, RZ ;  /* 0x0000000c061c7c10 */ /* 0x000fe2000ff5e0ff */
[----:B------:R-:W-:Y:S01]  /*02f0*/  IMAD R30, R3, UR5, R30 ;  /* 0x00000005031e7c24 */ /* 0x000fe2000f8e021e */
[----:B------:R-:W-:Y:S01]  /*0300*/  IADD3.X R3, RZ, UR13, R5, P1, P0 ;  /* 0x0000000dff037c10 */ /* 0x000fe20008fe0405 */
[----:B------:R-:W-:Y:S01]  /*0310*/  IMAD.SHL.U32 R6, R16, 0x4, RZ ;  /* 0x0000000410067824 */ /* 0x000fe200078e00ff */
[----:B------:R-:W-:Y:S01]  /*0320*/  IADD3 R28, P0, R28, 0x4, RZ ;  /* 0x000000041c1c7810 */ /* 0x000fe20007f1e0ff */
[----:B-1----:R-:W-:Y:S01]  /*0330*/  VIADD R5, R10, UR6 ;  /* 0x000000060a057c36 */ /* 0x002fe20008000000 */
[----:B------:R-:W-:Y:S01]  /*0340*/  UMOV UR5, 0x400 ;  /* 0x0000040000057882 */ /* 0x000fe20000000000 */
[----:B------:R-:W-:Y:S01]  /*0350*/  SHF.R.S32.HI R2, RZ, 0x1f, R0 ;  /* 0x0000001fff027819 */ /* 0x000fe20000011400 */
[----:B---3--:R-:W-:Y:S01]  /*0360*/  ULEA UR9, UR8, UR5, 0x18 ;  /* 0x0000000508097291 */ /* 0x008fe2000f8ec03f */
[----:B------:R-:W-:Y:S01]  /*0370*/  IADD3.X R15, RZ, UR13, R7, P0, P2 ;  /* 0x0000000dff0f7c10 */ /* 0x000fe200087e4407 */
[----:B------:R-:W-:Y:S01]  /*0380*/  UIADD3 UR6, UR5, 0x16a0, URZ ;  /* 0x000016a005067890 */ /* 0x000fe2000fffe03f */
[----:B------:R-:W-:Y:S01]  /*0390*/  SHF.R.S32.HI R7, RZ, 0x1f, R32 ;  /* 0x0000001fff077819 */ /* 0x000fe20000011420 */
[----:B------:R-:W-:Y:S01]  /*03a0*/  UIADD3 UR7, UR5, 0x14a0, URZ ;  /* 0x000014a005077890 */ /* 0x000fe2000fffe03f */
[----:B------:R-:W-:Y:S01]  /*03b0*/  VIADDMNMX R38, R16, 0x1c, R5, PT ;  /* 0x0000001c10267846 */ /* 0x000fe20003800105 */
[----:B------:R-:W-:Y:S01]  /*03c0*/  IMAD.U32 R33, RZ, RZ, UR9 ;  /* 0x00000009ff217e24 */ /* 0x000fe2000f8e00ff */
[CC--:B------:R-:W-:Y:S01]  /*03d0*/  LEA.HI R4, R7.reuse, R32.reuse, RZ, 0x2 ;  /* 0x0000002007047211 */ /* 0x0c0fe200078f10ff */
[----:B------:R-:W-:Y:S01]  /*03e0*/  UIADD3 UR5, UR5, 0x1080, URZ ;  /* 0x0000108005057890 */ /* 0x000fe2000fffe03f */
[----:B------:R-:W-:Y:S01]  /*03f0*/  LEA.HI R7, R7, R32, RZ, 0x3 ;  /* 0x0000002007077211 */ /* 0x000fe200078f18ff */
[----:B------:R-:W-:Y:S01]  /*0400*/  IMAD R33, R32, 0x84, R33 ;  /* 0x0000008420217824 */ /* 0x000fe200078e0221 */
[----:B------:R-:W-:Y:S01]  /*0410*/  VIMNMX R45, R5, R16, PT ;  /* 0x00000010052d7248 */ /* 0x000fe20003fe0100 */
[----:B------:R-:W-:Y:S01]  /*0420*/  ULEA UR7, UR8, UR7, 0x18 ;  /* 0x0000000708077291 */ /* 0x000fe2000f8ec03f */
[C---:B------:R-:W-:Y:S01]  /*0430*/  LEA.HI.SX32 R6, R7.reuse, R6, 0x1d ;  /* 0x0000000607067211 */ /* 0x040fe200078feaff */
[----:B------:R-:W-:Y:S01]  /*0440*/  ULEA UR6, UR8, UR6, 0x18 ;  /* 0x0000000608067291 */ /* 0x000fe2000f8ec03f */
[----:B------:R-:W-:Y:S01]  /*0450*/  LOP3.LUT R9, R7, 0xfffffff8, RZ, 0xc0, !PT ;  /* 0xfffffff807097812 */ /* 0x000fe200078ec0ff */
[----:B------:R-:W-:Y:S01]  /*0460*/  IMAD R13, R47, R45, RZ ;  /* 0x0000002d2f0d7224 */ /* 0x000fe200078e02ff */
[----:B------:R-:W-:Y:S01]  /*0470*/  SHF.R.S32.HI R7, RZ, 0x2, R4 ;  /* 0x00000002ff077819 */ /* 0x000fe20000011404 */
[--C-:B------:R-:W-:Y:S01]  /*0480*/  IMAD R45, R45, 0x21, R32.reuse ;  /* 0x000000212d2d7824 */ /* 0x100fe200078e0220 */
[C-C-:B------:R-:W-:Y:S01]  /*0490*/  VIADDMNMX R44, R16.reuse, 0x4, R5.reuse, PT ;  /* 0x00000004102c7846 */ /* 0x140fe20003800105 */
[----:B------:R-:W-:Y:S01]  /*04a0*/  ULEA UR5, UR8, UR5, 0x18 ;  /* 0x0000000508057291 */ /* 0x000fe2000f8ec03f */
[C-C-:B------:R-:W-:Y:S01]  /*04b0*/  VIADDMNMX R43, R16.reuse, 0x8, R5.reuse, PT ;  /* 0x00000008102b7846 */ /* 0x140fe20003800105 */
[----:B------:R-:W-:Y:S01]  /*04c0*/  ULDC.64 UR12, c[0x0][0x210] ;  /* 0x00008400000c7ab9 */ /* 0x000fe20000000a00 */
[C-C-:B------:R-:W-:Y:S01]  /*04d0*/  VIADDMNMX R42, R16.reuse, 0xc, R5.reuse, PT ;  /* 0x0000000c102a7846 */ /* 0x140fe20003800105 */
[C---:B------:R-:W-:Y:S01]  /*04e0*/  IMAD R12, R47.reuse, R44, RZ ;  /* 0x0000002c2f0c7224 */ /* 0x040fe200078e02ff */
[C-C-:B------:R-:W-:Y:S01]  /*04f0*/  VIADDMNMX R41, R16.reuse, 0x10, R5.reuse, PT ;  /* 0x0000001010297846 */ /* 0x140fe20003800105 */
[C---:B------:R-:W-:Y:S01]  /*0500*/  IMAD R11, R47.reuse, R43, RZ ;  /* 0x0000002b2f0b7224 */ /* 0x040fe200078e02ff */
[C-C-:B------:R-:W-:Y:S01]  /*0510*/  VIADDMNMX R40, R16.reuse, 0x14, R5.reuse, PT ;  /* 0x0000001410287846 */ /* 0x140fe20003800105 */
[----:B------:R-:W-:Y:S01]  /*0520*/  IMAD R10, R47, R42, RZ ;  /* 0x0000002a2f0a7224 */ /* 0x000fe200078e02ff */
[--C-:B------:R-:W-:Y:S01]  /*0530*/  VIADDMNMX R39, R16, 0x18, R5.reuse, PT ;  /* 0x0000001810277846 */ /* 0x100fe20003800105 */
[--C-:B------:R-:W-:Y:S01]  /*0540*/  IMAD R42, R42, 0x21, R32.reuse ;  /* 0x000000212a2a7824 */ /* 0x100fe200078e0220 */
[----:B------:R-:W-:Y:S01]  /*0550*/  VIMNMX R18, R5, R6, PT ;  /* 0x0000000605127248 */ /* 0x000fe20003fe0100 */
[C---:B------:R-:W-:Y:S01]  /*0560*/  IMAD R8, R47.reuse, R40, RZ ;  /* 0x000000282f087224 */ /* 0x040fe200078e02ff */
[----:B------:R-:W-:Y:S01]  /*0570*/  VIADDMNMX R36, R6, 0x10, R5, PT ;  /* 0x0000001006247846 */ /* 0x000fe20003800105 */
[C---:B------:R-:W-:Y:S01]  /*0580*/  IMAD R6, R47.reuse, R38, RZ ;  /* 0x000000262f067224 */ /* 0x040fe200078e02ff */
[----:B------:R-:W-:Y:S01]  /*0590*/  LOP3.LUT R5, R4, 0xfffffffc, RZ, 0xc0, !PT ;  /* 0xfffffffc04057812 */ /* 0x000fe200078ec0ff */
[C---:B------:R-:W-:Y:S01]  /*05a0*/  IMAD R17, R47.reuse, R39, RZ ;  /* 0x000000272f117224 */ /* 0x040fe200078e02ff */
[----:B------:R-:W-:Y:S01]  /*05b0*/  IADD3 R19, P0, R0, R7, RZ ;  /* 0x0000000700137210 */ /* 0x000fe20007f1e0ff */
[----:B------:R-:W-:Y:S01]  /*05c0*/  IMAD R4, R47, R41, RZ ;  /* 0x000000292f047224 */ /* 0x000fe200078e02ff */
[----:B------:R-:W-:Y:S01]  /*05d0*/  LEA R35, R35, UR7, 0x2 ;  /* 0x0000000723237c11 */ /* 0x000fe2000f8e10ff */
[----:B------:R-:W-:Y:S01]  /*05e0*/  IMAD.IADD R50, R32, 0x1, -R5 ;  /* 0x0000000120327824 */ /* 0x000fe200078e0a05 */
[----:B------:R-:W-:Y:S01]  /*05f0*/  LEA.HI.X.SX32 R21, R7, R2, 0x1, P0 ;  /* 0x0000000207157211 */ /* 0x000fe200000f0eff */
[----:B------:R-:W-:Y:S01]  /*0600*/  IMAD R38, R38, 0x21, R32 ;  /* 0x0000002126267824 */ /* 0x000fe200078e0220 */
[-C--:B------:R-:W-:Y:S01]  /*0610*/  IADD3 R65, P6, R6, R19.reuse, RZ ;  /* 0x0000001306417210 */ /* 0x080fe20007fde0ff */
[----:B------:R-:W-:Y:S01]  /*0620*/  IMAD.WIDE R50, R50, 0x4, RZ ;  /* 0x0000000432327825 */ /* 0x000fe200078e02ff */
[----:B------:R-:W-:-:S02]  /*0630*/  IADD3 R63, P5, R17, R19, RZ ;  /* 0x00000013113f7210 */ /* 0x000fc40007fbe0ff */
[-C--:B------:R-:W-:Y:S01]  /*0640*/  IADD3 R61, P4, R8, R19.reuse, RZ ;  /* 0x00000013083d7210 */ /* 0x080fe20007f9e0ff */
[--C-:B------:R-:W-:Y:S01]  /*0650*/  IMAD R39, R39, 0x21, R32.reuse ;  /* 0x0000002127277824 */ /* 0x100fe200078e0220 */
[-C--:B------:R-:W-:Y:S01]  /*0660*/  IADD3 R59, P3, R4, R19.reuse, RZ ;  /* 0x00000013043b7210 */ /* 0x080fe20007f7e0ff */
[--C-:B------:R-:W-:Y:S01]  /*0670*/  IMAD R40, R40, 0x21, R32.reuse ;  /* 0x0000002128287824 */ /* 0x100fe200078e0220 */
[-C--:B------:R-:W-:Y:S01]  /*0680*/  IADD3 R57, P2, R10, R19.reuse, RZ ;  /* 0x000000130a397210 */ /* 0x080fe20007f5e0ff */
[--C-:B------:R-:W-:Y:S01]  /*0690*/  IMAD R41, R41, 0x21, R32.reuse ;  /* 0x0000002129297824 */ /* 0x100fe200078e0220 */
[-C--:B------:R-:W-:Y:S01]  /*06a0*/  IADD3 R55, P1, R11, R19.reuse, RZ ;  /* 0x000000130b377210 */ /* 0x080fe20007f3e0ff */
[--C-:B------:R-:W-:Y:S01]  /*06b0*/  IMAD R43, R43, 0x21, R32.reuse ;  /* 0x000000212b2b7824 */ /* 0x100fe200078e0220 */
[----:B------:R-:W-:Y:S01]  /*06c0*/  IADD3 R53, P0, R12, R19, RZ ;  /* 0x000000130c357210 */ /* 0x000fe20007f1e0ff */
[----:B------:R-:W-:Y:S01]  /*06d0*/  IMAD R44, R44, 0x21, R32 ;  /* 0x000000212c2c7824 */ /* 0x000fe200078e0220 */
[----:B------:R-:W-:Y:S01]  /*06e0*/  LEA.HI.X.SX32 R6, R6, R21, 0x1, P6 ;  /* 0x0000001506067211 */ /* 0x000fe200030f0eff */
[C---:B------:R-:W-:Y:S01]  /*06f0*/  IMAD.IADD R5, R32.reuse, 0x1, -R9 ;  /* 0x0000000120057824 */ /* 0x040fe200078e0a09 */
[----:B------:R-:W-:Y:S01]  /*0700*/  IADD3 R19, P6, R13, R19, RZ ;  /* 0x000000130d137210 */ /* 0x000fe20007fde0ff */
[----:B------:R-:W-:Y:S01]  /*0710*/  IMAD R32, R32, 0x8, R7 ;  /* 0x0000000820207824 */ /* 0x000fe200078e0207 */
[-C--:B------:R-:W-:Y:S01]  /*0720*/  LEA.HI.X.SX32 R7, R17, R21.reuse, 0x1, P5 ;  /* 0x0000001511077211 */ /* 0x080fe200028f0eff */
[----:B------:R-:W-:Y:S01]  /*0730*/  IMAD.WIDE.U32 R64, R65, 0x14, R50 ;  /* 0x0000001441407825 */ /* 0x000fe200078e0032 */
[----:B------:R-:W-:-:S02]  /*0740*/  LEA.HI.X.SX32 R8, R8, R21, 0x1, P4 ;  /* 0x0000001508087211 */ /* 0x000fc400020f0eff */
[-C--:B------:R-:W-:Y:S01]  /*0750*/  LEA.HI.X.SX32 R9, R4, R21.reuse, 0x1, P3 ;  /* 0x0000001504097211 */ /* 0x080fe200018f0eff */
[--C-:B------:R-:W-:Y:S01]  /*0760*/  IMAD.WIDE.U32 R62, R63, 0x14, R50.reuse ;  /* 0x000000143f3e7825 */ /* 0x100fe200078e0032 */
[-C--:B------:R-:W-:Y:S02]  /*0770*/  LEA.HI.X.SX32 R10, R10, R21.reuse, 0x1, P2 ;  /* 0x000000150a0a7211 */ /* 0x080fe400010f0eff */
[-C--:B------:R-:W-:Y:S01]  /*0780*/  LEA.HI.X.SX32 R11, R11, R21.reuse, 0x1, P1 ;  /* 0x000000150b0b7211 */ /* 0x080fe200008f0eff */
[--C-:B------:R-:W-:Y:S01]  /*0790*/  IMAD.WIDE.U32 R60, R61, 0x14, R50.reuse ;  /* 0x000000143d3c7825 */ /* 0x100fe200078e0032 */
[-C--:B------:R-:W-:Y:S02]  /*07a0*/  LEA.HI.X.SX32 R12, R12, R21.reuse, 0x1, P0 ;  /* 0x000000150c0c7211 */ /* 0x080fe400000f0eff */
[----:B------:R-:W-:Y:S01]  /*07b0*/  LEA.HI.X.SX32 R13, R13, R21, 0x1, P6 ;  /* 0x000000150d0d7211 */ /* 0x000fe200030f0eff */
[----:B------:R-:W-:Y:S01]  /*07c0*/  IMAD.WIDE.U32 R58, R59, 0x14, R50 ;  /* 0x000000143b3a7825 */ /* 0x000fe200078e0032 */
[----:B------:R-:W-:-:S02]  /*07d0*/  SHF.R.S32.HI R21, RZ, 0x1f, R36 ;  /* 0x0000001fff157819 */ /* 0x000fc40000011424 */
[----:B------:R-:W-:Y:S01]  /*07e0*/  IADD3 R23, P0, R0, R5, RZ ;  /* 0x0000000500177210 */ /* 0x000fe20007f1e0ff */
[--C-:B------:R-:W-:Y:S01]  /*07f0*/  IMAD.WIDE.U32 R56, R57, 0x14, R50.reuse ;  /* 0x0000001439387825 */ /* 0x100fe200078e0032 */
[----:B------:R-:W-:Y:S02]  /*0800*/  LEA.HI R22, R21, R36, RZ, 0x2 ;  /* 0x0000002415167211 */ /* 0x000fe400078f10ff */
[----:B------:R-:W-:Y:S01]  /*0810*/  LEA.HI.X.SX32 R24, R5, R2, 0x1, P0 ;  /* 0x0000000205187211 */ /* 0x000fe200000f0eff */
[--C-:B------:R-:W-:Y:S01]  /*0820*/  IMAD.WIDE.U32 R54, R55, 0x14, R50.reuse ;  /* 0x0000001437367825 */ /* 0x100fe200078e0032 */
[C---:B------:R-:W-:Y:S02]  /*0830*/  LEA R34, R16.reuse, UR7, 0x7 ;  /* 0x0000000710227c11 */ /* 0x040fe4000f8e38ff */
[----:B------:R-:W-:Y:S01]  /*0840*/  LEA R31, R16, UR6, 0x4 ;  /* 0x00000006101f7c11 */ /* 0x000fe2000f8e20ff */
[----:B------:R-:W-:Y:S01]  /*0850*/  IMAD.WIDE.U32 R52, R53, 0x14, R50 ;  /* 0x0000001435347825 */ /* 0x000fe200078e0032 */
[----:B------:R-:W-:-:S02]  /*0860*/  LEA R38, R38, UR9, 0x2 ;  /* 0x0000000926267c11 */ /* 0x000fc4000f8e10ff */
[----:B------:R-:W-:Y:S01]  /*0870*/  LEA R39, R39, UR9, 0x2 ;  /* 0x0000000927277c11 */ /* 0x000fe2000f8e10ff */
[----:B------:R-:W-:Y:S01]  /*0880*/  IMAD.WIDE.U32 R50, R19, 0x14, R50 ;  /* 0x0000001413327825 */ /* 0x000fe200078e0032 */
[----:B------:R-:W-:Y:S02]  /*0890*/  SHF.R.S32.HI R19, RZ, 0x1f, R18 ;  /* 0x0000001fff137819 */ /* 0x000fe40000011412 */
[----:B------:R-:W-:Y:S01]  /*08a0*/  LEA R40, R40, UR9, 0x2 ;  /* 0x0000000928287c11 */ /* 0x000fe2000f8e10ff */
[-C--:B------:R-:W-:Y:S01]  /*08b0*/  IMAD R17, R47, R18.reuse, RZ ;  /* 0x000000122f117224 */ /* 0x080fe200078e02ff */
[----:B------:R-:W-:Y:S01]  /*08c0*/  LEA.HI R4, R19, R18, RZ, 0x2 ;  /* 0x0000001213047211 */ /* 0x000fe200078f10ff */
[----:B------:R-:W-:Y:S01]  /*08d0*/  IMAD R20, R47, R36, RZ ;  /* 0x000000242f147224 */ /* 0x000fe200078e02ff */
[----:B------:R-:W-:Y:S01]  /*08e0*/  LEA.HI R19, R22, R5, RZ, 0x1e ;  /* 0x0000000516137211 */ /* 0x000fe200078ff0ff */
[----:B------:R-:W-:Y:S01]  /*08f0*/  IMAD R7, R7, 0x14, RZ ;  /* 0x0000001407077824 */ /* 0x000fe200078e02ff */
[----:B------:R-:W-:Y:S01]  /*0900*/  IADD3 R2, P1, R17, R23, RZ ;  /* 0x0000001711027210 */ /* 0x000fe20007f3e0ff */
[----:B------:R-:W-:Y:S01]  /*0910*/  IMAD R9, R9, 0x14, RZ ;  /* 0x0000001409097824 */ /* 0x000fe200078e02ff */
[----:B------:R-:W-:Y:S01]  /*0920*/  LEA.HI R37, R4, R5, RZ, 0x1e ;  /* 0x0000000504257211 */ /* 0x000fe200078ff0ff */
[----:B------:R-:W-:Y:S01]  /*0930*/  IMAD R36, R36, 0x8, R19 ;  /* 0x0000000824247824 */ /* 0x000fe200078e0213 */
[----:B------:R-:W-:Y:S01]  /*0940*/  IADD3 R0, P0, R20, R23, RZ ;  /* 0x0000001714007210 */ /* 0x000fe20007f1e0ff */
[----:B------:R-:W-:Y:S01]  /*0950*/  IMAD R19, R8, 0x14, RZ ;  /* 0x0000001408137824 */ /* 0x000fe200078e02ff */
[-C--:B------:R-:W-:Y:S01]  /*0960*/  LEA.HI.X.SX32 R5, R17, R24.reuse, 0x1, P1 ;  /* 0x0000001811057211 */ /* 0x080fe200008f0eff */
[----:B------:R-:W-:Y:S01]  /*0970*/  IMAD R17, R6, 0x14, RZ ;  /* 0x0000001406117824 */ /* 0x000fe200078e02ff */
[----:B------:R-:W-:Y:S01]  /*0980*/  LEA.HI.X.SX32 R4, R20, R24, 0x1, P0 ;  /* 0x0000001814047211 */ /* 0x000fe200000f0eff */
[----:B------:R-:W-:Y:S01]  /*0990*/  IMAD R21, R10, 0x14, RZ ;  /* 0x000000140a157824 */ /* 0x000fe200078e02ff */
[----:B------:R-:W-:Y:S01]  /*09a0*/  LEA R41, R41, UR9, 0x2 ;  /* 0x0000000929297c11 */ /* 0x000fe2000f8e10ff */
[----:B------:R-:W-:Y:S01]  /*09b0*/  IMAD R11, R11, 0x14, RZ ;  /* 0x000000140b0b7824 */ /* 0x000fe200078e02ff */
[----:B------:R-:W-:Y:S01]  /*09c0*/  LEA R42, R42, UR9, 0x2 ;  /* 0x000000092a2a7c11 */ /* 0x000fe2000f8e10ff */
[----:B------:R-:W-:Y:S01]  /*09d0*/  IMAD R23, R12, 0x14, RZ ;  /* 0x000000140c177824 */ /* 0x000fe200078e02ff */
[----:B------:R-:W-:Y:S01]  /*09e0*/  LEA R43, R43, UR9, 0x2 ;  /* 0x000000092b2b7c11 */ /* 0x000fe2000f8e10ff */
[----:B------:R-:W-:Y:S01]  /*09f0*/  IMAD R13, R13, 0x14, RZ ;  /* 0x000000140d0d7824 */ /* 0x000fe200078e02ff */
[----:B------:R-:W-:Y:S01]  /*0a00*/  LEA R44, R44, UR9, 0x2 ;  /* 0x000000092c2c7c11 */ /* 0x000fe2000f8e10ff */
[----:B------:R-:W-:Y:S01]  /*0a10*/  IMAD R37, R18, 0x8, R37 ;  /* 0x0000000812257824 */ /* 0x000fe200078e0225 */
        /* <DEDUP_REMOVED lines=8> */
[----:B------:R-:W-:Y:S01]  /*0aa0*/  UMOV UR5, 0x4 ;  /* 0x0000000400057882 */ /* 0x000fe20000000000 */
[----:B------:R-:W-:-:S02]  /*0ab0*/  IMAD.IADD R10, R57, 0x1, R21 ;  /* 0x00000001390a7824 */ /* 0x000fc400078e0215 */
[----:B------:R-:W-:Y:S02]  /*0ac0*/  IMAD.IADD R11, R55, 0x1, R11 ;  /* 0x00000001370b7824 */ /* 0x000fe400078e020b */
[----:B------:R-:W-:Y:S02]  /*0ad0*/  IMAD.IADD R12, R53, 0x1, R23 ;  /* 0x00000001350c7824 */ /* 0x000fe400078e0217 */
[----:B------:R-:W-:-:S07]  /*0ae0*/  IMAD.IADD R13, R51, 0x1, R13 ;  /* 0x00000001330d7824 */ /* 0x000fce00078e020d */
.L_x_651:
[----:B0-----:R-:W-:Y:S02]  /*0af0*/  IADD3 R20, P0, R50, UR12, RZ ;  /* 0x0000000c32147c10 */ /* 0x001fe4000ff1e0ff */
[----:B------:R-:W-:Y:S02]  /*0b00*/  IADD3 R66, P1, R52, UR12, RZ ;  /* 0x0000000c34427c10 */ /* 0x000fe4000ff3e0ff */
[----:B------:R-:W-:Y:S02]  /*0b10*/  IADD3.X R21, R13, UR13, RZ, P0, !PT ;  /* 0x0000000d0d157c10 */ /* 0x000fe400087fe4ff */
[----:B------:R-:W-:Y:S02]  /*0b20*/  IADD3 R24, P0, R54, UR12, RZ ;  /* 0x0000000c36187c10 */ /* 0x000fe4000ff1e0ff */
[----:B------:R-:W-:Y:S01]  /*0b30*/  IADD3.X R67, R12, UR13, RZ, P1, !PT ;  /* 0x0000000d0c437c10 */ /* 0x000fe20008ffe4ff */
[----:B------:R-:W-:Y:S01]  /*0b40*/  IMAD R49, R5, 0x14, RZ ;  /* 0x0000001405317824 */ /* 0x000fe200078e02ff */
[----:B------:R-:W-:Y:S01]  /*0b50*/  IADD3 R16, P1, R56, UR12, RZ ;  /* 0x0000000c38107c10 */ /* 0x000fe2000ff3e0ff */
[----:B------:R-:W2:Y:S01]  /*0b60*/  LDG.E.CONSTANT R20, desc[UR10][R20.64+0x4] ;  /* 0x0000040a14147981 */ /* 0x000ea2000c1e9900 */
[----:B------:R-:W-:-:S02]  /*0b70*/  IADD3.X R25, R11, UR13, RZ, P0, !PT ;  /* 0x0000000d0b197c10 */ /* 0x000fc400087fe4ff */
[----:B------:R-:W-:Y:S01]  /*0b80*/  IADD3 R18, P0, R58, UR12, RZ ;  /* 0x0000000c3a127c10 */ /* 0x000fe2000ff1e0ff */
[----:B------:R-:W3:Y:S01]  /*0b90*/  LDG.E.CONSTANT R27, desc[UR10][R66.64+0x4] ;  /* 0x0000040a421b7981 */ /* 0x000ee2000c1e9900 */
[----:B------:R-:W-:Y:S02]  /*0ba0*/  IADD3.X R17, R10, UR13, RZ, P1, !PT ;  /* 0x0000000d0a117c10 */ /* 0x000fe40008ffe4ff */
[----:B------:R-:W-:Y:S01]  /*0bb0*/  IADD3.X R19, R9, UR13, RZ, P0, !PT ;  /* 0x0000000d09137c10 */ /* 0x000fe200087fe4ff */
[----:B------:R-:W4:Y:S01]  /*0bc0*/  LDG.E.CONSTANT R26, desc[UR10][R24.64+0x4] ;  /* 0x0000040a181a7981 */ /* 0x000f22000c1e9900 */
[----:B------:R-:W-:-:S03]  /*0bd0*/  IADD3 R22, P1, R60, UR12, RZ ;  /* 0x0000000c3c167c10 */ /* 0x000fc6000ff3e0ff */
[----:B------:R0:W5:Y:S01]  /*0be0*/  LDG.E.CONSTANT R25, desc[UR10][R16.64+0x4] ;  /* 0x0000040a10197981 */ /* 0x000162000c1e9900 */
[----:B------:R-:W-:-:S03]  /*0bf0*/  IADD3.X R23, R8, UR13, RZ, P1, !PT ;  /* 0x0000000d08177c10 */ /* 0x000fc60008ffe4ff */
[----:B------:R1:W5:Y:S01]  /*0c00*/  LDG.E.CONSTANT R24, desc[UR10][R18.64+0x4] ;  /* 0x0000040a12187981 */ /* 0x000362000c1e9900 */
[----:B------:R-:W-:Y:S01]  /*0c10*/  IADD3 R68, P0, R62, UR12, RZ ;  /* 0x0000000c3e447c10 */ /* 0x000fe2000ff1e0ff */
[----:B0-----:R-:W-:Y:S02]  /*0c20*/  IMAD.U32 R16, RZ, RZ, UR12 ;  /* 0x0000000cff107e24 */ /* 0x001fe4000f8e00ff */
[----:B------:R-:W-:Y:S01]  /*0c30*/  IMAD.U32 R17, RZ, RZ, UR13 ;  /* 0x0000000dff117e24 */ /* 0x000fe2000f8e00ff */
[----:B------:R-:W-:Y:S01]  /*0c40*/  IADD3 R66, P1, R64, UR12, RZ ;  /* 0x0000000c40427c10 */ /* 0x000fe2000ff3e0ff */
[----:B------:R-:W5:Y:S01]  /*0c50*/  LDG.E.CONSTANT R23, desc[UR10][R22.64+0x4] ;  /* 0x0000040a16177981 */ /* 0x000f62000c1e9900 */
[----:B------:R-:W-:Y:S01]  /*0c60*/  IADD3.X R69, R7, UR13, RZ, P0, !PT ;  /* 0x0000000d07457c10 */ /* 0x000fe200087fe4ff */
[----:B-1----:R-:W-:Y:S01]  /*0c70*/  IMAD.WIDE.U32 R18, R2, 0x14, R16 ;  /* 0x0000001402127825 */ /* 0x002fe200078e0010 */
[----:B------:R-:W-:-:S03]  /*0c80*/  IADD3.X R67, R6, UR13, RZ, P1, !PT ;  /* 0x0000000d06437c10 */ /* 0x000fc60008ffe4ff */
[----:B------:R-:W-:Y:S02]  /*0c90*/  IMAD.IADD R19, R19, 0x1, R49 ;  /* 0x0000000113137824 */ /* 0x000fe400078e0231 */
[----:B------:R-:W-:Y:S01]  /*0ca0*/  IMAD.WIDE.U32 R16, R0, 0x14, R16 ;  /* 0x0000001400107825 */ /* 0x000fe200078e0010 */
[----:B------:R-:W5:Y:S03]  /*0cb0*/  LDG.E.CONSTANT R21, desc[UR10][R66.64+0x4] ;  /* 0x0000040a42157981 */ /* 0x000f66000c1e9900 */
[----:B------:R-:W-:Y:S01]  /*0cc0*/  IMAD R49, R4, 0x14, RZ ;  /* 0x0000001404317824 */ /* 0x000fe200078e02ff */
[----:B------:R-:W5:Y:S03]  /*0cd0*/  LDG.E.CONSTANT R22, desc[UR10][R68.64+0x4] ;  /* 0x0000040a44167981 */ /* 0x000f66000c1e9900 */
[----:B------:R-:W-:Y:S01]  /*0ce0*/  IMAD.IADD R17, R17, 0x1, R49 ;  /* 0x0000000111117824 */ /* 0x000fe200078e0231 */
[----:B------:R-:W5:Y:S05]  /*0cf0*/  LDG.E.CONSTANT R18, desc[UR10][R18.64] ;  /* 0x0000000a12127981 */ /* 0x000f6a000c1e9900 */
[----:B------:R-:W5:Y:S01]  /*0d00*/  LDG.E.CONSTANT R17, desc[UR10][R16.64] ;  /* 0x0000000a10117981 */ /* 0x000f62000c1e9900 */
[----:B------:R-:W-:-:S06]  /*0d10*/  UIADD3 UR8, UR5, -0x4, URZ ;  /* 0xfffffffc05087890 */ /* 0x000fcc000fffe03f */
[C---:B------:R-:W-:Y:S01]  /*0d20*/  ISETP.LE.AND P0, PT, R47.reuse, UR8, PT ;  /* 0x000000082f007c0c */ /* 0x040fe2000bf03270 */
[----:B------:R-:W-:Y:S02]  /*0d30*/  UIADD3 UR9, UR5, 0x4, URZ ;  /* 0x0000000405097890 */ /* 0x000fe4000fffe03f */
[----:B------:R-:W-:Y:S02]  /*0d40*/  UIADD3 UR7, UR5, 0x8, URZ ;  /* 0x0000000805077890 */ /* 0x000fe4000fffe03f */
[----:B------:R-:W-:Y:S02]  /*0d50*/  UIADD3 UR12, UP0, UR12, 0xa0, URZ ;  /* 0x000000a00c0c7890 */ /* 0x000fe4000ff1e03f */
[----:B------:R-:W-:Y:S01]  /*0d60*/  ISETP.LE.AND P1, PT, R47, UR9, PT ;  /* 0x000000092f007c0c */ /* 0x000fe2000bf23270 */
        /* <DEDUP_REMOVED lines=9> */
[----:B------:R0:W-:Y:S01]  /*0e00*/  STS [R36], R17 ;  /* 0x0000001124007388 */ /* 0x0001e20000000800 */
[----:B------:R-:W-:Y:S05]  /*0e10*/  @P0 BRA `(.L_x_650) ;  /* 0x0000001000800947 */ /* 0x000fea0003800000 */
[----:B------:R-:W1:Y:S01]  /*0e20*/  LDC.64 R66, c[0x0][0x218] ;  /* 0x00008600ff427b82 */ /* 0x000e620000000a00 */
[----:B0-----:R-:W-:Y:S02]  /*0e30*/  IMAD.MOV.U32 R24, RZ, RZ, R28 ;  /* 0x000000ffff187224 */ /* 0x001fe400078e001c */
[----:B------:R-:W-:-:S05]  /*0e40*/  IMAD.MOV.U32 R25, RZ, RZ, R15 ;  /* 0x000000ffff197224 */ /* 0x000fca00078e000f */
[----:B------:R-:W2:Y:S01]  /*0e50*/  LDG.E.CONSTANT R24, desc[UR10][R24.64] ;  /* 0x0000000a18187981 */ /* 0x000ea2000c1e9900 */
[----:B-1----:R-:W-:-:S06]  /*0e60*/  IMAD.WIDE.U32 R26, R30, 0x24, R66 ;  /* 0x000000241e1a7825 */ /* 0x002fcc00078e0042 */
[----:B------:R-:W3:Y:S04]  /*0e70*/  LDG.E.CONSTANT R27, desc[UR10][R26.64] ;  /* 0x0000000a1a1b7981 */ /* 0x000ee8000c1e9900 */
[----:B--2---:R-:W-:Y:S04]  /*0e80*/  STS [R35], R24 ;  /* 0x0000001823007388 */ /* 0x004fe80000000800 */
[----:B---3--:R-:W-:Y:S01]  /*0e90*/  STS [R46+UR6], R27 ;  /* 0x0000001b2e007988 */ /* 0x008fe20008000806 */
[----:B------:R-:W-:Y:S06]  /*0ea0*/  BAR.SYNC.DEFER_BLOCKING 0x0 ;  /* 0x0000000000007b1d */ /* 0x000fec0000010000 */
[----:B------:R-:W0:Y:S04]  /*0eb0*/  LDS R68, [R33] ;  /* 0x0000000021447984 */ /* 0x000e280000000800 */
[----:B------:R-:W1:Y:S04]  /*0ec0*/  LDS.128 R20, [R34] ;  /* 0x0000000022147984 */ /* 0x000e680000000c00 */
[----:B------:R-:W2:Y:S04]  /*0ed0*/  LDS.128 R16, [R34+0x10] ;  /* 0x0000100022107984 */ /* 0x000ea80000000c00 */
[----:B------:R-:W3:Y:S01]  /*0ee0*/  LDS R49, [R33+0x4] ;  /* 0x0000040021317984 */ /* 0x000ee20000000800 */
[----:B0-----:R-:W-:-:S02]  /*0ef0*/  LOP3.LUT R69, R68, 0xf0f0f0f, RZ, 0xc0, !PT ;  /* 0x0f0f0f0f44457812 */ /* 0x001fc400078ec0ff */
[----:B------:R-:W-:-:S03]  /*0f00*/  SHF.R.U32.HI R68, RZ, 0x4, R68 ;  /* 0x00000004ff447819 */ /* 0x000fc60000011644 */
[----:B-1----:R-:W-:Y:S02]  /*0f10*/  IDP.4A.S8.S8 R69, R69, R20, RZ ;  /* 0x0000001445457226 */ /* 0x002fe400000006ff */
[----:B------:R-:W0:Y:S01]  /*0f20*/  LDS R20, [R33+0x8] ;  /* 0x0000080021147984 */ /* 0x000e220000000800 */
[----:B------:R-:W-:-:S05]  /*0f30*/  LOP3.LUT R25, R68, 0xf0f0f0f, RZ, 0xc0, !PT ;  /* 0x0f0f0f0f44197812 */ /* 0x000fca00078ec0ff */
[----:B--2---:R-:W-:Y:S02]  /*0f40*/  IDP.4A.S8.S8 R24, R25, R16, R69 ;  /* 0x0000001019187226 */ /* 0x004fe40000000645 */
[----:B------:R-:W1:Y:S01]  /*0f50*/  LDS R16, [R33+0xc] ;  /* 0x00000c0021107984 */ /* 0x000e620000000800 */
[----:B---3--:R-:W-:Y:S02]  /*0f60*/  LOP3.LUT R25, R49, 0xf0f0f0f, RZ, 0xc0, !PT ;  /* 0x0f0f0f0f31197812 */ /* 0x008fe400078ec0ff */
[----:B------:R-:W-:-:S03]  /*0f70*/  SHF.R.U32.HI R49, RZ, 0x4, R49 ;  /* 0x00000004ff317819 */ /* 0x000fc60000011631 */
[----:B------:R-:W-:Y:S01]  /*0f80*/  IDP.4A.S8.S8 R21, R25, R21, R24 ;  /* 0x0000001519157226 */ /* 0x000fe20000000618 */
[----:B------:R-:W-:-:S05]  /*0f90*/  LOP3.LUT R24, R49, 0xf0f0f0f, RZ, 0xc0, !PT ;  /* 0x0f0f0f0f31187812 */ /* 0x000fca00078ec0ff */
[----:B------:R-:W-:Y:S02]  /*0fa0*/  IDP.4A.S8.S8 R17, R24, R17, R21 ;  /* 0x0000001118117226 */ /* 0x000fe40000000615 */
[----:B------:R-:W-:Y:S01]  /*0fb0*/  LDS.128 R24, [R34+0x30] ;  /* 0x0000300022187984 */ /* 0x000fe20000000c00 */
[----:B0-----:R-:W-:Y:S02]  /*0fc0*/  LOP3.LUT R21, R20, 0xf0f0f0f, RZ, 0xc0, !PT ;  /* 0x0f0f0f0f14157812 */ /* 0x001fe400078ec0ff */
[----:B------:R-:W-:-:S03]  /*0fd0*/  SHF.R.U32.HI R20, RZ, 0x4, R20 ;  /* 0x00000004ff147819 */ /* 0x000fc60000011614 */
[----:B------:R-:W-:Y:S01]  /*0fe0*/  IDP.4A.S8.S8 R21, R21, R22, R17 ;  /* 0x0000001615157226 */ /* 0x000fe20000000611 */
[----:B------:R-:W-:Y:S02]  /*0ff0*/  LOP3.LUT R17, R20, 0xf0f0f0f, RZ, 0xc0, !PT ;  /* 0x0f0f0f0f14117812 */ /* 0x000fe400078ec0ff */
[----:B-1----:R-:W-:-:S03]  /*1000*/  LOP3.LUT R20, R16, 0xf0f0f0f, RZ, 0xc0, !PT ;  /* 0x0f0f0f0f10147812 */ /* 0x002fc600078ec0ff */
[----:B------:R-:W-:Y:S02]  /*1010*/  IDP.4A.S8.S8 R18, R17, R18, R21 ;  /* 0x0000001211127226 */ /* 0x000fe40000000615 */
[----:B------:R-:W0:Y:S02]  /*1020*/  LDS R17, [R33+0x10] ;  /* 0x0000100021117984 */ /* 0x000e240000000800 */
[----:B------:R-:W-:Y:S02]  /*1030*/  IDP.4A.S8.S8 R18, R20, R23, R18 ;  /* 0x0000001714127226 */ /* 0x000fe40000000612 */
[----:B------:R-:W1:Y:S01]  /*1040*/  LDS.128 R20, [R34+0x20] ;  /* 0x0000200022147984 */ /* 0x000e620000000c00 */
[----:B------:R-:W-:-:S04]  /*1050*/  SHF.R.U32.HI R16, RZ, 0x4, R16 ;  /* 0x00000004ff107819 */ /* 0x000fc80000011610 */
[----:B------:R-:W-:-:S05]  /*1060*/  LOP3.LUT R16, R16, 0xf0f0f0f, RZ, 0xc0, !PT ;  /* 0x0f0f0f0f10107812 */ /* 0x000fca00078ec0ff */
[----:B------:R-:W-:Y:S02]  /*1070*/  IDP.4A.S8.S8 R49, R16, R19, R18 ;  /* 0x0000001310317226 */ /* 0x000fe40000000612 */
[----:B------:R-:W2:Y:S01]  /*1080*/  LDS R16, [R33+0x14] ;  /* 0x0000140021107984 */ /* 0x000ea20000000800 */
[----:B0-----:R-:W-:Y:S02]  /*1090*/  LOP3.LUT R19, R17, 0xf0f0f0f, RZ, 0xc0, !PT ;  /* 0x0f0f0f0f11137812 */ /* 0x001fe400078ec0ff */
[----:B------:R-:W-:-:S03]  /*10a0*/  SHF.R.U32.HI R17, RZ, 0x4, R17 ;  /* 0x00000004ff117819 */ /* 0x000fc60000011611 */
[----:B-1----:R-:W-:Y:S01]  /*10b0*/  IDP.4A.S8.S8 R19, R19, R20, RZ ;  /* 0x0000001413137226 */ /* 0x002fe200000006ff */
[----:B------:R-:W-:Y:S01]  /*10c0*/  LOP3.LUT R17, R17, 0xf0f0f0f, RZ, 0xc0, !PT ;  /* 0x0f0f0f0f11117812 */ /* 0x000fe200078ec0ff */
[----:B------:R-:W-:Y:S04]  /*10d0*/  LDS R20, [R33+0x1c] ;  /* 0x00001c0021147984 */ /* 0x000fe80000000800 */
[----:B------:R-:W-:Y:S02]  /*10e0*/  IDP.4A.S8.S8 R24, R17, R24, R19 ;  /* 0x0000001811187226 */ /* 0x000fe40000000613 */
[----:B------:R-:W0:Y:S01]  /*10f0*/  LDS R17, [R33+0x18] ;  /* 0x0000180021117984 */ /* 0x000e220000000800 */
[----:B--2---:R-:W-:Y:S02]  /*1100*/  LOP3.LUT R18, R16, 0xf0f0f0f, RZ, 0xc0, !PT ;  /* 0x0f0f0f0f10127812 */ /* 0x004fe400078ec0ff */
[----:B------:R-:W-:-:S03]  /*1110*/  SHF.R.U32.HI R16, RZ, 0x4, R16 ;  /* 0x00000004ff107819 */ /* 0x000fc60000011610 */
[----:B------:R-:W-:Y:S01]  /*1120*/  IDP.4A.S8.S8 R18, R18, R21, R24 ;  /* 0x0000001512127226 */ /* 0x000fe20000000618 */
[----:B------:R-:W-:Y:S01]  /*1130*/  LOP3.LUT R16, R16, 0xf0f0f0f, RZ, 0xc0, !PT ;  /* 0x0f0f0f0f10107812 */ /* 0x000fe200078ec0ff */
[----:B------:R-:W-:Y:S04]  /*1140*/  LDS R21, [R32] ;  /* 0x0000000020157984 */ /* 0x000fe80000000800 */
[----:B------:R-:W-:Y:S01]  /*1150*/  IDP.4A.S8.S8 R25, R16, R25, R18 ;  /* 0x0000001910197226 */ /* 0x000fe20000000612 */
[----:B0-----:R-:W-:Y:S02]  /*1160*/  LOP3.LUT R16, R17, 0xf0f0f0f, RZ, 0xc0, !PT ;  /* 0x0f0f0f0f11107812 */ /* 0x001fe400078ec0ff */
[----:B------:R-:W-:-:S03]  /*1170*/  SHF.R.U32.HI R17, RZ, 0x4, R17 ;  /* 0x00000004ff117819 */ /* 0x000fc60000011611 */
[----:B------:R-:W-:Y:S01]  /*1180*/  IDP.4A.S8.S8 R16, R16, R22, R25 ;  /* 0x0000001610107226 */ /* 0x000fe20000000619 */
[----:B------:R-:W-:-:S05]  /*1190*/  LOP3.LUT R17, R17, 0xf0f0f0f, RZ, 0xc0, !PT ;  /* 0x0f0f0f0f11117812 */ /* 0x000fca00078ec0ff */
[----:B------:R-:W-:Y:S02]  /*11a0*/  IDP.4A.S8.S8 R26, R17, R26, R16 ;  /* 0x0000001a111a7226 */ /* 0x000fe40000000610 */
[----:B------:R-:W0:Y:S01]  /*11b0*/  LDS.128 R16, [R31] ;  /* 0x000000001f107984 */ /* 0x000e220000000c00 */
[----:B------:R-:W-:Y:S02]  /*11c0*/  LOP3.LUT R22, R20, 0xf0f0f0f, RZ, 0xc0, !PT ;  /* 0x0f0f0f0f14167812 */ /* 0x000fe400078ec0ff */
[----:B------:R-:W-:-:S03]  /*11d0*/  SHF.R.U32.HI R20, RZ, 0x4, R20 ;  /* 0x00000004ff147819 */ /* 0x000fc60000011614 */
[----:B------:R-:W-:Y:S01]  /*11e0*/  IDP.4A.S8.S8 R22, R22, R23, R26 ;  /* 0x0000001716167226 */ /* 0x000fe2000000061a */
[----:B------:R-:W-:Y:S02]  /*11f0*/  LOP3.LUT R20, R20, 0xf0f0f0f, RZ, 0xc0, !PT ;  /* 0x0f0f0f0f14147812 */ /* 0x000fe400078ec0ff */
[----:B------:R-:W-:-:S03]  /*1200*/  I2FP.F32.S32 R49, R49 ;  /* 0x0000003100317245 */ /* 0x000fc60000201400 */
[----:B------:R-:W-:Y:S02]  /*1210*/  IDP.4A.S8.S8 R20, R20, R27, R22 ;  /* 0x0000001b14147226 */ /* 0x000fe40000000616 */
[----:B------:R-:W-:Y:S01]  /*1220*/  LDS.128 R24, [R34+0x40] ;  /* 0x0000400022187984 */ /* 0x000fe20000000c00 */
[----:B0-----:R-:W-:-:S03]  /*1230*/  HFMA2.MMA R21, R21, R16, -RZ ;  /* 0x0000001015157235 */ /* 0x001fc600001000ff */
[----:B------:R-:W0:Y:S07]  /*1240*/  LDS R16, [R32+0x4] ;  /* 0x0000040020107984 */ /* 0x000e2e0000000800 */
[--C-:B------:R-:W-:Y:S02]  /*1250*/  HADD2.F32 R22, -RZ, R21.reuse.H0_H0 ;  /* 0x20000015ff167230 */ /* 0x100fe40000004100 */
[----:B------:R-:W-:-:S05]  /*1260*/  HADD2.F32 R21, -RZ, R21.H1_H1 ;  /* 0x30000015ff157230 */ /* 0x000fca0000004100 */
[----:B------:R-:W-:Y:S02]  /*1270*/  FFMA.FTZ R21, R22, R49, R21 ;  /* 0x0000003116157223 */ /* 0x000fe40000010015 */
[----:B------:R-:W1:Y:S01]  /*1280*/  LDS R49, [R33+0x20] ;  /* 0x0000200021317984 */ /* 0x000e620000000800 */
[----:B------:R-:W-:Y:S01]  /*1290*/  I2FP.F32.S32 R20, R20 ;  /* 0x0000001400147245 */ /* 0x000fe20000201400 */
[----:B0-----:R-:W-:-:S05]  /*12a0*/  HMUL2 R16, R16, R17 ;  /* 0x0000001110107232 */ /* 0x001fca0000000000 */
[--C-:B------:R-:W-:Y:S02]  /*12b0*/  HADD2.F32 R17, -RZ, R16.reuse.H0_H0 ;  /* 0x20000010ff117230 */ /* 0x100fe40000004100 */
[----:B------:R-:W-:-:S05]  /*12c0*/  HADD2.F32 R16, -RZ, R16.H1_H1 ;  /* 0x30000010ff107230 */ /* 0x000fca0000004100 */
[----:B------:R-:W-:Y:S01]  /*12d0*/  FFMA.FTZ R17, R17, R20, R16 ;  /* 0x0000001411117223 */ /* 0x000fe20000010010 */
[----:B------:R-:W-:Y:S02]  /*12e0*/  FADD.FTZ R16, R48, R21 ;  /* 0x0000001530107221 */ /* 0x000fe40000010000 */
[----:B------:R-:W0:Y:S02]  /*12f0*/  LDS.128 R20, [R34+0x50] ;  /* 0x0000500022147984 */ /* 0x000e240000000c00 */
[----:B------:R-:W-:Y:S01]  /*1300*/  FADD.FTZ R16, R16, R17 ;  /* 0x0000001110107221 */ /* 0x000fe20000010000 */
[----:B-1----:R-:W-:Y:S01]  /*1310*/  LOP3.LUT R17, R49, 0xf0f0f0f, RZ, 0xc0, !PT ;  /* 0x0f0f0f0f31117812 */ /* 0x002fe200078ec0ff */
[----:B------:R-:W-:Y:S04]  /*1320*/  LDS R48, [R33+0x30] ;  /* 0x0000300021307984 */ /* 0x000fe80000000800 */
[----:B------:R-:W-:-:S02]  /*1330*/  IDP.4A.S8.S8 R17, R17, R24, RZ ;  /* 0x0000001811117226 */ /* 0x000fc400000006ff */
[----:B------:R-:W1:Y:S01]  /*1340*/  LDS R24, [R33+0x24] ;  /* 0x0000240021187984 */ /* 0x000e620000000800 */
[----:B------:R-:W-:-:S04]  /*1350*/  SHF.R.U32.HI R49, RZ, 0x4, R49 ;  /* 0x00000004ff317819 */ /* 0x000fc80000011631 */
[----:B------:R-:W-:-:S05]  /*1360*/  LOP3.LUT R49, R49, 0xf0f0f0f, RZ, 0xc0, !PT ;  /* 0x0f0f0f0f31317812 */ /* 0x000fca00078ec0ff */
[----:B0-----:R-:W-:Y:S01]  /*1370*/  IDP.4A.S8.S8 R20, R49, R20, R17 ;  /* 0x0000001431147226 */ /* 0x001fe20000000611 */
[----:B-1----:R-:W-:-:S05]  /*1380*/  LOP3.LUT R17, R24, 0xf0f0f0f, RZ, 0xc0, !PT ;  /* 0x0f0f0f0f18117812 */ /* 0x002fca00078ec0ff */
[----:B------:R-:W-:Y:S02]  /*1390*/  IDP.4A.S8.S8 R25, R17, R25, R20 ;  /* 0x0000001911197226 */ /* 0x000fe40000000614 */
[----:B------:R-:W0:Y:S04]  /*13a0*/  LDS R20, [R33+0x28] ;  /* 0x0000280021147984 */ /* 0x000e280000000800 */
[----:B------:R-:W1:Y:S01]  /*13b0*/  LDS R17, [R33+0x2c] ;  /* 0x00002c0021117984 */ /* 0x000e620000000800 */
[----:B------:R-:W-:-:S04]  /*13c0*/  SHF.R.U32.HI R24, RZ, 0x4, R24 ;  /* 0x00000004ff187819 */ /* 0x000fc80000011618 */
[----:B------:R-:W-:-:S05]  /*13d0*/  LOP3.LUT R24, R24, 0xf0f0f0f, RZ, 0xc0, !PT ;  /* 0x0f0f0f0f18187812 */ /* 0x000fca00078ec0ff */
        /* <DEDUP_REMOVED lines=12> */
[----:B------:R-:W-:-:S05]  /*14a0*/  IDP.4A.S8.S8 R20, R20, R23, R22 ;  /* 0x0000001714147226 */ /* 0x000fca0000000616 */
[----:B------:R-:W-:Y:S01]  /*14b0*/  I2FP.F32.S32 R20, R20 ;  /* 0x0000001400147245 */ /* 0x000fe20000201400 */
[----:B0-----:R-:W-:Y:S01]  /*14c0*/  HFMA2.MMA R18, R21, R18, -RZ ;  /* 0x0000001215127235 */ /* 0x001fe200001000ff */
[----:B------:R-:W-:-:S09]  /*14d0*/  LOP3.LUT R21, R48, 0xf0f0f0f, RZ, 0xc0, !PT ;  /* 0x0f0f0f0f30157812 */ /* 0x000fd200078ec0ff */
        /* <DEDUP_REMOVED lines=12> */
[----:B------:R-:W-:-:S03]  /*15a0*/  SHF.R.U32.HI R24, RZ, 0x4, R24 ;  /* 0x00000004ff187819 */ /* 0x000fc60000011618 */
[----:B------:R-:W1:Y:S01]  /*15b0*/  LDS R18, [R33+0x3c] ;  /* 0x00003c0021127984 */ /* 0x000e620000000800 */
[----:B------:R-:W-:-:S05]  /*15c0*/  LOP3.LUT R24, R24, 0xf0f0f0f, RZ, 0xc0, !PT ;  /* 0x0f0f0f0f18187812 */ /* 0x000fca00078ec0ff */
[----:B------:R-:W-:Y:S02]  /*15d0*/  IDP.4A.S8.S8 R21, R24, R21, R25 ;  /* 0x0000001518157226 */ /* 0x000fe40000000619 */
[----:B------:R-:W2:Y:S01]  /*15e0*/  LDS R24, [R32+0xc] ;  /* 0x00000c0020187984 */ /* 0x000ea20000000800 */
[----:B------:R-:W-:Y:S01]  /*15f0*/  BAR.SYNC.DEFER_BLOCKING 0x0 ;  /* 0x0000000000007b1d */ /* 0x000fe20000010000 */
[----:B------:R-:W-:Y:S02]  /*1600*/  ISETP.LE.AND P0, PT, R47, UR5, PT ;  /* 0x000000052f007c0c */ /* 0x000fe4000bf03270 */
        /* <DEDUP_REMOVED lines=8> */
[----:B------:R-:W-:Y:S02]  /*1690*/  IDP.4A.S8.S8 R20, R20, R27, R22 ;  /* 0x0000001b14147226 */ /* 0x000fe40000000616 */
[----:B--2---:R-:W-:Y:S02]  /*16a0*/  HMUL2 R19, R24, R19 ;  /* 0x0000001318137232 */ /* 0x004fe40000000000 */
[----:B------:R-:W-:-:S03]  /*16b0*/  IDP.4A.S8.S8 R18, R18, R23, R20 ;  /* 0x0000001712127226 */ /* 0x000fc60000000614 */
[--C-:B------:R-:W-:Y:S02]  /*16c0*/  HADD2.F32 R20, -RZ, R19.reuse.H0_H0 ;  /* 0x20000013ff147230 */ /* 0x100fe40000004100 */
[----:B------:R-:W-:Y:S01]  /*16d0*/  HADD2.F32 R19, -RZ, R19.H1_H1 ;  /* 0x30000013ff137230 */ /* 0x000fe20000004100 */
[----:B------:R-:W-:Y:S01]  /*16e0*/  I2FP.F32.S32 R18, R18 ;  /* 0x0000001200127245 */ /* 0x000fe20000201400 */
[----:B------:R-:W-:-:S04]  /*16f0*/  FADD.FTZ R16, R16, R17 ;  /* 0x0000001110107221 */ /* 0x000fc80000010000 */
[----:B------:R-:W-:-:S04]  /*1700*/  FFMA.FTZ R19, R20, R18, R19 ;  /* 0x0000001214137223 */ /* 0x000fc80000010013 */
[----:B------:R-:W-:Y:S01]  /*1710*/  FADD.FTZ R48, R16, R19 ;  /* 0x0000001310307221 */ /* 0x000fe20000010000 */
[----:B------:R-:W-:Y:S06]  /*1720*/  @P0 BRA `(.L_x_650) ;  /* 0x00000008003c0947 */ /* 0x000fec0003800000 */
[----:B------:R-:W-:Y:S02]  /*1730*/  VIADD R17, R30, 0x4 ;  /* 0x000000041e117836 */ /* 0x000fe40000000000 */
[----:B------:R-:W-:Y:S02]  /*1740*/  IMAD.MOV.U32 R20, RZ, RZ, R14 ;  /* 0x000000ffff147224 */ /* 0x000fe400078e000e */
[----:B------:R-:W-:-:S04]  /*1750*/  IMAD.WIDE.U32 R66, R17, 0x24, R66 ;  /* 0x0000002411427825 */ /* 0x000fc800078e0042 */
[----:B------:R-:W-:Y:S02]  /*1760*/  IMAD.MOV.U32 R21, RZ, RZ, R3 ;  /* 0x000000ffff157224 */ /* 0x000fe400078e0003 */
[----:B------:R-:W2:Y:S04]  /*1770*/  LDG.E.CONSTANT R67, desc[UR10][R66.64] ;  /* 0x0000000a42437981 */ /* 0x000ea8000c1e9900 */
[----:B------:R-:W3:Y:S04]  /*1780*/  LDG.E.CONSTANT R20, desc[UR10][R20.64] ;  /* 0x0000000a14147981 */ /* 0x000ee8000c1e9900 */
[----:B---3--:R-:W-:Y:S04]  /*1790*/  STS [R35], R20 ;  /* 0x0000001423007388 */ /* 0x008fe80000000800 */
[----:B--2---:R-:W-:Y:S01]  /*17a0*/  STS [R46+UR6], R67 ;  /* 0x000000432e007988 */ /* 0x004fe20008000806 */
[----:B------:R-:W-:Y:S06]  /*17b0*/  BAR.SYNC.DEFER_BLOCKING 0x0 ;  /* 0x0000000000007b1d */ /* 0x000fec0000010000 */
[----:B------:R-:W0:Y:S04]  /*17c0*/  LDS R23, [R33+0x40] ;  /* 0x0000400021177984 */ /* 0x000e280000000800 */
[----:B------:R-:W1:Y:S04]  /*17d0*/  LDS.128 R16, [R34] ;  /* 0x0000000022107984 */ /* 0x000e680000000c00 */
[----:B------:R-:W2:Y:S04]  /*17e0*/  LDS.128 R24, [R34+0x10] ;  /* 0x0000100022187984 */ /* 0x000ea80000000c00 */
[----:B------:R-:W3:Y:S04]  /*17f0*/  LDS R22, [R33+0x44] ;  /* 0x0000440021167984 */ /* 0x000ee80000000800 */
[----:B------:R-:W4:Y:S04]  /*1800*/  LDS R68, [R33+0x48] ;  /* 0x0000480021447984 */ /* 0x000f280000000800 */
[----:B------:R-:W-:Y:S01]  /*1810*/  LDS R66, [R32+0x14] ;  /* 0x0000140020427984 */ /* 0x000fe20000000800 */
[----:B0-----:R-:W-:-:S02]  /*1820*/  LOP3.LUT R49, R23, 0xf0f0f0f, RZ, 0xc0, !PT ;  /* 0x0f0f0f0f17317812 */ /* 0x001fc400078ec0ff */
[----:B------:R-:W-:-:S03]  /*1830*/  SHF.R.U32.HI R23, RZ, 0x4, R23 ;  /* 0x00000004ff177819 */ /* 0x000fc60000011617 */
[----:B-1----:R-:W-:Y:S01]  /*1840*/  IDP.4A.S8.S8 R16, R49, R16, RZ ;  /* 0x0000001031107226 */ /* 0x002fe200000006ff */
[----:B------:R-:W-:Y:S01]  /*1850*/  LOP3.LUT R23, R23, 0xf0f0f0f, RZ, 0xc0, !PT ;  /* 0x0f0f0f0f17177812 */ /* 0x000fe200078ec0ff */
[----:B------:R-:W0:Y:S04]  /*1860*/  LDS R49, [R33+0x50] ;  /* 0x0000500021317984 */ /* 0x000e280000000800 */
[----:B--2---:R-:W-:Y:S01]  /*1870*/  IDP.4A.S8.S8 R16, R23, R24, R16 ;  /* 0x0000001817107226 */ /* 0x004fe20000000610 */
[----:B---3--:R-:W-:Y:S01]  /*1880*/  LOP3.LUT R20, R22, 0xf0f0f0f, RZ, 0xc0, !PT ;  /* 0x0f0f0f0f16147812 */ /* 0x008fe200078ec0ff */
[----:B------:R-:W1:Y:S01]  /*1890*/  LDS R24, [R33+0x4c] ;  /* 0x00004c0021187984 */ /* 0x000e620000000800 */
[----:B------:R-:W-:-:S03]  /*18a0*/  SHF.R.U32.HI R22, RZ, 0x4, R22 ;  /* 0x00000004ff167819 */ /* 0x000fc60000011616 */
[----:B------:R-:W-:Y:S01]  /*18b0*/  IDP.4A.S8.S8 R16, R20, R17, R16 ;  /* 0x0000001114107226 */ /* 0x000fe20000000610 */
[----:B------:R-:W-:-:S05]  /*18c0*/  LOP3.LUT R22, R22, 0xf0f0f0f, RZ, 0xc0, !PT ;  /* 0x0f0f0f0f16167812 */ /* 0x000fca00078ec0ff */
[----:B------:R-:W-:Y:S02]  /*18d0*/  IDP.4A.S8.S8 R25, R22, R25, R16 ;  /* 0x0000001916197226 */ /* 0x000fe40000000610 */
[----:B------:R-:W2:Y:S01]  /*18e0*/  LDS.128 R20, [R34+0x20] ;  /* 0x0000200022147984 */ /* 0x000ea20000000c00 */
[----:B----4-:R-:W-:Y:S02]  /*18f0*/  LOP3.LUT R16, R68, 0xf0f0f0f, RZ, 0xc0, !PT ;  /* 0x0f0f0f0f44107812 */ /* 0x010fe400078ec0ff */
[----:B------:R-:W-:-:S03]  /*1900*/  SHF.R.U32.HI R68, RZ, 0x4, R68 ;  /* 0x00000004ff447819 */ /* 0x000fc60000011644 */
[----:B------:R-:W-:Y:S01]  /*1910*/  IDP.4A.S8.S8 R16, R16, R18, R25 ;  /* 0x0000001210107226 */ /* 0x000fe20000000619 */
[----:B------:R-:W-:-:S05]  /*1920*/  LOP3.LUT R17, R68, 0xf0f0f0f, RZ, 0xc0, !PT ;  /* 0x0f0f0f0f44117812 */ /* 0x000fca00078ec0ff */
[----:B------:R-:W-:Y:S01]  /*1930*/  IDP.4A.S8.S8 R26, R17, R26, R16 ;  /* 0x0000001a111a7226 */ /* 0x000fe20000000610 */
[----:B0-----:R-:W-:Y:S02]  /*1940*/  LOP3.LUT R25, R49, 0xf0f0f0f, RZ, 0xc0, !PT ;  /* 0x0f0f0f0f31197812 */ /* 0x001fe400078ec0ff */
[----:B-1----:R-:W-:-:S05]  /*1950*/  LOP3.LUT R16, R24, 0xf0f0f0f, RZ, 0xc0, !PT ;  /* 0x0f0f0f0f18107812 */ /* 0x002fca00078ec0ff */
[----:B------:R-:W-:Y:S02]  /*1960*/  IDP.4A.S8.S8 R26, R16, R19, R26 ;  /* 0x00000013101a7226 */ /* 0x000fe4000000061a */
[----:B------:R-:W0:Y:S01]  /*1970*/  LDS.128 R16, [R34+0x30] ;  /* 0x0000300022107984 */ /* 0x000e220000000c00 */
[----:B--2---:R-:W-:-:S03]  /*1980*/  IDP.4A.S8.S8 R25, R25, R20, RZ ;  /* 0x0000001419197226 */ /* 0x004fc600000006ff */
        /* <DEDUP_REMOVED lines=16> */
[----:B------:R-:W-:-:S05]  /*1a90*/  LOP3.LUT R25, R25, 0xf0f0f0f, RZ, 0xc0, !PT ;  /* 0x0f0f0f0f19197812 */ /* 0x000fca00078ec0ff */
[----:B------:R-:W-:Y:S01]  /*1aa0*/  IDP.4A.S8.S8 R20, R25, R18, R17 ;  /* 0x0000001219147226 */ /* 0x000fe20000000611 */
[----:B-1----:R-:W-:Y:S02]  /*1ab0*/  LOP3.LUT R17, R16, 0xf0f0f0f, RZ, 0xc0, !PT ;  /* 0x0f0f0f0f10117812 */ /* 0x002fe400078ec0ff */
[----:B------:R-:W-:-:S03]  /*1ac0*/  LOP3.LUT R18, R24, 0xf0f0f0f, RZ, 0xc0, !PT ;  /* 0x0f0f0f0f18127812 */ /* 0x000fc600078ec0ff */
[----:B------:R-:W-:Y:S02]  /*1ad0*/  IDP.4A.S8.S8 R24, R17, R23, R20 ;  /* 0x0000001711187226 */ /* 0x000fe40000000614 */
[----:B------:R-:W-:Y:S04]  /*1ae0*/  LDS R17, [R32+0x10] ;  /* 0x0000100020117984 */ /* 0x000fe80000000800 */
[----:B------:R-:W0:Y:S01]  /*1af0*/  LDS.128 R20, [R31] ;  /* 0x000000001f147984 */ /* 0x000e220000000c00 */
[----:B------:R-:W-:-:S04]  /*1b00*/  SHF.R.U32.HI R16, RZ, 0x4, R16 ;  /* 0x00000004ff107819 */ /* 0x000fc80000011610 */
[----:B------:R-:W-:Y:S01]  /*1b10*/  LOP3.LUT R16, R16, 0xf0f0f0f, RZ, 0xc0, !PT ;  /* 0x0f0f0f0f10107812 */ /* 0x000fe200078ec0ff */
[----:B------:R-:W-:-:S04]  /*1b20*/  IDP.4A.S8.S8 R18, R18, R27, R26 ;  /* 0x0000001b12127226 */ /* 0x000fc8000000061a */
[----:B------:R-:W-:Y:S02]  /*1b30*/  IDP.4A.S8.S8 R19, R16, R19, R24 ;  /* 0x0000001310137226 */ /* 0x000fe40000000618 */
[----:B------:R-:W1:Y:S03]  /*1b40*/  LDS.128 R24, [R34+0x40] ;  /* 0x0000400022187984 */ /* 0x000e660000000c00 */
[----:B------:R-:W-:Y:S02]  /*1b50*/  I2FP.F32.S32 R19, R19 ;  /* 0x0000001300137245 */ /* 0x000fe40000201400 */
[----:B------:R-:W-:Y:S01]  /*1b60*/  I2FP.F32.S32 R18, R18 ;  /* 0x0000001200127245 */ /* 0x000fe20000201400 */
[----:B0-----:R-:W-:Y:S01]  /*1b70*/  HFMA2.MMA R17, R17, R20, -RZ ;  /* 0x0000001411117235 */ /* 0x001fe200001000ff */
[----:B------:R-:W-:-:S05]  /*1b80*/  HMUL2 R66, R66, R21 ;  /* 0x0000001542427232 */ /* 0x000fca0000000000 */
[----:B------:R-:W-:-:S04]  /*1b90*/  HADD2.F32 R20, -RZ, R66.H0_H0 ;  /* 0x20000042ff147230 */ /* 0x000fc80000004100 */
[--C-:B------:R-:W-:Y:S02]  /*1ba0*/  HADD2.F32 R21, -RZ, R17.reuse.H0_H0 ;  /* 0x20000011ff157230 */ /* 0x100fe40000004100 */
[----:B------:R-:W-:Y:S02]  /*1bb0*/  HADD2.F32 R16, -RZ, R17.H1_H1 ;  /* 0x30000011ff107230 */ /* 0x000fe40000004100 */
[----:B------:R-:W-:-:S05]  /*1bc0*/  HADD2.F32 R17, -RZ, R66.H1_H1 ;  /* 0x30000042ff117230 */ /* 0x000fca0000004100 */
[----:B------:R-:W-:Y:S01]  /*1bd0*/  FFMA.FTZ R20, R20, R19, R17 ;  /* 0x0000001314147223 */ /* 0x000fe20000010011 */
[----:B------:R-:W-:Y:S01]  /*1be0*/  LOP3.LUT R17, R49, 0xf0f0f0f, RZ, 0xc0, !PT ;  /* 0x0f0f0f0f31117812 */ /* 0x000fe200078ec0ff */
[----:B------:R-:W-:-:S04]  /*1bf0*/  FFMA.FTZ R21, R21, R18, R16 ;  /* 0x0000001215157223 */ /* 0x000fc80000010010 */
        /* <DEDUP_REMOVED lines=23> */
[----:B------:R-:W-:-:S04]  /*1d70*/  SHF.R.U32.HI R16, RZ, 0x4, R16 ;  /* 0x00000004ff107819 */ /* 0x000fc80000011610 */
[----:B------:R-:W-:-:S05]  /*1d80*/  LOP3.LUT R16, R16, 0xf0f0f0f, RZ, 0xc0, !PT ;  /* 0x0f0f0f0f10107812 */ /* 0x000fca00078ec0ff */
[----:B------:R-:W-:Y:S01]  /*1d90*/  IDP.4A.S8.S8 R66, R16, R19, R18 ;  /* 0x0000001310427226 */ /* 0x000fe20000000612 */
[----:B--2---:R-:W-:Y:S01]  /*1da0*/  LOP3.LUT R19, R49, 0xf0f0f0f, RZ, 0xc0, !PT ;  /* 0x0f0f0f0f31137812 */ /* 0x004fe200078ec0ff */
[----:B------:R-:W-:Y:S02]  /*1db0*/  FADD.FTZ R21, R48, R21 ;  /* 0x0000001530157221 */ /* 0x000fe40000010000 */
[----:B------:R-:W-:Y:S01]  /*1dc0*/  LDS R48, [R33+0x74] ;  /* 0x0000740021307984 */ /* 0x000fe20000000800 */
[----:B0-----:R-:W-:Y:S01]  /*1dd0*/  HFMA2.MMA R22, R17, R22, -RZ ;  /* 0x0000001611167235 */ /* 0x001fe200001000ff */
[----:B-1----:R-:W-:Y:S02]  /*1de0*/  IDP.4A.S8.S8 R24, R19, R24, RZ ;  /* 0x0000001813187226 */ /* 0x002fe400000006ff */
[----:B------:R-:W0:Y:S01]  /*1df0*/  LDS.128 R16, [R34+0x70] ;  /* 0x0000700022107984 */ /* 0x000e220000000c00 */
[----:B------:R-:W-:-:S04]  /*1e00*/  SHF.R.U32.HI R49, RZ, 0x4, R49 ;  /* 0x00000004ff317819 */ /* 0x000fc80000011631 */
[----:B------:R-:W-:-:S05]  /*1e10*/  LOP3.LUT R49, R49, 0xf0f0f0f, RZ, 0xc0, !PT ;  /* 0x0f0f0f0f31317812 */ /* 0x000fca00078ec0ff */
[----:B0-----:R-:W-:Y:S01]  /*1e20*/  IDP.4A.S8.S8 R16, R49, R16, R24 ;  /* 0x0000001031107226 */ /* 0x001fe20000000618 */
[----:B------:R-:W-:-:S05]  /*1e30*/  LOP3.LUT R24, R48, 0xf0f0f0f, RZ, 0xc0, !PT ;  /* 0x0f0f0f0f30187812 */ /* 0x000fca00078ec0ff */
[----:B------:R-:W-:Y:S02]  /*1e40*/  IDP.4A.S8.S8 R25, R24, R25, R16 ;  /* 0x0000001918197226 */ /* 0x000fe40000000610 */
[----:B------:R-:W0:Y:S01]  /*1e50*/  LDS R24, [R33+0x78] ;  /* 0x0000780021187984 */ /* 0x000e220000000800 */
[----:B------:R-:W-:-:S03]  /*1e60*/  SHF.R.U32.HI R48, RZ, 0x4, R48 ;  /* 0x00000004ff307819 */ /* 0x000fc60000011630 */
[----:B------:R-:W1:Y:S01]  /*1e70*/  LDS R16, [R33+0x7c] ;  /* 0x00007c0021107984 */ /* 0x000e620000000800 */
[----:B------:R-:W-:-:S05]  /*1e80*/  LOP3.LUT R48, R48, 0xf0f0f0f, RZ, 0xc0, !PT ;  /* 0x0f0f0f0f30307812 */ /* 0x000fca00078ec0ff */
[----:B------:R-:W-:Y:S02]  /*1e90*/  IDP.4A.S8.S8 R17, R48, R17, R25 ;  /* 0x0000001130117226 */ /* 0x000fe40000000619 */
[----:B------:R-:W2:Y:S01]  /*1ea0*/  LDS R48, [R32+0x1c] ;  /* 0x00001c0020307984 */ /* 0x000ea20000000800 */
[----:B------:R-:W-:Y:S02]  /*1eb0*/  I2FP.F32.S32 R66, R66 ;  /* 0x0000004200427245 */ /* 0x000fe40000201400 */
[----:B0-----:R-:W-:Y:S02]  /*1ec0*/  LOP3.LUT R25, R24, 0xf0f0f0f, RZ, 0xc0, !PT ;  /* 0x0f0f0f0f18197812 */ /* 0x001fe400078ec0ff */
[----:B------:R-:W-:-:S03]  /*1ed0*/  SHF.R.U32.HI R24, RZ, 0x4, R24 ;  /* 0x00000004ff187819 */ /* 0x000fc60000011618 */
[----:B------:R-:W-:Y:S01]  /*1ee0*/  IDP.4A.S8.S8 R25, R25, R26, R17 ;  /* 0x0000001a19197226 */ /* 0x000fe20000000611 */
[----:B------:R-:W-:-:S05]  /*1ef0*/  LOP3.LUT R17, R24, 0xf0f0f0f, RZ, 0xc0, !PT ;  /* 0x0f0f0f0f18117812 */ /* 0x000fca00078ec0ff */
[----:B------:R-:W-:Y:S01]  /*1f00*/  IDP.4A.S8.S8 R18, R17, R18, R25 ;  /* 0x0000001211127226 */ /* 0x000fe20000000619 */
[----:B-1----:R-:W-:Y:S02]  /*1f10*/  LOP3.LUT R17, R16, 0xf0f0f0f, RZ, 0xc0, !PT ;  /* 0x0f0f0f0f10117812 */ /* 0x002fe400078ec0ff */
[----:B------:R-:W-:-:S03]  /*1f20*/  SHF.R.U32.HI R16, RZ, 0x4, R16 ;  /* 0x00000004ff107819 */ /* 0x000fc60000011610 */
[----:B------:R-:W-:Y:S01]  /*1f30*/  IDP.4A.S8.S8 R17, R17, R27, R18 ;  /* 0x0000001b11117226 */ /* 0x000fe20000000612 */
[----:B------:R-:W-:Y:S01]  /*1f40*/  LOP3.LUT R16, R16, 0xf0f0f0f, RZ, 0xc0, !PT ;  /* 0x0f0f0f0f10107812 */ /* 0x000fe200078ec0ff */
[----:B--2---:R-:W-:-:S04]  /*1f50*/  HMUL2 R23, R48, R23 ;  /* 0x0000001730177232 */ /* 0x004fc80000000000 */
[----:B------:R-:W-:Y:S02]  /*1f60*/  IDP.4A.S8.S8 R19, R16, R19, R17 ;  /* 0x0000001310137226 */ /* 0x000fe40000000611 */
        /* <DEDUP_REMOVED lines=11> */
.L_x_650:
[----:B------:R-:W-:Y:S01]  /*2020*/  IADD3 R14, P0, R14, 0x120, RZ ;  /* 0x000001200e0e7810 */ /* 0x000fe20007f1e0ff */
[----:B------:R-:W-:Y:S01]  /*2030*/  UIADD3.X UR13, URZ, UR13, URZ, UP0, !UPT ;  /* 0x0000000d3f0d7290 */ /* 0x000fe200087fe43f */
[----:B------:R-:W-:Y:S01]  /*2040*/  IADD3 R28, P2, R28, 0x120, RZ ;  /* 0x000001201c1c7810 */ /* 0x000fe20007f5e0ff */
[----:B------:R-:W-:Y:S01]  /*2050*/  UMOV UR5, UR7 ;  /* 0x0000000700057c82 */ /* 0x000fe20008000000 */
[----:B------:R-:W-:Y:S02]  /*2060*/  VIADD R30, R30, 0x8 ;  /* 0x000000081e1e7836 */ /* 0x000fe40000000000 */
[----:B------:R-:W-:Y:S02]  /*2070*/  IMAD.X R3, RZ, RZ, R3, P0 ;  /* 0x000000ffff037224 */ /* 0x000fe400000e0603 */
[----:B------:R-:W-:Y:S01]  /*2080*/  IMAD.X R15, RZ, RZ, R15, P2 ;  /* 0x000000ffff0f7224 */ /* 0x000fe200010e060f */
[----:B------:R-:W-:Y:S06]  /*2090*/  @!P1 BRA `(.L_x_651) ;  /* 0xffffffe800949947 */ /* 0x000fec000383ffff */
.L_x_649:
[----:B------:R-:W1:Y:S01]  /*20a0*/  S2R R0, SR_TID.Y ;  /* 0x0000000000007919 */ /* 0x000e620000002200 */
[----:B------:R-:W-:Y:S01]  /*20b0*/  ULDC UR5, c[0x0][0x230] ;  /* 0x00008c0000057ab9 */ /* 0x000fe20000000800 */
[----:B-1----:R-:W-:-:S05]  /*20c0*/  IMAD R5, R29, 0x4, R0 ;  /* 0x000000041d057824 */ /* 0x002fca00078e0200 */
[----:B------:R-:W-:-:S13]  /*20d0*/  ISETP.GE.U32.AND P0, PT, R5, UR5, PT ;  /* 0x0000000505007c0c */ /* 0x000fda000bf06070 */
[----:B------:R-:W-:Y:S05]  /*20e0*/  @P0 EXIT ;  /* 0x000000000000094d */ /* 0x000fea0003800000 */
[----:B------:R-:W1:Y:S01]  /*20f0*/  S2R R0, SR_TID.X ;  /* 0x0000000000007919 */ /* 0x000e620000002100 */
[----:B------:R-:W-:Y:S01]  /*2100*/  ULDC UR5, c[0x0][0x238] ;  /* 0x00008e0000057ab9 */ /* 0x000fe20000000800 */
[----:B-1----:R-:W-:-:S05]  /*2110*/  VIADD R0, R0, UR4 ;  /* 0x0000000400007c36 */ /* 0x002fca0008000000 */
        /* <DEDUP_REMOVED lines=8> */
.L_x_652:
        /* <DEDUP_REMOVED lines=14> */
.L_x_1335:


//--------------------- .text._Z12mul_mat_q4_1IN3c108BFloat16ELb0EEvPKvS3_PT_iiiii --------------------------
	.section	.text._Z12mul_mat_q4_1IN3c108BFloat16ELb0EEvPKvS3_PT_iiiii,"ax",@progbits
	.align	128
.text._Z12mul_mat_q4_1IN3c108BFloat16ELb0EEvPKvS3_PT_iiiii:
        .type           _Z12mul_mat_q4_1IN3c108BFloat16ELb0EEvPKvS3_PT_iiiii,@function
        .size           _Z12mul_mat_q4_1IN3c108BFloat16ELb0EEvPKvS3_PT_iiiii,(.L_x_1336 - _Z12mul_mat_q4_1IN3c108BFloat16ELb0EEvPKvS3_PT_iiiii)
        .other          _Z12mul_mat_q4_1IN3c108BFloat16ELb0EEvPKvS3_PT_iiiii,@"STO_CUDA_ENTRY STV_DEFAULT"
_Z12mul_mat_q4_1IN3c108BFloat16ELb0EEvPKvS3_PT_iiiii:
        /* <DEDUP_REMOVED lines=11> */
[----:B------:R-:W0:Y:S01]  /*00b0*/  S2R R11, SR_TID.X ;  /* 0x00000000000b7919 */ /* 0x000e220000002100 */
[----:B------:R-:W-:Y:S01]  /*00c0*/  SHF.R.S32.HI R29, RZ, 0x5, R0 ;  /* 0x00000005ff1d7819 */ /* 0x000fe20000011400 */
[----:B------:R-:W-:Y:S01]  /*00d0*/  ULDC.64 UR6, c[0x0][0x230] ;  /* 0x00008c0000067ab9 */ /* 0x000fe20000000a00 */
[----:B------:R-:W-:Y:S01]  /*00e0*/  IMAD.MOV.U32 R9, RZ, RZ, -0x1 ;  /* 0xffffffffff097424 */ /* 0x000fe200078e00ff */
[----:B------:R-:W1:Y:S01]  /*00f0*/  S2R R20, SR_TID.Y ;  /* 0x0000000000147919 */ /* 0x000e620000002200 */
[----:B------:R-:W-:Y:S01]  /*0100*/  USHF.R.S32.HI UR5, URZ, 0x1f, UR7 ;  /* 0x0000001f3f057899 */ /* 0x000fe20008011407 */
[C---:B------:R-:W-:Y:S01]  /*0110*/  IMAD R17, R29.reuse, UR4, RZ ;  /* 0x000000041d117c24 */ /* 0x040fe2000f8e02ff */
[----:B------:R-:W-:Y:S01]  /*0120*/  UIADD3 UR6, UR6, -0x1, URZ ;  /* 0xffffffff06067890 */ /* 0x000fe2000fffe03f */
[----:B------:R-:W-:Y:S01]  /*0130*/  IMAD.SHL.U32 R19, R29, 0x4, RZ ;  /* 0x000000041d137824 */ /* 0x000fe200078e00ff */
[----:B------:R-:W-:Y:S01]  /*0140*/  ULEA.HI UR5, UR5, UR7, URZ, 0x5 ;  /* 0x0000000705057291 */ /* 0x000fe2000f8f283f */
[----:B------:R-:W2:Y:S01]  /*0150*/  S2UR UR8, SR_CgaCtaId ;  /* 0x00000000000879c3 */ /* 0x000ea20000008800 */
[----:B------:R-:W-:Y:S01]  /*0160*/  SHF.R.S32.HI R3, RZ, 0x1f, R17 ;  /* 0x0000001fff037819 */ /* 0x000fe20000011411 */
[----:B------:R-:W-:Y:S01]  /*0170*/  ULDC.64 UR12, c[0x0][0x218] ;  /* 0x00008600000c7ab9 */ /* 0x000fe20000000a00 */
[----:B------:R-:W-:Y:S01]  /*0180*/  USHF.R.S32.HI UR5, URZ, 0x5, UR5 ;  /* 0x000000053f057899 */ /* 0x000fe20008011405 */
[----:B------:R-:W-:Y:S01]  /*0190*/  IMAD.MOV.U32 R30, RZ, RZ, RZ ;  /* 0x000000ffff1e7224 */ /* 0x000fe200078e00ff */
[--C-:B0-----:R-:W-:Y:S01]  /*01a0*/  SHF.R.S32.HI R4, RZ, 0x1f, R11.reuse ;  /* 0x0000001fff047819 */ /* 0x101fe2000001140b */
[----:B------:R-:W-:Y:S01]  /*01b0*/  IMAD.SHL.U32 R28, R11, 0x4, RZ ;  /* 0x000000040b1c7824 */ /* 0x000fe200078e00ff */
[----:B------:R-:W-:-:S02]  /*01c0*/  SHF.R.U32.HI R7, RZ, 0x2, R11 ;  /* 0x00000002ff077819 */ /* 0x000fc4000001160b */
[CC--:B------:R-:W-:Y:S01]  /*01d0*/  LEA.HI R2, R4.reuse, R11.reuse, RZ, 0x2 ;  /* 0x0000000b04027211 */ /* 0x0c0fe200078f10ff */
[----:B-1----:R-:W-:Y:S01]  /*01e0*/  IMAD R0, R29, R20, RZ ;  /* 0x000000141d007224 */ /* 0x002fe200078e02ff */
[----:B------:R-:W-:Y:S01]  /*01f0*/  LEA.HI R4, R4, R11, RZ, 0x3 ;  /* 0x0000000b04047211 */ /* 0x000fe200078f18ff */
[----:B------:R-:W-:Y:S01]  /*0200*/  IMAD R5, R6, 0x4, R20 ;  /* 0x0000000406057824 */ /* 0x000fe200078e0214 */
[----:B------:R-:W-:Y:S01]  /*0210*/  SHF.R.S32.HI R10, RZ, 0x2, R2 ;  /* 0x00000002ff0a7819 */ /* 0x000fe20000011402 */
[C---:B------:R-:W-:Y:S01]  /*0220*/  IMAD.SHL.U32 R24, R20.reuse, 0x20, RZ ;  /* 0x0000002014187824 */ /* 0x040fe200078e00ff */
[----:B------:R-:W-:Y:S01]  /*0230*/  IADD3 R8, R19, R0, R19 ;  /* 0x0000000013087210 */ /* 0x000fe20007ffe013 */
[----:B------:R-:W-:Y:S01]  /*0240*/  IMAD R27, R20, 0x21, R11 ;  /* 0x00000021141b7824 */ /* 0x000fe200078e020b */
[----:B------:R-:W-:Y:S02]  /*0250*/  IADD3 R17, P0, P1, R0, R10, R17 ;  /* 0x0000000a00117210 */ /* 0x000fe4000791e011 */
[----:B------:R-:W-:-:S02]  /*0260*/  SHF.R.S32.HI R0, RZ, 0x1f, R0 ;  /* 0x0000001fff007819 */ /* 0x000fc40000011400 */
[----:B------:R-:W-:Y:S02]  /*0270*/  SHF.R.S32.HI R14, RZ, 0x1f, R10 ;  /* 0x0000001fff0e7819 */ /* 0x000fe4000001140a */
[----:B------:R-:W-:Y:S02]  /*0280*/  LOP3.LUT R7, R7, 0x3, RZ, 0xc0, !PT ;  /* 0x0000000307077812 */ /* 0x000fe400078ec0ff */
[----:B------:R-:W-:Y:S01]  /*0290*/  IADD3.X R0, R0, R14, R3, P0, P1 ;  /* 0x0000000e00007210 */ /* 0x000fe200007e2403 */
[----:B------:R-:W-:Y:S01]  /*02a0*/  IMAD.SHL.U32 R3, R20, 0x4, RZ ;  /* 0x0000000414037824 */ /* 0x000fe200078e00ff */
[----:B------:R-:W-:Y:S02]  /*02b0*/  VIMNMX.U32 R5, R5, UR6, PT ;  /* 0x0000000605057c48 */ /* 0x000fe4000bfe0000 */
[C---:B------:R-:W-:Y:S02]  /*02c0*/  LOP3.LUT R16, R4.reuse, 0xfffffff8, RZ, 0xc0, !PT ;  /* 0xfffffff804107812 */ /* 0x040fe400078ec0ff */
[----:B------:R-:W-:Y:S01]  /*02d0*/  LEA.HI.SX32 R26, R4, R3, 0x1d ;  /* 0x00000003041a7211 */ /* 0x000fe200078feaff */
[----:B------:R-:W-:Y:S01]  /*02e0*/  IMAD R3, R6, 0x4, R7 ;  /* 0x0000000406037824 */ /* 0x000fe200078e0207 */
[--C-:B------:R-:W-:Y:S01]  /*02f0*/  IADD3 R8, R19, R8, R19.reuse ;  /* 0x0000000813087210 */ /* 0x100fe20007ffe013 */
[C---:B------:R-:W-:Y:S01]  /*0300*/  IMAD.IADD R16, R11.reuse, 0x1, -R16 ;  /* 0x000000010b107824 */ /* 0x040fe200078e0a10 */
[----:B------:R-:W-:Y:S01]  /*0310*/  LOP3.LUT R7, R11, 0x3, RZ, 0xc0, !PT ;  /* 0x000000030b077812 */ /* 0x000fe200078ec0ff */
[----:B------:R-:W-:Y:S01]  /*0320*/  IMAD R13, R29, R26, RZ ;  /* 0x0000001a1d0d7224 */ /* 0x000fe200078e02ff */
[----:B------:R-:W-:Y:S01]  /*0330*/  VIMNMX R4, R3, UR6, PT ;  /* 0x0000000603047c48 */ /* 0x000fe2000bfe0100 */
[----:B------:R-:W-:Y:S01]  /*0340*/  IMAD R12, R5, UR5, RZ ;  /* 0x00000005050c7c24 */ /* 0x000fe2000f8e02ff */
[----:B------:R-:W-:Y:S01]  /*0350*/  IADD3 R8, R19, R8, R19 ;  /* 0x0000000813087210 */ /* 0x000fe20007ffe013 */
[C---:B------:R-:W-:Y:S01]  /*0360*/  VIADD R3, R11.reuse, 0x20 ;  /* 0x000000200b037836 */ /* 0x040fe20000000000 */
[----:B------:R-:W-:Y:S01]  /*0370*/  IADD3 R15, P0, R16, R13, RZ ;  /* 0x0000000d100f7210 */ /* 0x000fe20007f1e0ff */
[----:B------:R-:W-:Y:S01]  /*0380*/  VIADD R18, R26, 0x10 ;  /* 0x000000101a127836 */ /* 0x000fe20000000000 */
[-C--:B------:R-:W-:Y:S01]  /*0390*/  LEA.HI R21, R11, R12.reuse, RZ, 0x1d ;  /* 0x0000000c0b157211 */ /* 0x080fe200078fe8ff */
[----:B------:R-:W-:Y:S01]  /*03a0*/  IMAD.IADD R19, R19, 0x1, R8 ;  /* 0x0000000113137824 */ /* 0x000fe200078e0208 */
[----:B------:R-:W-:Y:S01]  /*03b0*/  LEA.HI R3, R3, R12, RZ, 0x1d ;  /* 0x0000000c03037211 */ /* 0x000fe200078fe8ff */
[----:B------:R-:W-:Y:S01]  /*03c0*/  IMAD.MOV.U32 R8, RZ, RZ, -0x4 ;  /* 0xfffffffcff087424 */ /* 0x000fe200078e00ff */
[----:B------:R-:W-:Y:S01]  /*03d0*/  LOP3.LUT R12, R2, 0xfffffffc, RZ, 0xc0, !PT ;  /* 0xfffffffc020c7812 */ /* 0x000fe200078ec0ff */
[----:B------:R-:W-:Y:S01]  /*03e0*/  IMAD R7, R4, UR5, R7 ;  /* 0x0000000504077c24 */ /* 0x000fe2000f8e0207 */
[----:B------:R-:W-:Y:S01]  /*03f0*/  LOP3.LUT R4, R28, 0x1c, RZ, 0xc0, !PT ;  /* 0x0000001c1c047812 */ /* 0x000fe200078ec0ff */
[----:B------:R-:W-:Y:S01]  /*0400*/  IMAD.WIDE.U32 R8, R15, 0x14, R8 ;  /* 0x000000140f087825 */ /* 0x000fe200078e0008 */
[----:B------:R-:W-:Y:S01]  /*0410*/  SHF.R.S32.HI R15, RZ, 0x1f, R26 ;  /* 0x0000001fff0f7819 */ /* 0x000fe2000001141a */
[----:B------:R-:W-:Y:S01]  /*0420*/  ULDC.64 UR6, c[0x0][0x210] ;  /* 0x0000840000067ab9 */ /* 0x000fe20000000a00 */
[----:B------:R-:W-:Y:S01]  /*0430*/  SHF.R.S32.HI R23, RZ, 0x1f, R18 ;  /* 0x0000001fff177819 */ /* 0x000fe20000011412 */
[----:B------:R-:W-:Y:S01]  /*0440*/  IMAD.IADD R12, R11, 0x1, -R12 ;  /* 0x000000010b0c7824 */ /* 0x000fe200078e0a0c */
[----:B------:R-:W-:Y:S01]  /*0450*/  SHF.R.S32.HI R25, RZ, 0x1f, R13 ;  /* 0x0000001fff197819 */ /* 0x000fe2000001140d */
[----:B------:R-:W-:Y:S01]  /*0460*/  IMAD.MOV.U32 R5, RZ, RZ, RZ ;  /* 0x000000ffff057224 */ /* 0x000fe200078e00ff */
[----:B------:R-:W-:Y:S01]  /*0470*/  LEA.HI R15, R15, R26, RZ, 0x2 ;  /* 0x0000001a0f0f7211 */ /* 0x000fe200078f10ff */
[----:B------:R-:W-:Y:S01]  /*0480*/  IMAD.WIDE R12, R12, 0x4, RZ ;  /* 0x000000040c0c7825 */ /* 0x000fe200078e02ff */
[----:B------:R-:W-:Y:S01]  /*0490*/  LEA.HI R23, R23, R18, RZ, 0x2 ;  /* 0x0000001217177211 */ /* 0x000fe200078f10ff */
[----:B------:R-:W-:Y:S01]  /*04a0*/  UMOV UR5, 0x400 ;  /* 0x0000040000057882 */ /* 0x000fe20000000000 */
[----:B------:R-:W-:Y:S01]  /*04b0*/  LEA.HI.X.SX32 R25, R16, R25, 0x1, P0 ;  /* 0x0000001910197211 */ /* 0x000fe200000f0eff */
[--C-:B------:R-:W-:Y:S01]  /*04c0*/  IMAD.WIDE R2, R3, 0x24, R4.reuse ;  /* 0x0000002403027825 */ /* 0x100fe200078e0204 */
[----:B------:R-:W-:Y:S01]  /*04d0*/  LEA.HI R23, R23, R16, RZ, 0x1e ;  /* 0x0000001017177211 */ /* 0x000fe200078ff0ff */
[----:B--2---:R-:W-:Y:S01]  /*04e0*/  ULEA UR9, UR8, UR5, 0x18 ;  /* 0x0000000508097291 */ /* 0x004fe2000f8ec03f */
[----:B------:R-:W-:Y:S01]  /*04f0*/  IADD3 R34, P0, -R12, R8, RZ ;  /* 0x000000080c227210 */ /* 0x000fe20007f1e1ff */
[----:B------:R-:W-:Y:S01]  /*0500*/  IMAD.WIDE R4, R21, 0x24, R4 ;  /* 0x0000002415047825 */ /* 0x000fe200078e0204 */
[----:B------:R-:W-:-:S02]  /*0510*/  LEA.HI R21, R15, R16, RZ, 0x1e ;  /* 0x000000100f157211 */ /* 0x000fc400078ff0ff */
[----:B------:R-:W-:Y:S01]  /*0520*/  IADD3 R15, P1, R10, R19, RZ ;  /* 0x000000130a0f7210 */ /* 0x000fe20007f3e0ff */
[----:B------:R-:W-:Y:S01]  /*0530*/  IMAD.WIDE.U32 R16, R17, 0x14, R12 ;  /* 0x0000001411107825 */ /* 0x000fe200078e000c */
[----:B------:R-:W-:Y:S02]  /*0540*/  LOP3.LUT R24, R24, 0xffffffe0, R11, 0xe2, !PT ;  /* 0xffffffe018187812 */ /* 0x000fe400078ee20b */
[----:B------:R-:W-:Y:S01]  /*0550*/  LEA.HI.X.SX32 R14, R19, R14, 0x1, P1 ;  /* 0x0000000e130e7211 */ /* 0x000fe200008f0eff */
[----:B------:R-:W-:Y:S01]  /*0560*/  IMAD R25, R25, 0x14, RZ ;  /* 0x0000001419197824 */ /* 0x000fe200078e02ff */
[----:B------:R-:W-:Y:S01]  /*0570*/  IADD3 R8, P2, R16, UR6, RZ ;  /* 0x0000000610087c10 */ /* 0x000fe2000ff5e0ff */
[----:B------:R-:W-:Y:S01]  /*0580*/  IMAD R19, R0, 0x14, RZ ;  /* 0x0000001400137824 */ /* 0x000fe200078e02ff */
[----:B------:R-:W-:Y:S01]  /*0590*/  IADD3 R0, P1, R2, UR12, RZ ;  /* 0x0000000c02007c10 */ /* 0x000fe2000ff3e0ff */
[----:B------:R-:W-:Y:S01]  /*05a0*/  UIADD3 UR6, UR5, 0x16a0, URZ ;  /* 0x000016a005067890 */ /* 0x000fe2000fffe03f */
[----:B------:R-:W-:Y:S01]  /*05b0*/  IADD3.X R35, ~R13, R9, R25, P0, !PT ;  /* 0x000000090d237210 */ /* 0x000fe200007fe519 */
[----:B------:R-:W-:Y:S01]  /*05c0*/  IMAD R26, R26, 0x8, R21 ;  /* 0x000000081a1a7824 */ /* 0x000fe200078e0215 */
[----:B------:R-:W-:Y:S01]  /*05d0*/  IADD3 R2, P0, R4, UR12, RZ ;  /* 0x0000000c04027c10 */ /* 0x000fe2000ff1e0ff */
[----:B------:R-:W-:Y:S01]  /*05e0*/  ULEA UR6, UR8, UR6, 0x18 ;  /* 0x0000000608067291 */ /* 0x000fe2000f8ec03f */
[----:B------:R-:W-:Y:S01]  /*05f0*/  IADD3.X R16, R17, UR7, R19, P2, !PT ;  /* 0x0000000711107c10 */ /* 0x000fe200097fe413 */
[----:B------:R-:W-:Y:S01]  /*0600*/  UIADD3 UR7, UR5, 0x14a0, URZ ;  /* 0x000014a005077890 */ /* 0x000fe2000fffe03f */
[----:B------:R-:W-:Y:S01]  /*0610*/  IADD3 R2, P3, R2, 0x4, RZ ;  /* 0x0000000402027810 */ /* 0x000fe20007f7e0ff */
[----:B------:R-:W-:Y:S01]  /*0620*/  UIADD3 UR5, UR5, 0x1080, URZ ;  /* 0x0000108005057890 */ /* 0x000fe2000fffe03f */
[----:B------:R-:W-:Y:S01]  /*0630*/  IMAD R4, R14, -0x14, RZ ;  /* 0xffffffec0e047824 */ /* 0x000fe200078e02ff */
[----:B------:R-:W-:Y:S01]  /*0640*/  ULEA UR7, UR8, UR7, 0x18 ;  /* 0x0000000708077291 */ /* 0x000fe2000f8ec03f */
[----:B------:R-:W-:Y:S01]  /*0650*/  IADD3.X R5, RZ, UR13, R5, P3, P0 ;  /* 0x0000000dff057c10 */ /* 0x000fe20009fe0405 */
[----:B------:R-:W-:Y:S01]  /*0660*/  IMAD.WIDE.U32 R34, R15, -0x14, R34 ;  /* 0xffffffec0f227825 */ /* 0x000fe200078e0022 */
[----:B------:R-:W-:Y:S01]  /*0670*/  IADD3 R32, P0, R8, 0x4, RZ ;  /* 0x0000000408207810 */ /* 0x000fe20007f1e0ff */
[----:B------:R-:W-:Y:S01]  /*0680*/  ULEA UR5, UR8, UR5, 0x18 ;  /* 0x0000000508057291 */ /* 0x000fe2000f8ec03f */
[----:B------:R-:W-:Y:S01]  /*0690*/  IADD3 R0, P2, R0, 0x4, RZ ;  /* 0x0000000400007810 */ /* 0x000fe20007f5e0ff */
[----:B------:R-:W-:Y:S01]  /*06a0*/  IMAD.U32 R22, RZ, RZ, UR9 ;  /* 0x00000009ff167e24 */ /* 0x000fe2000f8e00ff */
[----:B------:R-:W-:Y:S01]  /*06b0*/  IADD3 R4, R35, -R15, R4 ;  /* 0x8000000f23047210 */ /* 0x000fe20007ffe004 */
[----:B------:R-:W-:Y:S01]  /*06c0*/  IMAD R25, R18, 0x8, R23 ;  /* 0x0000000812197824 */ /* 0x000fe200078e0217 */
[----:B------:R-:W-:Y:S01]  /*06d0*/  LEA R23, R20, UR7, 0x7 ;  /* 0x0000000714177c11 */ /* 0x000fe2000f8e38ff */
[C---:B------:R-:W-:Y:S01]  /*06e0*/  IMAD R21, R11.reuse, 0x8, R10 ;  /* 0x000000080b157824 */ /* 0x040fe200078e020a */
[----:B------:R-:W-:Y:S01]  /*06f0*/  IADD3.X R3, RZ, UR13, R3, P2, P1 ;  /* 0x0000000dff037c10 */ /* 0x000fe200097e2403 */
[----:B------:R-:W-:Y:S01]  /*0700*/  IMAD R22, R11, 0x84, R22 ;  /* 0x000000840b167824 */ /* 0x000fe200078e0216 */
[----:B------:R-:W-:Y:S01]  /*0710*/  LOP3.LUT R28, R28, 0x3c, RZ, 0xc0, !PT ;  /* 0x0000003c1c1c7812 */ /* 0x000fe200078ec0ff */
[----:B------:R-:W-:Y:S01]  /*0720*/  IMAD.X R33, RZ, RZ, R16, P0 ;  /* 0x000000ffff217224 */ /* 0x000fe200000e0610 */
[----:B------:R-:W-:-:S02]  /*0730*/  LEA R27, R27, UR9, 0x2 ;  /* 0x000000091b1b7c11 */ /* 0x000fc4000f8e10ff */
[----:B------:R-:W-:Y:S02]  /*0740*/  LEA R24, R24, UR7, 0x2 ;  /* 0x0000000718187c11 */ /* 0x000fe4000f8e10ff */
[----:B------:R-:W-:Y:S02]  /*0750*/  LEA R20, R20, UR6, 0x4 ;  /* 0x0000000614147c11 */ /* 0x000fe4000f8e20ff */
[----:B------:R-:W-:Y:S02]  /*0760*/  LEA R21, R21, UR5, 0x2 ;  /* 0x0000000515157c11 */ /* 0x000fe4000f8e10ff */
[----:B------:R-:W-:Y:S02]  /*0770*/  LEA R26, R26, UR5, 0x2 ;  /* 0x000000051a1a7c11 */ /* 0x000fe4000f8e10ff */
[----:B------:R-:W-:Y:S01]  /*0780*/  LEA R25, R25, UR5, 0x2 ;  /* 0x0000000519197c11 */ /* 0x000fe2000f8e10ff */
[----:B------:R-:W-:-:S06]  /*0790*/  UMOV UR5, 0x4 ;  /* 0x0000000400057882 */ /* 0x000fcc0000000000 */
.L_x_655:
[----:B------:R-:W-:-:S04]  /*07a0*/  IMAD.SHL.U32 R37, R29, 0x4, RZ ;  /* 0x000000041d257824 */ /* 0x000fc800078e00ff */
[----:B0-----:R-:W-:-:S04]  /*07b0*/  IMAD.WIDE R16, R37, 0x14, R32 ;  /* 0x0000001425107825 */ /* 0x001fc800078e0220 */
[C---:B------:R-:W-:Y:S02]  /*07c0*/  IMAD.WIDE R14, R37.reuse, 0x14, R16 ;  /* 0x00000014250e7825 */ /* 0x040fe400078e0210 */
[----:B------:R0:W2:Y:S02]  /*07d0*/  LDG.E.CONSTANT R16, desc[UR10][R16.64] ;  /* 0x0000000a10107981 */ /* 0x0000a4000c1e9900 */
[C---:B------:R-:W-:Y:S02]  /*07e0*/  IMAD.WIDE R12, R37.reuse, 0x14, R14 ;  /* 0x00000014250c7825 */ /* 0x040fe400078e020e */
[----:B------:R-:W3:Y:S02]  /*07f0*/  LDG.E.CONSTANT R14, desc[UR10][R14.64] ;  /* 0x0000000a0e0e7981 */ /* 0x000ee4000c1e9900 */
[C---:B------:R-:W-:Y:S02]  /*0800*/  IMAD.WIDE R10, R37.reuse, 0x14, R12 ;  /* 0x00000014250a7825 */ /* 0x040fe400078e020c */
[----:B------:R-:W4:Y:S02]  /*0810*/  LDG.E.CONSTANT R12, desc[UR10][R12.64] ;  /* 0x0000000a0c0c7981 */ /* 0x000f24000c1e9900 */
[----:B------:R-:W-:-:S02]  /*0820*/  IMAD.WIDE R8, R37, 0x14, R10 ;  /* 0x0000001425087825 */ /* 0x000fc400078e020a */
[----:B------:R-:W5:Y:S02]  /*0830*/  LDG.E.CONSTANT R31, desc[UR10][R10.64] ;  /* 0x0000000a0a1f7981 */ /* 0x000f64000c1e9900 */
[----:B0-----:R-:W-:Y:S02]  /*0840*/  IMAD.SHL.U32 R17, R29, 0x10, RZ ;  /* 0x000000101d117824 */ /* 0x001fe400078e00ff */
[----:B------:R-:W5:Y:S01]  /*0850*/  LDG.E.CONSTANT R15, desc[UR10][R32.64] ;  /* 0x0000000a200f7981 */ /* 0x000f62000c1e9900 */
[----:B------:R-:W-:-:S03]  /*0860*/  IMAD.WIDE R18, R37, 0x14, R8 ;  /* 0x0000001425127825 */ /* 0x000fc600078e0208 */
[----:B------:R0:W5:Y:S01]  /*0870*/  LDG.E.CONSTANT R13, desc[UR10][R8.64] ;  /* 0x0000000a080d7981 */ /* 0x000162000c1e9900 */
[----:B------:R-:W-:-:S03]  /*0880*/  IMAD.WIDE R36, R37, 0x14, R18 ;  /* 0x0000001425247825 */ /* 0x000fc600078e0212 */
[----:B------:R-:W5:Y:S01]  /*0890*/  LDG.E.CONSTANT R18, desc[UR10][R18.64] ;  /* 0x0000000a12127981 */ /* 0x000f62000c1e9900 */
[----:B0-----:R-:W-:-:S03]  /*08a0*/  IADD3 R8, P0, R36, R34, RZ ;  /* 0x0000002224087210 */ /* 0x001fc60007f1e0ff */
[----:B------:R-:W5:Y:S02]  /*08b0*/  LDG.E.CONSTANT R36, desc[UR10][R36.64] ;  /* 0x0000000a24247981 */ /* 0x000f64000c1e9900 */
[----:B------:R-:W-:Y:S02]  /*08c0*/  IMAD.X R9, R37, 0x1, R4, P0 ;  /* 0x0000000125097824 */ /* 0x000fe400000e0604 */
[----:B------:R-:W-:-:S03]  /*08d0*/  IMAD.WIDE R10, R17, 0x14, R8 ;  /* 0x00000014110a7825 */ /* 0x000fc600078e0208 */
[----:B------:R-:W5:Y:S04]  /*08e0*/  LDG.E.CONSTANT R17, desc[UR10][R8.64] ;  /* 0x0000000a08117981 */ /* 0x000f68000c1e9900 */
[----:B------:R-:W5:Y:S01]  /*08f0*/  LDG.E.CONSTANT R10, desc[UR10][R10.64] ;  /* 0x0000000a0a0a7981 */ /* 0x000f62000c1e9900 */
[----:B------:R-:W-:-:S06]  /*0900*/  UIADD3 UR7, UR5, -0x4, URZ ;  /* 0xfffffffc05077890 */ /* 0x000fcc000fffe03f */
[----:B------:R-:W-:Y:S01]  /*0910*/  ISETP.LE.AND P1, PT, R29, UR7, PT ;  /* 0x000000071d007c0c */ /* 0x000fe2000bf23270 */
[----:B------:R-:W-:-:S06]  /*0920*/  UIADD3 UR8, UR5, 0x4, URZ ;  /* 0x0000000405087890 */ /* 0x000fcc000fffe03f */
[----:B------:R-:W-:Y:S01]  /*0930*/  ISETP.LE.AND P0, PT, R29, UR8, PT ;  /* 0x000000081d007c0c */ /* 0x000fe2000bf03270 */
[----:B--2---:R0:W-:Y:S04]  /*0940*/  STS [R27+0x210], R16 ;  /* 0x000210101b007388 */ /* 0x0041e80000000800 */
[----:B---3--:R0:W-:Y:S04]  /*0950*/  STS [R27+0x420], R14 ;  /* 0x0004200e1b007388 */ /* 0x0081e80000000800 */
[----:B----4-:R0:W-:Y:S04]  /*0960*/  STS [R27+0x630], R12 ;  /* 0x0006300c1b007388 */ /* 0x0101e80000000800 */
[----:B-----5:R0:W-:Y:S04]  /*0970*/  STS [R27+0x840], R31 ;  /* 0x0008401f1b007388 */ /* 0x0201e80000000800 */
[----:B------:R0:W-:Y:S04]  /*0980*/  STS [R27], R15 ;  /* 0x0000000f1b007388 */ /* 0x0001e80000000800 */
[----:B------:R0:W-:Y:S04]  /*0990*/  STS [R27+0xa50], R13 ;  /* 0x000a500d1b007388 */ /* 0x0001e80000000800 */
[----:B------:R0:W-:Y:S04]  /*09a0*/  STS [R27+0xc60], R18 ;  /* 0x000c60121b007388 */ /* 0x0001e80000000800 */
[----:B------:R0:W-:Y:S04]  /*09b0*/  STS [R27+0xe70], R36 ;  /* 0x000e70241b007388 */ /* 0x0001e80000000800 */
[----:B------:R0:W-:Y:S04]  /*09c0*/  STS [R26], R17 ;  /* 0x000000111a007388 */ /* 0x0001e80000000800 */
[----:B------:R0:W-:Y:S01]  /*09d0*/  STS [R25], R10 ;  /* 0x0000000a19007388 */ /* 0x0001e20000000800 */
[----:B------:R-:W-:Y:S05]  /*09e0*/  @P1 BRA `(.L_x_654) ;  /* 0x0000001000801947 */ /* 0x000fea0003800000 */
[----:B0-----:R-:W0:Y:S01]  /*09f0*/  LDC.64 R36, c[0x0][0x218] ;  /* 0x00008600ff247b82 */ /* 0x001e220000000a00 */
[----:B------:R-:W-:Y:S02]  /*0a00*/  IMAD.MOV.U32 R9, RZ, RZ, R5 ;  /* 0x000000ffff097224 */ /* 0x000fe400078e0005 */
[----:B------:R-:W-:-:S05]  /*0a10*/  IMAD.MOV.U32 R8, RZ, RZ, R2 ;  /* 0x000000ffff087224 */ /* 0x000fca00078e0002 */
[----:B------:R-:W2:Y:S01]  /*0a20*/  LDG.E.CONSTANT R9, desc[UR10][R8.64] ;  /* 0x0000000a08097981 */ /* 0x000ea2000c1e9900 */
[----:B0-----:R-:W-:-:S06]  /*0a30*/  IMAD.WIDE.U32 R10, R7, 0x24, R36 ;  /* 0x00000024070a7825 */ /* 0x001fcc00078e0024 */
[----:B------:R-:W3:Y:S04]  /*0a40*/  LDG.E.CONSTANT R11, desc[UR10][R10.64] ;  /* 0x0000000a0a0b7981 */ /* 0x000ee8000c1e9900 */
[----:B--2---:R-:W-:Y:S04]  /*0a50*/  STS [R24], R9 ;  /* 0x0000000918007388 */ /* 0x004fe80000000800 */
[----:B---3--:R-:W-:Y:S01]  /*0a60*/  STS [R28+UR6], R11 ;  /* 0x0000000b1c007988 */ /* 0x008fe20008000806 */
[----:B------:R-:W-:Y:S06]  /*0a70*/  BAR.SYNC.DEFER_BLOCKING 0x0 ;  /* 0x0000000000007b1d */ /* 0x000fec0000010000 */
[----:B------:R-:W0:Y:S04]  /*0a80*/  LDS R31, [R22] ;  /* 0x00000000161f7984 */ /* 0x000e280000000800 */
[----:B------:R-:W1:Y:S04]  /*0a90*/  LDS.128 R12, [R23] ;  /* 0x00000000170c7984 */ /* 0x000e680000000c00 */
[----:B------:R-:W2:Y:S01]  /*0aa0*/  LDS.128 R16, [R23+0x10] ;  /* 0x0000100017107984 */ /* 0x000ea20000000c00 */
[----:B0-----:R-:W-:-:S02]  /*0ab0*/  LOP3.LUT R8, R31, 0xf0f0f0f, RZ, 0xc0, !PT ;  /* 0x0f0f0f0f1f087812 */ /* 0x001fc400078ec0ff */
[----:B------:R-:W-:-:S03]  /*0ac0*/  SHF.R.U32.HI R31, RZ, 0x4, R31 ;  /* 0x00000004ff1f7819 */ /* 0x000fc6000001161f */
[----:B-1----:R-:W-:Y:S02]  /*0ad0*/  IDP.4A.S8.S8 R8, R8, R12, RZ ;  /* 0x0000000c08087226 */ /* 0x002fe400000006ff */
[----:B------:R-:W0:Y:S01]  /*0ae0*/  LDS R12, [R22+0x4] ;  /* 0x00000400160c7984 */ /* 0x000e220000000800 */
[----:B------:R-:W-:-:S05]  /*0af0*/  LOP3.LUT R31, R31, 0xf0f0f0f, RZ, 0xc0, !PT ;  /* 0x0f0f0f0f1f1f7812 */ /* 0x000fca00078ec0ff */
[----:B--2---:R-:W-:Y:S02]  /*0b00*/  IDP.4A.S8.S8 R16, R31, R16, R8 ;  /* 0x000000101f107226 */ /* 0x004fe40000000608 */
[----:B------:R-:W1:Y:S01]  /*0b10*/  LDS R8, [R22+0x8] ;  /* 0x0000080016087984 */ /* 0x000e620000000800 */
[----:B0-----:R-:W-:Y:S02]  /*0b20*/  LOP3.LUT R9, R12, 0xf0f0f0f, RZ, 0xc0, !PT ;  /* 0x0f0f0f0f0c097812 */ /* 0x001fe400078ec0ff */
[----:B------:R-:W-:-:S03]  /*0b30*/  SHF.R.U32.HI R12, RZ, 0x4, R12 ;  /* 0x00000004ff0c7819 */ /* 0x000fc6000001160c */
[----:B------:R-:W-:Y:S01]  /*0b40*/  IDP.4A.S8.S8 R9, R9, R13, R16 ;  /* 0x0000000d09097226 */ /* 0x000fe20000000610 */
[----:B------:R-:W-:Y:S01]  /*0b50*/  LOP3.LUT R12, R12, 0xf0f0f0f, RZ, 0xc0, !PT ;  /* 0x0f0f0f0f0c0c7812 */ /* 0x000fe200078ec0ff */
[----:B------:R-:W-:Y:S01]  /*0b60*/  LDS R16, [R22+0x10] ;  /* 0x0000100016107984 */ /* 0x000fe20000000800 */
[----:B-1----:R-:W-:-:S03]  /*0b70*/  LOP3.LUT R10, R8, 0xf0f0f0f, RZ, 0xc0, !PT ;  /* 0x0f0f0f0f080a7812 */ /* 0x002fc600078ec0ff */
[----:B------:R-:W-:Y:S01]  /*0b80*/  IDP.4A.S8.S8 R9, R12, R17, R9 ;  /* 0x000000110c097226 */ /* 0x000fe20000000609 */
[----:B------:R-:W-:Y:S01]  /*0b90*/  SHF.R.U32.HI R8, RZ, 0x4, R8 ;  /* 0x00000004ff087819 */ /* 0x000fe20000011608 */
[----:B------:R-:W0:Y:S02]  /*0ba0*/  LDS R12, [R22+0xc] ;  /* 0x00000c00160c7984 */ /* 0x000e240000000800 */
[----:B------:R-:W-:Y:S01]  /*0bb0*/  IDP.4A.S8.S8 R10, R10, R14, R9 ;  /* 0x0000000e0a0a7226 */ /* 0x000fe20000000609 */
[----:B------:R-:W-:-:S05]  /*0bc0*/  LOP3.LUT R9, R8, 0xf0f0f0f, RZ, 0xc0, !PT ;  /* 0x0f0f0f0f08097812 */ /* 0x000fca00078ec0ff */
[----:B------:R-:W-:Y:S02]  /*0bd0*/  IDP.4A.S8.S8 R18, R9, R18, R10 ;  /* 0x0000001209127226 */ /* 0x000fe4000000060a */
[----:B------:R-:W1:Y:S01]  /*0be0*/  LDS.128 R8, [R23+0x20] ;  /* 0x0000200017087984 */ /* 0x000e620000000c00 */
[----:B0-----:R-:W-:Y:S02]  /*0bf0*/  LOP3.LUT R13, R12, 0xf0f0f0f, RZ, 0xc0, !PT ;  /* 0x0f0f0f0f0c0d7812 */ /* 0x001fe400078ec0ff */
[----:B------:R-:W-:-:S03]  /*0c00*/  SHF.R.U32.HI R12, RZ, 0x4, R12 ;  /* 0x00000004ff0c7819 */ /* 0x000fc6000001160c */
[----:B------:R-:W-:Y:S01]  /*0c10*/  IDP.4A.S8.S8 R13, R13, R15, R18 ;  /* 0x0000000f0d0d7226 */ /* 0x000fe20000000612 */
[----:B------:R-:W-:Y:S02]  /*0c20*/  LOP3.LUT R12, R12, 0xf0f0f0f, RZ, 0xc0, !PT ;  /* 0x0f0f0f0f0c0c7812 */ /* 0x000fe400078ec0ff */
[----:B------:R-:W-:Y:S02]  /*0c30*/  LOP3.LUT R15, R16, 0xf0f0f0f, RZ, 0xc0, !PT ;  /* 0x0f0f0f0f100f7812 */ /* 0x000fe400078ec0ff */
[----:B------:R-:W-:Y:S01]  /*0c40*/  SHF.R.U32.HI R16, RZ, 0x4, R16 ;  /* 0x00000004ff107819 */ /* 0x000fe20000011610 */
[----:B------:R-:W-:Y:S02]  /*0c50*/  IDP.4A.S8.S8 R19, R12, R19, R13 ;  /* 0x000000130c137226 */ /* 0x000fe4000000060d */
[----:B-1----:R-:W-:Y:S01]  /*0c60*/  IDP.4A.S8.S8 R8, R15, R8, RZ ;  /* 0x000000080f087226 */ /* 0x002fe200000006ff */
[----:B------:R-:W-:Y:S01]  /*0c70*/  LOP3.LUT R17, R16, 0xf0f0f0f, RZ, 0xc0, !PT ;  /* 0x0f0f0f0f10117812 */ /* 0x000fe200078ec0ff */
[----:B------:R-:W0:Y:S04]  /*0c80*/  LDS.128 R12, [R23+0x30] ;  /* 0x00003000170c7984 */ /* 0x000e280000000c00 */
[----:B------:R-:W1:Y:S01]  /*0c90*/  LDS R16, [R22+0x14] ;  /* 0x0000140016107984 */ /* 0x000e620000000800 */
        /* <DEDUP_REMOVED lines=10> */
[----:B------:R-:W-:Y:S01]  /*0d40*/  IDP.4A.S8.S8 R10, R13, R10, R9 ;  /* 0x0000000a0d0a7226 */ /* 0x000fe20000000609 */
[----:B------:R-:W-:Y:S01]  /*0d50*/  LOP3.LUT R9, R8, 0xf0f0f0f, RZ, 0xc0, !PT ;  /* 0x0f0f0f0f08097812 */ /* 0x000fe200078ec0ff */
[----:B------:R-:W-:Y:S01]  /*0d60*/  LDS R13, [R21] ;  /* 0x00000000150d7984 */ /* 0x000fe20000000800 */
[----:B-1----:R-:W-:-:S03]  /*0d70*/  LOP3.LUT R8, R12, 0xf0f0f0f, RZ, 0xc0, !PT ;  /* 0x0f0f0f0f0c087812 */ /* 0x002fc600078ec0ff */
[----:B------:R-:W-:Y:S02]  /*0d80*/  IDP.4A.S8.S8 R10, R9, R14, R10 ;  /* 0x0000000e090a7226 */ /* 0x000fe4000000060a */
[----:B------:R-:W-:Y:S02]  /*0d90*/  LDS R14, [R21+0x4] ;  /* 0x00000400150e7984 */ /* 0x000fe40000000800 */
[----:B------:R-:W-:Y:S02]  /*0da0*/  IDP.4A.S8.S8 R16, R8, R11, R10 ;  /* 0x0000000b08107226 */ /* 0x000fe4000000060a */
[----:B------:R-:W0:Y:S01]  /*0db0*/  LDS.128 R8, [R20] ;  /* 0x0000000014087984 */ /* 0x000e220000000c00 */
[----:B------:R-:W-:-:S04]  /*0dc0*/  SHF.R.U32.HI R12, RZ, 0x4, R12 ;  /* 0x00000004ff0c7819 */ /* 0x000fc8000001160c */
[----:B------:R-:W-:Y:S02]  /*0dd0*/  LOP3.LUT R12, R12, 0xf0f0f0f, RZ, 0xc0, !PT ;  /* 0x0f0f0f0f0c0c7812 */ /* 0x000fe400078ec0ff */
[----:B------:R-:W-:-:S03]  /*0de0*/  I2FP.F32.S32 R19, R19 ;  /* 0x0000001300137245 */ /* 0x000fc60000201400 */
[----:B------:R-:W-:-:S05]  /*0df0*/  IDP.4A.S8.S8 R15, R12, R15, R16 ;  /* 0x0000000f0c0f7226 */ /* 0x000fca0000000610 */
[----:B------:R-:W-:Y:S01]  /*0e00*/  I2FP.F32.S32 R15, R15 ;  /* 0x0000000f000f7245 */ /* 0x000fe20000201400 */
[----:B0-----:R-:W-:Y:S01]  /*0e10*/  HFMA2.MMA R8, R13, R8, -RZ ;  /* 0x000000080d087235 */ /* 0x001fe200001000ff */
[----:B------:R-:W-:-:S09]  /*0e20*/  HMUL2 R9, R14, R9 ;  /* 0x000000090e097232 */ /* 0x000fd20000000000 */
[--C-:B------:R-:W-:Y:S02]  /*0e30*/  HADD2.F32 R17, -RZ, R8.reuse.H0_H0 ;  /* 0x20000008ff117230 */ /* 0x100fe40000004100 */
[----:B------:R-:W-:Y:S02]  /*0e40*/  HADD2.F32 R8, -RZ, R8.H1_H1 ;  /* 0x30000008ff087230 */ /* 0x000fe40000004100 */
[----:B------:R-:W-:-:S03]  /*0e50*/  HADD2.F32 R13, -RZ, R9.H1_H1 ;  /* 0x30000009ff0d7230 */ /* 0x000fc60000004100 */
[----:B------:R-:W-:Y:S01]  /*0e60*/  FFMA.FTZ R17, R17, R19, R8 ;  /* 0x0000001311117223 */ /* 0x000fe20000010008 */
[----:B------:R-:W-:Y:S02]  /*0e70*/  HADD2.F32 R8, -RZ, R9.H0_H0 ;  /* 0x20000009ff087230 */ /* 0x000fe40000004100 */
[----:B------:R-:W0:Y:S03]  /*0e80*/  LDS R9, [R22+0x20] ;  /* 0x0000200016097984 */ /* 0x000e260000000800 */
[----:B------:R-:W-:Y:S02]  /*0e90*/  FFMA.FTZ R19, R8, R15, R13 ;  /* 0x0000000f08137223 */ /* 0x000fe4000001000d */
[----:B------:R-:W1:Y:S01]  /*0ea0*/  LDS.128 R12, [R23+0x40] ;  /* 0x00004000170c7984 */ /* 0x000e620000000c00 */
[----:B------:R-:W-:-:S04]  /*0eb0*/  FADD.FTZ R8, R30, R17 ;  /* 0x000000111e087221 */ /* 0x000fc80000010000 */
[----:B------:R-:W-:Y:S01]  /*0ec0*/  FADD.FTZ R8, R8, R19 ;  /* 0x0000001308087221 */ /* 0x000fe20000010000 */
        /* <DEDUP_REMOVED lines=14> */
[----:B0-----:R-:W-:-:S05]  /*0fb0*/  LOP3.LUT R13, R9, 0xf0f0f0f, RZ, 0xc0, !PT ;  /* 0x0f0f0f0f090d7812 */ /* 0x001fca00078ec0ff */
[----:B------:R-:W-:Y:S02]  /*0fc0*/  IDP.4A.S8.S8 R13, R13, R14, R17 ;  /* 0x0000000e0d0d7226 */ /* 0x000fe40000000611 */
[----:B------:R-:W0:Y:S01]  /*0fd0*/  LDS R17, [R21+0x8] ;  /* 0x0000080015117984 */ /* 0x000e220000000800 */
[----:B------:R-:W-:-:S04]  /*0fe0*/  SHF.R.U32.HI R9, RZ, 0x4, R9 ;  /* 0x00000004ff097819 */ /* 0x000fc80000011609 */
[----:B------:R-:W-:-:S05]  /*0ff0*/  LOP3.LUT R9, R9, 0xf0f0f0f, RZ, 0xc0, !PT ;  /* 0x0f0f0f0f09097812 */ /* 0x000fca00078ec0ff */
[----:B------:R-:W-:Y:S01]  /*1000*/  IDP.4A.S8.S8 R18, R9, R18, R13 ;  /* 0x0000001209127226 */ /* 0x000fe2000000060d */
[----:B-1----:R-:W-:Y:S02]  /*1010*/  LOP3.LUT R9, R12, 0xf0f0f0f, RZ, 0xc0, !PT ;  /* 0x0f0f0f0f0c097812 */ /* 0x002fe400078ec0ff */
[----:B------:R-:W-:-:S03]  /*1020*/  SHF.R.U32.HI R12, RZ, 0x4, R12 ;  /* 0x00000004ff0c7819 */ /* 0x000fc6000001160c */
[----:B------:R-:W-:Y:S01]  /*1030*/  IDP.4A.S8.S8 R15, R9, R15, R18 ;  /* 0x0000000f090f7226 */ /* 0x000fe20000000612 */
[----:B------:R-:W-:Y:S01]  /*1040*/  LOP3.LUT R12, R12, 0xf0f0f0f, RZ, 0xc0, !PT ;  /* 0x0f0f0f0f0c0c7812 */ /* 0x000fe200078ec0ff */
[----:B------:R-:W1:Y:S04]  /*1050*/  LDS R9, [R22+0x30] ;  /* 0x0000300016097984 */ /* 0x000e680000000800 */
[----:B------:R-:W-:Y:S02]  /*1060*/  IDP.4A.S8.S8 R19, R12, R19, R15 ;  /* 0x000000130c137226 */ /* 0x000fe4000000060f */
[----:B------:R-:W2:Y:S03]  /*1070*/  LDS.128 R12, [R23+0x60] ;  /* 0x00006000170c7984 */ /* 0x000ea60000000c00 */
[----:B------:R-:W-:Y:S01]  /*1080*/  I2FP.F32.S32 R19, R19 ;  /* 0x0000001300137245 */ /* 0x000fe20000201400 */
[----:B0-----:R-:W-:-:S10]  /*1090*/  HFMA2.MMA R10, R17, R10, -RZ ;  /* 0x0000000a110a7235 */ /* 0x001fd400001000ff */
[--C-:B------:R-:W-:Y:S02]  /*10a0*/  HADD2.F32 R16, -RZ, R10.reuse.H0_H0 ;  /* 0x2000000aff107230 */ /* 0x100fe40000004100 */
[----:B------:R-:W-:Y:S02]  /*10b0*/  HADD2.F32 R17, -RZ, R10.H1_H1 ;  /* 0x3000000aff117230 */ /* 0x000fe40000004100 */
[----:B------:R-:W-:Y:S03]  /*10c0*/  LDS R10, [R22+0x34] ;  /* 0x00003400160a7984 */ /* 0x000fe60000000800 */
[----:B------:R-:W-:-:S04]  /*10d0*/  FFMA.FTZ R17, R16, R19, R17 ;  /* 0x0000001310117223 */ /* 0x000fc80000010011 */
[----:B------:R-:W-:Y:S02]  /*10e0*/  FADD.FTZ R8, R8, R17 ;  /* 0x0000001108087221 */ /* 0x000fe40000010000 */
[----:B------:R-:W0:Y:S01]  /*10f0*/  LDS.128 R16, [R23+0x70] ;  /* 0x0000700017107984 */ /* 0x000e220000000c00 */
[----:B-1----:R-:W-:Y:S02]  /*1100*/  LOP3.LUT R31, R9, 0xf0f0f0f, RZ, 0xc0, !PT ;  /* 0x0f0f0f0f091f7812 */ /* 0x002fe400078ec0ff */
[----:B------:R-:W-:-:S03]  /*1110*/  SHF.R.U32.HI R9, RZ, 0x4, R9 ;  /* 0x00000004ff097819 */ /* 0x000fc60000011609 */
[----:B--2---:R-:W-:Y:S01]  /*1120*/  IDP.4A.S8.S8 R31, R31, R12, RZ ;  /* 0x0000000c1f1f7226 */ /* 0x004fe200000006ff */
        /* <DEDUP_REMOVED lines=25> */
[----:B------:R-:W-:-:S05]  /*12c0*/  I2FP.F32.S32 R9, R9 ;  /* 0x0000000900097245 */ /* 0x000fca0000201400 */
        /* <DEDUP_REMOVED lines=58> */
[----:B------:R-:W0:Y:S01]  /*1670*/  LDS R9, [R21+0x10] ;  /* 0x0000100015097984 */ /* 0x000e220000000800 */
        /* <DEDUP_REMOVED lines=15> */
[----:B------:R-:W-:Y:S02]  /*1770*/  HADD2.F32 R16, -RZ, R9.H1_H1 ;  /* 0x30000009ff107230 */ /* 0x000fe40000004100 */
[----:B------:R-:W-:-:S03]  /*1780*/  HADD2.F32 R9, -RZ, R10.H1_H1 ;  /* 0x3000000aff097230 */ /* 0x000fc60000004100 */
[----:B------:R-:W-:Y:S01]  /*1790*/  FFMA.FTZ R17, R17, R8, R16 ;  /* 0x0000000811117223 */ /* 0x000fe20000010010 */
[----:B------:R-:W-:-:S03]  /*17a0*/  HADD2.F32 R16, -RZ, R10.H0_H0 ;  /* 0x2000000aff107230 */ /* 0x000fc60000004100 */
[----:B------:R-:W-:Y:S02]  /*17b0*/  FADD.FTZ R17, R30, R17 ;  /* 0x000000111e117221 */ /* 0x000fe40000010000 */
[----:B------:R-:W-:Y:S01]  /*17c0*/  FFMA.FTZ R16, R16, R11, R9 ;  /* 0x0000000b10107223 */ /* 0x000fe20000010009 */
[----:B------:R-:W0:Y:S04]  /*17d0*/  LDS R30, [R22+0x64] ;  /* 0x00006400161e7984 */ /* 0x000e280000000800 */
[----:B------:R-:W2:Y:S01]  /*17e0*/  LDS.128 R8, [R23+0x50] ;  /* 0x0000500017087984 */ /* 0x000ea20000000c00 */
[----:B-1----:R-:W-:Y:S02]  /*17f0*/  LOP3.LUT R37, R31, 0xf0f0f0f, RZ, 0xc0, !PT ;  /* 0x0f0f0f0f1f257812 */ /* 0x002fe400078ec0ff */
[----:B------:R-:W-:-:S03]  /*1800*/  SHF.R.U32.HI R31, RZ, 0x4, R31 ;  /* 0x00000004ff1f7819 */ /* 0x000fc6000001161f */
[----:B---3--:R-:W-:Y:S01]  /*1810*/  IDP.4A.S8.S8 R37, R37, R12, RZ ;  /* 0x0000000c25257226 */ /* 0x008fe200000006ff */
[----:B------:R-:W-:Y:S02]  /*1820*/  LOP3.LUT R31, R31, 0xf0f0f0f, RZ, 0xc0, !PT ;  /* 0x0f0f0f0f1f1f7812 */ /* 0x000fe400078ec0ff */
[----:B0-----:R-:W-:-:S03]  /*1830*/  LOP3.LUT R12, R30, 0xf0f0f0f, RZ, 0xc0, !PT ;  /* 0x0f0f0f0f1e0c7812 */ /* 0x001fc600078ec0ff */
[----:B--2---:R-:W-:-:S04]  /*1840*/  IDP.4A.S8.S8 R8, R31, R8, R37 ;  /* 0x000000081f087226 */ /* 0x004fc80000000625 */
[----:B------:R-:W-:Y:S02]  /*1850*/  IDP.4A.S8.S8 R13, R12, R13, R8 ;  /* 0x0000000d0c0d7226 */ /* 0x000fe40000000608 */
[----:B------:R-:W0:Y:S04]  /*1860*/  LDS R12, [R22+0x68] ;  /* 0x00006800160c7984 */ /* 0x000e280000000800 */
[----:B------:R-:W1:Y:S01]  /*1870*/  LDS R8, [R22+0x6c] ;  /* 0x00006c0016087984 */ /* 0x000e620000000800 */
[----:B------:R-:W-:-:S04]  /*1880*/  SHF.R.U32.HI R30, RZ, 0x4, R30 ;  /* 0x00000004ff1e7819 */ /* 0x000fc8000001161e */
[----:B------:R-:W-:-:S05]  /*1890*/  LOP3.LUT R30, R30, 0xf0f0f0f, RZ, 0xc0, !PT ;  /* 0x0f0f0f0f1e1e7812 */ /* 0x000fca00078ec0ff */
[----:B------:R-:W-:Y:S02]  /*18a0*/  IDP.4A.S8.S8 R9, R30, R9, R13 ;  /* 0x000000091e097226 */ /* 0x000fe4000000060d */
[----:B------:R-:W2:Y:S01]  /*18b0*/  LDS R30, [R22+0x70] ;  /* 0x00007000161e7984 */ /* 0x000ea20000000800 */
        /* <DEDUP_REMOVED lines=32> */
[----:B------:R-:W-:Y:S01]  /*1ac0*/  FADD.FTZ R17, R17, R16 ;  /* 0x0000001011117221 */ /* 0x000fe20000010000 */
        /* <DEDUP_REMOVED lines=17> */
[----:B------:R-:W-:Y:S06]  /*1be0*/  BAR.SYNC.DEFER_BLOCKING 0x0 ;  /* 0x0000000000007b1d */ /* 0x000fec0000010000 */
.L_x_654:
[----:B------:R-:W-:Y:S01]  /*1bf0*/  IADD3 R32, P1, R32, 0xa0, RZ ;  /* 0x000000a020207810 */ /* 0x000fe20007f3e0ff */
[----:B------:R-:W-:Y:S01]  /*1c00*/  UIADD3 UR5, UR5, 0x8, URZ ;  /* 0x0000000805057890 */ /* 0x000fe2000fffe03f */
[----:B------:R-:W-:Y:S01]  /*1c10*/  IADD3 R0, P2, R0, 0x120, RZ ;  /* 0x0000012000007810 */ /* 0x000fe20007f5e0ff */
[----:B------:R-:W-:Y:S01]  /*1c20*/  VIADD R7, R7, 0x8 ;  /* 0x0000000807077836 */ /* 0x000fe20000000000 */
[----:B------:R-:W-:Y:S01]  /*1c30*/  IADD3 R2, P3, R2, 0x120, RZ ;  /* 0x0000012002027810 */ /* 0x000fe20007f7e0ff */
[----:B------:R-:W-:Y:S02]  /*1c40*/  IMAD.X R33, RZ, RZ, R33, P1 ;  /* 0x000000ffff217224 */ /* 0x000fe400008e0621 */
[----:B------:R-:W-:Y:S02]  /*1c50*/  IMAD.X R3, RZ, RZ, R3, P2 ;  /* 0x000000ffff037224 */ /* 0x000fe400010e0603 */
[----:B------:R-:W-:Y:S01]  /*1c60*/  IMAD.X R5, RZ, RZ, R5, P3 ;  /* 0x000000ffff057224 */ /* 0x000fe200018e0605 */
[----:B------:R-:W-:Y:S07]  /*1c70*/  @!P0 BRA `(.L_x_655) ;  /* 0xffffffe800c88947 */ /* 0x000fee000383ffff */
.L_x_653:
        /* <DEDUP_REMOVED lines=16> */
.L_x_656:
        /* <DEDUP_REMOVED lines=16> */
.L_x_1336:


//--------------------- .text._Z12mul_mat_q4_0IN3c108BFloat16ELb1EEvPKvS3_PT_iiiii --------------------------
	.section	.text._Z12mul_mat_q4_0IN3c108BFloat16ELb1EEvPKvS3_PT_iiiii,"ax",@progbits
	.align	128
.text._Z12mul_mat_q4_0IN3c108BFloat16ELb1EEvPKvS3_PT_iiiii:
        .type           _Z12mul_mat_q4_0IN3c108BFloat16ELb1EEvPKvS3_PT_iiiii,@function
        .size           _Z12mul_mat_q4_0IN3c108BFloat16ELb1EEvPKvS3_PT_iiiii,(.L_x_1337 - _Z12mul_mat_q4_0IN3c108BFloat16ELb1EEvPKvS3_PT_iiiii)
        .other          _Z12mul_mat_q4_0IN3c108BFloat16ELb1EEvPKvS3_PT_iiiii,@"STO_CUDA_ENTRY STV_DEFAULT"
_Z12mul_mat_q4_0IN3c108BFloat16ELb1EEvPKvS3_PT_iiiii:
        /* <DEDUP_REMOVED lines=25> */
[----:B--2---:R-:W-:-:S03]  /*0190*/  IMAD.SHL.U32 R46, R33, 0x4, RZ ;  /* 0x00000004212e7824 */ /* 0x004fc600078e00ff */
[----:B------:R-:W-:Y:S01]  /*01a0*/  VIMNMX.U32 R2, R2, UR6, PT ;  /* 0x0000000602027c48 */ /* 0x000fe2000bfe0000 */
[C---:B------:R-:W-:Y:S01]  /*01b0*/  VIADD R4, R33.reuse, 0x20 ;  /* 0x0000002021047836 */ /* 0x040fe20000000000 */
[----:B------:R-:W-:Y:S02]  /*01c0*/  SHF.R.U32.HI R3, RZ, 0x2, R33 ;  /* 0x00000002ff037819 */ /* 0x000fe40000011621 */
[----:B------:R-:W-:Y:S01]  /*01d0*/  LOP3.LUT R30, R33, 0x3, RZ, 0xc0, !PT ;  /* 0x00000003211e7812 */ /* 0x000fe200078ec0ff */
[----:B------:R-:W-:Y:S01]  /*01e0*/  IMAD R5, R2, UR5, RZ ;  /* 0x0000000502057c24 */ /* 0x000fe2000f8e02ff */
[----:B------:R-:W-:Y:S02]  /*01f0*/  LOP3.LUT R2, R46, 0x1c, RZ, 0xc0, !PT ;  /* 0x0000001c2e027812 */ /* 0x000fe400078ec0ff */
[----:B------:R-:W-:Y:S01]  /*0200*/  LOP3.LUT R6, R3, 0x3, RZ, 0xc0, !PT ;  /* 0x0000000303067812 */ /* 0x000fe200078ec0ff */
[----:B------:R-:W-:Y:S01]  /*0210*/  IMAD.MOV.U32 R3, RZ, RZ, RZ ;  /* 0x000000ffff037224 */ /* 0x000fe200078e00ff */
[----:B------:R-:W-:-:S02]  /*0220*/  LEA.HI R7, R33, R5, RZ, 0x1d ;  /* 0x0000000521077211 */ /* 0x000fc400078fe8ff */
[----:B------:R-:W-:Y:S01]  /*0230*/  LEA.HI R9, R4, R5, RZ, 0x1d ;  /* 0x0000000504097211 */ /* 0x000fe200078fe8ff */
[----:B------:R-:W-:Y:S01]  /*0240*/  IMAD R8, R29, 0x4, R6 ;  /* 0x000000041d087824 */ /* 0x000fe200078e0206 */
[----:B------:R-:W-:Y:S01]  /*0250*/  LOP3.LUT R46, R46, 0x3c, RZ, 0xc0, !PT ;  /* 0x0000003c2e2e7812 */ /* 0x000fe200078ec0ff */
[----:B------:R-:W-:-:S04]  /*0260*/  IMAD.WIDE R4, R7, 0x24, R2 ;  /* 0x0000002407047825 */ /* 0x000fc800078e0202 */
[----:B------:R-:W-:Y:S01]  /*0270*/  IMAD.WIDE R6, R9, 0x24, R2 ;  /* 0x0000002409067825 */ /* 0x000fe200078e0202 */
[----:B------:R-:W-:Y:S02]  /*0280*/  IADD3 R14, P0, R4, UR12, RZ ;  /* 0x0000000c040e7c10 */ /* 0x000fe4000ff1e0ff */
[----:B------:R-:W-:Y:S01]  /*0290*/  VIMNMX R3, R8, UR6, PT ;  /* 0x0000000608037c48 */ /* 0x000fe2000bfe0100 */
[----:B------:R-:W-:Y:S01]  /*02a0*/  ULOP3.LUT UR6, URZ, UR4, URZ, 0x33, !UPT ;  /* 0x000000043f067292 */ /* 0x000fe2000f8e333f */
[----:B------:R-:W-:Y:S01]  /*02b0*/  IADD3 R14, P1, R14, 0x4, RZ ;  /* 0x000000040e0e7810 */ /* 0x000fe20007f3e0ff */
[----:B------:R-:W-:Y:S01]  /*02c0*/  IMAD.SHL.U32 R8, R16, 0x20, RZ ;  /* 0x0000002010087824 */ /* 0x000fe200078e00ff */
[----:B------:R-:W-:Y:S01]  /*02d0*/  IADD3 R28, P2, R6, UR12, RZ ;  /* 0x0000000c061c7c10 */ /* 0x000fe2000ff5e0ff */
[----:B------:R-:W-:Y:S01]  /*02e0*/  IMAD R30, R3, UR5, R30 ;  /* 0x00000005031e7c24 */ /* 0x000fe2000f8e021e */
[----:B------:R-:W-:Y:S01]  /*02f0*/  IADD3.X R3, RZ, UR13, R5, P1, P0 ;  /* 0x0000000dff037c10 */ /* 0x000fe20008fe0405 */
[----:B-1----:R-:W-:Y:S01]  /*0300*/  VIADD R5, R10, UR6 ;  /* 0x000000060a057c36 */ /* 0x002fe20008000000 */
[----:B------:R-:W-:Y:S01]  /*0310*/  IADD3 R28, P0, R28, 0x4, RZ ;  /* 0x000000041c1c7810 */ /* 0x000fe20007f1e0ff */
[----:B------:R-:W-:Y:S01]  /*0320*/  UMOV UR5, 0x400 ;  /* 0x0000040000057882 */ /* 0x000fe20000000000 */
[----:B------:R-:W-:Y:S01]  /*0330*/  SHF.R.S32.HI R2, RZ, 0x1f, R33 ;  /* 0x0000001fff027819 */ /* 0x000fe20000011421 */
[----:B---3--:R-:W-:Y:S01]  /*0340*/  ULEA UR9, UR8, UR5, 0x18 ;  /* 0x0000000508097291 */ /* 0x008fe2000f8ec03f */
[----:B------:R-:W-:Y:S01]  /*0350*/  IADD3.X R15, RZ, UR13, R7, P0, P2 ;  /* 0x0000000dff0f7c10 */ /* 0x000fe200087e4407 */
[----:B------:R-:W-:Y:S01]  /*0360*/  IMAD.SHL.U32 R7, R16, 0x4, RZ ;  /* 0x0000000410077824 */ /* 0x000fe200078e00ff */
[CC--:B------:R-:W-:Y:S01]  /*0370*/  LEA.HI R6, R2.reuse, R33.reuse, RZ, 0x3 ;  /* 0x0000002102067211 */ /* 0x0c0fe200078f18ff */
[----:B------:R-:W-:Y:S01]  /*0380*/  UIADD3 UR6, UR5, 0x16a0, URZ ;  /* 0x000016a005067890 */ /* 0x000fe2000fffe03f */
[----:B------:R-:W-:Y:S01]  /*0390*/  LEA.HI R4, R2, R33, RZ, 0x2 ;  /* 0x0000002102047211 */ /* 0x000fe200078f10ff */
[----:B------:R-:W-:Y:S01]  /*03a0*/  IMAD.U32 R32, RZ, RZ, UR9 ;  /* 0x00000009ff207e24 */ /* 0x000fe2000f8e00ff */
[C-C-:B------:R-:W-:Y:S01]  /*03b0*/  VIADDMNMX R20, R16.reuse, 0x10, R5.reuse, PT ;  /* 0x0000001010147846 */ /* 0x140fe20003800105 */
[----:B------:R-:W-:Y:S01]  /*03c0*/  UIADD3 UR7, UR5, 0x14a0, URZ ;  /* 0x000014a005077890 */ /* 0x000fe2000fffe03f */
[----:B------:R-:W-:Y:S01]  /*03d0*/  VIADDMNMX R38, R16, 0x1c, R5, PT ;  /* 0x0000001c10267846 */ /* 0x000fe20003800105 */
[----:B------:R-:W-:Y:S01]  /*03e0*/  IMAD R32, R33, 0x84, R32 ;  /* 0x0000008421207824 */ /* 0x000fe200078e0220 */
[----:B------:R-:W-:Y:S01]  /*03f0*/  LEA.HI.SX32 R36, R6, R7, 0x1d ;  /* 0x0000000706247211 */ /* 0x000fe200078feaff */
[C---:B------:R-:W-:Y:S01]  /*0400*/  IMAD R9, R47.reuse, R20, RZ ;  /* 0x000000142f097224 */ /* 0x040fe200078e02ff */
[--C-:B------:R-:W-:Y:S01]  /*0410*/  LOP3.LUT R35, R8, 0xffffffe0, R33.reuse, 0xe2, !PT ;  /* 0xffffffe008237812 */ /* 0x100fe200078ee221 */
[--C-:B------:R-:W-:Y:S01]  /*0420*/  IMAD R41, R20, 0x21, R33.reuse ;  /* 0x0000002114297824 */ /* 0x100fe200078e0221 */
[----:B------:R-:W-:Y:S01]  /*0430*/  SHF.R.S32.HI R7, RZ, 0x2, R4 ;  /* 0x00000002ff077819 */ /* 0x000fe20000011404 */
[----:B------:R-:W-:Y:S01]  /*0440*/  IMAD R19, R47, R38, RZ ;  /* 0x000000262f137224 */ /* 0x000fe200078e02ff */
[----:B------:R-:W-:Y:S01]  /*0450*/  VIMNMX R8, R5, R16, PT ;  /* 0x0000001005087248 */ /* 0x000fe20003fe0100 */
[----:B------:R-:W-:Y:S01]  /*0460*/  IMAD R38, R38, 0x21, R33 ;  /* 0x0000002126267824 */ /* 0x000fe200078e0221 */
[C-C-:B------:R-:W-:Y:S01]  /*0470*/  VIADDMNMX R10, R16.reuse, 0x8, R5.reuse, PT ;  /* 0x00000008100a7846 */ /* 0x140fe20003800105 */
[----:B------:R-:W-:Y:S01]  /*0480*/  UIADD3 UR5, UR5, 0x1080, URZ ;  /* 0x0000108005057890 */ /* 0x000fe2000fffe03f */
[C-C-:B------:R-:W-:Y:S01]  /*0490*/  VIADDMNMX R42, R16.reuse, 0xc, R5.reuse, PT ;  /* 0x0000000c102a7846 */ /* 0x140fe20003800105 */
[C---:B------:R-:W-:Y:S01]  /*04a0*/  IMAD R12, R47.reuse, R8, RZ ;  /* 0x000000082f0c7224 */ /* 0x040fe200078e02ff */
[----:B------:R-:W-:Y:S01]  /*04b0*/  VIADDMNMX R40, R16, 0x14, R5, PT ;  /* 0x0000001410287846 */ /* 0x000fe20003800105 */
[----:B------:R-:W-:Y:S01]  /*04c0*/  IMAD R45, R8, 0x21, R33 ;  /* 0x00000021082d7824 */ /* 0x000fe200078e0221 */
[----:B------:R-:W-:Y:S01]  /*04d0*/  VIADDMNMX R22, R16, 0x18, R5, PT ;  /* 0x0000001810167846 */ /* 0x000fe20003800105 */
[C---:B------:R-:W-:Y:S01]  /*04e0*/  IMAD R11, R47.reuse, R10, RZ ;  /* 0x0000000a2f0b7224 */ /* 0x040fe200078e02ff */
[----:B------:R-:W-:Y:S01]  /*04f0*/  LOP3.LUT R4, R4, 0xfffffffc, RZ, 0xc0, !PT ;  /* 0xfffffffc04047812 */ /* 0x000fe200078ec0ff */
[----:B------:R-:W-:Y:S01]  /*0500*/  IMAD R43, R10, 0x21, R33 ;  /* 0x000000210a2b7824 */ /* 0x000fe200078e0221 */
[----:B------:R-:W-:Y:S01]  /*0510*/  VIADDMNMX R44, R16, 0x4, R5, PT ;  /* 0x00000004102c7846 */ /* 0x000fe20003800105 */
[C---:B------:R-:W-:Y:S01]  /*0520*/  IMAD R10, R47.reuse, R42, RZ ;  /* 0x0000002a2f0a7224 */ /* 0x040fe200078e02ff */
[----:B------:R-:W-:Y:S01]  /*0530*/  SHF.R.S32.HI R2, RZ, 0x1f, R0 ;  /* 0x0000001fff027819 */ /* 0x000fe20000011400 */
[C---:B------:R-:W-:Y:S01]  /*0540*/  IMAD R8, R47.reuse, R40, RZ ;  /* 0x000000282f087224 */ /* 0x040fe200078e02ff */
[----:B------:R-:W-:Y:S01]  /*0550*/  IADD3 R20, P0, R0, R7, RZ ;  /* 0x0000000700147210 */ /* 0x000fe20007f1e0ff */
[----:B------:R-:W-:Y:S01]  /*0560*/  IMAD R17, R47, R22, RZ ;  /* 0x000000162f117224 */ /* 0x000fe200078e02ff */
[----:B------:R-:W-:Y:S01]  /*0570*/  LOP3.LUT R6, R6, 0xfffffff8, RZ, 0xc0, !PT ;  /* 0xfffffff806067812 */ /* 0x000fe200078ec0ff */
[----:B------:R-:W-:Y:S01]  /*0580*/  IMAD R39, R22, 0x21, R33 ;  /* 0x0000002116277824 */ /* 0x000fe200078e0221 */
[----:B------:R-:W-:Y:S01]  /*0590*/  LEA.HI.X.SX32 R22, R7, R2, 0x1, P0 ;  /* 0x0000000207167211 */ /* 0x000fe200000f0eff */
[----:B------:R-:W-:Y:S01]  /*05a0*/  IMAD.IADD R4, R33, 0x1, -R4 ;  /* 0x0000000121047824 */ /* 0x000fe200078e0a04 */
[----:B------:R-:W-:Y:S01]  /*05b0*/  IADD3 R65, P6, R19, R20, RZ ;  /* 0x0000001413417210 */ /* 0x000fe20007fde0ff */
[----:B------:R-:W-:Y:S01]  /*05c0*/  IMAD R13, R47, R44, RZ ;  /* 0x0000002c2f0d7224 */ /* 0x000fe200078e02ff */
[----:B------:R-:W-:Y:S01]  /*05d0*/  VIMNMX R18, R5, R36, PT ;  /* 0x0000002405127248 */ /* 0x000fe20003fe0100 */
[----:B------:R-:W-:Y:S01]  /*05e0*/  IMAD.WIDE R50, R4, 0x4, RZ ;  /* 0x0000000404327825 */ /* 0x000fe200078e02ff */
[----:B------:R-:W-:Y:S01]  /*05f0*/  VIADDMNMX R36, R36, 0x10, R5, PT ;  /* 0x0000001024247846 */ /* 0x000fe20003800105 */
[----:B------:R-:W-:Y:S01]  /*0600*/  ULEA UR7, UR8, UR7, 0x18 ;  /* 0x0000000708077291 */ /* 0x000fe2000f8ec03f */
[-C--:B------:R-:W-:Y:S01]  /*0610*/  IADD3 R63, P5, R17, R20.reuse, RZ ;  /* 0x00000014113f7210 */ /* 0x080fe20007fbe0ff */
[----:B------:R-:W-:Y:S01]  /*0620*/  IMAD.IADD R5, R33, 0x1, -R6 ;  /* 0x0000000121057824 */ /* 0x000fe200078e0a06 */
[-C--:B------:R-:W-:Y:S01]  /*0630*/  IADD3 R61, P4, R8, R20.reuse, RZ ;  /* 0x00000014083d7210 */ /* 0x080fe20007f9e0ff */
[--C-:B------:R-:W-:Y:S01]  /*0640*/  IMAD R44, R44, 0x21, R33.reuse ;  /* 0x000000212c2c7824 */ /* 0x100fe200078e0221 */
[-C--:B------:R-:W-:Y:S01]  /*0650*/  IADD3 R59, P3, R9, R20.reuse, RZ ;  /* 0x00000014093b7210 */ /* 0x080fe20007f7e0ff */
[--C-:B------:R-:W-:Y:S01]  /*0660*/  IMAD R42, R42, 0x21, R33.reuse ;  /* 0x000000212a2a7824 */ /* 0x100fe200078e0221 */
[-C--:B------:R-:W-:Y:S01]  /*0670*/  IADD3 R57, P2, R10, R20.reuse, RZ ;  /* 0x000000140a397210 */ /* 0x080fe20007f5e0ff */
[----:B------:R-:W-:Y:S01]  /*0680*/  IMAD R40, R40, 0x21, R33 ;  /* 0x0000002128287824 */ /* 0x000fe200078e0221 */
[-C--:B------:R-:W-:Y:S01]  /*0690*/  IADD3 R55, P1, R11, R20.reuse, RZ ;  /* 0x000000140b377210 */ /* 0x080fe20007f3e0ff */
[----:B------:R-:W-:Y:S01]  /*06a0*/  IMAD R33, R33, 0x8, R7 ;  /* 0x0000000821217824 */ /* 0x000fe200078e0207 */
[----:B------:R-:W-:Y:S01]  /*06b0*/  IADD3 R53, P0, R12, R20, RZ ;  /* 0x000000140c357210 */ /* 0x000fe20007f1e0ff */
[--C-:B------:R-:W-:Y:S01]  /*06c0*/  IMAD.WIDE.U32 R64, R65, 0x12, R50.reuse ;  /* 0x0000001241407825 */ /* 0x100fe200078e0032 */
[----:B------:R-:W-:Y:S01]  /*06d0*/  LEA.HI.X.SX32 R6, R19, R22, 0x1, P6 ;  /* 0x0000001613067211 */ /* 0x000fe200030f0eff */
[----:B------:R-:W-:Y:S01]  /*06e0*/  ULEA UR6, UR8, UR6, 0x18 ;  /* 0x0000000608067291 */ /* 0x000fe2000f8ec03f */
[----:B------:R-:W-:Y:S01]  /*06f0*/  IADD3 R19, P6, R13, R20, RZ ;  /* 0x000000140d137210 */ /* 0x000fe20007fde0ff */
[----:B------:R-:W-:Y:S01]  /*0700*/  IMAD.WIDE.U32 R62, R63, 0x12, R50 ;  /* 0x000000123f3e7825 */ /* 0x000fe200078e0032 */
[----:B------:R-:W-:Y:S01]  /*0710*/  SHF.R.S32.HI R21, RZ, 0x1f, R36 ;  /* 0x0000001fff157819 */ /* 0x000fe20000011424 */
[----:B------:R-:W-:Y:S01]  /*0720*/  ULEA UR5, UR8, UR5, 0x18 ;  /* 0x0000000508057291 */ /* 0x000fe2000f8ec03f */
[-C--:B------:R-:W-:Y:S01]  /*0730*/  LEA.HI.X.SX32 R7, R17, R22.reuse, 0x1, P5 ;  /* 0x0000001611077211 */ /* 0x080fe200028f0eff */
[----:B------:R-:W-:Y:S01]  /*0740*/  IMAD.WIDE.U32 R60, R61, 0x12, R50 ;  /* 0x000000123d3c7825 */ /* 0x000fe200078e0032 */
[----:B------:R-:W-:Y:S01]  /*0750*/  SHF.R.S32.HI R17, RZ, 0x1f, R18 ;  /* 0x0000001fff117819 */ /* 0x000fe20000011412 */
[----:B------:R-:W-:Y:S01]  /*0760*/  ULDC.64 UR12, c[0x0][0x210] ;  /* 0x00008400000c7ab9 */ /* 0x000fe20000000a00 */
        /* <DEDUP_REMOVED lines=8> */
[----:B------:R-:W-:Y:S02]  /*07f0*/  LEA.HI.X.SX32 R13, R13, R22, 0x1, P6 ;  /* 0x000000160d0d7211 */ /* 0x000fe400030f0eff */
[----:B------:R-:W-:Y:S01]  /*0800*/  IADD3 R23, P0, R0, R5, RZ ;  /* 0x0000000500177210 */ /* 0x000fe20007f1e0ff */
[----:B------:R-:W-:Y:S01]  /*0810*/  IMAD.WIDE.U32 R52, R53, 0x12, R50 ;  /* 0x0000001235347825 */ /* 0x000fe200078e0032 */
[----:B------:R-:W-:-:S02]  /*0820*/  LEA.HI R22, R21, R36, RZ, 0x2 ;  /* 0x0000002415167211 */ /* 0x000fc400078f10ff */
[----:B------:R-:W-:Y:S01]  /*0830*/  LEA.HI R20, R17, R18, RZ, 0x2 ;  /* 0x0000001211147211 */ /* 0x000fe200078f10ff */
[----:B------:R-:W-:Y:S01]  /*0840*/  IMAD.WIDE.U32 R50, R19, 0x12, R50 ;  /* 0x0000001213327825 */ /* 0x000fe200078e0032 */
[----:B------:R-:W-:Y:S02]  /*0850*/  LEA.HI.X.SX32 R24, R5, R2, 0x1, P0 ;  /* 0x0000000205187211 */ /* 0x000fe400000f0eff */
[-C--:B------:R-:W-:Y:S01]  /*0860*/  LEA.HI R17, R22, R5.reuse, RZ, 0x1e ;  /* 0x0000000516117211 */ /* 0x080fe200078ff0ff */
[C---:B------:R-:W-:Y:S01]  /*0870*/  IMAD R19, R47.reuse, R36, RZ ;  /* 0x000000242f137224 */ /* 0x040fe200078e02ff */
[----:B------:R-:W-:Y:S01]  /*0880*/  LEA.HI R37, R20, R5, RZ, 0x1e ;  /* 0x0000000514257211 */ /* 0x000fe200078ff0ff */
[----:B------:R-:W-:Y:S01]  /*0890*/  IMAD R4, R47, R18, RZ ;  /* 0x000000122f047224 */ /* 0x000fe200078e02ff */
[----:B------:R-:W-:Y:S01]  /*08a0*/  LEA R35, R35, UR7, 0x2 ;  /* 0x0000000723237c11 */ /* 0x000fe2000f8e10ff */
[----:B------:R-:W-:Y:S01]  /*08b0*/  IMAD R36, R36, 0x8, R17 ;  /* 0x0000000824247824 */ /* 0x000fe200078e0211 */
[-C--:B------:R-:W-:Y:S01]  /*08c0*/  IADD3 R2, P1, R19, R23.reuse, RZ ;  /* 0x0000001713027210 */ /* 0x080fe20007f3e0ff */
[----:B------:R-:W-:Y:S01]  /*08d0*/  IMAD R17, R6, 0x12, RZ ;  /* 0x0000001206117824 */ /* 0x000fe200078e02ff */
        /* <DEDUP_REMOVED lines=32> */
[----:B------:R-:W-:-:S06]  /*0ae0*/  UMOV UR5, 0x4 ;  /* 0x0000000400057882 */ /* 0x000fcc0000000000 */
.L_x_659:
[----:B0-----:R-:W-:-:S04]  /*0af0*/  IADD3 R24, P0, R52, UR12, RZ ;  /* 0x0000000c34187c10 */ /* 0x001fc8000ff1e0ff */
[----:B------:R-:W-:Y:S02]  /*0b00*/  IADD3.X R25, R12, UR13, RZ, P0, !PT ;  /* 0x0000000d0c197c10 */ /* 0x000fe400087fe4ff */
[----:B------:R-:W-:-:S03]  /*0b10*/  IADD3 R22, P0, R50, UR12, RZ ;  /* 0x0000000c32167c10 */ /* 0x000fc6000ff1e0ff */
[----:B------:R-:W2:Y:S01]  /*0b20*/  LDG.E.U16.CONSTANT R17, desc[UR10][R24.64+0x2] ;  /* 0x0000020a18117981 */ /* 0x000ea2000c1e9500 */
[----:B------:R-:W-:-:S03]  /*0b30*/  IADD3.X R23, R13, UR13, RZ, P0, !PT ;  /* 0x0000000d0d177c10 */ /* 0x000fc600087fe4ff */
[----:B------:R0:W2:Y:S01]  /*0b40*/  LDG.E.U16.CONSTANT R16, desc[UR10][R24.64+0x4] ;  /* 0x0000040a18107981 */ /* 0x0000a2000c1e9500 */
[----:B------:R-:W-:-:S03]  /*0b50*/  IADD3 R26, P0, R54, UR12, RZ ;  /* 0x0000000c361a7c10 */ /* 0x000fc6000ff1e0ff */
[----:B------:R-:W3:Y:S04]  /*0b60*/  LDG.E.U16.CONSTANT R21, desc[UR10][R22.64+0x2] ;  /* 0x0000020a16157981 */ /* 0x000ee8000c1e9500 */
[----:B------:R1:W3:Y:S01]  /*0b70*/  LDG.E.U16.CONSTANT R66, desc[UR10][R22.64+0x4] ;  /* 0x0000040a16427981 */ /* 0x0002e2000c1e9500 */
[----:B------:R-:W-:Y:S02]  /*0b80*/  IADD3.X R27, R11, UR13, RZ, P0, !PT ;  /* 0x0000000d0b1b7c10 */ /* 0x000fe400087fe4ff */
[----:B------:R-:W-:-:S03]  /*0b90*/  IADD3 R68, P1, R56, UR12, RZ ;  /* 0x0000000c38447c10 */ /* 0x000fc6000ff3e0ff */
[----:B------:R-:W4:Y:S01]  /*0ba0*/  LDG.E.U16.CONSTANT R18, desc[UR10][R26.64+0x2] ;  /* 0x0000020a1a127981 */ /* 0x000f22000c1e9500 */
[----:B0-----:R-:W-:Y:S02]  /*0bb0*/  IADD3 R24, P0, R58, UR12, RZ ;  /* 0x0000000c3a187c10 */ /* 0x001fe4000ff1e0ff */
[----:B------:R-:W-:Y:S01]  /*0bc0*/  IADD3.X R69, R10, UR13, RZ, P1, !PT ;  /* 0x0000000d0a457c10 */ /* 0x000fe20008ffe4ff */
[----:B------:R-:W4:Y:S01]  /*0bd0*/  LDG.E.U16.CONSTANT R19, desc[UR10][R26.64+0x4] ;  /* 0x0000040a1a137981 */ /* 0x000f22000c1e9500 */
[----:B------:R-:W-:Y:S02]  /*0be0*/  IADD3.X R25, R9, UR13, RZ, P0, !PT ;  /* 0x0000000d09197c10 */ /* 0x000fe400087fe4ff */
[----:B-1----:R-:W-:Y:S01]  /*0bf0*/  IADD3 R22, P0, R60, UR12, RZ ;  /* 0x0000000c3c167c10 */ /* 0x002fe2000ff1e0ff */
[----:B------:R-:W5:Y:S03]  /*0c00*/  LDG.E.U16.CONSTANT R49, desc[UR10][R68.64+0x2] ;  /* 0x0000020a44317981 */ /* 0x000f66000c1e9500 */
[----:B------:R-:W-:Y:S01]  /*0c10*/  IADD3.X R23, R8, UR13, RZ, P0, !PT ;  /* 0x0000000d08177c10 */ /* 0x000fe200087fe4ff */
[----:B------:R-:W5:Y:S04]  /*0c20*/  LDG.E.U16.CONSTANT R20, desc[UR10][R24.64+0x4] ;  /* 0x0000040a18147981 */ /* 0x000f68000c1e9500 */
[----:B------:R-:W5:Y:S04]  /*0c30*/  LDG.E.U16.CONSTANT R27, desc[UR10][R24.64+0x2] ;  /* 0x0000020a181b7981 */ /* 0x000f68000c1e9500 */
[----:B------:R2:W5:Y:S04]  /*0c40*/  LDG.E.U16.CONSTANT R68, desc[UR10][R68.64+0x4] ;  /* 0x0000040a44447981 */ /* 0x000568000c1e9500 */
[----:B------:R-:W5:Y:S04]  /*0c50*/  LDG.E.U16.CONSTANT R26, desc[UR10][R22.64+0x4] ;  /* 0x0000040a161a7981 */ /* 0x000f68000c1e9500 */
[----:B------:R-:W5:Y:S01]  /*0c60*/  LDG.E.U16.CONSTANT R25, desc[UR10][R22.64+0x2] ;  /* 0x0000020a16197981 */ /* 0x000f62000c1e9500 */
[----:B--2---:R-:W-:-:S02]  /*0c70*/  PRMT R69, R17, 0x5410, R16 ;  /* 0x0000541011457816 */ /* 0x004fc40000000010 */
[----:B------:R-:W-:-:S03]  /*0c80*/  IADD3 R16, P0, R62, UR12, RZ ;  /* 0x0000000c3e107c10 */ /* 0x000fc6000ff1e0ff */
[----:B------:R3:W-:Y:S01]  /*0c90*/  STS [R45], R69 ;  /* 0x000000452d007388 */ /* 0x0007e20000000800 */
[----:B------:R-:W-:-:S05]  /*0ca0*/  IADD3.X R17, R7, UR13, RZ, P0, !PT ;  /* 0x0000000d07117c10 */ /* 0x000fca00087fe4ff */
[----:B------:R-:W2:Y:S01]  /*0cb0*/  LDG.E.U16.CONSTANT R23, desc[UR10][R16.64+0x2] ;  /* 0x0000020a10177981 */ /* 0x000ea2000c1e9500 */
[----:B---3--:R-:W-:-:S03]  /*0cc0*/  PRMT R69, R21, 0x5410, R66 ;  /* 0x0000541015457816 */ /* 0x008fc60000000042 */
[----:B------:R0:W2:Y:S01]  /*0cd0*/  LDG.E.U16.CONSTANT R24, desc[UR10][R16.64+0x4] ;  /* 0x0000040a10187981 */ /* 0x0000a2000c1e9500 */
[----:B------:R-:W-:-:S04]  /*0ce0*/  IADD3 R66, P0, R64, UR12, RZ ;  /* 0x0000000c40427c10 */ /* 0x000fc8000ff1e0ff */
[----:B------:R-:W-:Y:S01]  /*0cf0*/  IADD3.X R67, R6, UR13, RZ, P0, !PT ;  /* 0x0000000d06437c10 */ /* 0x000fe200087fe4ff */
[----:B------:R1:W-:Y:S01]  /*0d00*/  STS [R44], R69 ;  /* 0x000000452c007388 */ /* 0x0003e20000000800 */
[----:B0-----:R-:W-:-:S03]  /*0d10*/  IMAD.U32 R16, RZ, RZ, UR12 ;  /* 0x0000000cff107e24 */ /* 0x001fc6000f8e00ff */
[----:B------:R-:W3:Y:S01]  /*0d20*/  LDG.E.U16.CONSTANT R21, desc[UR10][R66.64+0x2] ;  /* 0x0000020a42157981 */ /* 0x000ee2000c1e9500 */
[----:B------:R-:W-:-:S03]  /*0d30*/  IMAD.U32 R17, RZ, RZ, UR13 ;  /* 0x0000000dff117e24 */ /* 0x000fc6000f8e00ff */
[----:B------:R4:W3:Y:S01]  /*0d40*/  LDG.E.U16.CONSTANT R22, desc[UR10][R66.64+0x4] ;  /* 0x0000040a42167981 */ /* 0x0008e2000c1e9500 */
[----:B-1----:R-:W-:Y:S01]  /*0d50*/  IMAD R69, R4, 0x12, RZ ;  /* 0x0000001204457824 */ /* 0x002fe200078e02ff */
[----:B----4-:R-:W-:Y:S01]  /*0d60*/  PRMT R66, R18, 0x5410, R19 ;  /* 0x0000541012427816 */ /* 0x010fe20000000013 */
[----:B------:R-:W-:-:S04]  /*0d70*/  IMAD.WIDE.U32 R18, R0, 0x12, R16 ;  /* 0x0000001200127825 */ /* 0x000fc800078e0010 */
[----:B------:R-:W-:-:S04]  /*0d80*/  IMAD.WIDE.U32 R16, R2, 0x12, R16 ;  /* 0x0000001202107825 */ /* 0x000fc800078e0010 */
[----:B------:R-:W-:Y:S02]  /*0d90*/  IMAD R67, R5, 0x12, RZ ;  /* 0x0000001205437824 */ /* 0x000fe400078e02ff */
[----:B------:R-:W-:Y:S02]  /*0da0*/  IMAD.IADD R19, R19, 0x1, R69 ;  /* 0x0000000113137824 */ /* 0x000fe400078e0245 */
[----:B------:R-:W-:-:S03]  /*0db0*/  IMAD.IADD R17, R17, 0x1, R67 ;  /* 0x0000000111117824 */ /* 0x000fc600078e0243 */
[----:B------:R-:W4:Y:S04]  /*0dc0*/  LDG.E.U16.CONSTANT R18, desc[UR10][R18.64] ;  /* 0x0000000a12127981 */ /* 0x000f28000c1e9500 */
[----:B------:R-:W4:Y:S01]  /*0dd0*/  LDG.E.U16.CONSTANT R16, desc[UR10][R16.64] ;  /* 0x0000000a10107981 */ /* 0x000f22000c1e9500 */
[----:B-----5:R-:W-:Y:S02]  /*0de0*/  PRMT R49, R49, 0x5410, R68 ;  /* 0x0000541031317816 */ /* 0x020fe40000000044 */
[----:B------:R-:W-:Y:S02]  /*0df0*/  PRMT R20, R27, 0x5410, R20 ;  /* 0x000054101b147816 */ /* 0x000fe40000000014 */
[----:B------:R-:W-:Y:S01]  /*0e00*/  PRMT R25, R25, 0x5410, R26 ;  /* 0x0000541019197816 */ /* 0x000fe2000000001a */
[----:B------:R0:W-:Y:S04]  /*0e10*/  STS [R43], R66 ;  /* 0x000000422b007388 */ /* 0x0001e80000000800 */
[----:B------:R0:W-:Y:S04]  /*0e20*/  STS [R42], R49 ;  /* 0x000000312a007388 */ /* 0x0001e80000000800 */
[----:B------:R0:W-:Y:S01]  /*0e30*/  STS [R41], R20 ;  /* 0x0000001429007388 */ /* 0x0001e20000000800 */
[----:B------:R-:W-:-:S03]  /*0e40*/  UIADD3 UR8, UR5, -0x4, URZ ;  /* 0xfffffffc05087890 */ /* 0x000fc6000fffe03f */
[----:B------:R0:W-:Y:S03]  /*0e50*/  STS [R40], R25 ;  /* 0x0000001928007388 */ /* 0x0001e60000000800 */
[C---:B------:R-:W-:Y:S01]  /*0e60*/  ISETP.LE.AND P0, PT, R47.reuse, UR8, PT ;  /* 0x000000082f007c0c */ /* 0x040fe2000bf03270 */
[----:B------:R-:W-:Y:S02]  /*0e70*/  UIADD3 UR9, UR5, 0x4, URZ ;  /* 0x0000000405097890 */ /* 0x000fe4000fffe03f */
[----:B------:R-:W-:Y:S02]  /*0e80*/  UIADD3 UR7, UR5, 0x8, URZ ;  /* 0x0000000805077890 */ /* 0x000fe4000fffe03f */
[----:B------:R-:W-:Y:S02]  /*0e90*/  UIADD3 UR12, UP0, UR12, 0x90, URZ ;  /* 0x000000900c0c7890 */ /* 0x000fe4000ff1e03f */
[----:B------:R-:W-:-:S02]  /*0ea0*/  ISETP.LE.AND P1, PT, R47, UR9, PT ;  /* 0x000000092f007c0c */ /* 0x000fc4000bf23270 */
[----:B--2---:R-:W-:-:S05]  /*0eb0*/  PRMT R24, R23, 0x5410, R24 ;  /* 0x0000541017187816 */ /* 0x004fca0000000018 */
[----:B------:R0:W-:Y:S01]  /*0ec0*/  STS [R39], R24 ;  /* 0x0000001827007388 */ /* 0x0001e20000000800 */
[----:B---3--:R-:W-:-:S05]  /*0ed0*/  PRMT R21, R21, 0x5410, R22 ;  /* 0x0000541015157816 */ /* 0x008fca0000000016 */
[----:B------:R0:W-:Y:S01]  /*0ee0*/  STS [R38], R21 ;  /* 0x0000001526007388 */ /* 0x0001e20000000800 */
[----:B----4-:R-:W-:Y:S02]  /*0ef0*/  HADD2.F32 R18, -RZ, R18.H0_H0 ;  /* 0x20000012ff127230 */ /* 0x010fe40000004100 */
[----:B------:R-:W-:-:S03]  /*0f00*/  HADD2.F32 R17, -RZ, R16.H0_H0 ;  /* 0x20000010ff117230 */ /* 0x000fc60000004100 */
        /* <DEDUP_REMOVED lines=38> */
[----:B------:R-:W-:Y:S02]  /*1170*/  LOP3.LUT R20, R20, 0xf0f0f0f, RZ, 0xc0, !PT ;  /* 0x0f0f0f0f14147812 */ /* 0x000fe400078ec0ff */
[----:B-1----:R-:W-:-:S03]  /*1180*/  LOP3.LUT R23, R21, 0xf0f0f0f, RZ, 0xc0, !PT ;  /* 0x0f0f0f0f15177812 */ /* 0x002fc600078ec0ff */
[----:B------:R-:W-:Y:S02]  /*1190*/  IDP.4A.S8.S8 R49, R20, R27, R22 ;  /* 0x0000001b14317226 */ /* 0x000fe40000000616 */
[----:B------:R-:W0:Y:S01]  /*11a0*/  LDS.128 R24, [R34+0x30] ;  /* 0x0000300022187984 */ /* 0x000e220000000c00 */
[----:B------:R-:W-:-:S03]  /*11b0*/  SHF.R.U32.HI R21, RZ, 0x4, R21 ;  /* 0x00000004ff157819 */ /* 0x000fc60000011615 */
[----:B------:R-:W-:Y:S01]  /*11c0*/  LDS R20, [R32+0x18] ;  /* 0x0000180020147984 */ /* 0x000fe20000000800 */
[----:B--2---:R-:W-:-:S03]  /*11d0*/  IDP.4A.S8.S8 R23, R23, R16, RZ ;  /* 0x0000001017177226 */ /* 0x004fc600000006ff */
[----:B------:R-:W1:Y:S01]  /*11e0*/  LDS R16, [R32+0x14] ;  /* 0x0000140020107984 */ /* 0x000e620000000800 */
[----:B------:R-:W-:-:S05]  /*11f0*/  LOP3.LUT R21, R21, 0xf0f0f0f, RZ, 0xc0, !PT ;  /* 0x0f0f0f0f15157812 */ /* 0x000fca00078ec0ff */
[----:B0-----:R-:W-:Y:S01]  /*1200*/  IDP.4A.S8.S8 R24, R21, R24, R23 ;  /* 0x0000001815187226 */ /* 0x001fe20000000617 */
[----:B-1----:R-:W-:Y:S02]  /*1210*/  LOP3.LUT R21, R16, 0xf0f0f0f, RZ, 0xc0, !PT ;  /* 0x0f0f0f0f10157812 */ /* 0x002fe400078ec0ff */
[----:B------:R-:W-:-:S03]  /*1220*/  SHF.R.U32.HI R16, RZ, 0x4, R16 ;  /* 0x00000004ff107819 */ /* 0x000fc60000011610 */
[----:B------:R-:W-:Y:S01]  /*1230*/  IDP.4A.S8.S8 R17, R21, R17, R24 ;  /* 0x0000001115117226 */ /* 0x000fe20000000618 */
[----:B------:R-:W-:-:S05]  /*1240*/  LOP3.LUT R16, R16, 0xf0f0f0f, RZ, 0xc0, !PT ;  /* 0x0f0f0f0f10107812 */ /* 0x000fca00078ec0ff */
[----:B------:R-:W-:Y:S02]  /*1250*/  IDP.4A.S8.S8 R17, R16, R25, R17 ;  /* 0x0000001910117226 */ /* 0x000fe40000000611 */
[----:B------:R-:W0:Y:S01]  /*1260*/  LDS R16, [R32+0x1c] ;  /* 0x00001c0020107984 */ /* 0x000e220000000800 */
[----:B------:R-:W-:Y:S02]  /*1270*/  LOP3.LUT R21, R20, 0xf0f0f0f, RZ, 0xc0, !PT ;  /* 0x0f0f0f0f14157812 */ /* 0x000fe400078ec0ff */
        /* <DEDUP_REMOVED lines=15> */
[----:B------:R-:W-:Y:S01]  /*1370*/  LOP3.LUT R17, R17, 0xf0f0f0f, RZ, 0xc0, !PT ;  /* 0x0f0f0f0f11117812 */ /* 0x000fe200078ec0ff */
[----:B------:R-:W-:Y:S04]  /*1380*/  LDS R20, [R32+0x2c] ;  /* 0x00002c0020147984 */ /* 0x000fe80000000800 */
[----:B0-----:R-:W-:Y:S02]  /*1390*/  IDP.4A.S8.S8 R24, R17, R24, R19 ;  /* 0x0000001811187226 */ /* 0x001fe40000000613 */
[----:B------:R-:W0:Y:S02]  /*13a0*/  LDS R17, [R32+0x24] ;  /* 0x0000240020117984 */ /* 0x000e240000000800 */
[----:B0-----:R-:W-:-:S05]  /*13b0*/  LOP3.LUT R16, R17, 0xf0f0f0f, RZ, 0xc0, !PT ;  /* 0x0f0f0f0f11107812 */ /* 0x001fca00078ec0ff */
[----:B------:R-:W-:Y:S02]  /*13c0*/  IDP.4A.S8.S8 R21, R16, R21, R24 ;  /* 0x0000001510157226 */ /* 0x000fe40000000618 */
[----:B------:R-:W0:Y:S01]  /*13d0*/  LDS R16, [R32+0x28] ;  /* 0x0000280020107984 */ /* 0x000e220000000800 */
[----:B------:R-:W-:Y:S02]  /*13e0*/  SHF.R.U32.HI R17, RZ, 0x4, R17 ;  /* 0x00000004ff117819 */ /* 0x000fe40000011611 */
[----:B------:R-:W-:Y:S01]  /*13f0*/  I2FP.F32.S32 R49, R49 ;  /* 0x0000003100317245 */ /* 0x000fe20000201400 */
[----:B------:R-:W-:Y:S01]  /*1400*/  LDS R24, [R33+0x4] ;  /* 0x0000040021187984 */ /* 0x000fe20000000800 */
[----:B------:R-:W-:-:S05]  /*1410*/  LOP3.LUT R18, R17, 0xf0f0f0f, RZ, 0xc0, !PT ;  /* 0x0f0f0f0f11127812 */ /* 0x000fca00078ec0ff */
[----:B------:R-:W-:Y:S01]  /*1420*/  IDP.4A.S8.S8 R21, R18, R25, R21 ;  /* 0x0000001912157226 */ /* 0x000fe20000000615 */
[----:B0-----:R-:W-:Y:S02]  /*1430*/  LOP3.LUT R17, R16, 0xf0f0f0f, RZ, 0xc0, !PT ;  /* 0x0f0f0f0f10117812 */ /* 0x001fe400078ec0ff */
[----:B------:R-:W-:-:S03]  /*1440*/  SHF.R.U32.HI R16, RZ, 0x4, R16 ;  /* 0x00000004ff107819 */ /* 0x000fc60000011610 */
[----:B------:R-:W-:Y:S01]  /*1450*/  IDP.4A.S8.S8 R21, R17, R22, R21 ;  /* 0x0000001611157226 */ /* 0x000fe20000000615 */
[----:B------:R-:W-:-:S05]  /*1460*/  LOP3.LUT R17, R16, 0xf0f0f0f, RZ, 0xc0, !PT ;  /* 0x0f0f0f0f10117812 */ /* 0x000fca00078ec0ff */
[----:B------:R-:W-:Y:S02]  /*1470*/  IDP.4A.S8.S8 R26, R17, R26, R21 ;  /* 0x0000001a111a7226 */ /* 0x000fe40000000615 */
[----:B------:R-:W0:Y:S01]  /*1480*/  LDS.128 R16, [R31] ;  /* 0x000000001f107984 */ /* 0x000e220000000c00 */
[----:B------:R-:W-:-:S05]  /*1490*/  LOP3.LUT R21, R20, 0xf0f0f0f, RZ, 0xc0, !PT ;  /* 0x0f0f0f0f14157812 */ /* 0x000fca00078ec0ff */
        /* <DEDUP_REMOVED lines=9> */
[--C-:B------:R-:W-:Y:S01]  /*1530*/  HADD2.F32 R16, -RZ, R17.reuse.H1_H1 ;  /* 0x30000011ff107230 */ /* 0x100fe20000004100 */
[----:B------:R-:W-:Y:S01]  /*1540*/  I2FP.F32.S32 R20, R69 ;  /* 0x0000004500147245 */ /* 0x000fe20000201400 */
        /* <DEDUP_REMOVED lines=25> */
[----:B------:R-:W-:Y:S02]  /*16e0*/  HADD2.F32 R22, -RZ, R18.H1_H1 ;  /* 0x30000012ff167230 */ /* 0x000fe40000004100 */
        /* <DEDUP_REMOVED lines=8> */
[----:B------:R-:W-:Y:S01]  /*1770*/  FMUL.FTZ R22, R22, 8 ;  /* 0x4100000016167820 */ /* 0x000fe20000410000 */
[----:B------:R-:W-:Y:S01]  /*1780*/  I2FP.F32.S32 R68, R68 ;  /* 0x0000004400447245 */ /* 0x000fe20000201400 */
[----:B------:R-:W-:Y:S01]  /*1790*/  BAR.SYNC.DEFER_BLOCKING 0x0 ;  /* 0x0000000000007b1d */ /* 0x000fe20000010000 */
[----:B------:R-:W-:Y:S01]  /*17a0*/  ISETP.LE.AND P0, PT, R47, UR5, PT ;  /* 0x000000052f007c0c */ /* 0x000fe2000bf03270 */
[----:B------:R-:W-:Y:S02]  /*17b0*/  IDP.4A.S8.S8 R17, R20, R27, R17 ;  /* 0x0000001b14117226 */ /* 0x000fe40000000611 */
[--C-:B------:R-:W-:Y:S02]  /*17c0*/  HADD2.F32 R20, -RZ, R19.reuse.H1_H1 ;  /* 0x30000013ff147230 */ /* 0x100fe40000004100 */
[----:B------:R-:W-:Y:S01]  /*17d0*/  FFMA.FTZ R25, R25, R68, -R22 ;  /* 0x0000004419197223 */ /* 0x000fe20000010816 */
[----:B------:R-:W-:Y:S01]  /*17e0*/  HADD2.F32 R19, -RZ, R19.H0_H0 ;  /* 0x20000013ff137230 */ /* 0x000fe20000004100 */
[----:B------:R-:W-:Y:S01]  /*17f0*/  I2FP.F32.S32 R22, R17 ;  /* 0x0000001100167245 */ /* 0x000fe20000201400 */
[----:B------:R-:W-:-:S04]  /*1800*/  FMUL.FTZ R20, R20, 8 ;  /* 0x4100000014147820 */ /* 0x000fc80000410000 */
[----:B------:R-:W-:Y:S01]  /*1810*/  FFMA.FTZ R20, R19, R22, -R20 ;  /* 0x0000001613147223 */ /* 0x000fe20000010814 */
[----:B0-----:R-:W-:-:S04]  /*1820*/  FFMA.FTZ R25, R25, R18, R16 ;  /* 0x0000001219197223 */ /* 0x001fc80000010010 */
[----:B------:R-:W-:Y:S01]  /*1830*/  FFMA.FTZ R48, R20, R48, R25 ;  /* 0x0000003014307223 */ /* 0x000fe20000010019 */
        /* <DEDUP_REMOVED lines=14> */
[----:B------:R-:W4:Y:S04]  /*1920*/  LDS R22, [R32+0x48] ;  /* 0x0000480020167984 */ /* 0x000f280000000800 */
[----:B------:R-:W5:Y:S01]  /*1930*/  LDS R49, [R32+0x4c] ;  /* 0x00004c0020317984 */ /* 0x000f620000000800 */
[----:B0-----:R-:W-:-:S02]  /*1940*/  LOP3.LUT R21, R68, 0xf0f0f0f, RZ, 0xc0, !PT ;  /* 0x0f0f0f0f44157812 */ /* 0x001fc400078ec0ff */
[----:B------:R-:W-:-:S03]  /*1950*/  SHF.R.U32.HI R68, RZ, 0x4, R68 ;  /* 0x00000004ff447819 */ /* 0x000fc60000011644 */
[----:B-1----:R-:W-:Y:S01]  /*1960*/  IDP.4A.S8.S8 R24, R21, R24, RZ ;  /* 0x0000001815187226 */ /* 0x002fe200000006ff */
[----:B------:R-:W-:Y:S02]  /*1970*/  LOP3.LUT R21, R68, 0xf0f0f0f, RZ, 0xc0, !PT ;  /* 0x0f0f0f0f44157812 */ /* 0x000fe400078ec0ff */
[----:B--2---:R-:W-:Y:S02]  /*1980*/  LOP3.LUT R20, R23, 0xf0f0f0f, RZ, 0xc0, !PT ;  /* 0x0f0f0f0f17147812 */ /* 0x004fe400078ec0ff */
[----:B------:R-:W-:Y:S01]  /*1990*/  SHF.R.U32.HI R23, RZ, 0x4, R23 ;  /* 0x00000004ff177819 */ /* 0x000fe20000011617 */
[----:B---3--:R-:W-:-:S04]  /*19a0*/  IDP.4A.S8.S8 R16, R21, R16, R24 ;  /* 0x0000001015107226 */ /* 0x008fc80000000618 */
[----:B------:R-:W-:Y:S01]  /*19b0*/  IDP.4A.S8.S8 R20, R20, R25, R16 ;  /* 0x0000001914147226 */ /* 0x000fe20000000610 */
[----:B------:R-:W-:-:S05]  /*19c0*/  LOP3.LUT R16, R23, 0xf0f0f0f, RZ, 0xc0, !PT ;  /* 0x0f0f0f0f17107812 */ /* 0x000fca00078ec0ff */
[----:B------:R-:W-:Y:S01]  /*19d0*/  IDP.4A.S8.S8 R17, R16, R17, R20 ;  /* 0x0000001110117226 */ /* 0x000fe20000000614 */
[----:B----4-:R-:W-:Y:S02]  /*19e0*/  LOP3.LUT R16, R22, 0xf0f0f0f, RZ, 0xc0, !PT ;  /* 0x0f0f0f0f16107812 */ /* 0x010fe400078ec0ff */
[----:B------:R-:W-:-:S03]  /*19f0*/  SHF.R.U32.HI R22, RZ, 0x4, R22 ;  /* 0x00000004ff167819 */ /* 0x000fc60000011616 */
[----:B------:R-:W-:Y:S01]  /*1a00*/  IDP.4A.S8.S8 R17, R16, R26, R17 ;  /* 0x0000001a10117226 */ /* 0x000fe20000000611 */
[----:B------:R-:W-:Y:S01]  /*1a10*/  LOP3.LUT R21, R22, 0xf0f0f0f, RZ, 0xc0, !PT ;  /* 0x0f0f0f0f16157812 */ /* 0x000fe200078ec0ff */
[----:B------:R-:W0:Y:S01]  /*1a20*/  LDS R16, [R32+0x50] ;  /* 0x0000500020107984 */ /* 0x000e220000000800 */
[----:B-----5:R-:W-:-:S03]  /*1a30*/  LOP3.LUT R24, R49, 0xf0f0f0f, RZ, 0xc0, !PT ;  /* 0x0f0f0f0f31187812 */ /* 0x020fc600078ec0ff */
[----:B------:R-:W-:Y:S02]  /*1a40*/  IDP.4A.S8.S8 R18, R21, R18, R17 ;  /* 0x0000001215127226 */ /* 0x000fe40000000611 */
[----:B------:R-:W1:Y:S02]  /*1a50*/  LDS.128 R20, [R34+0x20] ;  /* 0x0000200022147984 */ /* 0x000e640000000c00 */
[----:B------:R-:W-:Y:S02]  /*1a60*/  IDP.4A.S8.S8 R66, R24, R27, R18 ;  /* 0x0000001b18427226 */ /* 0x000fe40000000612 */
[----:B------:R-:W2:Y:S01]  /*1a70*/  LDS.128 R24, [R34+0x30] ;  /* 0x0000300022187984 */ /* 0x000ea20000000c00 */
[----:B------:R-:W-:-:S03]  /*1a80*/  SHF.R.U32.HI R49, RZ, 0x4, R49 ;  /* 0x00000004ff317819 */ /* 0x000fc60000011631 */
[----:B------:R-:W3:Y:S01]  /*1a90*/  LDS R17, [R32+0x54] ;  /* 0x0000540020117984 */ /* 0x000ee20000000800 */
[----:B------:R-:W-:-:S05]  /*1aa0*/  LOP3.LUT R18, R49, 0xf0f0f0f, RZ, 0xc0, !PT ;  /* 0x0f0f0f0f31127812 */ /* 0x000fca00078ec0ff */
[----:B------:R-:W-:Y:S02]  /*1ab0*/  IDP.4A.S8.S8 R49, R18, R19, R66 ;  /* 0x0000001312317226 */ /* 0x000fe40000000642 */
[----:B------:R-:W4:Y:S01]  /*1ac0*/  LDS R18, [R32+0x58] ;  /* 0x0000580020127984 */ /* 0x000f220000000800 */
        /* <DEDUP_REMOVED lines=10> */
[----:B------:R-:W1:Y:S04]  /*1b70*/  LDS R24, [R32+0x60] ;  /* 0x0000600020187984 */ /* 0x000e680000000800 */
[----:B------:R-:W-:Y:S01]  /*1b80*/  IDP.4A.S8.S8 R21, R16, R25, R21 ;  /* 0x0000001910157226 */ /* 0x000fe20000000615 */
[----:B----4-:R-:W-:Y:S01]  /*1b90*/  LOP3.LUT R16, R18, 0xf0f0f0f, RZ, 0xc0, !PT ;  /* 0x0f0f0f0f12107812 */ /* 0x010fe200078ec0ff */
[----:B------:R-:W-:Y:S01]  /*1ba0*/  LDS R25, [R32+0x64] ;  /* 0x0000640020197984 */ /* 0x000fe20000000800 */
        /* <DEDUP_REMOVED lines=11> */
[----:B-1----:R-:W-:-:S05]  /*1c60*/  LOP3.LUT R27, R24, 0xf0f0f0f, RZ, 0xc0, !PT ;  /* 0x0f0f0f0f181b7812 */ /* 0x002fca00078ec0ff */
[----:B--2---:R-:W-:Y:S02]  /*1c70*/  IDP.4A.S8.S8 R26, R27, R16, RZ ;  /* 0x000000101b1a7226 */ /* 0x004fe400000006ff */
[----:B------:R-:W1:Y:S01]  /*1c80*/  LDS R16, [R32+0x68] ;  /* 0x0000680020107984 */ /* 0x000e620000000800 */
[----:B------:R-:W-:-:S04]  /*1c90*/  SHF.R.U32.HI R24, RZ, 0x4, R24 ;  /* 0x00000004ff187819 */ /* 0x000fc80000011618 */
[----:B------:R-:W-:Y:S02]  /*1ca0*/  LOP3.LUT R27, R24, 0xf0f0f0f, RZ, 0xc0, !PT ;  /* 0x0f0f0f0f181b7812 */ /* 0x000fe400078ec0ff */
[----:B------:R-:W-:Y:S02]  /*1cb0*/  LOP3.LUT R24, R25, 0xf0f0f0f, RZ, 0xc0, !PT ;  /* 0x0f0f0f0f19187812 */ /* 0x000fe400078ec0ff */
[----:B------:R-:W-:Y:S01]  /*1cc0*/  SHF.R.U32.HI R25, RZ, 0x4, R25 ;  /* 0x00000004ff197819 */ /* 0x000fe20000011619 */
[----:B0-----:R-:W-:-:S04]  /*1cd0*/  IDP.4A.S8.S8 R20, R27, R20, R26 ;  /* 0x000000141b147226 */ /* 0x001fc8000000061a */
[----:B------:R-:W-:Y:S01]  /*1ce0*/  IDP.4A.S8.S8 R17, R24, R17, R20 ;  /* 0x0000001118117226 */ /* 0x000fe20000000614 */
[----:B------:R-:W-:Y:S02]  /*1cf0*/  LOP3.LUT R20, R25, 0xf0f0f0f, RZ, 0xc0, !PT ;  /* 0x0f0f0f0f19147812 */ /* 0x000fe400078ec0ff */
[----:B------:R-:W-:Y:S03]  /*1d00*/  LDS.128 R24, [R31] ;  /* 0x000000001f187984 */ /* 0x000fe60000000c00 */
[----:B------:R-:W-:Y:S02]  /*1d10*/  IDP.4A.S8.S8 R17, R20, R21, R17 ;  /* 0x0000001514117226 */ /* 0x000fe40000000611 */
[----:B------:R-:W0:Y:S01]  /*1d20*/  LDS R20, [R32+0x6c] ;  /* 0x00006c0020147984 */ /* 0x000e220000000800 */
[----:B-1----:R-:W-:Y:S02]  /*1d30*/  LOP3.LUT R21, R16, 0xf0f0f0f, RZ, 0xc0, !PT ;  /* 0x0f0f0f0f10157812 */ /* 0x002fe400078ec0ff */
[----:B------:R-:W-:-:S03]  /*1d40*/  SHF.R.U32.HI R16, RZ, 0x4, R16 ;  /* 0x00000004ff107819 */ /* 0x000fc60000011610 */
[----:B------:R-:W-:Y:S01]  /*1d50*/  IDP.4A.S8.S8 R18, R21, R18, R17 ;  /* 0x0000001215127226 */ /* 0x000fe20000000611 */
[----:B------:R-:W-:Y:S01]  /*1d60*/  LOP3.LUT R17, R16, 0xf0f0f0f, RZ, 0xc0, !PT ;  /* 0x0f0f0f0f10117812 */ /* 0x000fe200078ec0ff */
[----:B------:R-:W-:Y:S04]  /*1d70*/  LDS R21, [R33+0x14] ;  /* 0x0000140021157984 */ /* 0x000fe80000000800 */
[----:B------:R-:W-:Y:S02]  /*1d80*/  IDP.4A.S8.S8 R22, R17, R22, R18 ;  /* 0x0000001611167226 */ /* 0x000fe40000000612 */
[----:B------:R-:W1:Y:S01]  /*1d90*/  LDS R17, [R33+0x10] ;  /* 0x0000100021117984 */ /* 0x000e620000000800 */
[----:B------:R-:W-:Y:S02]  /*1da0*/  I2FP.F32.S32 R49, R49 ;  /* 0x0000003100317245 */ /* 0x000fe40000201400 */
[----:B------:R-:W-:-:S02]  /*1db0*/  I2FP.F32.S32 R66, R66 ;  /* 0x0000004200427245 */ /* 0x000fc40000201400 */
[----:B0-----:R-:W-:-:S05]  /*1dc0*/  LOP3.LUT R16, R20, 0xf0f0f0f, RZ, 0xc0, !PT ;  /* 0x0f0f0f0f14107812 */ /* 0x001fca00078ec0ff */
[----:B------:R-:W-:Y:S02]  /*1dd0*/  IDP.4A.S8.S8 R22, R16, R19, R22 ;  /* 0x0000001310167226 */ /* 0x000fe40000000616 */
[--C-:B------:R-:W-:Y:S02]  /*1de0*/  HADD2.F32 R16, -RZ, R24.reuse.H1_H1 ;  /* 0x30000018ff107230 */ /* 0x100fe40000004100 */
[----:B------:R-:W-:-:S03]  /*1df0*/  HADD2.F32 R24, -RZ, R24.H0_H0 ;  /* 0x20000018ff187230 */ /* 0x000fc60000004100 */
[----:B------:R-:W-:Y:S01]  /*1e00*/  FMUL.FTZ R19, R16, 8 ;  /* 0x4100000010137820 */ /* 0x000fe20000410000 */
[--C-:B------:R-:W-:Y:S02]  /*1e10*/  HADD2.F32 R16, -RZ, R25.reuse.H1_H1 ;  /* 0x30000019ff107230 */ /* 0x100fe40000004100 */
[----:B------:R-:W-:Y:S02]  /*1e20*/  HADD2.F32 R25, -RZ, R25.H0_H0 ;  /* 0x20000019ff197230 */ /* 0x000fe40000004100 */
[----:B------:R-:W-:Y:S01]  /*1e30*/  FFMA.FTZ R19, R24, R49, -R19 ;  /* 0x0000003118137223 */ /* 0x000fe20000010813 */
[----:B------:R-:W-:Y:S01]  /*1e40*/  FMUL.FTZ R16, R16, 8 ;  /* 0x4100000010107820 */ /* 0x000fe20000410000 */
[----:B------:R-:W0:Y:S02]  /*1e50*/  LDS R24, [R32+0x70] ;  /* 0x0000700020187984 */ /* 0x000e240000000800 */
[----:B-1----:R-:W-:Y:S01]  /*1e60*/  FFMA.FTZ R49, R19, R17, R48 ;  /* 0x0000001113317223 */ /* 0x002fe20000010030 */
[----:B------:R-:W-:-:S02]  /*1e70*/  FFMA.FTZ R66, R25, R66, -R16 ;  /* 0x0000004219427223 */ /* 0x000fc40000010810 */
[----:B------:R-:W1:Y:S01]  /*1e80*/  LDS.128 R16, [R34+0x60] ;  /* 0x0000600022107984 */ /* 0x000e620000000c00 */
[----:B------:R-:W-:-:S04]  /*1e90*/  SHF.R.U32.HI R20, RZ, 0x4, R20 ;  /* 0x00000004ff147819 */ /* 0x000fc80000011614 */
[----:B------:R-:W-:Y:S01]  /*1ea0*/  LOP3.LUT R20, R20, 0xf0f0f0f, RZ, 0xc0, !PT ;  /* 0x0f0f0f0f14147812 */ /* 0x000fe200078ec0ff */
[----:B------:R-:W-:-:S04]  /*1eb0*/  FFMA.FTZ R66, R66, R21, R49 ;  /* 0x0000001542427223 */ /* 0x000fc80000010031 */
[----:B------:R-:W-:Y:S02]  /*1ec0*/  IDP.4A.S8.S8 R25, R20, R23, R22 ;  /* 0x0000001714197226 */ /* 0x000fe40000000616 */
[----:B------:R-:W2:Y:S01]  /*1ed0*/  LDS.128 R20, [R34+0x70] ;  /* 0x0000700022147984 */ /* 0x000ea20000000c00 */
[----:B0-----:R-:W-:-:S05]  /*1ee0*/  LOP3.LUT R49, R24, 0xf0f0f0f, RZ, 0xc0, !PT ;  /* 0x0f0f0f0f18317812 */ /* 0x001fca00078ec0ff */
[----:B-1----:R-:W-:Y:S02]  /*1ef0*/  IDP.4A.S8.S8 R48, R49, R16, RZ ;  /* 0x0000001031307226 */ /* 0x002fe400000006ff */
[----:B------:R-:W0:Y:S01]  /*1f00*/  LDS R16, [R32+0x74] ;  /* 0x0000740020107984 */ /* 0x000e220000000800 */
[----:B------:R-:W-:-:S04]  /*1f10*/  SHF.R.U32.HI R24, RZ, 0x4, R24 ;  /* 0x00000004ff187819 */ /* 0x000fc80000011618 */
[----:B------:R-:W-:-:S05]  /*1f20*/  LOP3.LUT R49, R24, 0xf0f0f0f, RZ, 0xc0, !PT ;  /* 0x0f0f0f0f18317812 */ /* 0x000fca00078ec0ff */
[----:B--2---:R-:W-:Y:S02]  /*1f30*/  IDP.4A.S8.S8 R48, R49, R20, R48 ;  /* 0x0000001431307226 */ /* 0x004fe40000000630 */
[----:B------:R-:W1:Y:S01]  /*1f40*/  LDS R20, [R32+0x78] ;  /* 0x0000780020147984 */ /* 0x000e620000000800 */
[----:B0-----:R-:W-:-:S05]  /*1f50*/  LOP3.LUT R24, R16, 0xf0f0f0f, RZ, 0xc0, !PT ;  /* 0x0f0f0f0f10187812 */ /* 0x001fca00078ec0ff */
[----:B------:R-:W-:Y:S02]  /*1f60*/  IDP.4A.S8.S8 R24, R24, R17, R48 ;  /* 0x0000001118187226 */ /* 0x000fe40000000630 */
[----:B------:R-:W0:Y:S01]  /*1f70*/  LDS R17, [R32+0x7c] ;  /* 0x00007c0020117984 */ /* 0x000e220000000800 */
[----:B------:R-:W-:-:S03]  /*1f80*/  SHF.R.U32.HI R16, RZ, 0x4, R16 ;  /* 0x00000004ff107819 */ /* 0x000fc60000011610 */
[----:B------:R-:W-:Y:S01]  /*1f90*/  LDS R48, [R33+0x1c] ;  /* 0x00001c0021307984 */ /* 0x000fe20000000800 */
[----:B------:R-:W-:-:S05]  /*1fa0*/  LOP3.LUT R16, R16, 0xf0f0f0f, RZ, 0xc0, !PT ;  /* 0x0f0f0f0f10107812 */ /* 0x000fca00078ec0ff */
[----:B------:R-:W-:Y:S01]  /*1fb0*/  IDP.4A.S8.S8 R21, R16, R21, R24 ;  /* 0x0000001510157226 */ /* 0x000fe20000000618 */
[----:B-1----:R-:W-:Y:S02]  /*1fc0*/  LOP3.LUT R16, R20, 0xf0f0f0f, RZ, 0xc0, !PT ;  /* 0x0f0f0f0f14107812 */ /* 0x002fe400078ec0ff */
[----:B------:R-:W-:-:S03]  /*1fd0*/  SHF.R.U32.HI R20, RZ, 0x4, R20 ;  /* 0x00000004ff147819 */ /* 0x000fc60000011614 */
[----:B------:R-:W-:Y:S01]  /*1fe0*/  IDP.4A.S8.S8 R16, R16, R18, R21 ;  /* 0x0000001210107226 */ /* 0x000fe20000000615 */
        /* <DEDUP_REMOVED lines=8> */
[--C-:B------:R-:W-:Y:S01]  /*2070*/  HADD2.F32 R16, -RZ, R26.reuse.H1_H1 ;  /* 0x3000001aff107230 */ /* 0x100fe20000004100 */
[----:B------:R-:W-:Y:S01]  /*2080*/  I2FP.F32.S32 R25, R25 ;  /* 0x0000001900197245 */ /* 0x000fe20000201400 */
[----:B------:R-:W-:Y:S02]  /*2090*/  HADD2.F32 R26, -RZ, R26.H0_H0 ;  /* 0x2000001aff1a7230 */ /* 0x000fe40000004100 */
[--C-:B------:R-:W-:Y:S02]  /*20a0*/  HADD2.F32 R19, -RZ, R27.reuse.H1_H1 ;  /* 0x3000001bff137230 */ /* 0x100fe40000004100 */
[----:B------:R-:W-:Y:S01]  /*20b0*/  FMUL.FTZ R17, R16, 8 ;  /* 0x4100000010117820 */ /* 0x000fe20000410000 */
[----:B------:R-:W-:Y:S01]  /*20c0*/  HADD2.F32 R27, -RZ, R27.H0_H0 ;  /* 0x2000001bff1b7230 */ /* 0x000fe20000004100 */
[----:B------:R-:W-:Y:S01]  /*20d0*/  I2FP.F32.S32 R18, R18 ;  /* 0x0000001200127245 */ /* 0x000fe20000201400 */
[----:B------:R-:W-:Y:S01]  /*20e0*/  FMUL.FTZ R16, R19, 8 ;  /* 0x4100000013107820 */ /* 0x000fe20000410000 */
[----:B------:R-:W-:-:S03]  /*20f0*/  FFMA.FTZ R17, R26, R25, -R17 ;  /* 0x000000191a117223 */ /* 0x000fc60000010811 */
[----:B------:R-:W-:Y:S01]  /*2100*/  FFMA.FTZ R16, R27, R18, -R16 ;  /* 0x000000121b107223 */ /* 0x000fe20000010810 */
[----:B-1----:R-:W-:-:S04]  /*2110*/  FFMA.FTZ R17, R17, R21, R66 ;  /* 0x0000001511117223 */ /* 0x002fc80000010042 */
[----:B------:R-:W-:Y:S01]  /*2120*/  FFMA.FTZ R48, R16, R48, R17 ;  /* 0x0000003010307223 */ /* 0x000fe20000010011 */
[----:B------:R-:W-:Y:S06]  /*2130*/  BAR.SYNC.DEFER_BLOCKING 0x0 ;  /* 0x0000000000007b1d */ /* 0x000fec0000010000 */
.L_x_658:
        /* <DEDUP_REMOVED lines=8> */
.L_x_657:
        /* <DEDUP_REMOVED lines=16> */
.L_x_660:
        /* <DEDUP_REMOVED lines=12> */
.L_x_1337:


//--------------------- .text._Z12mul_mat_q4_0IN3c108BFloat16ELb0EEvPKvS3_PT_iiiii --------------------------
	.section	.text._Z12mul_mat_q4_0IN3c108BFloat16ELb0EEvPKvS3_PT_iiiii,"ax",@progbits
	.align	128
.text._Z12mul_mat_q4_0IN3c108BFloat16ELb0EEvPKvS3_PT_iiiii:
        .type           _Z12mul_mat_q4_0IN3c108BFloat16ELb0EEvPKvS3_PT_iiiii,@function
        .size           _Z12mul_mat_q4_0IN3c108BFloat16ELb0EEvPKvS3_PT_iiiii,(.L_x_1338 - _Z12mul_mat_q4_0IN3c108BFloat16ELb0EEvPKvS3_PT_iiiii)
        .other          _Z12mul_mat_q4_0IN3c108BFloat16ELb0EEvPKvS3_PT_iiiii,@"STO_CUDA_ENTRY STV_DEFAULT"
_Z12mul_mat_q4_0IN3c108BFloat16ELb0EEvPKvS3_PT_iiiii:
        /* <DEDUP_REMOVED lines=12> */
[----:B------:R-:W-:Y:S01]  /*00c0*/  SHF.R.S32.HI R29, RZ, 0x5, R0 ;  /* 0x00000005ff1d7819 */ /* 0x000fe20000011400 */
[----:B------:R-:W-:Y:S01]  /*00d0*/  ULDC.64 UR6, c[0x0][0x230] ;  /* 0x00008c0000067ab9 */ /* 0x000fe20000000a00 */
[----:B------:R-:W-:Y:S01]  /*00e0*/  IMAD.MOV.U32 R8, RZ, RZ, -0x2 ;  /* 0xfffffffeff087424 */ /* 0x000fe200078e00ff */
[----:B------:R-:W1:Y:S01]  /*00f0*/  S2R R11, SR_TID.X ;  /* 0x00000000000b7919 */ /* 0x000e620000002100 */
[----:B------:R-:W-:Y:S01]  /*0100*/  USHF.R.S32.HI UR5, URZ, 0x1f, UR7 ;  /* 0x0000001f3f057899 */ /* 0x000fe20008011407 */
[C---:B------:R-:W-:Y:S01]  /*0110*/  IMAD.SHL.U32 R15, R29.reuse, 0x4, RZ ;  /* 0x000000041d0f7824 */ /* 0x040fe200078e00ff */
[----:B------:R-:W-:Y:S01]  /*0120*/  UIADD3 UR6, UR6, -0x1, URZ ;  /* 0xffffffff06067890 */ /* 0x000fe2000fffe03f */
[----:B------:R-:W-:Y:S01]  /*0130*/  IMAD R33, R29, UR4, RZ ;  /* 0x000000041d217c24 */ /* 0x000fe2000f8e02ff */
[----:B------:R-:W-:Y:S01]  /*0140*/  ULEA.HI UR5, UR5, UR7, URZ, 0x5 ;  /* 0x0000000705057291 */ /* 0x000fe2000f8f283f */
[----:B------:R-:W-:Y:S01]  /*0150*/  IMAD.MOV.U32 R9, RZ, RZ, -0x1 ;  /* 0xffffffffff097424 */ /* 0x000fe200078e00ff */
[----:B------:R-:W2:Y:S01]  /*0160*/  S2UR UR8, SR_CgaCtaId ;  /* 0x00000000000879c3 */ /* 0x000ea20000008800 */
[----:B------:R-:W-:Y:S01]  /*0170*/  ULDC.64 UR12, c[0x0][0x210] ;  /* 0x00008400000c7ab9 */ /* 0x000fe20000000a00 */
[----:B------:R-:W-:Y:S01]  /*0180*/  SHF.R.S32.HI R17, RZ, 0x1f, R33 ;  /* 0x0000001fff117819 */ /* 0x000fe20000011421 */
[----:B------:R-:W-:Y:S01]  /*0190*/  USHF.R.S32.HI UR5, URZ, 0x5, UR5 ;  /* 0x000000053f057899 */ /* 0x000fe20008011405 */
[----:B------:R-:W-:-:S02]  /*01a0*/  IMAD.MOV.U32 R30, RZ, RZ, RZ ;  /* 0x000000ffff1e7224 */ /* 0x000fc400078e00ff */
[----:B0-----:R-:W-:Y:S02]  /*01b0*/  IMAD R12, R29, R20, RZ ;  /* 0x000000141d0c7224 */ /* 0x001fe400078e02ff */
[----:B------:R-:W-:Y:S01]  /*01c0*/  IMAD.SHL.U32 R3, R20, 0x4, RZ ;  /* 0x0000000414037824 */ /* 0x000fe200078e00ff */
[----:B-1----:R-:W-:Y:S01]  /*01d0*/  SHF.R.U32.HI R5, RZ, 0x2, R11 ;  /* 0x00000002ff057819 */ /* 0x002fe2000001160b */
[----:B------:R-:W-:Y:S01]  /*01e0*/  IMAD R4, R6, 0x4, R20 ;  /* 0x0000000406047824 */ /* 0x000fe200078e0214 */
[--C-:B------:R-:W-:Y:S01]  /*01f0*/  IADD3 R0, R15, R12, R15.reuse ;  /* 0x0000000c0f007210 */ /* 0x100fe20007ffe00f */
[----:B------:R-:W-:Y:S01]  /*0200*/  IMAD.SHL.U32 R28, R11, 0x4, RZ ;  /* 0x000000040b1c7824 */ /* 0x000fe200078e00ff */
[----:B------:R-:W-:Y:S01]  /*0210*/  LOP3.LUT R5, R5, 0x3, RZ, 0xc0, !PT ;  /* 0x0000000305057812 */ /* 0x000fe200078ec0ff */
[C---:B------:R-:W-:Y:S01]  /*0220*/  IMAD.SHL.U32 R24, R20.reuse, 0x20, RZ ;  /* 0x0000002014187824 */ /* 0x040fe200078e00ff */
[C---:B------:R-:W-:Y:S01]  /*0230*/  IADD3 R0, R15.reuse, R0, R15 ;  /* 0x000000000f007210 */ /* 0x040fe20007ffe00f */
[----:B------:R-:W-:Y:S01]  /*0240*/  IMAD R27, R20, 0x21, R11 ;  /* 0x00000021141b7824 */ /* 0x000fe200078e020b */
[----:B------:R-:W-:Y:S01]  /*0250*/  SHF.R.S32.HI R16, RZ, 0x1f, R12 ;  /* 0x0000001fff107819 */ /* 0x000fe2000001140c */
[----:B------:R-:W-:Y:S01]  /*0260*/  IMAD R5, R6, 0x4, R5 ;  /* 0x0000000406057824 */ /* 0x000fe200078e0205 */
[----:B------:R-:W-:-:S02]  /*0270*/  IADD3 R0, R15, R0, R15 ;  /* 0x000000000f007210 */ /* 0x000fc40007ffe00f */
[----:B------:R-:W-:Y:S02]  /*0280*/  LOP3.LUT R7, R11, 0x3, RZ, 0xc0, !PT ;  /* 0x000000030b077812 */ /* 0x000fe400078ec0ff */
[--C-:B------:R-:W-:Y:S01]  /*0290*/  LOP3.LUT R24, R24, 0xffffffe0, R11.reuse, 0xe2, !PT ;  /* 0xffffffe018187812 */ /* 0x100fe200078ee20b */
[----:B------:R-:W-:Y:S01]  /*02a0*/  IMAD.IADD R15, R15, 0x1, R0 ;  /* 0x000000010f0f7824 */ /* 0x000fe200078e0200 */
[----:B------:R-:W-:-:S04]  /*02b0*/  SHF.R.S32.HI R0, RZ, 0x1f, R11 ;  /* 0x0000001fff007819 */ /* 0x000fc8000001140b */
[CC--:B------:R-:W-:Y:S02]  /*02c0*/  LEA.HI R2, R0.reuse, R11.reuse, RZ, 0x2 ;  /* 0x0000000b00027211 */ /* 0x0c0fe400078f10ff */
[----:B------:R-:W-:Y:S02]  /*02d0*/  LEA.HI R0, R0, R11, RZ, 0x3 ;  /* 0x0000000b00007211 */ /* 0x000fe400078f18ff */
[----:B------:R-:W-:Y:S02]  /*02e0*/  SHF.R.S32.HI R10, RZ, 0x2, R2 ;  /* 0x00000002ff0a7819 */ /* 0x000fe40000011402 */
[C---:B------:R-:W-:Y:S02]  /*02f0*/  LEA.HI.SX32 R26, R0.reuse, R3, 0x1d ;  /* 0x00000003001a7211 */ /* 0x040fe400078feaff */
[----:B------:R-:W-:Y:S01]  /*0300*/  LOP3.LUT R14, R0, 0xfffffff8, RZ, 0xc0, !PT ;  /* 0xfffffff8000e7812 */ /* 0x000fe200078ec0ff */
[--C-:B------:R-:W-:Y:S01]  /*0310*/  IMAD R22, R11, 0x8, R10.reuse ;  /* 0x000000080b167824 */ /* 0x100fe200078e020a */
[----:B------:R-:W-:Y:S01]  /*0320*/  IADD3 R33, P0, P1, R12, R10, R33 ;  /* 0x0000000a0c217210 */ /* 0x000fe2000791e021 */
[----:B------:R-:W-:Y:S01]  /*0330*/  IMAD R13, R29, R26, RZ ;  /* 0x0000001a1d0d7224 */ /* 0x000fe200078e02ff */
[----:B------:R-:W-:Y:S01]  /*0340*/  SHF.R.S32.HI R0, RZ, 0x1f, R10 ;  /* 0x0000001fff007819 */ /* 0x000fe2000001140a */
[----:B------:R-:W-:Y:S01]  /*0350*/  IMAD.IADD R14, R11, 0x1, -R14 ;  /* 0x000000010b0e7824 */ /* 0x000fe200078e0a0e */
[----:B------:R-:W-:-:S02]  /*0360*/  VIMNMX.U32 R3, R4, UR6, PT ;  /* 0x0000000604037c48 */ /* 0x000fc4000bfe0000 */
[----:B------:R-:W-:Y:S01]  /*0370*/  VIMNMX R12, R5, UR6, PT ;  /* 0x00000006050c7c48 */ /* 0x000fe2000bfe0100 */
[----:B------:R-:W-:Y:S01]  /*0380*/  ULDC.64 UR6, c[0x0][0x218] ;  /* 0x0000860000067ab9 */ /* 0x000fe20000000a00 */
[----:B------:R-:W-:Y:S01]  /*0390*/  IADD3.X R16, R16, R0, R17, P0, P1 ;  /* 0x0000000010107210 */ /* 0x000fe200007e2411 */
[----:B------:R-:W-:Y:S01]  /*03a0*/  IMAD R17, R3, UR5, RZ ;  /* 0x0000000503117c24 */ /* 0x000fe2000f8e02ff */
[----:B------:R-:W-:Y:S01]  /*03b0*/  SHF.R.S32.HI R3, RZ, 0x1f, R26 ;  /* 0x0000001fff037819 */ /* 0x000fe2000001141a */
[----:B------:R-:W-:Y:S01]  /*03c0*/  IMAD R7, R12, UR5, R7 ;  /* 0x000000050c077c24 */ /* 0x000fe2000f8e0207 */
[----:B------:R-:W-:Y:S01]  /*03d0*/  IADD3 R5, P2, R14, R13, RZ ;  /* 0x0000000d0e057210 */ /* 0x000fe20007f5e0ff */
[----:B------:R-:W-:Y:S01]  /*03e0*/  VIADD R12, R11, 0x20 ;  /* 0x000000200b0c7836 */ /* 0x000fe20000000000 */
[----:B------:R-:W-:Y:S01]  /*03f0*/  LEA.HI R3, R3, R26, RZ, 0x2 ;  /* 0x0000001a03037211 */ /* 0x000fe200078f10ff */
[----:B------:R-:W-:Y:S01]  /*0400*/  UMOV UR5, 0x400 ;  /* 0x0000040000057882 */ /* 0x000fe20000000000 */
[-C--:B------:R-:W-:Y:S01]  /*0410*/  LEA.HI R23, R11, R17.reuse, RZ, 0x1d ;  /* 0x000000110b177211 */ /* 0x080fe200078fe8ff */
[----:B------:R-:W-:Y:S01]  /*0420*/  IMAD.WIDE.U32 R8, R5, 0x12, R8 ;  /* 0x0000001205087825 */ /* 0x000fe200078e0008 */
[----:B------:R-:W-:Y:S01]  /*0430*/  LEA.HI R21, R12, R17, RZ, 0x1d ;  /* 0x000000110c157211 */ /* 0x000fe200078fe8ff */
[----:B--2---:R-:W-:Y:S01]  /*0440*/  ULEA UR9, UR8, UR5, 0x18 ;  /* 0x0000000508097291 */ /* 0x004fe2000f8ec03f */
[----:B------:R-:W-:Y:S01]  /*0450*/  LEA.HI R19, R3, R14, RZ, 0x1e ;  /* 0x0000000e03137211 */ /* 0x000fe200078ff0ff */
[----:B------:R-:W-:Y:S01]  /*0460*/  VIADD R17, R26, 0x10 ;  /* 0x000000101a117836 */ /* 0x000fe20000000000 */
[----:B------:R-:W-:Y:S01]  /*0470*/  LOP3.LUT R2, R2, 0xfffffffc, RZ, 0xc0, !PT ;  /* 0xfffffffc02027812 */ /* 0x000fe200078ec0ff */
[----:B------:R-:W-:Y:S01]  /*0480*/  IMAD.MOV.U32 R5, RZ, RZ, RZ ;  /* 0x000000ffff057224 */ /* 0x000fe200078e00ff */
[----:B------:R-:W-:Y:S01]  /*0490*/  LOP3.LUT R4, R28, 0x1c, RZ, 0xc0, !PT ;  /* 0x0000001c1c047812 */ /* 0x000fe200078ec0ff */
[----:B------:R-:W-:Y:S01]  /*04a0*/  IMAD R26, R26, 0x8, R19 ;  /* 0x000000081a1a7824 */ /* 0x000fe200078e0213 */
[----:B------:R-:W-:Y:S01]  /*04b0*/  SHF.R.S32.HI R18, RZ, 0x1f, R17 ;  /* 0x0000001fff127819 */ /* 0x000fe20000011411 */
[----:B------:R-:W-:Y:S01]  /*04c0*/  IMAD.IADD R12, R11, 0x1, -R2 ;  /* 0x000000010b0c7824 */ /* 0x000fe200078e0a02 */
[----:B------:R-:W-:Y:S01]  /*04d0*/  SHF.R.S32.HI R19, RZ, 0x1f, R13 ;  /* 0x0000001fff137819 */ /* 0x000fe2000001140d */
[----:B------:R-:W-:Y:S01]  /*04e0*/  IMAD.WIDE R2, R21, 0x24, R4 ;  /* 0x0000002415027825 */ /* 0x000fe200078e0204 */
[----:B------:R-:W-:-:S02]  /*04f0*/  LEA.HI R21, R18, R17, RZ, 0x2 ;  /* 0x0000001112157211 */ /* 0x000fc400078f10ff */
[----:B------:R-:W-:Y:S01]  /*0500*/  LEA.HI.X.SX32 R18, R14, R19, 0x1, P2 ;  /* 0x000000130e127211 */ /* 0x000fe200010f0eff */
[----:B------:R-:W-:Y:S01]  /*0510*/  IMAD.WIDE R12, R12, 0x4, RZ ;  /* 0x000000040c0c7825 */ /* 0x000fe200078e02ff */
[----:B------:R-:W-:Y:S02]  /*0520*/  IADD3 R19, P0, R10, R15, RZ ;  /* 0x0000000f0a137210 */ /* 0x000fe40007f1e0ff */
[----:B------:R-:W-:Y:S01]  /*0530*/  LEA.HI R14, R21, R14, RZ, 0x1e ;  /* 0x0000000e150e7211 */ /* 0x000fe200078ff0ff */
[----:B------:R-:W-:Y:S01]  /*0540*/  IMAD.WIDE R4, R23, 0x24, R4 ;  /* 0x0000002417047825 */ /* 0x000fe200078e0204 */
[----:B------:R-:W-:Y:S02]  /*0550*/  LEA.HI.X.SX32 R0, R15, R0, 0x1, P0 ;  /* 0x000000000f007211 */ /* 0x000fe400000f0eff */
[----:B------:R-:W-:Y:S01]  /*0560*/  IADD3 R34, P2, -R12, R8, RZ ;  /* 0x000000080c227210 */ /* 0x000fe20007f5e1ff */
[----:B------:R-:W-:Y:S01]  /*0570*/  IMAD R15, R18, 0x12, RZ ;  /* 0x00000012120f7824 */ /* 0x000fe200078e02ff */
[----:B------:R-:W-:Y:S01]  /*0580*/  LOP3.LUT R28, R28, 0x3c, RZ, 0xc0, !PT ;  /* 0x0000003c1c1c7812 */ /* 0x000fe200078ec0ff */
[----:B------:R-:W-:Y:S01]  /*0590*/  IMAD R21, R16, 0x12, RZ ;  /* 0x0000001210157824 */ /* 0x000fe200078e02ff */
[----:B------:R-:W-:Y:S01]  /*05a0*/  LEA R27, R27, UR9, 0x2 ;  /* 0x000000091b1b7c11 */ /* 0x000fe2000f8e10ff */
[----:B------:R-:W-:Y:S01]  /*05b0*/  IMAD.WIDE.U32 R32, R33, 0x12, R12 ;  /* 0x0000001221207825 */ /* 0x000fe200078e000c */
[----:B------:R-:W-:-:S02]  /*05c0*/  IADD3.X R35, ~R13, R9, R15, P2, !PT ;  /* 0x000000090d237210 */ /* 0x000fc400017fe50f */
[----:B------:R-:W-:Y:S01]  /*05d0*/  IADD3 R9, P2, R2, UR6, RZ ;  /* 0x0000000602097c10 */ /* 0x000fe2000ff5e0ff */
[----:B------:R-:W-:Y:S01]  /*05e0*/  IMAD.IADD R8, R33, 0x1, R21 ;  /* 0x0000000121087824 */ /* 0x000fe200078e0215 */
[----:B------:R-:W-:Y:S01]  /*05f0*/  IADD3 R2, P4, R4, UR6, RZ ;  /* 0x0000000604027c10 */ /* 0x000fe2000ff9e0ff */
[----:B------:R-:W-:Y:S01]  /*0600*/  IMAD R4, R0, -0x12, RZ ;  /* 0xffffffee00047824 */ /* 0x000fe200078e02ff */
[----:B------:R-:W-:Y:S01]  /*0610*/  IADD3 R0, P3, R9, 0x4, RZ ;  /* 0x0000000409007810 */ /* 0x000fe20007f7e0ff */
[----:B------:R-:W-:Y:S01]  /*0620*/  UIADD3 UR6, UR5, 0x16a0, URZ ;  /* 0x000016a005067890 */ /* 0x000fe2000fffe03f */
[----:B------:R-:W-:Y:S01]  /*0630*/  IADD3 R2, P5, R2, 0x4, RZ ;  /* 0x0000000402027810 */ /* 0x000fe20007fbe0ff */
[----:B------:R-:W-:Y:S01]  /*0640*/  IMAD.WIDE.U32 R34, R19, -0x12, R34 ;  /* 0xffffffee13227825 */ /* 0x000fe200078e0022 */
[----:B------:R-:W-:Y:S01]  /*0650*/  IADD3.X R3, RZ, UR7, R3, P3, P2 ;  /* 0x00000007ff037c10 */ /* 0x000fe20009fe4403 */
[----:B------:R-:W-:Y:S01]  /*0660*/  ULEA UR6, UR8, UR6, 0x18 ;  /* 0x0000000608067291 */ /* 0x000fe2000f8ec03f */
[----:B------:R-:W-:Y:S01]  /*0670*/  IADD3.X R5, RZ, UR7, R5, P5, P4 ;  /* 0x00000007ff057c10 */ /* 0x000fe2000afe8405 */
[----:B------:R-:W-:Y:S01]  /*0680*/  UIADD3 UR7, UR5, 0x14a0, URZ ;  /* 0x000014a005077890 */ /* 0x000fe2000fffe03f */
[----:B------:R-:W-:Y:S01]  /*0690*/  IADD3.X R32, P0, P1, R32, UR12, RZ, PT, PT ;  /* 0x0000000c20207c10 */ /* 0x000fe2000b90e4ff */
[----:B------:R-:W-:Y:S01]  /*06a0*/  UIADD3 UR5, UR5, 0x1080, URZ ;  /* 0x0000108005057890 */ /* 0x000fe2000fffe03f */
[----:B------:R-:W-:Y:S01]  /*06b0*/  IMAD.U32 R12, RZ, RZ, UR9 ;  /* 0x00000009ff0c7e24 */ /* 0x000fe2000f8e00ff */
[----:B------:R-:W-:Y:S01]  /*06c0*/  ULEA UR7, UR8, UR7, 0x18 ;  /* 0x0000000708077291 */ /* 0x000fe2000f8ec03f */
[----:B------:R-:W-:Y:S01]  /*06d0*/  IMAD R25, R17, 0x8, R14 ;  /* 0x0000000811197824 */ /* 0x000fe200078e020e */
[----:B------:R-:W-:Y:S01]  /*06e0*/  ULEA UR5, UR8, UR5, 0x18 ;  /* 0x0000000508057291 */ /* 0x000fe2000f8ec03f */
[----:B------:R-:W-:Y:S01]  /*06f0*/  IADD3 R4, R35, -R19, R4 ;  /* 0x8000001323047210 */ /* 0x000fe20007ffe004 */
[----:B------:R-:W-:Y:S01]  /*0700*/  IMAD R21, R11, 0x84, R12 ;  /* 0x000000840b157824 */ /* 0x000fe200078e020c */
[----:B------:R-:W-:-:S02]  /*0710*/  IADD3.X R33, R8, UR13, RZ, P0, P1 ;  /* 0x0000000d08217c10 */ /* 0x000fc400087e24ff */
[----:B------:R-:W-:Y:S02]  /*0720*/  LEA R23, R20, UR7, 0x7 ;  /* 0x0000000714177c11 */ /* 0x000fe4000f8e38ff */
[----:B------:R-:W-:Y:S02]  /*0730*/  LEA R24, R24, UR7, 0x2 ;  /* 0x0000000718187c11 */ /* 0x000fe4000f8e10ff */
[----:B------:R-:W-:Y:S02]  /*0740*/  LEA R20, R20, UR6, 0x4 ;  /* 0x0000000614147c11 */ /* 0x000fe4000f8e20ff */
[----:B------:R-:W-:Y:S02]  /*0750*/  LEA R22, R22, UR5, 0x2 ;  /* 0x0000000516167c11 */ /* 0x000fe4000f8e10ff */
[----:B------:R-:W-:Y:S02]  /*0760*/  LEA R26, R26, UR5, 0x2 ;  /* 0x000000051a1a7c11 */ /* 0x000fe4000f8e10ff */
[----:B------:R-:W-:Y:S01]  /*0770*/  LEA R25, R25, UR5, 0x2 ;  /* 0x0000000519197c11 */ /* 0x000fe2000f8e10ff */
[----:B------:R-:W-:-:S06]  /*0780*/  UMOV UR5, 0x4 ;  /* 0x0000000400057882 */ /* 0x000fcc0000000000 */
.L_x_663:
[----:B------:R-:W-:-:S04]  /*0790*/  IMAD.SHL.U32 R11, R29, 0x4, RZ ;  /* 0x000000041d0b7824 */ /* 0x000fc800078e00ff */
[----:B0-----:R-:W-:-:S05]  /*07a0*/  IMAD.WIDE R36, R11, 0x12, R32 ;  /* 0x000000120b247825 */ /* 0x001fca00078e0220 */
[----:B------:R-:W2:Y:S01]  /*07b0*/  LDG.E.U16.CONSTANT R12, desc[UR10][R36.64] ;  /* 0x0000000a240c7981 */ /* 0x000ea2000c1e9500 */
[----:B------:R-:W-:-:S03]  /*07c0*/  IMAD.WIDE R14, R11, 0x12, R36 ;  /* 0x000000120b0e7825 */ /* 0x000fc600078e0224 */
[----:B------:R-:W2:Y:S01]  /*07d0*/  LDG.E.U16.CONSTANT R13, desc[UR10][R36.64+0x2] ;  /* 0x0000020a240d7981 */ /* 0x000ea2000c1e9500 */
[----:B------:R-:W-:-:S03]  /*07e0*/  IMAD.WIDE R8, R11, 0x12, R14 ;  /* 0x000000120b087825 */ /* 0x000fc600078e020e */
[----:B------:R-:W3:Y:S04]  /*07f0*/  LDG.E.U16.CONSTANT R10, desc[UR10][R14.64] ;  /* 0x0000000a0e0a7981 */ /* 0x000ee8000c1e9500 */
[----:B------:R-:W4:Y:S04]  /*0800*/  LDG.E.U16.CONSTANT R18, desc[UR10][R8.64] ;  /* 0x0000000a08127981 */ /* 0x000f28000c1e9500 */
[----:B------:R-:W3:Y:S04]  /*0810*/  LDG.E.U16.CONSTANT R37, desc[UR10][R14.64+0x2] ;  /* 0x0000020a0e257981 */ /* 0x000ee8000c1e9500 */
[----:B------:R0:W4:Y:S02]  /*0820*/  LDG.E.U16.CONSTANT R19, desc[UR10][R8.64+0x2] ;  /* 0x0000020a08137981 */ /* 0x000124000c1e9500 */
[----:B0-----:R-:W-:-:S05]  /*0830*/  IMAD.WIDE R8, R11, 0x12, R8 ;  /* 0x000000120b087825 */ /* 0x001fca00078e0208 */
[----:B------:R-:W5:Y:S04]  /*0840*/  LDG.E.U16.CONSTANT R16, desc[UR10][R8.64] ;  /* 0x0000000a08107981 */ /* 0x000f68000c1e9500 */
[----:B------:R2:W5:Y:S01]  /*0850*/  LDG.E.U16.CONSTANT R17, desc[UR10][R8.64+0x2] ;  /* 0x0000020a08117981 */ /* 0x000562000c1e9500 */
[----:B------:R-:W-:-:S05]  /*0860*/  IMAD.WIDE R14, R11, 0x12, R8 ;  /* 0x000000120b0e7825 */ /* 0x000fca00078e0208 */
[----:B------:R-:W5:Y:S04]  /*0870*/  LDG.E.U16.CONSTANT R31, desc[UR10][R14.64] ;  /* 0x0000000a0e1f7981 */ /* 0x000f68000c1e9500 */
[----:B------:R3:W5:Y:S01]  /*0880*/  LDG.E.U16.CONSTANT R36, desc[UR10][R14.64+0x2] ;  /* 0x0000020a0e247981 */ /* 0x000762000c1e9500 */
[----:B--2---:R-:W-:Y:S01]  /*0890*/  PRMT R8, R12, 0x5410, R13 ;  /* 0x000054100c087816 */ /* 0x004fe2000000000d */
[----:B------:R-:W-:-:S04]  /*08a0*/  IMAD.WIDE R12, R11, 0x12, R14 ;  /* 0x000000120b0c7825 */ /* 0x000fc800078e020e */
[----:B------:R0:W-:Y:S04]  /*08b0*/  STS [R27+0x210], R8 ;  /* 0x000210081b007388 */ /* 0x0001e80000000800 */
[----:B------:R-:W2:Y:S01]  /*08c0*/  LDG.E.U16.CONSTANT R14, desc[UR10][R12.64+0x2] ;  /* 0x0000020a0c0e7981 */ /* 0x000ea2000c1e9500 */
[----:B---3--:R-:W-:Y:S01]  /*08d0*/  PRMT R15, R10, 0x5410, R37 ;  /* 0x000054100a0f7816 */ /* 0x008fe20000000025 */
[----:B------:R-:W-:Y:S02]  /*08e0*/  IMAD.WIDE R10, R11, 0x12, R12 ;  /* 0x000000120b0a7825 */ /* 0x000fe400078e020c */
[----:B------:R-:W2:Y:S01]  /*08f0*/  LDG.E.U16.CONSTANT R37, desc[UR10][R12.64] ;  /* 0x0000000a0c257981 */ /* 0x000ea2000c1e9500 */
[----:B----4-:R-:W-:Y:S02]  /*0900*/  PRMT R19, R18, 0x5410, R19 ;  /* 0x0000541012137816 */ /* 0x010fe40000000013 */
[----:B0-----:R-:W-:Y:S01]  /*0910*/  IADD3 R8, P0, R10, R34, RZ ;  /* 0x000000220a087210 */ /* 0x001fe20007f1e0ff */
[----:B------:R0:W-:Y:S04]  /*0920*/  STS [R27+0x420], R15 ;  /* 0x0004200f1b007388 */ /* 0x0001e80000000800 */
[----:B------:R-:W3:Y:S01]  /*0930*/  LDG.E.U16.CONSTANT R18, desc[UR10][R10.64+0x2] ;  /* 0x0000020a0a127981 */ /* 0x000ee2000c1e9500 */
[----:B------:R-:W-:-:S03]  /*0940*/  IMAD.X R9, R11, 0x1, R4, P0 ;  /* 0x000000010b097824 */ /* 0x000fc600000e0604 */
[----:B0-----:R5:W3:Y:S02]  /*0950*/  LDG.E.U16.CONSTANT R15, desc[UR10][R10.64] ;  /* 0x0000000a0a0f7981 */ /* 0x001ae4000c1e9500 */
[----:B-----5:R-:W-:Y:S01]  /*0960*/  PRMT R10, R16, 0x5410, R17 ;  /* 0x00005410100a7816 */ /* 0x020fe20000000011 */
[----:B------:R-:W-:Y:S01]  /*0970*/  IMAD.SHL.U32 R17, R29, 0x10, RZ ;  /* 0x000000101d117824 */ /* 0x000fe200078e00ff */
[----:B------:R0:W-:Y:S03]  /*0980*/  STS [R27+0x630], R19 ;  /* 0x000630131b007388 */ /* 0x0001e60000000800 */
[----:B------:R-:W-:Y:S01]  /*0990*/  IMAD.WIDE R12, R17, 0x12, R8 ;  /* 0x00000012110c7825 */ /* 0x000fe200078e0208 */
[----:B------:R-:W4:Y:S04]  /*09a0*/  LDG.E.U16.CONSTANT R16, desc[UR10][R8.64] ;  /* 0x0000000a08107981 */ /* 0x000f28000c1e9500 */
[----:B------:R-:W5:Y:S04]  /*09b0*/  LDG.E.U16.CONSTANT R17, desc[UR10][R32.64] ;  /* 0x0000000a20117981 */ /* 0x000f68000c1e9500 */
[----:B0-----:R-:W5:Y:S04]  /*09c0*/  LDG.E.U16.CONSTANT R19, desc[UR10][R32.64+0x2] ;  /* 0x0000020a20137981 */ /* 0x001f68000c1e9500 */
[----:B------:R-:W5:Y:S01]  /*09d0*/  LDG.E.U16.CONSTANT R12, desc[UR10][R12.64] ;  /* 0x0000000a0c0c7981 */ /* 0x000f62000c1e9500 */
[----:B------:R-:W-:Y:S01]  /*09e0*/  PRMT R36, R31, 0x5410, R36 ;  /* 0x000054101f247816 */ /* 0x000fe20000000024 */
[----:B------:R-:W-:-:S02]  /*09f0*/  UIADD3 UR7, UR5, -0x4, URZ ;  /* 0xfffffffc05077890 */ /* 0x000fc4000fffe03f */
[----:B------:R0:W-:Y:S04]  /*0a00*/  STS [R27+0x840], R10 ;  /* 0x0008400a1b007388 */ /* 0x0001e80000000800 */
[----:B------:R0:W-:Y:S01]  /*0a10*/  STS [R27+0xa50], R36 ;  /* 0x000a50241b007388 */ /* 0x0001e20000000800 */
[----:B------:R-:W-:Y:S01]  /*0a20*/  ISETP.LE.AND P0, PT, R29, UR7, PT ;  /* 0x000000071d007c0c */ /* 0x000fe2000bf03270 */
[----:B------:R-:W-:-:S06]  /*0a30*/  UIADD3 UR8, UR5, 0x4, URZ ;  /* 0x0000000405087890 */ /* 0x000fcc000fffe03f */
[----:B------:R-:W-:Y:S02]  /*0a40*/  ISETP.LE.AND P1, PT, R29, UR8, PT ;  /* 0x000000081d007c0c */ /* 0x000fe4000bf23270 */
[----:B--2---:R-:W-:-:S05]  /*0a50*/  PRMT R14, R37, 0x5410, R14 ;  /* 0x00005410250e7816 */ /* 0x004fca000000000e */
[----:B------:R0:W-:Y:S01]  /*0a60*/  STS [R27+0xc60], R14 ;  /* 0x000c600e1b007388 */ /* 0x0001e20000000800 */
[----:B---3--:R-:W-:-:S05]  /*0a70*/  PRMT R18, R15, 0x5410, R18 ;  /* 0x000054100f127816 */ /* 0x008fca0000000012 */
[----:B------:R0:W-:Y:S01]  /*0a80*/  STS [R27+0xe70], R18 ;  /* 0x000e70121b007388 */ /* 0x0001e20000000800 */
[----:B----4-:R-:W-:Y:S01]  /*0a90*/  HADD2.F32 R9, -RZ, R16.H0_H0 ;  /* 0x20000010ff097230 */ /* 0x010fe20000004100 */
[----:B-----5:R-:W-:Y:S01]  /*0aa0*/  PRMT R8, R17, 0x5410, R19 ;  /* 0x0000541011087816 */ /* 0x020fe20000000013 */
[----:B------:R-:W-:-:S04]  /*0ab0*/  HADD2.F32 R12, -RZ, R12.H0_H0 ;  /* 0x2000000cff0c7230 */ /* 0x000fc80000004100 */
[----:B------:R0:W-:Y:S04]  /*0ac0*/  STS [R27], R8 ;  /* 0x000000081b007388 */ /* 0x0001e80000000800 */
        /* <DEDUP_REMOVED lines=46> */
[----:B0-----:R-:W-:-:S03]  /*0db0*/  IDP.4A.S8.S8 R8, R17, R12, R8 ;  /* 0x0000000c11087226 */ /* 0x001fc60000000608 */
[----:B------:R-:W-:Y:S01]  /*0dc0*/  LDS R17, [R21+0x20] ;  /* 0x0000200015117984 */ /* 0x000fe20000000800 */
        /* <DEDUP_REMOVED lines=10> */
[----:B------:R-:W-:Y:S02]  /*0e70*/  LOP3.LUT R9, R8, 0xf0f0f0f, RZ, 0xc0, !PT ;  /* 0x0f0f0f0f08097812 */ /* 0x000fe400078ec0ff */
[----:B-1----:R-:W-:-:S03]  /*0e80*/  LOP3.LUT R8, R12, 0xf0f0f0f, RZ, 0xc0, !PT ;  /* 0x0f0f0f0f0c087812 */ /* 0x002fc600078ec0ff */
[----:B------:R-:W-:-:S04]  /*0e90*/  IDP.4A.S8.S8 R10, R9, R14, R10 ;  /* 0x0000000e090a7226 */ /* 0x000fc8000000060a */
[----:B------:R-:W-:Y:S02]  /*0ea0*/  IDP.4A.S8.S8 R16, R8, R11, R10 ;  /* 0x0000000b08107226 */ /* 0x000fe4000000060a */
[----:B------:R-:W0:Y:S01]  /*0eb0*/  LDS.128 R8, [R23+0x40] ;  /* 0x0000400017087984 */ /* 0x000e220000000c00 */
[----:B------:R-:W-:Y:S02]  /*0ec0*/  SHF.R.U32.HI R12, RZ, 0x4, R12 ;  /* 0x00000004ff0c7819 */ /* 0x000fe4000001160c */
[----:B------:R-:W-:Y:S02]  /*0ed0*/  LOP3.LUT R13, R17, 0xf0f0f0f, RZ, 0xc0, !PT ;  /* 0x0f0f0f0f110d7812 */ /* 0x000fe400078ec0ff */
[----:B------:R-:W-:-:S05]  /*0ee0*/  LOP3.LUT R12, R12, 0xf0f0f0f, RZ, 0xc0, !PT ;  /* 0x0f0f0f0f0c0c7812 */ /* 0x000fca00078ec0ff */
[----:B------:R-:W-:Y:S02]  /*0ef0*/  IDP.4A.S8.S8 R16, R12, R15, R16 ;  /* 0x0000000f0c107226 */ /* 0x000fe40000000610 */
[----:B0-----:R-:W-:Y:S02]  /*0f00*/  IDP.4A.S8.S8 R8, R13, R8, RZ ;  /* 0x000000080d087226 */ /* 0x001fe400000006ff */
[----:B------:R-:W0:Y:S01]  /*0f10*/  LDS.128 R12, [R23+0x50] ;  /* 0x00005000170c7984 */ /* 0x000e220000000c00 */
[----:B------:R-:W-:-:S04]  /*0f20*/  SHF.R.U32.HI R17, RZ, 0x4, R17 ;  /* 0x00000004ff117819 */ /* 0x000fc80000011611 */
[----:B------:R-:W-:-:S05]  /*0f30*/  LOP3.LUT R17, R17, 0xf0f0f0f, RZ, 0xc0, !PT ;  /* 0x0f0f0f0f11117812 */ /* 0x000fca00078ec0ff */
[----:B0-----:R-:W-:Y:S02]  /*0f40*/  IDP.4A.S8.S8 R8, R17, R12, R8 ;  /* 0x0000000c11087226 */ /* 0x001fe40000000608 */
[----:B------:R-:W0:Y:S02]  /*0f50*/  LDS R12, [R21+0x24] ;  /* 0x00002400150c7984 */ /* 0x000e240000000800 */
[----:B0-----:R-:W-:Y:S02]  /*0f60*/  LOP3.LUT R17, R12, 0xf0f0f0f, RZ, 0xc0, !PT ;  /* 0x0f0f0f0f0c117812 */ /* 0x001fe400078ec0ff */
[----:B------:R-:W-:-:S03]  /*0f70*/  SHF.R.U32.HI R12, RZ, 0x4, R12 ;  /* 0x00000004ff0c7819 */ /* 0x000fc6000001160c */
[----:B------:R-:W-:Y:S02]  /*0f80*/  IDP.4A.S8.S8 R9, R17, R9, R8 ;  /* 0x0000000911097226 */ /* 0x000fe40000000608 */
[----:B------:R-:W0:Y:S01]  /*0f90*/  LDS R8, [R21+0x28] ;  /* 0x0000280015087984 */ /* 0x000e220000000800 */
[----:B------:R-:W-:Y:S02]  /*0fa0*/  LOP3.LUT R12, R12, 0xf0f0f0f, RZ, 0xc0, !PT ;  /* 0x0f0f0f0f0c0c7812 */ /* 0x000fe400078ec0ff */
[----:B------:R-:W-:Y:S01]  /*0fb0*/  I2FP.F32.S32 R16, R16 ;  /* 0x0000001000107245 */ /* 0x000fe20000201400 */
[----:B------:R-:W-:Y:S02]  /*0fc0*/  LDS R17, [R22+0x4] ;  /* 0x0000040016117984 */ /* 0x000fe40000000800 */
[----:B------:R-:W-:Y:S02]  /*0fd0*/  IDP.4A.S8.S8 R9, R12, R13, R9 ;  /* 0x0000000d0c097226 */ /* 0x000fe40000000609 */
[----:B------:R-:W1:Y:S01]  /*0fe0*/  LDS R12, [R21+0x2c] ;  /* 0x00002c00150c7984 */ /* 0x000e620000000800 */
[----:B0-----:R-:W-:-:S02]  /*0ff0*/  LOP3.LUT R13, R8, 0xf0f0f0f, RZ, 0xc0, !PT ;  /* 0x0f0f0f0f080d7812 */ /* 0x001fc400078ec0ff */
[----:B------:R-:W-:-:S03]  /*1000*/  SHF.R.U32.HI R8, RZ, 0x4, R8 ;  /* 0x00000004ff087819 */ /* 0x000fc60000011608 */
[----:B------:R-:W-:Y:S01]  /*1010*/  IDP.4A.S8.S8 R10, R13, R10, R9 ;  /* 0x0000000a0d0a7226 */ /* 0x000fe20000000609 */
[----:B------:R-:W-:Y:S01]  /*1020*/  LOP3.LUT R9, R8, 0xf0f0f0f, RZ, 0xc0, !PT ;  /* 0x0f0f0f0f08097812 */ /* 0x000fe200078ec0ff */
[----:B------:R-:W-:Y:S01]  /*1030*/  LDS R13, [R22] ;  /* 0x00000000160d7984 */ /* 0x000fe20000000800 */
[----:B-1----:R-:W-:-:S03]  /*1040*/  LOP3.LUT R8, R12, 0xf0f0f0f, RZ, 0xc0, !PT ;  /* 0x0f0f0f0f0c087812 */ /* 0x002fc600078ec0ff */
[----:B------:R-:W-:-:S04]  /*1050*/  IDP.4A.S8.S8 R10, R9, R14, R10 ;  /* 0x0000000e090a7226 */ /* 0x000fc8000000060a */
[----:B------:R-:W-:Y:S02]  /*1060*/  IDP.4A.S8.S8 R31, R8, R11, R10 ;  /* 0x0000000b081f7226 */ /* 0x000fe4000000060a */
[----:B------:R-:W0:Y:S01]  /*1070*/  LDS.128 R8, [R20] ;  /* 0x0000000014087984 */ /* 0x000e220000000c00 */
[----:B------:R-:W-:-:S04]  /*1080*/  SHF.R.U32.HI R12, RZ, 0x4, R12 ;  /* 0x00000004ff0c7819 */ /* 0x000fc8000001160c */
[----:B------:R-:W-:-:S05]  /*1090*/  LOP3.LUT R12, R12, 0xf0f0f0f, RZ, 0xc0, !PT ;  /* 0x0f0f0f0f0c0c7812 */ /* 0x000fca00078ec0ff */
[----:B------:R-:W-:Y:S02]  /*10a0*/  IDP.4A.S8.S8 R31, R12, R15, R31 ;  /* 0x0000000f0c1f7226 */ /* 0x000fe4000000061f */
[--C-:B0-----:R-:W-:Y:S02]  /*10b0*/  HADD2.F32 R12, -RZ, R8.reuse.H1_H1 ;  /* 0x30000008ff0c7230 */ /* 0x101fe40000004100 */
[----:B------:R-:W-:Y:S01]  /*10c0*/  HADD2.F32 R15, -RZ, R8.H0_H0 ;  /* 0x20000008ff0f7230 */ /* 0x000fe20000004100 */
[----:B------:R-:W-:Y:S02]  /*10d0*/  I2FP.F32.S32 R8, R19 ;  /* 0x0000001300087245 */ /* 0x000fe40000201400 */
[----:B------:R-:W-:-:S04]  /*10e0*/  FMUL.FTZ R12, R12, 8 ;  /* 0x410000000c0c7820 */ /* 0x000fc80000410000 */
[----:B------:R-:W-:Y:S01]  /*10f0*/  FFMA.FTZ R15, R15, R8, -R12 ;  /* 0x000000080f0f7223 */ /* 0x000fe2000001080c */
[--C-:B------:R-:W-:Y:S02]  /*1100*/  HADD2.F32 R8, -RZ, R9.reuse.H1_H1 ;  /* 0x30000009ff087230 */ /* 0x100fe40000004100 */
[----:B------:R-:W-:-:S03]  /*1110*/  HADD2.F32 R9, -RZ, R9.H0_H0 ;  /* 0x20000009ff097230 */ /* 0x000fc60000004100 */
[----:B------:R-:W-:-:S04]  /*1120*/  FMUL.FTZ R8, R8, 8 ;  /* 0x4100000008087820 */ /* 0x000fc80000410000 */
[----:B------:R-:W-:Y:S02]  /*1130*/  FFMA.FTZ R16, R9, R16, -R8 ;  /* 0x0000001009107223 */ /* 0x000fe40000010808 */
[----:B------:R-:W0:Y:S01]  /*1140*/  LDS R8, [R21+0x30] ;  /* 0x0000300015087984 */ /* 0x000e220000000800 */
[----:B------:R-:W-:-:S03]  /*1150*/  FFMA.FTZ R9, R15, R13, R30 ;  /* 0x0000000d0f097223 */ /* 0x000fc6000001001e */
        /* <DEDUP_REMOVED lines=10> */
[----:B0-----:R-:W-:Y:S02]  /*1200*/  LOP3.LUT R16, R12, 0xf0f0f0f, RZ, 0xc0, !PT ;  /* 0x0f0f0f0f0c107812 */ /* 0x001fe400078ec0ff */
[----:B------:R-:W-:-:S03]  /*1210*/  SHF.R.U32.HI R12, RZ, 0x4, R12 ;  /* 0x00000004ff0c7819 */ /* 0x000fc6000001160c */
[----:B------:R-:W-:Y:S01]  /*1220*/  IDP.4A.S8.S8 R8, R16, R13, R8 ;  /* 0x0000000d10087226 */ /* 0x000fe20000000608 */
[----:B------:R-:W-:-:S05]  /*1230*/  LOP3.LUT R12, R12, 0xf0f0f0f, RZ, 0xc0, !PT ;  /* 0x0f0f0f0f0c0c7812 */ /* 0x000fca00078ec0ff */
[----:B------:R-:W-:Y:S02]  /*1240*/  IDP.4A.S8.S8 R17, R12, R17, R8 ;  /* 0x000000110c117226 */ /* 0x000fe40000000608 */
[----:B------:R-:W0:Y:S02]  /*1250*/  LDS R12, [R21+0x38] ;  /* 0x00003800150c7984 */ /* 0x000e240000000800 */
[----:B0-----:R-:W-:-:S05]  /*1260*/  LOP3.LUT R8, R12, 0xf0f0f0f, RZ, 0xc0, !PT ;  /* 0x0f0f0f0f0c087812 */ /* 0x001fca00078ec0ff */
[----:B------:R-:W-:Y:S02]  /*1270*/  IDP.4A.S8.S8 R14, R8, R14, R17 ;  /* 0x0000000e080e7226 */ /* 0x000fe40000000611 */
[----:B------:R-:W0:Y:S01]  /*1280*/  LDS R8, [R21+0x3c] ;  /* 0x00003c0015087984 */ /* 0x000e220000000800 */
[----:B------:R-:W-:-:S04]  /*1290*/  SHF.R.U32.HI R12, RZ, 0x4, R12 ;  /* 0x00000004ff0c7819 */ /* 0x000fc8000001160c */
[----:B------:R-:W-:Y:S02]  /*12a0*/  LOP3.LUT R13, R12, 0xf0f0f0f, RZ, 0xc0, !PT ;  /* 0x0f0f0f0f0c0d7812 */ /* 0x000fe400078ec0ff */
[----:B------:R-:W1:Y:S03]  /*12b0*/  LDS R12, [R22+0x8] ;  /* 0x00000800160c7984 */ /* 0x000e660000000800 */
[----:B------:R-:W-:Y:S01]  /*12c0*/  IDP.4A.S8.S8 R14, R13, R18, R14 ;  /* 0x000000120d0e7226 */ /* 0x000fe2000000060e */
[----:B------:R-:W-:Y:S01]  /*12d0*/  BAR.SYNC.DEFER_BLOCKING 0x0 ;  /* 0x0000000000007b1d */ /* 0x000fe20000010000 */
[----:B------:R-:W-:Y:S02]  /*12e0*/  ISETP.LE.AND P0, PT, R29, UR5, PT ;  /* 0x000000051d007c0c */ /* 0x000fe4000bf03270 */
[----:B------:R-:W-:Y:S02]  /*12f0*/  I2FP.F32.S32 R31, R31 ;  /* 0x0000001f001f7245 */ /* 0x000fe40000201400 */
[----:B0-----:R-:W-:-:S02]  /*1300*/  LOP3.LUT R13, R8, 0xf0f0f0f, RZ, 0xc0, !PT ;  /* 0x0f0f0f0f080d7812 */ /* 0x001fc400078ec0ff */
[----:B------:R-:W-:-:S03]  /*1310*/  SHF.R.U32.HI R8, RZ, 0x4, R8 ;  /* 0x00000004ff087819 */ /* 0x000fc60000011608 */
[----:B------:R-:W-:Y:S01]  /*1320*/  IDP.4A.S8.S8 R13, R13, R15, R14 ;  /* 0x0000000f0d0d7226 */ /* 0x000fe2000000060e */
[----:B------:R-:W-:-:S05]  /*1330*/  LOP3.LUT R8, R8, 0xf0f0f0f, RZ, 0xc0, !PT ;  /* 0x0f0f0f0f08087812 */ /* 0x000fca00078ec0ff */
[----:B------:R-:W-:Y:S02]  /*1340*/  IDP.4A.S8.S8 R19, R8, R19, R13 ;  /* 0x0000001308137226 */ /* 0x000fe4000000060d */
[--C-:B------:R-:W-:Y:S02]  /*1350*/  HADD2.F32 R8, -RZ, R10.reuse.H1_H1 ;  /* 0x3000000aff087230 */ /* 0x100fe40000004100 */
[----:B------:R-:W-:-:S03]  /*1360*/  HADD2.F32 R10, -RZ, R10.H0_H0 ;  /* 0x2000000aff0a7230 */ /* 0x000fc60000004100 */
[----:B------:R-:W-:Y:S01]  /*1370*/  FMUL.FTZ R13, R8, 8 ;  /* 0x41000000080d7820 */ /* 0x000fe20000410000 */
[--C-:B------:R-:W-:Y:S01]  /*1380*/  HADD2.F32 R8, -RZ, R11.reuse.H1_H1 ;  /* 0x3000000bff087230 */ /* 0x100fe20000004100 */
[----:B------:R-:W-:Y:S01]  /*1390*/  I2FP.F32.S32 R14, R19 ;  /* 0x00000013000e7245 */ /* 0x000fe20000201400 */
[----:B------:R-:W-:Y:S02]  /*13a0*/  HADD2.F32 R11, -RZ, R11.H0_H0 ;  /* 0x2000000bff0b7230 */ /* 0x000fe40000004100 */
[----:B------:R-:W-:Y:S01]  /*13b0*/  FFMA.FTZ R10, R10, R31, -R13 ;  /* 0x0000001f0a0a7223 */ /* 0x000fe2000001080d */
[----:B------:R-:W-:-:S03]  /*13c0*/  FMUL.FTZ R8, R8, 8 ;  /* 0x4100000008087820 */ /* 0x000fc60000410000 */
[----:B-1----:R-:W-:Y:S01]  /*13d0*/  FFMA.FTZ R9, R10, R12, R9 ;  /* 0x0000000c0a097223 */ /* 0x002fe20000010009 */
[----:B------:R-:W-:-:S04]  /*13e0*/  FFMA.FTZ R8, R11, R14, -R8 ;  /* 0x0000000e0b087223 */ /* 0x000fc80000010808 */
        /* <DEDUP_REMOVED lines=20> */
[----:B--2---:R-:W-:Y:S01]  /*1530*/  IDP.4A.S8.S8 R8, R19, R8, R12 ;  /* 0x0000000813087226 */ /* 0x004fe2000000060c */
[----:B---3--:R-:W-:Y:S02]  /*1540*/  LOP3.LUT R12, R18, 0xf0f0f0f, RZ, 0xc0, !PT ;  /* 0x0f0f0f0f120c7812 */ /* 0x008fe400078ec0ff */
[----:B------:R-:W-:-:S03]  /*1550*/  SHF.R.U32.HI R18, RZ, 0x4, R18 ;  /* 0x00000004ff127819 */ /* 0x000fc60000011612 */
[----:B------:R-:W-:Y:S01]  /*1560*/  IDP.4A.S8.S8 R12, R12, R13, R8 ;  /* 0x0000000d0c0c7226 */ /* 0x000fe20000000608 */
[----:B------:R-:W-:Y:S01]  /*1570*/  LOP3.LUT R18, R18, 0xf0f0f0f, RZ, 0xc0, !PT ;  /* 0x0f0f0f0f12127812 */ /* 0x000fe200078ec0ff */
[----:B------:R-:W0:Y:S04]  /*1580*/  LDS R8, [R21+0x4c] ;  /* 0x00004c0015087984 */ /* 0x000e280000000800 */
[----:B------:R-:W-:Y:S02]  /*1590*/  IDP.4A.S8.S8 R13, R18, R9, R12 ;  /* 0x00000009120d7226 */ /* 0x000fe4000000060c */
[----:B------:R-:W1:Y:S04]  /*15a0*/  LDS R9, [R21+0x50] ;  /* 0x0000500015097984 */ /* 0x000e680000000800 */
[----:B------:R-:W2:Y:S01]  /*15b0*/  LDS.128 R16, [R23+0x20] ;  /* 0x0000200017107984 */ /* 0x000ea20000000c00 */
[----:B----4-:R-:W-:-:S02]  /*15c0*/  LOP3.LUT R12, R31, 0xf0f0f0f, RZ, 0xc0, !PT ;  /* 0x0f0f0f0f1f0c7812 */ /* 0x010fc400078ec0ff */
        /* <DEDUP_REMOVED lines=24> */
[----:B-1----:R-:W-:Y:S02]  /*1750*/  LOP3.LUT R36, R12, 0xf0f0f0f, RZ, 0xc0, !PT ;  /* 0x0f0f0f0f0c247812 */ /* 0x002fe400078ec0ff */
[----:B------:R-:W-:Y:S01]  /*1760*/  SHF.R.U32.HI R12, RZ, 0x4, R12 ;  /* 0x00000004ff0c7819 */ /* 0x000fe2000001160c */
[----:B------:R-:W-:Y:S02]  /*1770*/  IDP.4A.S8.S8 R14, R9, R14, R13 ;  /* 0x0000000e090e7226 */ /* 0x000fe4000000060d */
[----:B------:R-:W0:Y:S01]  /*1780*/  LDS R9, [R21+0x60] ;  /* 0x0000600015097984 */ /* 0x000e220000000800 */
[----:B------:R-:W-:Y:S01]  /*1790*/  LOP3.LUT R12, R12, 0xf0f0f0f, RZ, 0xc0, !PT ;  /* 0x0f0f0f0f0c0c7812 */ /* 0x000fe200078ec0ff */
[----:B------:R-:W-:-:S02]  /*17a0*/  IDP.4A.S8.S8 R36, R36, R19, R14 ;  /* 0x0000001324247226 */ /* 0x000fc4000000060e */
[----:B------:R-:W1:Y:S02]  /*17b0*/  LDS.128 R16, [R23+0x40] ;  /* 0x0000400017107984 */ /* 0x000e640000000c00 */
[----:B------:R-:W-:Y:S02]  /*17c0*/  IDP.4A.S8.S8 R36, R12, R15, R36 ;  /* 0x0000000f0c247226 */ /* 0x000fe40000000624 */
[----:B------:R-:W2:Y:S01]  /*17d0*/  LDS.128 R12, [R23+0x50] ;  /* 0x00005000170c7984 */ /* 0x000ea20000000c00 */
[----:B------:R-:W-:-:S04]  /*17e0*/  SHF.R.U32.HI R8, RZ, 0x4, R8 ;  /* 0x00000004ff087819 */ /* 0x000fc80000011608 */
[----:B------:R-:W-:-:S05]  /*17f0*/  LOP3.LUT R8, R8, 0xf0f0f0f, RZ, 0xc0, !PT ;  /* 0x0f0f0f0f08087812 */ /* 0x000fca00078ec0ff */
[----:B------:R-:W-:Y:S02]  /*1800*/  IDP.4A.S8.S8 R31, R8, R11, R10 ;  /* 0x0000000b081f7226 */ /* 0x000fe4000000060a */
[----:B------:R-:W3:Y:S01]  /*1810*/  LDS R8, [R21+0x64] ;  /* 0x0000640015087984 */ /* 0x000ee20000000800 */
        /* <DEDUP_REMOVED lines=9> */
[----:B------:R-:W-:-:S05]  /*18b0*/  LOP3.LUT R8, R8, 0xf0f0f0f, RZ, 0xc0, !PT ;  /* 0x0f0f0f0f08087812 */ /* 0x000fca00078ec0ff */
[----:B------:R-:W-:Y:S02]  /*18c0*/  IDP.4A.S8.S8 R9, R8, R13, R9 ;  /* 0x0000000d08097226 */ /* 0x000fe40000000609 */
[----:B------:R-:W1:Y:S01]  /*18d0*/  LDS R13, [R21+0x6c] ;  /* 0x00006c00150d7984 */ /* 0x000e620000000800 */
[----:B0-----:R-:W-:-:S05]  /*18e0*/  LOP3.LUT R8, R12, 0xf0f0f0f, RZ, 0xc0, !PT ;  /* 0x0f0f0f0f0c087812 */ /* 0x001fca00078ec0ff */
[----:B------:R-:W-:Y:S02]  /*18f0*/  IDP.4A.S8.S8 R18, R8, R18, R9 ;  /* 0x0000001208127226 */ /* 0x000fe40000000609 */
[----:B------:R-:W0:Y:S01]  /*1900*/  LDS.128 R8, [R20] ;  /* 0x0000000014087984 */ /* 0x000e220000000c00 */
[----:B------:R-:W-:-:S04]  /*1910*/  SHF.R.U32.HI R12, RZ, 0x4, R12 ;  /* 0x00000004ff0c7819 */ /* 0x000fc8000001160c */
[----:B------:R-:W-:-:S05]  /*1920*/  LOP3.LUT R17, R12, 0xf0f0f0f, RZ, 0xc0, !PT ;  /* 0x0f0f0f0f0c117812 */ /* 0x000fca00078ec0ff */
[----:B------:R-:W-:Y:S01]  /*1930*/  IDP.4A.S8.S8 R14, R17, R14, R18 ;  /* 0x0000000e110e7226 */ /* 0x000fe20000000612 */
[----:B-1----:R-:W-:Y:S02]  /*1940*/  LOP3.LUT R12, R13, 0xf0f0f0f, RZ, 0xc0, !PT ;  /* 0x0f0f0f0f0d0c7812 */ /* 0x002fe400078ec0ff */
[----:B------:R-:W-:-:S03]  /*1950*/  SHF.R.U32.HI R13, RZ, 0x4, R13 ;  /* 0x00000004ff0d7819 */ /* 0x000fc6000001160d */
[----:B------:R-:W-:Y:S01]  /*1960*/  IDP.4A.S8.S8 R17, R12, R19, R14 ;  /* 0x000000130c117226 */ /* 0x000fe2000000060e */
[----:B------:R-:W-:Y:S02]  /*1970*/  LOP3.LUT R16, R13, 0xf0f0f0f, RZ, 0xc0, !PT ;  /* 0x0f0f0f0f0d107812 */ /* 0x000fe400078ec0ff */
[----:B------:R-:W-:Y:S02]  /*1980*/  I2FP.F32.S32 R14, R31 ;  /* 0x0000001f000e7245 */ /* 0x000fe40000201400 */
[----:B------:R-:W-:Y:S01]  /*1990*/  I2FP.F32.S32 R36, R36 ;  /* 0x0000002400247245 */ /* 0x000fe20000201400 */
[----:B------:R-:W-:Y:S01]  /*19a0*/  LDS R31, [R21+0x70] ;  /* 0x00007000151f7984 */ /* 0x000fe20000000800 */
[--C-:B0-----:R-:W-:Y:S02]  /*19b0*/  HADD2.F32 R12, -RZ, R8.reuse.H1_H1 ;  /* 0x30000008ff0c7230 */ /* 0x101fe40000004100 */
[----:B------:R-:W-:Y:S02]  /*19c0*/  HADD2.F32 R19, -RZ, R8.H0_H0 ;  /* 0x20000008ff137230 */ /* 0x000fe40000004100 */
[----:B------:R-:W-:-:S02]  /*19d0*/  HADD2.F32 R13, -RZ, R9.H1_H1 ;  /* 0x30000009ff0d7230 */ /* 0x000fc40000004100 */
[----:B------:R-:W-:Y:S01]  /*19e0*/  FMUL.FTZ R12, R12, 8 ;  /* 0x410000000c0c7820 */ /* 0x000fe20000410000 */
[----:B------:R-:W-:Y:S02]  /*19f0*/  IDP.4A.S8.S8 R8, R16, R15, R17 ;  /* 0x0000000f10087226 */ /* 0x000fe40000000611 */
[----:B------:R-:W0:Y:S01]  /*1a00*/  LDS R17, [R22+0x10] ;  /* 0x0000100016117984 */ /* 0x000e220000000800 */
[----:B------:R-:W-:Y:S01]  /*1a10*/  FFMA.FTZ R19, R19, R14, -R12 ;  /* 0x0000000e13137223 */ /* 0x000fe2000001080c */
[----:B------:R-:W-:Y:S02]  /*1a20*/  HADD2.F32 R9, -RZ, R9.H0_H0 ;  /* 0x20000009ff097230 */ /* 0x000fe40000004100 */
[----:B------:R-:W-:Y:S01]  /*1a30*/  FMUL.FTZ R12, R13, 8 ;  /* 0x410000000d0c7820 */ /* 0x000fe20000410000 */
[----:B------:R-:W1:Y:S03]  /*1a40*/  LDS R16, [R22+0x14] ;  /* 0x0000140016107984 */ /* 0x000e660000000800 */
[----:B------:R-:W-:-:S02]  /*1a50*/  FFMA.FTZ R36, R9, R36, -R12 ;  /* 0x0000002409247223 */ /* 0x000fc4000001080c */
[----:B------:R-:W2:Y:S01]  /*1a60*/  LDS.128 R12, [R23+0x60] ;  /* 0x00006000170c7984 */ /* 0x000ea20000000c00 */
[----:B0-----:R-:W-:Y:S01]  /*1a70*/  FFMA.FTZ R9, R19, R17, R30 ;  /* 0x0000001113097223 */ /* 0x001fe2000001001e */
[----:B------:R-:W-:-:S03]  /*1a80*/  LOP3.LUT R17, R31, 0xf0f0f0f, RZ, 0xc0, !PT ;  /* 0x0f0f0f0f1f117812 */ /* 0x000fc600078ec0ff */
[----:B-1----:R-:W-:Y:S02]  /*1a90*/  FFMA.FTZ R9, R36, R16, R9 ;  /* 0x0000001024097223 */ /* 0x002fe40000010009 */
        /* <DEDUP_REMOVED lines=12> */
[----:B------:R-:W-:Y:S02]  /*1b60*/  IDP.4A.S8.S8 R17, R16, R17, R30 ;  /* 0x0000001110117226 */ /* 0x000fe4000000061e */
[----:B------:R-:W-:Y:S01]  /*1b70*/  LDS R30, [R22+0x1c] ;  /* 0x00001c00161e7984 */ /* 0x000fe20000000800 */
[----:B0-----:R-:W-:-:S05]  /*1b80*/  LOP3.LUT R16, R12, 0xf0f0f0f, RZ, 0xc0, !PT ;  /* 0x0f0f0f0f0c107812 */ /* 0x001fca00078ec0ff */
[----:B------:R-:W-:Y:S02]  /*1b90*/  IDP.4A.S8.S8 R16, R16, R14, R17 ;  /* 0x0000000e10107226 */ /* 0x000fe40000000611 */
[----:B------:R-:W0:Y:S01]  /*1ba0*/  LDS R14, [R22+0x18] ;  /* 0x00001800160e7984 */ /* 0x000e220000000800 */
[----:B------:R-:W-:-:S04]  /*1bb0*/  SHF.R.U32.HI R12, RZ, 0x4, R12 ;  /* 0x00000004ff0c7819 */ /* 0x000fc8000001160c */
[----:B------:R-:W-:Y:S02]  /*1bc0*/  LOP3.LUT R17, R12, 0xf0f0f0f, RZ, 0xc0, !PT ;  /* 0x0f0f0f0f0c117812 */ /* 0x000fe400078ec0ff */
[----:B-1----:R-:W-:Y:S02]  /*1bd0*/  LOP3.LUT R12, R13, 0xf0f0f0f, RZ, 0xc0, !PT ;  /* 0x0f0f0f0f0d0c7812 */ /* 0x002fe400078ec0ff */
[----:B------:R-:W-:Y:S01]  /*1be0*/  SHF.R.U32.HI R13, RZ, 0x4, R13 ;  /* 0x00000004ff0d7819 */ /* 0x000fe2000001160d */
[----:B------:R-:W-:-:S04]  /*1bf0*/  IDP.4A.S8.S8 R16, R17, R18, R16 ;  /* 0x0000001211107226 */ /* 0x000fc80000000610 */
        /* <DEDUP_REMOVED lines=8> */
[----:B------:R-:W-:Y:S01]  /*1c80*/  HADD2.F32 R11, -RZ, R11.H0_H0 ;  /* 0x2000000bff0b7230 */ /* 0x000fe20000004100 */
[----:B------:R-:W-:Y:S01]  /*1c90*/  I2FP.F32.S32 R16, R16 ;  /* 0x0000001000107245 */ /* 0x000fe20000201400 */
[----:B------:R-:W-:Y:S01]  /*1ca0*/  FFMA.FTZ R10, R10, R13, -R15 ;  /* 0x0000000d0a0a7223 */ /* 0x000fe2000001080f */
[----:B------:R-:W-:-:S04]  /*1cb0*/  FMUL.FTZ R8, R17, 8 ;  /* 0x4100000011087820 */ /* 0x000fc80000410000 */
[----:B------:R-:W-:Y:S01]  /*1cc0*/  FFMA.FTZ R8, R11, R16, -R8 ;  /* 0x000000100b087223 */ /* 0x000fe20000010808 */
[----:B0-----:R-:W-:-:S04]  /*1cd0*/  FFMA.FTZ R9, R10, R14, R9 ;  /* 0x0000000e0a097223 */ /* 0x001fc80000010009 */
[----:B------:R-:W-:Y:S01]  /*1ce0*/  FFMA.FTZ R30, R8, R30, R9 ;  /* 0x0000001e081e7223 */ /* 0x000fe20000010009 */
[----:B------:R-:W-:Y:S06]  /*1cf0*/  BAR.SYNC.DEFER_BLOCKING 0x0 ;  /* 0x0000000000007b1d */ /* 0x000fec0000010000 */
.L_x_662:
        /* <DEDUP_REMOVED lines=9> */
.L_x_661:
        /* <DEDUP_REMOVED lines=16> */
.L_x_664:
        /* <DEDUP_REMOVED lines=15> */
.L_x_1338:


//--------------------- .text._Z12mul_mat_q6_KIN3c104HalfELb1EEvPKvS3_PT_iiiii --------------------------
	.section	.text._Z12mul_mat_q6_KIN3c104HalfELb1EEvPKvS3_PT_iiiii,"ax",@progbits
	.align	128
.text._Z12mul_mat_q6_KIN3c104HalfELb1EEvPKvS3_PT_iiiii:
        .type           _Z12mul_mat_q6_KIN3c104HalfELb1EEvPKvS3_PT_iiiii,@function
        .size           _Z12mul_mat_q6_KIN3c104HalfELb1EEvPKvS3_PT_iiiii,(.L_x_1339 - _Z12mul_mat_q6_KIN3c104HalfELb1EEvPKvS3_PT_iiiii)
        .other          _Z12mul_mat_q6_KIN3c104HalfELb1EEvPKvS3_PT_iiiii,@"STO_CUDA_ENTRY STV_DEFAULT"
_Z12mul_mat_q6_KIN3c104HalfELb1EEvPKvS3_PT_iiiii:
        /* <DEDUP_REMOVED lines=159> */
.L_x_667:
        /* <DEDUP_REMOVED lines=626> */
.L_x_666:
[----:B------:R-:W-:-:S04]  /*3110*/  UIADD3 UR4, UR4, 0x1, URZ ;  /* 0x0000000104047890 */ /* 0x000fc8000fffe03f */
[----:B------:R-:W-:-:S06]  /*3120*/  UISETP.GE.AND UP0, UPT, UR4, UR5, UPT ;  /* 0x000000050400728c */ /* 0x000fcc000bf06270 */
[----:B------:R-:W-:-:S13]  /*3130*/  PLOP3.LUT P0, PT, PT, PT, UP0, 0x80, 0x0 ;  /* 0x000000000000781c */ /* 0x000fda0003f0f008 */
[----:B------:R-:W-:Y:S05]  /*3140*/  @!P0 BRA `(.L_x_667) ;  /* 0xffffffd800288947 */ /* 0x000fea000383ffff */
.L_x_665:
        /* <DEDUP_REMOVED lines=18> */
.L_x_668:
        /* <DEDUP_REMOVED lines=9> */
.L_x_1339:


//--------------------- .text._Z12mul_mat_q6_KIN3c104HalfELb0EEvPKvS3_PT_iiiii --------------------------
	.section	.text._Z12mul_mat_q6_KIN3c104HalfELb0EEvPKvS3_PT_iiiii,"ax",@progbits
	.align	128
.text._Z12mul_mat_q6_KIN3c104HalfELb0EEvPKvS3_PT_iiiii:
        .type           _Z12mul_mat_q6_KIN3c104HalfELb0EEvPKvS3_PT_iiiii,@function
        .size           _Z12mul_mat_q6_KIN3c104HalfELb0EEvPKvS3_PT_iiiii,(.L_x_1340 - _Z12mul_mat_q6_KIN3c104HalfELb0EEvPKvS3_PT_iiiii)
        .other          _Z12mul_mat_q6_KIN3c104HalfELb0EEvPKvS3_PT_iiiii,@"STO_CUDA_ENTRY STV_DEFAULT"
_Z12mul_mat_q6_KIN3c104HalfELb0EEvPKvS3_PT_iiiii:
        /* <DEDUP_REMOVED lines=100> */
.L_x_671:
        /* <DEDUP_REMOVED lines=607> */
.L_x_670:
[----:B------:R-:W-:-:S06]  /*2c30*/  UIADD3 UR4, UR4, 0x1, URZ ;  /* 0x0000000104047890 */ /* 0x000fcc000fffe03f */
[----:B------:R-:W-:-:S13]  /*2c40*/  ISETP.LE.AND P0, PT, R3, UR4, PT ;  /* 0x0000000403007c0c */ /* 0x000fda000bf03270 */
[----:B------:R-:W-:Y:S05]  /*2c50*/  @!P0 BRA `(.L_x_671) ;  /* 0xffffffd800788947 */ /* 0x000fea000383ffff */
.L_x_669:
        /* <DEDUP_REMOVED lines=18> */
.L_x_672:
        /* <DEDUP_REMOVED lines=16> */
.L_x_1340:


//--------------------- .text._Z12mul_mat_q5_KIN3c104HalfELb1EEvPKvS3_PT_iiiii --------------------------
	.section	.text._Z12mul_mat_q5_KIN3c104HalfELb1EEvPKvS3_PT_iiiii,"ax",@progbits
	.align	128
.text._Z12mul_mat_q5_KIN3c104HalfELb1EEvPKvS3_PT_iiiii:
        .type           _Z12mul_mat_q5_KIN3c104HalfELb1EEvPKvS3_PT_iiiii,@function
        .size           _Z12mul_mat_q5_KIN3c104HalfELb1EEvPKvS3_PT_iiiii,(.L_x_1341 - _Z12mul_mat_q5_KIN3c104HalfELb1EEvPKvS3_PT_iiiii)
        .other          _Z12mul_mat_q5_KIN3c104HalfELb1EEvPKvS3_PT_iiiii,@"STO_CUDA_ENTRY STV_DEFAULT"
_Z12mul_mat_q5_KIN3c104HalfELb1EEvPKvS3_PT_iiiii:
        /* <DEDUP_REMOVED lines=142> */
.L_x_675:
        /* <DEDUP_REMOVED lines=534> */
.L_x_674:
[----:B------:R-:W-:-:S04]  /*2a40*/  UIADD3 UR4, UR4, 0x1, URZ ;  /* 0x0000000104047890 */ /* 0x000fc8000fffe03f */
[----:B------:R-:W-:-:S06]  /*2a50*/  UISETP.GE.AND UP0, UPT, UR4, UR5, UPT ;  /* 0x000000050400728c */ /* 0x000fcc000bf06270 */
[----:B------:R-:W-:-:S13]  /*2a60*/  PLOP3.LUT P0, PT, PT, PT, UP0, 0x80, 0x0 ;  /* 0x000000000000781c */ /* 0x000fda0003f0f008 */
[----:B------:R-:W-:Y:S05]  /*2a70*/  @!P0 BRA `(.L_x_675) ;  /* 0xffffffdc00988947 */ /* 0x000fea000383ffff */
.L_x_673:
        /* <DEDUP_REMOVED lines=18> */
.L_x_676:
        /* <DEDUP_REMOVED lines=14> */
.L_x_1341:


//--------------------- .text._Z12mul_mat_q5_KIN3c104HalfELb0EEvPKvS3_PT_iiiii --------------------------
	.section	.text._Z12mul_mat_q5_KIN3c104HalfELb0EEvPKvS3_PT_iiiii,"ax",@progbits
	.align	128
.text._Z12mul_mat_q5_KIN3c104HalfELb0EEvPKvS3_PT_iiiii:
        .type           _Z12mul_mat_q5_KIN3c104HalfELb0EEvPKvS3_PT_iiiii,@function
        .size           _Z12mul_mat_q5_KIN3c104HalfELb0EEvPKvS3_PT_iiiii,(.L_x_1342 - _Z12mul_mat_q5_KIN3c104HalfELb0EEvPKvS3_PT_iiiii)
        .other          _Z12mul_mat_q5_KIN3c104HalfELb0EEvPKvS3_PT_iiiii,@"STO_CUDA_ENTRY STV_DEFAULT"
_Z12mul_mat_q5_KIN3c104HalfELb0EEvPKvS3_PT_iiiii:
        /* <DEDUP_REMOVED lines=116> */
.L_x_679:
        /* <DEDUP_REMOVED lines=488> */
.L_x_678:
[----:B------:R-:W-:-:S06]  /*25c0*/  UIADD3 UR4, UR4, 0x1, URZ ;  /* 0x0000000104047890 */ /* 0x000fcc000fffe03f */
[----:B------:R-:W-:-:S13]  /*25d0*/  ISETP.LE.AND P0, PT, R5, UR4, PT ;  /* 0x0000000405007c0c */ /* 0x000fda000bf03270 */
[----:B------:R-:W-:Y:S05]  /*25e0*/  @!P0 BRA `(.L_x_679) ;  /* 0xffffffe000548947 */ /* 0x000fea000383ffff */
.L_x_677:
        /* <DEDUP_REMOVED lines=18> */
.L_x_680:
        /* <DEDUP_REMOVED lines=15> */
.L_x_1342:


//--------------------- .text._Z12mul_mat_q4_KIN3c104HalfELb1EEvPKvS3_PT_iiiii --------------------------
	.section	.text._Z12mul_mat_q4_KIN3c104HalfELb1EEvPKvS3_PT_iiiii,"ax",@progbits
	.align	128
.text._Z12mul_mat_q4_KIN3c104HalfELb1EEvPKvS3_PT_iiiii:
        .type           _Z12mul_mat_q4_KIN3c104HalfELb1EEvPKvS3_PT_iiiii,@function
        .size           _Z12mul_mat_q4_KIN3c104HalfELb1EEvPKvS3_PT_iiiii,(.L_x_1343 - _Z12mul_mat_q4_KIN3c104HalfELb1EEvPKvS3_PT_iiiii)
        .other          _Z12mul_mat_q4_KIN3c104HalfELb1EEvPKvS3_PT_iiiii,@"STO_CUDA_ENTRY STV_DEFAULT"
_Z12mul_mat_q4_KIN3c104HalfELb1EEvPKvS3_PT_iiiii:
        /* <DEDUP_REMOVED lines=139> */
.L_x_683:
        /* <DEDUP_REMOVED lines=488> */
.L_x_682:
[----:B------:R-:W-:-:S04]  /*2730*/  UIADD3 UR4, UR4, 0x1, URZ ;  /* 0x0000000104047890 */ /* 0x000fc8000fffe03f */
[----:B------:R-:W-:-:S06]  /*2740*/  UISETP.GE.AND UP0, UPT, UR4, UR5, UPT ;  /* 0x000000050400728c */ /* 0x000fcc000bf06270 */
[----:B------:R-:W-:-:S13]  /*2750*/  PLOP3.LUT P0, PT, PT, PT, UP0, 0x80, 0x0 ;  /* 0x000000000000781c */ /* 0x000fda0003f0f008 */
[----:B------:R-:W-:Y:S05]  /*2760*/  @!P0 BRA `(.L_x_683) ;  /* 0xffffffe000508947 */ /* 0x000fea000383ffff */
.L_x_681:
        /* <DEDUP_REMOVED lines=18> */
.L_x_684:
        /* <DEDUP_REMOVED lines=15> */
.L_x_1343:


//--------------------- .text._Z12mul_mat_q4_KIN3c104HalfELb0EEvPKvS3_PT_iiiii --------------------------
	.section	.text._Z12mul_mat_q4_KIN3c104HalfELb0EEvPKvS3_PT_iiiii,"ax",@progbits
	.align	128
.text._Z12mul_mat_q4_KIN3c104HalfELb0EEvPKvS3_PT_iiiii:
        .type           _Z12mul_mat_q4_KIN3c104HalfELb0EEvPKvS3_PT_iiiii,@function
        .size           _Z12mul_mat_q4_KIN3c104HalfELb0EEvPKvS3_PT_iiiii,(.L_x_1344 - _Z12mul_mat_q4_KIN3c104HalfELb0EEvPKvS3_PT_iiiii)
        .other          _Z12mul_mat_q4_KIN3c104HalfELb0EEvPKvS3_PT_iiiii,@"STO_CUDA_ENTRY STV_DEFAULT"
_Z12mul_mat_q4_KIN3c104HalfELb0EEvPKvS3_PT_iiiii:
        /* <DEDUP_REMOVED lines=100> */
.L_x_687:
        /* <DEDUP_REMOVED lines=455> */
.L_x_686:
[----:B------:R-:W-:-:S05]  /*22b0*/  VIADD R5, R5, 0x1 ;  /* 0x0000000105057836 */ /* 0x000fca0000000000 */
[----:B------:R-:W-:-:S13]  /*22c0*/  ISETP.GE.AND P0, PT, R5, R4, PT ;  /* 0x000000040500720c */ /* 0x000fda0003f06270 */
[----:B------:R-:W-:Y:S05]  /*22d0*/  @!P0 BRA `(.L_x_687) ;  /* 0xffffffe000d88947 */ /* 0x000fea000383ffff */
.L_x_685:
        /* <DEDUP_REMOVED lines=18> */
.L_x_688:
        /* <DEDUP_REMOVED lines=16> */
.L_x_1344:


//--------------------- .text._Z12mul_mat_q3_KIN3c104HalfELb1EEvPKvS3_PT_iiiii --------------------------
	.section	.text._Z12mul_mat_q3_KIN3c104HalfELb1EEvPKvS3_PT_iiiii,"ax",@progbits
	.align	128
.text._Z12mul_mat_q3_KIN3c104HalfELb1EEvPKvS3_PT_iiiii:
        .type           _Z12mul_mat_q3_KIN3c104HalfELb1EEvPKvS3_PT_iiiii,@function
        .size           _Z12mul_mat_q3_KIN3c104HalfELb1EEvPKvS3_PT_iiiii,(.L_x_1345 - _Z12mul_mat_q3_KIN3c104HalfELb1EEvPKvS3_PT_iiiii)
        .other          _Z12mul_mat_q3_KIN3c104HalfELb1EEvPKvS3_PT_iiiii,@"STO_CUDA_ENTRY STV_DEFAULT"
_Z12mul_mat_q3_KIN3c104HalfELb1EEvPKvS3_PT_iiiii:
        /* <DEDUP_REMOVED lines=211> */
.L_x_695:
        /* <DEDUP_REMOVED lines=187> */
.L_x_691:
        /* <DEDUP_REMOVED lines=184> */
.L_x_692:
        /* <DEDUP_REMOVED lines=194> */
.L_x_693:
        /* <DEDUP_REMOVED lines=191> */
.L_x_694:
        /* <DEDUP_REMOVED lines=174> */
.L_x_690:
[----:B------:R-:W-:-:S04]  /*4750*/  UIADD3 UR4, UR4, 0x2, URZ ;  /* 0x0000000204047890 */ /* 0x000fc8000fffe03f */
[----:B------:R-:W-:-:S06]  /*4760*/  UISETP.GE.AND UP0, UPT, UR4, UR7, UPT ;  /* 0x000000070400728c */ /* 0x000fcc000bf06270 */
[----:B------:R-:W-:-:S13]  /*4770*/  PLOP3.LUT P0, PT, PT, PT, UP0, 0x80, 0x0 ;  /* 0x000000000000781c */ /* 0x000fda0003f0f008 */
[----:B------:R-:W-:Y:S05]  /*4780*/  @!P0 BRA `(.L_x_695) ;  /* 0xffffffc400688947 */ /* 0x000fea000383ffff */
.L_x_689:
        /* <DEDUP_REMOVED lines=18> */
.L_x_696:
        /* <DEDUP_REMOVED lines=13> */
.L_x_1345:


//--------------------- .text._Z12mul_mat_q3_KIN3c104HalfELb0EEvPKvS3_PT_iiiii --------------------------
	.section	.text._Z12mul_mat_q3_KIN3c104HalfELb0EEvPKvS3_PT_iiiii,"ax",@progbits
	.align	128
.text._Z12mul_mat_q3_KIN3c104HalfELb0EEvPKvS3_PT_iiiii:
        .type           _Z12mul_mat_q3_KIN3c104HalfELb0EEvPKvS3_PT_iiiii,@function
        .size           _Z12mul_mat_q3_KIN3c104HalfELb0EEvPKvS3_PT_iiiii,(.L_x_1346 - _Z12mul_mat_q3_KIN3c104HalfELb0EEvPKvS3_PT_iiiii)
        .other          _Z12mul_mat_q3_KIN3c104HalfELb0EEvPKvS3_PT_iiiii,@"STO_CUDA_ENTRY STV_DEFAULT"
_Z12mul_mat_q3_KIN3c104HalfELb0EEvPKvS3_PT_iiiii:
        /* <DEDUP_REMOVED lines=141> */
.L_x_703:
        /* <DEDUP_REMOVED lines=185> */
.L_x_699:
        /* <DEDUP_REMOVED lines=185> */
.L_x_700:
        /* <DEDUP_REMOVED lines=196> */
.L_x_701:
        /* <DEDUP_REMOVED lines=192> */
.L_x_702:
        /* <DEDUP_REMOVED lines=174> */
.L_x_698:
[----:B------:R-:W-:-:S04]  /*4310*/  UIADD3 UR4, UR4, 0x2, URZ ;  /* 0x0000000204047890 */ /* 0x000fc8000fffe03f */
[----:B------:R-:W-:-:S06]  /*4320*/  UISETP.GE.AND UP0, UPT, UR4, UR7, UPT ;  /* 0x000000070400728c */ /* 0x000fcc000bf06270 */
[----:B------:R-:W-:-:S13]  /*4330*/  PLOP3.LUT P0, PT, PT, PT, UP0, 0x80, 0x0 ;  /* 0x000000000000781c */ /* 0x000fda0003f0f008 */
[----:B------:R-:W-:Y:S05]  /*4340*/  @!P0 BRA `(.L_x_703) ;  /* 0xffffffc400608947 */ /* 0x000fea000383ffff */
.L_x_697:
        /* <DEDUP_REMOVED lines=18> */
.L_x_704:
        /* <DEDUP_REMOVED lines=9> */
.L_x_1346:


//--------------------- .text._Z12mul_mat_q2_KIN3c104HalfELb1EEvPKvS3_PT_iiiii --------------------------
	.section	.text._Z12mul_mat_q2_KIN3c104HalfELb1EEvPKvS3_PT_iiiii,"ax",@progbits
	.align	128
.text._Z12mul_mat_q2_KIN3c104HalfELb1EEvPKvS3_PT_iiiii:
        .type           _Z12mul_mat_q2_KIN3c104HalfELb1EEvPKvS3_PT_iiiii,@function
        .size           _Z12mul_mat_q2_KIN3c104HalfELb1EEvPKvS3_PT_iiiii,(.L_x_1347 - _Z12mul_mat_q2_KIN3c104HalfELb1EEvPKvS3_PT_iiiii)
        .other          _Z12mul_mat_q2_KIN3c104HalfELb1EEvPKvS3_PT_iiiii,@"STO_CUDA_ENTRY STV_DEFAULT"
_Z12mul_mat_q2_KIN3c104HalfELb1EEvPKvS3_PT_iiiii:
        /* <DEDUP_REMOVED lines=164> */
.L_x_707:
        /* <DEDUP_REMOVED lines=1035> */
.L_x_706:
[----:B------:R-:W-:-:S04]  /*4af0*/  UIADD3 UR4, UR4, 0x2, URZ ;  /* 0x0000000204047890 */ /* 0x000fc8000fffe03f */
[----:B------:R-:W-:-:S06]  /*4b00*/  UISETP.GE.AND UP0, UPT, UR4, UR5, UPT ;  /* 0x000000050400728c */ /* 0x000fcc000bf06270 */
[----:B------:R-:W-:-:S13]  /*4b10*/  PLOP3.LUT P0, PT, PT, PT, UP0, 0x80, 0x0 ;  /* 0x000000000000781c */ /* 0x000fda0003f0f008 */
[----:B------:R-:W-:Y:S05]  /*4b20*/  @!P0 BRA `(.L_x_707) ;  /* 0xffffffbc00c48947 */ /* 0x000fea000383ffff */
.L_x_705:
        /* <DEDUP_REMOVED lines=18> */
.L_x_708:
        /* <DEDUP_REMOVED lines=11> */
.L_x_1347:


//--------------------- .text._Z12mul_mat_q2_KIN3c104HalfELb0EEvPKvS3_PT_iiiii --------------------------
	.section	.text._Z12mul_mat_q2_KIN3c104HalfELb0EEvPKvS3_PT_iiiii,"ax",@progbits
	.align	128
.text._Z12mul_mat_q2_KIN3c104HalfELb0EEvPKvS3_PT_iiiii:
        .type           _Z12mul_mat_q2_KIN3c104HalfELb0EEvPKvS3_PT_iiiii,@function
        .size           _Z12mul_mat_q2_KIN3c104HalfELb0EEvPKvS3_PT_iiiii,(.L_x_1348 - _Z12mul_mat_q2_KIN3c104HalfELb0EEvPKvS3_PT_iiiii)
        .other          _Z12mul_mat_q2_KIN3c104HalfELb0EEvPKvS3_PT_iiiii,@"STO_CUDA_ENTRY STV_DEFAULT"
_Z12mul_mat_q2_KIN3c104HalfELb0EEvPKvS3_PT_iiiii:
        /* <DEDUP_REMOVED lines=112> */
.L_x_711:
        /* <DEDUP_REMOVED lines=1036> */
.L_x_710:
[----:B------:R-:W-:-:S04]  /*47c0*/  UIADD3 UR4, UR4, 0x2, URZ ;  /* 0x0000000204047890 */ /* 0x000fc8000fffe03f */
[----:B------:R-:W-:-:S06]  /*47d0*/  UISETP.GE.AND UP0, UPT, UR4, UR5, UPT ;  /* 0x000000050400728c */ /* 0x000fcc000bf06270 */
[----:B------:R-:W-:-:S13]  /*47e0*/  PLOP3.LUT P0, PT, PT, PT, UP0, 0x80, 0x0 ;  /* 0x000000000000781c */ /* 0x000fda0003f0f008 */
[----:B------:R-:W-:Y:S05]  /*47f0*/  @!P0 BRA `(.L_x_711) ;  /* 0xffffffbc00c08947 */ /* 0x000fea000383ffff */
.L_x_709:
        /* <DEDUP_REMOVED lines=18> */
.L_x_712:
        /* <DEDUP_REMOVED lines=14> */
.L_x_1348:


//--------------------- .text._Z12mul_mat_q8_0IN3c104HalfELb1EEvPKvS3_PT_iiiii --------------------------
	.section	.text._Z12mul_mat_q8_0IN3c104HalfELb1EEvPKvS3_PT_iiiii,"ax",@progbits
	.align	128
.text._Z12mul_mat_q8_0IN3c104HalfELb1EEvPKvS3_PT_iiiii:
        .type           _Z12mul_mat_q8_0IN3c104HalfELb1EEvPKvS3_PT_iiiii,@function
        .size           _Z12mul_mat_q8_0IN3c104HalfELb1EEvPKvS3_PT_iiiii,(.L_x_1349 - _Z12mul_mat_q8_0IN3c104HalfELb1EEvPKvS3_PT_iiiii)
        .other          _Z12mul_mat_q8_0IN3c104HalfELb1EEvPKvS3_PT_iiiii,@"STO_CUDA_ENTRY STV_DEFAULT"
_Z12mul_mat_q8_0IN3c104HalfELb1EEvPKvS3_PT_iiiii:
        /* <DEDUP_REMOVED lines=162> */
.L_x_714:
        /* <DEDUP_REMOVED lines=162> */
.L_x_713:
        /* <DEDUP_REMOVED lines=14> */
.L_x_715:
        /* <DEDUP_REMOVED lines=14> */
.L_x_1349:


//--------------------- .text._Z12mul_mat_q8_0IN3c104HalfELb0EEvPKvS3_PT_iiiii --------------------------
	.section	.text._Z12mul_mat_q8_0IN3c104HalfELb0EEvPKvS3_PT_iiiii,"ax",@progbits
	.align	128
.text._Z12mul_mat_q8_0IN3c104HalfELb0EEvPKvS3_PT_iiiii:
        .type           _Z12mul_mat_q8_0IN3c104HalfELb0EEvPKvS3_PT_iiiii,@function
        .size           _Z12mul_mat_q8_0IN3c104HalfELb0EEvPKvS3_PT_iiiii,(.L_x_1350 - _Z12mul_mat_q8_0IN3c104HalfELb0EEvPKvS3_PT_iiiii)
        .other          _Z12mul_mat_q8_0IN3c104HalfELb0EEvPKvS3_PT_iiiii,@"STO_CUDA_ENTRY STV_DEFAULT"
_Z12mul_mat_q8_0IN3c104HalfELb0EEvPKvS3_PT_iiiii:
        /* <DEDUP_REMOVED lines=117> */
.L_x_717:
        /* <DEDUP_REMOVED lines=152> */
.L_x_716:
        /* <DEDUP_REMOVED lines=14> */
.L_x_718:
        /* <DEDUP_REMOVED lines=13> */
.L_x_1350:


//--------------------- .text._Z12mul_mat_q5_1IN3c104HalfELb1EEvPKvS3_PT_iiiii --------------------------
	.section	.text._Z12mul_mat_q5_1IN3c104HalfELb1EEvPKvS3_PT_iiiii,"ax",@progbits
	.align	128
.text._Z12mul_mat_q5_1IN3c104HalfELb1EEvPKvS3_PT_iiiii:
        .type           _Z12mul_mat_q5_1IN3c104HalfELb1EEvPKvS3_PT_iiiii,@function
        .size           _Z12mul_mat_q5_1IN3c104HalfELb1EEvPKvS3_PT_iiiii,(.L_x_1351 - _Z12mul_mat_q5_1IN3c104HalfELb1EEvPKvS3_PT_iiiii)
        .other          _Z12mul_mat_q5_1IN3c104HalfELb1EEvPKvS3_PT_iiiii,@"STO_CUDA_ENTRY STV_DEFAULT"
_Z12mul_mat_q5_1IN3c104HalfELb1EEvPKvS3_PT_iiiii:
        /* <DEDUP_REMOVED lines=113> */
.L_x_721:
        /* <DEDUP_REMOVED lines=510> */
.L_x_720:
[----:B------:R-:W-:-:S04]  /*26f0*/  UIADD3 UR4, UR4, 0x8, URZ ;  /* 0x0000000804047890 */ /* 0x000fc8000fffe03f */
[----:B------:R-:W-:-:S06]  /*2700*/  UISETP.GE.AND UP0, UPT, UR4, UR5, UPT ;  /* 0x000000050400728c */ /* 0x000fcc000bf06270 */
[----:B------:R-:W-:-:S13]  /*2710*/  PLOP3.LUT P0, PT, PT, PT, UP0, 0x80, 0x0 ;  /* 0x000000000000781c */ /* 0x000fda0003f0f008 */
[----:B------:R-:W-:Y:S05]  /*2720*/  @!P0 BRA `(.L_x_721) ;  /* 0xffffffdc00f88947 */ /* 0x000fea000383ffff */
.L_x_719:
        /* <DEDUP_REMOVED lines=18> */
.L_x_722:
        /* <DEDUP_REMOVED lines=11> */
.L_x_1351:


//--------------------- .text._Z12mul_mat_q5_1IN3c104HalfELb0EEvPKvS3_PT_iiiii --------------------------
	.section	.text._Z12mul_mat_q5_1IN3c104HalfELb0EEvPKvS3_PT_iiiii,"ax",@progbits
	.align	128
.text._Z12mul_mat_q5_1IN3c104HalfELb0EEvPKvS3_PT_iiiii:
        .type           _Z12mul_mat_q5_1IN3c104HalfELb0EEvPKvS3_PT_iiiii,@function
        .size           _Z12mul_mat_q5_1IN3c104HalfELb0EEvPKvS3_PT_iiiii,(.L_x_1352 - _Z12mul_mat_q5_1IN3c104HalfELb0EEvPKvS3_PT_iiiii)
        .other          _Z12mul_mat_q5_1IN3c104HalfELb0EEvPKvS3_PT_iiiii,@"STO_CUDA_ENTRY STV_DEFAULT"
_Z12mul_mat_q5_1IN3c104HalfELb0EEvPKvS3_PT_iiiii:
        /* <DEDUP_REMOVED lines=79> */
.L_x_725:
        /* <DEDUP_REMOVED lines=484> */
.L_x_724:
[----:B------:R-:W-:-:S05]  /*2330*/  VIADD R2, R2, 0x8 ;  /* 0x0000000802027836 */ /* 0x000fca0000000000 */
[----:B------:R-:W-:-:S13]  /*2340*/  ISETP.GE.AND P0, PT, R2, R37, PT ;  /* 0x000000250200720c */ /* 0x000fda0003f06270 */
[----:B------:R-:W-:Y:S05]  /*2350*/  @!P0 BRA `(.L_x_725) ;  /* 0xffffffe000648947 */ /* 0x000fea000383ffff */
.L_x_723:
        /* <DEDUP_REMOVED lines=18> */
.L_x_726:
        /* <DEDUP_REMOVED lines=16> */
.L_x_1352:


//--------------------- .text._Z12mul_mat_q5_0IN3c104HalfELb1EEvPKvS3_PT_iiiii --------------------------
	.section	.text._Z12mul_mat_q5_0IN3c104HalfELb1EEvPKvS3_PT_iiiii,"ax",@progbits
	.align	128
.text._Z12mul_mat_q5_0IN3c104HalfELb1EEvPKvS3_PT_iiiii:
        .type           _Z12mul_mat_q5_0IN3c104HalfELb1EEvPKvS3_PT_iiiii,@function
        .size           _Z12mul_mat_q5_0IN3c104HalfELb1EEvPKvS3_PT_iiiii,(.L_x_1353 - _Z12mul_mat_q5_0IN3c104HalfELb1EEvPKvS3_PT_iiiii)
        .other          _Z12mul_mat_q5_0IN3c104HalfELb1EEvPKvS3_PT_iiiii,@"STO_CUDA_ENTRY STV_DEFAULT"
_Z12mul_mat_q5_0IN3c104HalfELb1EEvPKvS3_PT_iiiii:
        /* <DEDUP_REMOVED lines=112> */
.L_x_729:
        /* <DEDUP_REMOVED lines=659> */
.L_x_728:
[----:B------:R-:W-:-:S04]  /*3030*/  UIADD3 UR4, UR4, 0x8, URZ ;  /* 0x0000000804047890 */ /* 0x000fc8000fffe03f */
[----:B------:R-:W-:-:S06]  /*3040*/  UISETP.GE.AND UP0, UPT, UR4, UR5, UPT ;  /* 0x000000050400728c */ /* 0x000fcc000bf06270 */
[----:B------:R-:W-:-:S13]  /*3050*/  PLOP3.LUT P0, PT, PT, PT, UP0, 0x80, 0x0 ;  /* 0x000000000000781c */ /* 0x000fda0003f0f008 */
[----:B------:R-:W-:Y:S05]  /*3060*/  @!P0 BRA `(.L_x_729) ;  /* 0xffffffd400a48947 */ /* 0x000fea000383ffff */
.L_x_727:
        /* <DEDUP_REMOVED lines=18> */
.L_x_730:
        /* <DEDUP_REMOVED lines=15> */
.L_x_1353:


//--------------------- .text._Z12mul_mat_q5_0IN3c104HalfELb0EEvPKvS3_PT_iiiii --------------------------
	.section	.text._Z12mul_mat_q5_0IN3c104HalfELb0EEvPKvS3_PT_iiiii,"ax",@progbits
	.align	128
.text._Z12mul_mat_q5_0IN3c104HalfELb0EEvPKvS3_PT_iiiii:
        .type           _Z12mul_mat_q5_0IN3c104HalfELb0EEvPKvS3_PT_iiiii,@function
        .size           _Z12mul_mat_q5_0IN3c104HalfELb0EEvPKvS3_PT_iiiii,(.L_x_1354 - _Z12mul_mat_q5_0IN3c104HalfELb0EEvPKvS3_PT_iiiii)
        .other          _Z12mul_mat_q5_0IN3c104HalfELb0EEvPKvS3_PT_iiiii,@"STO_CUDA_ENTRY STV_DEFAULT"
_Z12mul_mat_q5_0IN3c104HalfELb0EEvPKvS3_PT_iiiii:
        /* <DEDUP_REMOVED lines=76> */
.L_x_733:
        /* <DEDUP_REMOVED lines=621> */
.L_x_732:
[----:B------:R-:W-:-:S06]  /*2b90*/  UIADD3 UR4, UR4, 0x8, URZ ;  /* 0x0000000804047890 */ /* 0x000fcc000fffe03f */
[----:B------:R-:W-:-:S13]  /*2ba0*/  ISETP.LE.AND P0, PT, R36, UR4, PT ;  /* 0x0000000424007c0c */ /* 0x000fda000bf03270 */
[----:B------:R-:W-:Y:S05]  /*2bb0*/  @!P0 BRA `(.L_x_733) ;  /* 0xffffffd800408947 */ /* 0x000fea000383ffff */
.L_x_731:
        /* <DEDUP_REMOVED lines=18> */
.L_x_734:
        /* <DEDUP_REMOVED lines=10> */
.L_x_1354:


//--------------------- .text._Z12mul_mat_q4_1IN3c104HalfELb1EEvPKvS3_PT_iiiii --------------------------
	.section	.text._Z12mul_mat_q4_1IN3c104HalfELb1EEvPKvS3_PT_iiiii,"ax",@progbits
	.align	128
.text._Z12mul_mat_q4_1IN3c104HalfELb1EEvPKvS3_PT_iiiii:
        .type           _Z12mul_mat_q4_1IN3c104HalfELb1EEvPKvS3_PT_iiiii,@function
        .size           _Z12mul_mat_q4_1IN3c104HalfELb1EEvPKvS3_PT_iiiii,(.L_x_1355 - _Z12mul_mat_q4_1IN3c104HalfELb1EEvPKvS3_PT_iiiii)
        .other          _Z12mul_mat_q4_1IN3c104HalfELb1EEvPKvS3_PT_iiiii,@"STO_CUDA_ENTRY STV_DEFAULT"
_Z12mul_mat_q4_1IN3c104HalfELb1EEvPKvS3_PT_iiiii:
        /* <DEDUP_REMOVED lines=175> */
.L_x_737:
        /* <DEDUP_REMOVED lines=339> */
.L_x_736:
        /* <DEDUP_REMOVED lines=8> */
.L_x_735:
        /* <DEDUP_REMOVED lines=16> */
.L_x_738:
        /* <DEDUP_REMOVED lines=14> */
.L_x_1355:


//--------------------- .text._Z12mul_mat_q4_1IN3c104HalfELb0EEvPKvS3_PT_iiiii --------------------------
	.section	.text._Z12mul_mat_q4_1IN3c104HalfELb0EEvPKvS3_PT_iiiii,"ax",@progbits
	.align	128
.text._Z12mul_mat_q4_1IN3c104HalfELb0EEvPKvS3_PT_iiiii:
        .type           _Z12mul_mat_q4_1IN3c104HalfELb0EEvPKvS3_PT_iiiii,@function
        .size           _Z12mul_mat_q4_1IN3c104HalfELb0EEvPKvS3_PT_iiiii,(.L_x_1356 - _Z12mul_mat_q4_1IN3c104HalfELb0EEvPKvS3_PT_iiiii)
        .other          _Z12mul_mat_q4_1IN3c104HalfELb0EEvPKvS3_PT_iiiii,@"STO_CUDA_ENTRY STV_DEFAULT"
_Z12mul_mat_q4_1IN3c104HalfELb0EEvPKvS3_PT_iiiii:
        /* <DEDUP_REMOVED lines=122> */
.L_x_741:
        /* <DEDUP_REMOVED lines=325> */
.L_x_740:
        /* <DEDUP_REMOVED lines=9> */
.L_x_739:
        /* <DEDUP_REMOVED lines=16> */
.L_x_742:
        /* <DEDUP_REMOVED lines=16> */
.L_x_1356:


//--------------------- .text._Z12mul_mat_q4_0IN3c104HalfELb1EEvPKvS3_PT_iiiii --------------------------
	.section	.text._Z12mul_mat_q4_0IN3c104HalfELb1EEvPKvS3_PT_iiiii,"ax",@progbits
	.align	128
.text._Z12mul_mat_q4_0IN3c104HalfELb1EEvPKvS3_PT_iiiii:
        .type           _Z12mul_mat_q4_0IN3c104HalfELb1EEvPKvS3_PT_iiiii,@function
        .size           _Z12mul_mat_q4_0IN3c104HalfELb1EEvPKvS3_PT_iiiii,(.L_x_1357 - _Z12mul_mat_q4_0IN3c104HalfELb1EEvPKvS3_PT_iiiii)
        .other          _Z12mul_mat_q4_0IN3c104HalfELb1EEvPKvS3_PT_iiiii,@"STO_CUDA_ENTRY STV_DEFAULT"
_Z12mul_mat_q4_0IN3c104HalfELb1EEvPKvS3_PT_iiiii:
        /* <DEDUP_REMOVED lines=175> */
.L_x_745:
        /* <DEDUP_REMOVED lines=357> */
.L_x_744:
        /* <DEDUP_REMOVED lines=8> */
.L_x_743:
        /* <DEDUP_REMOVED lines=16> */
.L_x_746:
        /* <DEDUP_REMOVED lines=12> */
.L_x_1357:


//--------------------- .text._Z12mul_mat_q4_0IN3c104HalfELb0EEvPKvS3_PT_iiiii --------------------------
	.section	.text._Z12mul_mat_q4_0IN3c104HalfELb0EEvPKvS3_PT_iiiii,"ax",@progbits
	.align	128
.text._Z12mul_mat_q4_0IN3c104HalfELb0EEvPKvS3_PT_iiiii:
        .type           _Z12mul_mat_q4_0IN3c104HalfELb0EEvPKvS3_PT_iiiii,@function
        .size           _Z12mul_mat_q4_0IN3c104HalfELb0EEvPKvS3_PT_iiiii,(.L_x_1358 - _Z12mul_mat_q4_0IN3c104HalfELb0EEvPKvS3_PT_iiiii)
        .other          _Z12mul_mat_q4_0IN3c104HalfELb0EEvPKvS3_PT_iiiii,@"STO_CUDA_ENTRY STV_DEFAULT"
_Z12mul_mat_q4_0IN3c104HalfELb0EEvPKvS3_PT_iiiii:
        /* <DEDUP_REMOVED lines=121> */
.L_x_749:
        /* <DEDUP_REMOVED lines=343> */
.L_x_748:
        /* <DEDUP_REMOVED lines=9> */
.L_x_747:
        /* <DEDUP_REMOVED lines=16> */
.L_x_750:
        /* <DEDUP_REMOVED lines=15> */
.L_x_1358:


//--------------------- .text._Z12mul_mat_q6_KIfLb1EEvPKvS1_PT_iiiii --------------------------
	.section	.text._Z12mul_mat_q6_KIfLb1EEvPKvS1_PT_iiiii,"ax",@progbits
	.align	128
.text._Z12mul_mat_q6_KIfLb1EEvPKvS1_PT_iiiii:
        .type           _Z12mul_mat_q6_KIfLb1EEvPKvS1_PT_iiiii,@function
        .size           _Z12mul_mat_q6_KIfLb1EEvPKvS1_PT_iiiii,(.L_x_1359 - _Z12mul_mat_q6_KIfLb1EEvPKvS1_PT_iiiii)
        .other          _Z12mul_mat_q6_KIfLb1EEvPKvS1_PT_iiiii,@"STO_CUDA_ENTRY STV_DEFAULT"
_Z12mul_mat_q6_KIfLb1EEvPKvS1_PT_iiiii:
        /* <DEDUP_REMOVED lines=159> */
.L_x_753:
        /* <DEDUP_REMOVED lines=626> */
.L_x_752:
[----:B------:R-:W-:-:S04]  /*3110*/  UIADD3 UR4, UR4, 0x1, URZ ;  /* 0x0000000104047890 */ /* 0x000fc8000fffe03f */
[----:B------:R-:W-:-:S06]  /*3120*/  UISETP.GE.AND UP0, UPT, UR4, UR5, UPT ;  /* 0x000000050400728c */ /* 0x000fcc000bf06270 */
[----:B------:R-:W-:-:S13]  /*3130*/  PLOP3.LUT P0, PT, PT, PT, UP0, 0x80, 0x0 ;  /* 0x000000000000781c */ /* 0x000fda0003f0f008 */
[----:B------:R-:W-:Y:S05]  /*3140*/  @!P0 BRA `(.L_x_753) ;  /* 0xffffffd800288947 */ /* 0x000fea000383ffff */
.L_x_751:
        /* <DEDUP_REMOVED lines=17> */
.L_x_754:
        /* <DEDUP_REMOVED lines=10> */
.L_x_1359:


//--------------------- .text._Z12mul_mat_q6_KIfLb0EEvPKvS1_PT_iiiii --------------------------
	.section	.text._Z12mul_mat_q6_KIfLb0EEvPKvS1_PT_iiiii,"ax",@progbits
	.align	128
.text._Z12mul_mat_q6_KIfLb0EEvPKvS1_PT_iiiii:
        .type           _Z12mul_mat_q6_KIfLb0EEvPKvS1_PT_iiiii,@function
        .size           _Z12mul_mat_q6_KIfLb0EEvPKvS1_PT_iiiii,(.L_x_1360 - _Z12mul_mat_q6_KIfLb0EEvPKvS1_PT_iiiii)
        .other          _Z12mul_mat_q6_KIfLb0EEvPKvS1_PT_iiiii,@"STO_CUDA_ENTRY STV_DEFAULT"
_Z12mul_mat_q6_KIfLb0EEvPKvS1_PT_iiiii:
        /* <DEDUP_REMOVED lines=100> */
.L_x_757:
        /* <DEDUP_REMOVED lines=607> */
.L_x_756:
[----:B------:R-:W-:-:S06]  /*2c30*/  UIADD3 UR4, UR4, 0x1, URZ ;  /* 0x0000000104047890 */ /* 0x000fcc000fffe03f */
[----:B------:R-:W-:-:S13]  /*2c40*/  ISETP.LE.AND P0, PT, R3, UR4, PT ;  /* 0x0000000403007c0c */ /* 0x000fda000bf03270 */
[----:B------:R-:W-:Y:S05]  /*2c50*/  @!P0 BRA `(.L_x_757) ;  /* 0xffffffd800788947 */ /* 0x000fea000383ffff */
.L_x_755:
        /* <DEDUP_REMOVED lines=17> */
.L_x_758:
        /* <DEDUP_REMOVED lines=9> */
.L_x_1360:


//--------------------- .text._Z12mul_mat_q5_KIfLb1EEvPKvS1_PT_iiiii --------------------------
	.section	.text._Z12mul_mat_q5_KIfLb1EEvPKvS1_PT_iiiii,"ax",@progbits
	.align	128
.text._Z12mul_mat_q5_KIfLb1EEvPKvS1_PT_iiiii:
        .type           _Z12mul_mat_q5_KIfLb1EEvPKvS1_PT_iiiii,@function
        .size           _Z12mul_mat_q5_KIfLb1EEvPKvS1_PT_iiiii,(.L_x_1361 - _Z12mul_mat_q5_KIfLb1EEvPKvS1_PT_iiiii)
        .other          _Z12mul_mat_q5_KIfLb1EEvPKvS1_PT_iiiii,@"STO_CUDA_ENTRY STV_DEFAULT"
_Z12mul_mat_q5_KIfLb1EEvPKvS1_PT_iiiii:
        /* <DEDUP_REMOVED lines=142> */
.L_x_761:
        /* <DEDUP_REMOVED lines=534> */
.L_x_760:
[----:B------:R-:W-:-:S04]  /*2a40*/  UIADD3 UR4, UR4, 0x1, URZ ;  /* 0x0000000104047890 */ /* 0x000fc8000fffe03f */
[----:B------:R-:W-:-:S06]  /*2a50*/  UISETP.GE.AND UP0, UPT, UR4, UR5, UPT ;  /* 0x000000050400728c */ /* 0x000fcc000bf06270 */
[----:B------:R-:W-:-:S13]  /*2a60*/  PLOP3.LUT P0, PT, PT, PT, UP0, 0x80, 0x0 ;  /* 0x000000000000781c */ /* 0x000fda0003f0f008 */
[----:B------:R-:W-:Y:S05]  /*2a70*/  @!P0 BRA `(.L_x_761) ;  /* 0xffffffdc00988947 */ /* 0x000fea000383ffff */
.L_x_759:
        /* <DEDUP_REMOVED lines=13> */
[----:B------:R-:W-:-:S04]  /*2b50*/  IMAD R5, R5, UR4, R4 ;  /* 0x0000000405057c24 */ /* 0x000fc8000f8e0204 */
[----:B0-----:R-:W-:-:S05]  /*2b60*/  IMAD.WIDE.U32 R2, R5, 0x4, R2 ;  /* 0x0000000405027825 */ /* 0x001fca00078e0002 */
[----:B------:R-:W-:Y:S01]  /*2b70*/  STG.E desc[UR14][R2.64], R0 ;  /* 0x0000000002007986 */ /* 0x000fe2000c10190e */
[----:B------:R-:W-:Y:S05]  /*2b80*/  EXIT ;  /* 0x000000000000794d */ /* 0x000fea0003800000 */
.L_x_762:
        /* <DEDUP_REMOVED lines=15> */
.L_x_1361:


//--------------------- .text._Z12mul_mat_q5_KIfLb0EEvPKvS1_PT_iiiii --------------------------
	.section	.text._Z12mul_mat_q5_KIfLb0EEvPKvS1_PT_iiiii,"ax",@progbits
	.align	128
.text._Z12mul_mat_q5_KIfLb0EEvPKvS1_PT_iiiii:
        .type           _Z12mul_mat_q5_KIfLb0EEvPKvS1_PT_iiiii,@function
        .size           _Z12mul_mat_q5_KIfLb0EEvPKvS1_PT_iiiii,(.L_x_1362 - _Z12mul_mat_q5_KIfLb0EEvPKvS1_PT_iiiii)
        .other          _Z12mul_mat_q5_KIfLb0EEvPKvS1_PT_iiiii,@"STO_CUDA_ENTRY STV_DEFAULT"
_Z12mul_mat_q5_KIfLb0EEvPKvS1_PT_iiiii:
        /* <DEDUP_REMOVED lines=116> */
.L_x_765:
        /* <DEDUP_REMOVED lines=488> */
.L_x_764:
[----:B------:R-:W-:-:S06]  /*25c0*/  UIADD3 UR4, UR4, 0x1, URZ ;  /* 0x0000000104047890 */ /* 0x000fcc000fffe03f */
[----:B------:R-:W-:-:S13]  /*25d0*/  ISETP.LE.AND P0, PT, R5, UR4, PT ;  /* 0x0000000405007c0c */ /* 0x000fda000bf03270 */
[----:B------:R-:W-:Y:S05]  /*25e0*/  @!P0 BRA `(.L_x_765) ;  /* 0xffffffe000548947 */ /* 0x000fea000383ffff */
.L_x_763:
        /* <DEDUP_REMOVED lines=17> */
.L_x_766:
        /* <DEDUP_REMOVED lines=16> */
.L_x_1362:


//--------------------- .text._Z12mul_mat_q4_KIfLb1EEvPKvS1_PT_iiiii --------------------------
	.section	.text._Z12mul_mat_q4_KIfLb1EEvPKvS1_PT_iiiii,"ax",@progbits
	.align	128
.text._Z12mul_mat_q4_KIfLb1EEvPKvS1_PT_iiiii:
        .type           _Z12mul_mat_q4_KIfLb1EEvPKvS1_PT_iiiii,@function
        .size           _Z12mul_mat_q4_KIfLb1EEvPKvS1_PT_iiiii,(.L_x_1363 - _Z12mul_mat_q4_KIfLb1EEvPKvS1_PT_iiiii)
        .other          _Z12mul_mat_q4_KIfLb1EEvPKvS1_PT_iiiii,@"STO_CUDA_ENTRY STV_DEFAULT"
_Z12mul_mat_q4_KIfLb1EEvPKvS1_PT_iiiii:
        /* <DEDUP_REMOVED lines=80> */
[----:B------:R-:W-:Y:S01]  /*0500*/  IADD3 R26, -R11, R2, RZ ;  /* 0x000000020b1a7210 */ /* 0x000fe20007ffe1ff */
[----:B------:R-:W-:Y:S01]  /*0510*/  IMAD R11, R12, UR6, RZ ;  /* 0x000000060c0b7c24 */ /* 0x000fe2000f8e02ff */
[----:B------:R-:W-:Y:S01]  /*0520*/  LEA R7, R9, UR12, 0x2 ;  /* 0x0000000c09077c11 */ /* 0x000fe2000f8e10ff */
[----:B------:R-:W-:Y:S01]  /*0530*/  IMAD R15, R17, UR5, RZ ;  /* 0x00000005110f7c24 */ /* 0x000fe2000f8e02ff */
[C-C-:B------:R-:W-:Y:S02]  /*0540*/  VIADDMNMX R23, R25.reuse, 0xc, R10.reuse, PT ;  /* 0x0000000c19177846 */ /* 0x140fe4000380010a */
[----:B------:R-:W-:-:S02]  /*0550*/  VIADDMNMX R27, R25, 0x10, R10, PT ;  /* 0x00000010191b7846 */ /* 0x000fc4000380010a */
        /* <DEDUP_REMOVED lines=27> */
[----:B------:R-:W-:Y:S01]  /*0710*/  VIADD R43, R40, 0x1 ;  /* 0x00000001282b7836 */ /* 0x000fe20000000000 */
[----:B------:R-:W-:Y:S01]  /*0720*/  LEA.HI R29, R28, R41, RZ, 0x3 ;  /* 0x000000291c1d7211 */ /* 0x000fe200078f18ff */
[----:B------:R-:W-:Y:S01]  /*0730*/  @!P0 IMAD.MOV R43, RZ, RZ, R40 ;  /* 0x000000ffff2b8224 */ /* 0x000fe200078e0228 */
[----:B------:R-:W-:Y:S01]  /*0740*/  LEA.HI R27, R27, R38, RZ, 0x5 ;  /* 0x000000261b1b7211 */ /* 0x000fe200078f28ff */
[----:B------:R-:W-:Y:S01]  /*0750*/  IMAD R21, R31, UR5, RZ ;  /* 0x000000051f157c24 */ /* 0x000fe2000f8e02ff */
[-C--:B------:R-:W-:Y:S01]  /*0760*/  LEA.HI.SX32 R28, R29, R26.reuse, 0x1d ;  /* 0x0000001a1d1c7211 */ /* 0x080fe200078feaff */
[----:B------:R-:W-:Y:S01]  /*0770*/  IMAD.SHL.U32 R40, R40, 0x2, RZ ;  /* 0x0000000228287824 */ /* 0x000fe200078e00ff */
[----:B------:R-:W-:-:S02]  /*0780*/  LOP3.LUT R39, R23, R26, RZ, 0xc0, !PT ;  /* 0x0000001a17277212 */ /* 0x000fc400078ec0ff */
[----:B------:R-:W-:Y:S01]  /*0790*/  SHF.R.S32.HI R42, RZ, 0x1f, R43 ;  /* 0x0000001fff2a7819 */ /* 0x000fe2000001142b */
[----:B------:R-:W-:Y:S01]  /*07a0*/  IMAD R28, R41, 0x4, R28 ;  /* 0x00000004291c7824 */ /* 0x000fe200078e021c */
[----:B------:R-:W-:Y:S01]  /*07b0*/  LEA.HI.SX32 R27, R27, R38, 0x1b ;  /* 0x000000261b1b7211 */ /* 0x000fe200078fdaff */
[----:B------:R-:W-:Y:S01]  /*07c0*/  IMAD R38, R38, UR5, RZ ;  /* 0x0000000526267c24 */ /* 0x000fe2000f8e02ff */
[----:B------:R-:W-:Y:S01]  /*07d0*/  SHF.L.U64.HI R42, R43, 0x2, R42 ;  /* 0x000000022b2a7819 */ /* 0x000fe2000001022a */
[----:B------:R-:W-:Y:S01]  /*07e0*/  IMAD.SHL.U32 R39, R39, 0x4, RZ ;  /* 0x0000000427277824 */ /* 0x000fe200078e00ff */
[----:B------:R-:W-:Y:S01]  /*07f0*/  LEA R6, R6, UR11, 0x2 ;  /* 0x0000000b06067c11 */ /* 0x000fe2000f8e10ff */
[----:B------:R-:W-:Y:S01]  /*0800*/  IMAD R41, R41, UR5, RZ ;  /* 0x0000000529297c24 */ /* 0x000fe2000f8e02ff */
        /* <DEDUP_REMOVED lines=10> */
.L_x_769:
        /* <DEDUP_REMOVED lines=13> */
[----:B------:R-:W-:-:S03]  /*0980*/  IADD3 R27, R27, R47, RZ ;  /* 0x0000002f1b1b7210 */ /* 0x000fc60007ffe0ff */
        /* <DEDUP_REMOVED lines=33> */
[----:B0-----:R-:W-:-:S04]  /*0ba0*/  IMAD.WIDE.U32 R26, R52, 0x90, R28 ;  /* 0x00000090341a7825 */ /* 0x001fc800078e001c */
[----:B------:R-:W-:Y:S02]  /*0bb0*/  IMAD.IADD R27, R27, 0x1, R47 ;  /* 0x000000011b1b7824 */ /* 0x000fe400078e022f */
        /* <DEDUP_REMOVED lines=30> */
[----:B------:R-:W-:Y:S02]  /*0da0*/  LEA R28, P1, R23, R28, 0x2 ;  /* 0x0000001c171c7211 */ /* 0x000fe400078210ff */
[----:B------:R-:W-:-:S02]  /*0db0*/  IADD3 R31, R29, R53, RZ ;  /* 0x000000351d1f7210 */ /* 0x000fc40007ffe0ff */
        /* <DEDUP_REMOVED lines=8> */
[----:B------:R-:W-:-:S03]  /*0e40*/  UISETP.GE.AND UP0, UPT, UR4, UR5, UPT ;  /* 0x000000050400728c */ /* 0x000fc6000bf06270 */
[----:B------:R0:W-:Y:S03]  /*0e50*/  STS [R35], R46 ;  /* 0x0000002e23007388 */ /* 0x0001e60000000800 */
[----:B------:R-:W-:Y:S01]  /*0e60*/  PLOP3.LUT P0, PT, PT, PT, UP0, 0x80, 0x0 ;  /* 0x000000000000781c */ /* 0x000fe20003f0f008 */
        /* <DEDUP_REMOVED lines=18> */
[----:B------:R-:W2:Y:S01]  /*0f90*/  LDG.E.CONSTANT R50, desc[UR16][R30.64] ;  /* 0x000000101e327981 */ /* 0x000ea2000c1e9900 */
[----:B------:R-:W-:-:S05]  /*0fa0*/  IMAD.X R29, RZ, RZ, R29, P0 ;  /* 0x000000ffff1d7224 */ /* 0x000fca00000e061d */
        /* <DEDUP_REMOVED lines=164> */
[----:B------:R-:W-:-:S05]  /*19f0*/  IMAD.U32 R28, RZ, RZ, UR4 ;  /* 0x00000004ff1c7e24 */ /* 0x000fca000f8e00ff */
[----:B------:R-:W-:Y:S01]  /*1a00*/  LEA R29, R28, R11, 0x3 ;  /* 0x0000000b1c1d7211 */ /* 0x000fe200078e18ff */
        /* <DEDUP_REMOVED lines=210> */
.L_x_768:
[----:B------:R-:W-:-:S04]  /*2730*/  UIADD3 UR4, UR4, 0x1, URZ ;  /* 0x0000000104047890 */ /* 0x000fc8000fffe03f */
[----:B------:R-:W-:-:S06]  /*2740*/  UISETP.GE.AND UP0, UPT, UR4, UR5, UPT ;  /* 0x000000050400728c */ /* 0x000fcc000bf06270 */
[----:B------:R-:W-:-:S13]  /*2750*/  PLOP3.LUT P0, PT, PT, PT, UP0, 0x80, 0x0 ;  /* 0x000000000000781c */ /* 0x000fda0003f0f008 */
[----:B------:R-:W-:Y:S05]  /*2760*/  @!P0 BRA `(.L_x_769) ;  /* 0xffffffe000508947 */ /* 0x000fea000383ffff */
.L_x_767:
        /* <DEDUP_REMOVED lines=17> */
.L_x_770:
        /* <DEDUP_REMOVED lines=16> */
.L_x_1363:


//--------------------- .text._Z12mul_mat_q4_KIfLb0EEvPKvS1_PT_iiiii --------------------------
	.section	.text._Z12mul_mat_q4_KIfLb0EEvPKvS1_PT_iiiii,"ax",@progbits
	.align	128
.text._Z12mul_mat_q4_KIfLb0EEvPKvS1_PT_iiiii:
        .type           _Z12mul_mat_q4_KIfLb0EEvPKvS1_PT_iiiii,@function
        .size           _Z12mul_mat_q4_KIfLb0EEvPKvS1_PT_iiiii,(.L_x_1364 - _Z12mul_mat_q4_KIfLb0EEvPKvS1_PT_iiiii)
        .other          _Z12mul_mat_q4_KIfLb0EEvPKvS1_PT_iiiii,@"STO_CUDA_ENTRY STV_DEFAULT"
_Z12mul_mat_q4_KIfLb0EEvPKvS1_PT_iiiii:
        /* <DEDUP_REMOVED lines=100> */
.L_x_773:
        /* <DEDUP_REMOVED lines=259> */
[----:B------:R-:W-:Y:S02]  /*1670*/  IMAD R21, R5, 0x8, R14 ;  /* 0x0000000805157824 */ /* 0x000fe400078e020e */
[----:B------:R-:W-:-:S05]  /*1680*/  VIADD R20, R2, 0x20 ;  /* 0x0000002002147836 */ /* 0x000fca0000000000 */
        /* <DEDUP_REMOVED lines=194> */
.L_x_772:
[----:B------:R-:W-:-:S05]  /*22b0*/  VIADD R5, R5, 0x1 ;  /* 0x0000000105057836 */ /* 0x000fca0000000000 */
[----:B------:R-:W-:-:S13]  /*22c0*/  ISETP.GE.AND P0, PT, R5, R4, PT ;  /* 0x000000040500720c */ /* 0x000fda0003f06270 */
[----:B------:R-:W-:Y:S05]  /*22d0*/  @!P0 BRA `(.L_x_773) ;  /* 0xffffffe000d88947 */ /* 0x000fea000383ffff */
.L_x_771:
        /* <DEDUP_REMOVED lines=17> */
.L_x_774:
        /* <DEDUP_REMOVED lines=9> */
.L_x_1364:


//--------------------- .text._Z12mul_mat_q3_KIfLb1EEvPKvS1_PT_iiiii --------------------------
	.section	.text._Z12mul_mat_q3_KIfLb1EEvPKvS1_PT_iiiii,"ax",@progbits
	.align	128
.text._Z12mul_mat_q3_KIfLb1EEvPKvS1_PT_iiiii:
        .type           _Z12mul_mat_q3_KIfLb1EEvPKvS1_PT_iiiii,@function
        .size           _Z12mul_mat_q3_KIfLb1EEvPKvS1_PT_iiiii,(.L_x_1365 - _Z12mul_mat_q3_KIfLb1EEvPKvS1_PT_iiiii)
        .other          _Z12mul_mat_q3_KIfLb1EEvPKvS1_PT_iiiii,@"STO_CUDA_ENTRY STV_DEFAULT"
_Z12mul_mat_q3_KIfLb1EEvPKvS1_PT_iiiii:
        /* <DEDUP_REMOVED lines=211> */
.L_x_781:
        /* <DEDUP_REMOVED lines=187> */
.L_x_777:
        /* <DEDUP_REMOVED lines=184> */
.L_x_778:
        /* <DEDUP_REMOVED lines=194> */
.L_x_779:
        /* <DEDUP_REMOVED lines=191> */
.L_x_780:
        /* <DEDUP_REMOVED lines=174> */
.L_x_776:
[----:B------:R-:W-:-:S04]  /*4750*/  UIADD3 UR4, UR4, 0x2, URZ ;  /* 0x0000000204047890 */ /* 0x000fc8000fffe03f */
[----:B------:R-:W-:-:S06]  /*4760*/  UISETP.GE.AND UP0, UPT, UR4, UR7, UPT ;  /* 0x000000070400728c */ /* 0x000fcc000bf06270 */
[----:B------:R-:W-:-:S13]  /*4770*/  PLOP3.LUT P0, PT, PT, PT, UP0, 0x80, 0x0 ;  /* 0x000000000000781c */ /* 0x000fda0003f0f008 */
[----:B------:R-:W-:Y:S05]  /*4780*/  @!P0 BRA `(.L_x_781) ;  /* 0xffffffc400688947 */ /* 0x000fea000383ffff */
.L_x_775:
        /* <DEDUP_REMOVED lines=17> */
.L_x_782:
        /* <DEDUP_REMOVED lines=14> */
.L_x_1365:


//--------------------- .text._Z12mul_mat_q3_KIfLb0EEvPKvS1_PT_iiiii --------------------------
	.section	.text._Z12mul_mat_q3_KIfLb0EEvPKvS1_PT_iiiii,"ax",@progbits
	.align	128
.text._Z12mul_mat_q3_KIfLb0EEvPKvS1_PT_iiiii:
        .type           _Z12mul_mat_q3_KIfLb0EEvPKvS1_PT_iiiii,@function
        .size           _Z12mul_mat_q3_KIfLb0EEvPKvS1_PT_iiiii,(.L_x_1366 - _Z12mul_mat_q3_KIfLb0EEvPKvS1_PT_iiiii)
        .other          _Z12mul_mat_q3_KIfLb0EEvPKvS1_PT_iiiii,@"STO_CUDA_ENTRY STV_DEFAULT"
_Z12mul_mat_q3_KIfLb0EEvPKvS1_PT_iiiii:
        /* <DEDUP_REMOVED lines=141> */
.L_x_789:
        /* <DEDUP_REMOVED lines=185> */
.L_x_785:
        /* <DEDUP_REMOVED lines=185> */
.L_x_786:
        /* <DEDUP_REMOVED lines=196> */
.L_x_787:
        /* <DEDUP_REMOVED lines=192> */
.L_x_788:
        /* <DEDUP_REMOVED lines=174> */
.L_x_784:
[----:B------:R-:W-:-:S04]  /*4310*/  UIADD3 UR4, UR4, 0x2, URZ ;  /* 0x0000000204047890 */ /* 0x000fc8000fffe03f */
[----:B------:R-:W-:-:S06]  /*4320*/  UISETP.GE.AND UP0, UPT, UR4, UR7, UPT ;  /* 0x000000070400728c */ /* 0x000fcc000bf06270 */
[----:B------:R-:W-:-:S13]  /*4330*/  PLOP3.LUT P0, PT, PT, PT, UP0, 0x80, 0x0 ;  /* 0x000000000000781c */ /* 0x000fda0003f0f008 */
[----:B------:R-:W-:Y:S05]  /*4340*/  @!P0 BRA `(.L_x_789) ;  /* 0xffffffc400608947 */ /* 0x000fea000383ffff */
.L_x_783:
        /* <DEDUP_REMOVED lines=17> */
.L_x_790:
        /* <DEDUP_REMOVED lines=10> */
.L_x_1366:


//--------------------- .text._Z12mul_mat_q2_KIfLb1EEvPKvS1_PT_iiiii --------------------------
	.section	.text._Z12mul_mat_q2_KIfLb1EEvPKvS1_PT_iiiii,"ax",@progbits
	.align	128
.text._Z12mul_mat_q2_KIfLb1EEvPKvS1_PT_iiiii:
        .type           _Z12mul_mat_q2_KIfLb1EEvPKvS1_PT_iiiii,@function
        .size           _Z12mul_mat_q2_KIfLb1EEvPKvS1_PT_iiiii,(.L_x_1367 - _Z12mul_mat_q2_KIfLb1EEvPKvS1_PT_iiiii)
        .other          _Z12mul_mat_q2_KIfLb1EEvPKvS1_PT_iiiii,@"STO_CUDA_ENTRY STV_DEFAULT"
_Z12mul_mat_q2_KIfLb1EEvPKvS1_PT_iiiii:
        /* <DEDUP_REMOVED lines=164> */
.L_x_793:
        /* <DEDUP_REMOVED lines=1035> */
.L_x_792:
[----:B------:R-:W-:-:S04]  /*4af0*/  UIADD3 UR4, UR4, 0x2, URZ ;  /* 0x0000000204047890 */ /* 0x000fc8000fffe03f */
[----:B------:R-:W-:-:S06]  /*4b00*/  UISETP.GE.AND UP0, UPT, UR4, UR5, UPT ;  /* 0x000000050400728c */ /* 0x000fcc000bf06270 */
[----:B------:R-:W-:-:S13]  /*4b10*/  PLOP3.LUT P0, PT, PT, PT, UP0, 0x80, 0x0 ;  /* 0x000000000000781c */ /* 0x000fda0003f0f008 */
[----:B------:R-:W-:Y:S05]  /*4b20*/  @!P0 BRA `(.L_x_793) ;  /* 0xffffffbc00c48947 */ /* 0x000fea000383ffff */
.L_x_791:
        /* <DEDUP_REMOVED lines=17> */
.L_x_794:
        /* <DEDUP_REMOVED lines=12> */
.L_x_1367:


//--------------------- .text._Z12mul_mat_q2_KIfLb0EEvPKvS1_PT_iiiii --------------------------
	.section	.text._Z12mul_mat_q2_KIfLb0EEvPKvS1_PT_iiiii,"ax",@progbits
	.align	128
.text._Z12mul_mat_q2_KIfLb0EEvPKvS1_PT_iiiii:
        .type           _Z12mul_mat_q2_KIfLb0EEvPKvS1_PT_iiiii,@function
        .size           _Z12mul_mat_q2_KIfLb0EEvPKvS1_PT_iiiii,(.L_x_1368 - _Z12mul_mat_q2_KIfLb0EEvPKvS1_PT_iiiii)
        .other          _Z12mul_mat_q2_KIfLb0EEvPKvS1_PT_iiiii,@"STO_CUDA_ENTRY STV_DEFAULT"
_Z12mul_mat_q2_KIfLb0EEvPKvS1_PT_iiiii:
        /* <DEDUP_REMOVED lines=112> */
.L_x_797:
        /* <DEDUP_REMOVED lines=1036> */
.L_x_796:
[----:B------:R-:W-:-:S04]  /*47c0*/  UIADD3 UR4, UR4, 0x2, URZ ;  /* 0x0000000204047890 */ /* 0x000fc8000fffe03f */
[----:B------:R-:W-:-:S06]  /*47d0*/  UISETP.GE.AND UP0, UPT, UR4, UR5, UPT ;  /* 0x000000050400728c */ /* 0x000fcc000bf06270 */
[----:B------:R-:W-:-:S13]  /*47e0*/  PLOP3.LUT P0, PT, PT, PT, UP0, 0x80, 0x0 ;  /* 0x000000000000781c */ /* 0x000fda0003f0f008 */
[----:B------:R-:W-:Y:S05]  /*47f0*/  @!P0 BRA `(.L_x_797) ;  /* 0xffffffbc00c08947 */ /* 0x000fea000383ffff */
.L_x_795:
        /* <DEDUP_REMOVED lines=17> */
.L_x_798:
        /* <DEDUP_REMOVED lines=15> */
.L_x_1368:


//--------------------- .text._Z12mul_mat_q8_0IfLb1EEvPKvS1_PT_iiiii --------------------------
	.section	.text._Z12mul_mat_q8_0IfLb1EEvPKvS1_PT_iiiii,"ax",@progbits
	.align	128
.text._Z12mul_mat_q8_0IfLb1EEvPKvS1_PT_iiiii:
        .type           _Z12mul_mat_q8_0IfLb1EEvPKvS1_PT_iiiii,@function
        .size           _Z12mul_mat_q8_0IfLb1EEvPKvS1_PT_iiiii,(.L_x_1369 - _Z12mul_mat_q8_0IfLb1EEvPKvS1_PT_iiiii)
        .other          _Z12mul_mat_q8_0IfLb1EEvPKvS1_PT_iiiii,@"STO_CUDA_ENTRY STV_DEFAULT"
_Z12mul_mat_q8_0IfLb1EEvPKvS1_PT_iiiii:
        /* <DEDUP_REMOVED lines=162> */
.L_x_800:
        /* <DEDUP_REMOVED lines=162> */
.L_x_799:
        /* <DEDUP_REMOVED lines=9> */
[----:B------:R-:W-:-:S04]  /*14d0*/  IMAD R25, R25, UR4, R0 ;  /* 0x0000000419197c24 */ /* 0x000fc8000f8e0200 */
[----:B0-----:R-:W-:-:S05]  /*14e0*/  IMAD.WIDE.U32 R2, R25, 0x4, R2 ;  /* 0x0000000419027825 */ /* 0x001fca00078e0002 */
[----:B------:R-:W-:Y:S01]  /*14f0*/  STG.E desc[UR12][R2.64], R43 ;  /* 0x0000002b02007986 */ /* 0x000fe2000c10190c */
[----:B------:R-:W-:Y:S05]  /*1500*/  EXIT ;  /* 0x000000000000794d */ /* 0x000fea0003800000 */
.L_x_801:
        /* <DEDUP_REMOVED lines=15> */
.L_x_1369:


//--------------------- .text._Z12mul_mat_q8_0IfLb0EEvPKvS1_PT_iiiii --------------------------
	.section	.text._Z12mul_mat_q8_0IfLb0EEvPKvS1_PT_iiiii,"ax",@progbits
	.align	128
.text._Z12mul_mat_q8_0IfLb0EEvPKvS1_PT_iiiii:
        .type           _Z12mul_mat_q8_0IfLb0EEvPKvS1_PT_iiiii,@function
        .size           _Z12mul_mat_q8_0IfLb0EEvPKvS1_PT_iiiii,(.L_x_1370 - _Z12mul_mat_q8_0IfLb0EEvPKvS1_PT_iiiii)
        .other          _Z12mul_mat_q8_0IfLb0EEvPKvS1_PT_iiiii,@"STO_CUDA_ENTRY STV_DEFAULT"
_Z12mul_mat_q8_0IfLb0EEvPKvS1_PT_iiiii:
        /* <DEDUP_REMOVED lines=117> */
.L_x_803:
        /* <DEDUP_REMOVED lines=152> */
.L_x_802:
        /* <DEDUP_REMOVED lines=9> */
[----:B------:R-:W-:-:S04]  /*1160*/  IMAD R5, R0, UR4, R5 ;  /* 0x0000000400057c24 */ /* 0x000fc8000f8e0205 */
[----:B0-----:R-:W-:-:S05]  /*1170*/  IMAD.WIDE.U32 R2, R5, 0x4, R2 ;  /* 0x0000000405027825 */ /* 0x001fca00078e0002 */
[----:B------:R-:W-:Y:S01]  /*1180*/  STG.E desc[UR12][R2.64], R28 ;  /* 0x0000001c02007986 */ /* 0x000fe2000c10190c */
[----:B------:R-:W-:Y:S05]  /*1190*/  EXIT ;  /* 0x000000000000794d */ /* 0x000fea0003800000 */
.L_x_804:
        /* <DEDUP_REMOVED lines=14> */
.L_x_1370:


//--------------------- .text._Z12mul_mat_q5_1IfLb1EEvPKvS1_PT_iiiii --------------------------
	.section	.text._Z12mul_mat_q5_1IfLb1EEvPKvS1_PT_iiiii,"ax",@progbits
	.align	128
.text._Z12mul_mat_q5_1IfLb1EEvPKvS1_PT_iiiii:
        .type           _Z12mul_mat_q5_1IfLb1EEvPKvS1_PT_iiiii,@function
        .size           _Z12mul_mat_q5_1IfLb1EEvPKvS1_PT_iiiii,(.L_x_1371 - _Z12mul_mat_q5_1IfLb1EEvPKvS1_PT_iiiii)
        .other          _Z12mul_mat_q5_1IfLb1EEvPKvS1_PT_iiiii,@"STO_CUDA_ENTRY STV_DEFAULT"
_Z12mul_mat_q5_1IfLb1EEvPKvS1_PT_iiiii:
        /* <DEDUP_REMOVED lines=30> */
[----:B--2---:R-:W-:Y:S01]  /*01e0*/  IMAD.SHL.U32 R5, R11, 0x4, RZ ;  /* 0x000000040b057824 */ /* 0x004fe200078e00ff */
[----:B------:R-:W-:Y:S02]  /*01f0*/  LEA.HI R2, R3, R0, RZ, 0x3 ;  /* 0x0000000003027211 */ /* 0x000fe400078f18ff */
[----:B------:R-:W-:Y:S01]  /*0200*/  LOP3.LUT R6, R4, 0x3, RZ, 0xc0, !PT ;  /* 0x0000000304067812 */ /* 0x000fe200078ec0ff */
[----:B----4-:R-:W-:Y:S01]  /*0210*/  VIADD R4, R8, UR9 ;  /* 0x0000000908047c36 */ /* 0x010fe20008000000 */
[----:B------:R-:W-:Y:S01]  /*0220*/  LEA.HI.SX32 R5, R2, R5, 0x1d ;  /* 0x0000000502057211 */ /* 0x000fe200078feaff */
[----:B------:R-:W-:Y:S01]  /*0230*/  UIADD3 UR9, UR4, 0x26a0, URZ ;  /* 0x000026a004097890 */ /* 0x000fe2000fffe03f */
[----:B---3--:R-:W-:Y:S01]  /*0240*/  LEA R6, R7, R6, 0x2 ;  /* 0x0000000607067211 */ /* 0x008fe200078e10ff */
        /* <DEDUP_REMOVED lines=10> */
[----:B------:R-:W-:Y:S01]  /*02f0*/  IMAD.IADD R5, R0, 0x1, -R5 ;  /* 0x0000000100057824 */ /* 0x000fe200078e0a05 */
[----:B------:R-:W-:Y:S01]  /*0300*/  LEA.HI R2, R2, R31, RZ, 0x2 ;  /* 0x0000001f02027211 */ /* 0x000fe200078f10ff */
[----:B------:R-:W-:Y:S01]  /*0310*/  IMAD.U32 R13, RZ, RZ, UR12 ;  /* 0x0000000cff0d7e24 */ /* 0x000fe2000f8e00ff */
[----:B------:R-:W-:-:S02]  /*0320*/  LEA.HI R10, R8, R29, RZ, 0x2 ;  /* 0x0000001d080a7211 */ /* 0x000fc400078f10ff */
[-C--:B------:R-:W-:Y:S01]  /*0330*/  LEA.HI R8, R2, R5.reuse, RZ, 0x1e ;  /* 0x0000000502087211 */ /* 0x080fe200078ff0ff */
[----:B------:R-:W-:Y:S01]  /*0340*/  IMAD R2, R7, 0x4, R11 ;  /* 0x0000000407027824 */ /* 0x000fe200078e020b */
[----:B------:R-:W-:Y:S01]  /*0350*/  LEA.HI R10, R10, R5, RZ, 0x1e ;  /* 0x000000050a0a7211 */ /* 0x000fe200078ff0ff */
[----:B------:R-:W-:Y:S01]  /*0360*/  IMAD.SHL.U32 R5, R11, 0x20, RZ ;  /* 0x000000200b057824 */ /* 0x000fe200078e00ff */
[----:B------:R-:W-:Y:S01]  /*0370*/  LEA.HI R3, R3, R0, RZ, 0x2 ;  /* 0x0000000003037211 */ /* 0x000fe200078f10ff */
[C---:B------:R-:W-:Y:S01]  /*0380*/  IMAD R8, R31.reuse, 0x8, R8 ;  /* 0x000000081f087824 */ /* 0x040fe200078e0208 */
[----:B------:R-:W-:Y:S01]  /*0390*/  LOP3.LUT R49, R0, 0x3, RZ, 0xc0, !PT ;  /* 0x0000000300317812 */ /* 0x000fe200078ec0ff */
[----:B------:R-:W-:Y:S01]  /*03a0*/  IMAD R31, R31, UR5, RZ ;  /* 0x000000051f1f7c24 */ /* 0x000fe2000f8e02ff */
[----:B------:R-:W-:Y:S02]  /*03b0*/  VIMNMX R6, R6, UR8, PT ;  /* 0x0000000806067c48 */ /* 0x000fe4000bfe0100 */
[----:B------:R-:W-:-:S02]  /*03c0*/  SHF.L.U32 R9, R0, 0x1, RZ ;  /* 0x0000000100097819 */ /* 0x000fc400000006ff */
[----:B------:R-:W-:Y:S01]  /*03d0*/  VIMNMX.U32 R50, R2, UR8, PT ;  /* 0x0000000802327c48 */ /* 0x000fe2000bfe0000 */
[----:B------:R-:W-:Y:S01]  /*03e0*/  IMAD R49, R6, UR7, R49 ;  /* 0x0000000706317c24 */ /* 0x000fe2000f8e0231 */
[----:B------:R-:W-:Y:S02]  /*03f0*/  LOP3.LUT R7, R3, 0xfffffffc, RZ, 0xc0, !PT ;  /* 0xfffffffc03077812 */ /* 0x000fe400078ec0ff */
[----:B------:R-:W-:Y:S01]  /*0400*/  VIMNMX R12, R4, R11, PT ;  /* 0x0000000b040c7248 */ /* 0x000fe20003fe0100 */
[----:B------:R-:W-:Y:S01]  /*0410*/  IMAD R50, R50, UR7, RZ ;  /* 0x0000000732327c24 */ /* 0x000fe2000f8e02ff */
[C-C-:B------:R-:W-:Y:S01]  /*0420*/  VIADDMNMX R14, R11.reuse, 0x4, R4.reuse, PT ;  /* 0x000000040b0e7846 */ /* 0x140fe20003800104 */
[----:B------:R-:W-:Y:S01]  /*0430*/  IMAD.IADD R52, R0, 0x1, -R7 ;  /* 0x0000000100347824 */ /* 0x000fe200078e0a07 */
        /* <DEDUP_REMOVED lines=12> */
[----:B------:R-:W-:Y:S01]  /*0500*/  LOP3.LUT R2, R5, 0xffffffe0, R0, 0xe2, !PT ;  /* 0xffffffe005027812 */ /* 0x000fe200078ee200 */
[----:B------:R-:W-:Y:S01]  /*0510*/  IMAD R34, R24, 0x41, R9 ;  /* 0x0000004118227824 */ /* 0x000fe200078e0209 */
[----:B------:R-:W-:Y:S01]  /*0520*/  SHF.R.S32.HI R5, RZ, 0x2, R3 ;  /* 0x00000002ff057819 */ /* 0x000fe20000011403 */
[----:B------:R-:W-:Y:S01]  /*0530*/  IMAD R32, R26, 0x41, R9 ;  /* 0x000000411a207824 */ /* 0x000fe200078e0209 */
[----:B------:R-:W-:Y:S01]  /*0540*/  LEA R7, R29, R10, 0x3 ;  /* 0x0000000a1d077211 */ /* 0x000fe200078e18ff */
[----:B------:R-:W-:Y:S01]  /*0550*/  IMAD.SHL.U32 R51, R52, 0x4, RZ ;  /* 0x0000000434337824 */ /* 0x000fe200078e00ff */
[C---:B------:R-:W-:Y:S01]  /*0560*/  LEA R6, R0.reuse, R5, 0x3 ;  /* 0x0000000500067211 */ /* 0x040fe200078e18ff */
        /* <DEDUP_REMOVED lines=24> */
[----:B------:R-:W-:Y:S01]  /*06f0*/  LEA R3, R11, UR4, 0x7 ;  /* 0x000000040b037c11 */ /* 0x000fe2000f8e38ff */
[----:B------:R-:W-:-:S06]  /*0700*/  UMOV UR4, URZ ;  /* 0x0000003f00047c82 */ /* 0x000fcc0008000000 */
.L_x_807:
        /* <DEDUP_REMOVED lines=13> */
[----:B------:R-:W-:-:S05]  /*07e0*/  IMAD.IADD R15, R15, 0x1, R11 ;  /* 0x000000010f0f7824 */ /* 0x000fca00078e020b */
[----:B------:R0:W2:Y:S01]  /*07f0*/  LDG.E.CONSTANT R22, desc[UR14][R14.64+0x4] ;  /* 0x0000040e0e167981 */ /* 0x0000a2000c1e9900 */
[----:B------:R-:W-:-:S05]  /*0800*/  IMAD.WIDE R12, R52, 0x4, R14 ;  /* 0x00000004340c7825 */ /* 0x000fca00078e020e */
[----:B------:R1:W3:Y:S01]  /*0810*/  LDG.E.CONSTANT R17, desc[UR14][R12.64+0x8] ;  /* 0x0000080e0c117981 */ /* 0x0002e2000c1e9900 */
[----:B------:R-:W-:-:S04]  /*0820*/  IADD3 R25, P0, R45, R27, RZ ;  /* 0x0000001b2d197210 */ /* 0x000fc80007f1e0ff */
        /* <DEDUP_REMOVED lines=18> */
[----:B------:R-:W-:-:S05]  /*0950*/  IMAD R23, R23, 0x18, RZ ;  /* 0x0000001817177824 */ /* 0x000fca00078e02ff */
[----:B------:R-:W-:-:S05]  /*0960*/  IADD3 R11, R11, R23, RZ ;  /* 0x000000170b0b7210 */ /* 0x000fca0007ffe0ff */
[----:B------:R1:W5:Y:S01]  /*0970*/  LDG.E.CONSTANT R26, desc[UR14][R10.64+0x4] ;  /* 0x0000040e0a1a7981 */ /* 0x000362000c1e9900 */
        /* <DEDUP_REMOVED lines=11> */
[----:B-1----:R-:W-:Y:S01]  /*0a30*/  SHF.R.U32.HI R11, RZ, 0xc, R21 ;  /* 0x0000000cff0b7819 */ /* 0x002fe20000011615 */
[C---:B------:R-:W-:Y:S02]  /*0a40*/  IMAD.SHL.U32 R22, R21.reuse, 0x10, RZ ;  /* 0x0000001015167824 */ /* 0x040fe400078e00ff */
[----:B------:R-:W-:-:S03]  /*0a50*/  IMAD.SHL.U32 R25, R21, 0x2000000, RZ ;  /* 0x0200000015197824 */ /* 0x000fc600078e00ff */
[----:B------:R-:W-:-:S04]  /*0a60*/  LOP3.LUT R22, R22, 0x10, RZ, 0xc0, !PT ;  /* 0x0000001016167812 */ /* 0x000fc800078ec0ff */
[--C-:B---3--:R-:W-:Y:S02]  /*0a70*/  LOP3.LUT R10, R22, 0xf0f0f0f, R17.reuse, 0xf8, !PT ;  /* 0x0f0f0f0f160a7812 */ /* 0x108fe400078ef811 */
[----:B------:R-:W-:Y:S02]  /*0a80*/  SHF.R.U32.HI R17, RZ, 0x4, R17 ;  /* 0x00000004ff117819 */ /* 0x000fe40000011611 */
[----:B------:R-:W-:Y:S01]  /*0a90*/  LOP3.LUT R22, R11, 0x10, RZ, 0xc0, !PT ;  /* 0x000000100b167812 */ /* 0x000fe200078ec0ff */
[----:B------:R-:W-:-:S03]  /*0aa0*/  IMAD.SHL.U32 R11, R21, 0x800, RZ ;  /* 0x00000800150b7824 */ /* 0x000fc600078e00ff */
[----:B------:R-:W-:Y:S02]  /*0ab0*/  LOP3.LUT R17, R22, 0xf0f0f0f, R17, 0xf8, !PT ;  /* 0x0f0f0f0f16117812 */ /* 0x000fe400078ef811 */
[----:B------:R-:W-:Y:S02]  /*0ac0*/  SHF.R.U32.HI R22, RZ, 0x5, R21 ;  /* 0x00000005ff167819 */ /* 0x000fe40000011615 */
[----:B------:R-:W-:Y:S02]  /*0ad0*/  LOP3.LUT R10, R10, 0x1000, R11, 0xf8, !PT ;  /* 0x000010000a0a7812 */ /* 0x000fe400078ef80b */
[----:B------:R-:W-:Y:S01]  /*0ae0*/  LOP3.LUT R17, R17, 0x1000, R22, 0xf8, !PT ;  /* 0x0000100011117812 */ /* 0x000fe200078ef816 */
[C---:B------:R-:W-:Y:S01]  /*0af0*/  IMAD.SHL.U32 R22, R21.reuse, 0x4, RZ ;  /* 0x0000000415167824 */ /* 0x040fe200078e00ff */
[C---:B------:R-:W-:Y:S01]  /*0b00*/  SHF.L.U32 R11, R21.reuse, 0x12, RZ ;  /* 0x00000012150b7819 */ /* 0x040fe200000006ff */
[----:B------:R-:W-:-:S03]  /*0b10*/  IMAD.SHL.U32 R21, R21, 0x200, RZ ;  /* 0x0000020015157824 */ /* 0x000fc600078e00ff */
[----:B------:R-:W-:Y:S02]  /*0b20*/  LOP3.LUT R17, R17, 0x100000, R22, 0xf8, !PT ;  /* 0x0010000011117812 */ /* 0x000fe400078ef816 */
[----:B------:R-:W-:Y:S01]  /*0b30*/  LOP3.LUT R10, R10, 0x100000, R11, 0xf8, !PT ;  /* 0x001000000a0a7812 */ /* 0x000fe200078ef80b */
[----:B------:R0:W2:Y:S01]  /*0b40*/  LDG.E.CONSTANT R22, desc[UR14][R12.64+0x4] ;  /* 0x0000040e0c167981 */ /* 0x0000a2000c1e9900 */
[----:B------:R-:W-:Y:S02]  /*0b50*/  LOP3.LUT R17, R17, 0x10000000, R21, 0xf8, !PT ;  /* 0x1000000011117812 */ /* 0x000fe400078ef815 */
[----:B------:R-:W-:Y:S02]  /*0b60*/  IADD3 R21, P0, R37, R27, RZ ;  /* 0x0000001b25157210 */ /* 0x000fe40007f1e0ff */
[----:B----4-:R-:W-:Y:S02]  /*0b70*/  SHF.R.S32.HI R20, RZ, R51, R20 ;  /* 0x00000033ff147219 */ /* 0x010fe40000011414 */
[----:B------:R-:W-:Y:S01]  /*0b80*/  LOP3.LUT R25, R10, 0x10000000, R25, 0xf8, !PT ;  /* 0x100000000a197812 */ /* 0x000fe200078ef819 */
[----:B------:R-:W-:-:S04]  /*0b90*/  IMAD.WIDE R10, R52, 0x4, R12 ;  /* 0x00000004340a7825 */ /* 0x000fc800078e020c */
[----:B0-----:R-:W-:Y:S01]  /*0ba0*/  IMAD.WIDE.U32 R12, R21, 0x18, R8 ;  /* 0x00000018150c7825 */ /* 0x001fe200078e0008 */
[----:B------:R-:W-:Y:S01]  /*0bb0*/  SHF.L.U32 R21, R20, 0x4, RZ ;  /* 0x0000000414157819 */ /* 0x000fe200000006ff */
[----:B------:R0:W3:Y:S03]  /*0bc0*/  LDG.E.CONSTANT R23, desc[UR14][R10.64+0x8] ;  /* 0x0000080e0a177981 */ /* 0x0000e6000c1e9900 */
[----:B------:R-:W-:Y:S02]  /*0bd0*/  LOP3.LUT R21, R21, 0x10, RZ, 0xc0, !PT ;  /* 0x0000001015157812 */ /* 0x000fe400078ec0ff */
[----:B0-----:R-:W-:Y:S02]  /*0be0*/  SHF.R.U32.HI R11, RZ, 0xc, R20 ;  /* 0x0000000cff0b7819 */ /* 0x001fe40000011614 */
[--C-:B-----5:R-:W-:Y:S02]  /*0bf0*/  LOP3.LUT R10, R21, 0xf0f0f0f, R15.reuse, 0xf8, !PT ;  /* 0x0f0f0f0f150a7812 */ /* 0x120fe400078ef80f */
[----:B------:R-:W-:-:S02]  /*0c00*/  SHF.R.U32.HI R15, RZ, 0x4, R15 ;  /* 0x00000004ff0f7819 */ /* 0x000fc4000001160f */
[----:B------:R-:W-:-:S04]  /*0c10*/  LOP3.LUT R11, R11, 0x10, RZ, 0xc0, !PT ;  /* 0x000000100b0b7812 */ /* 0x000fc800078ec0ff */
[----:B------:R-:W-:Y:S01]  /*0c20*/  LOP3.LUT R15, R11, 0xf0f0f0f, R15, 0xf8, !PT ;  /* 0x0f0f0f0f0b0f7812 */ /* 0x000fe200078ef80f */
[----:B------:R-:W-:-:S05]  /*0c30*/  IMAD.SHL.U32 R11, R20, 0x800, RZ ;  /* 0x00000800140b7824 */ /* 0x000fca00078e00ff */
[----:B------:R-:W-:Y:S02]  /*0c40*/  LOP3.LUT R10, R10, 0x1000, R11, 0xf8, !PT ;  /* 0x000010000a0a7812 */ /* 0x000fe400078ef80b */
[----:B------:R-:W-:-:S04]  /*0c50*/  SHF.R.U32.HI R11, RZ, 0x5, R20 ;  /* 0x00000005ff0b7819 */ /* 0x000fc80000011614 */
[----:B------:R-:W-:Y:S01]  /*0c60*/  LOP3.LUT R15, R15, 0x1000, R11, 0xf8, !PT ;  /* 0x000010000f0f7812 */ /* 0x000fe200078ef80b */
[----:B------:R-:W-:-:S05]  /*0c70*/  IMAD.SHL.U32 R11, R20, 0x40000, RZ ;  /* 0x00040000140b7824 */ /* 0x000fca00078e00ff */
[----:B------:R-:W-:Y:S02]  /*0c80*/  LOP3.LUT R10, R10, 0x100000, R11, 0xf8, !PT ;  /* 0x001000000a0a7812 */ /* 0x000fe400078ef80b */
[C---:B------:R-:W-:Y:S01]  /*0c90*/  SHF.L.U32 R11, R20.reuse, 0x2, RZ ;  /* 0x00000002140b7819 */ /* 0x040fe200000006ff */
[----:B------:R0:W-:Y:S03]  /*0ca0*/  STS [R46], R25 ;  /* 0x000000192e007388 */ /* 0x0001e60000000800 */
[----:B------:R-:W-:Y:S01]  /*0cb0*/  LOP3.LUT R15, R15, 0x100000, R11, 0xf8, !PT ;  /* 0x001000000f0f7812 */ /* 0x000fe200078ef80b */
[C---:B------:R-:W-:Y:S01]  /*0cc0*/  IMAD.SHL.U32 R11, R20.reuse, 0x2000000, RZ ;  /* 0x02000000140b7824 */ /* 0x040fe200078e00ff */
[----:B------:R1:W-:Y:S01]  /*0cd0*/  STS [R46+0x4], R17 ;  /* 0x000004112e007388 */ /* 0x0003e20000000800 */
[----:B------:R-:W-:Y:S01]  /*0ce0*/  IMAD.SHL.U32 R20, R20, 0x200, RZ ;  /* 0x0000020014147824 */ /* 0x000fe200078e00ff */
[----:B0-----:R-:W-:-:S02]  /*0cf0*/  SHF.R.S32.HI R25, RZ, R51, R18 ;  /* 0x00000033ff197219 */ /* 0x001fc40000011412 */
[----:B------:R-:W-:Y:S02]  /*0d00*/  LEA.HI.X.SX32 R53, R37, R16, 0x1, P0 ;  /* 0x0000001025357211 */ /* 0x000fe400000f0eff */
[----:B-1----:R-:W-:Y:S01]  /*0d10*/  LOP3.LUT R17, R10, 0x10000000, R11, 0xf8, !PT ;  /* 0x100000000a117812 */ /* 0x002fe200078ef80b */
[----:B------:R-:W-:Y:S01]  /*0d20*/  IMAD.SHL.U32 R10, R25, 0x10, RZ ;  /* 0x00000010190a7824 */ /* 0x000fe200078e00ff */
[----:B------:R-:W-:Y:S01]  /*0d30*/  LOP3.LUT R21, R15, 0x10000000, R20, 0xf8, !PT ;  /* 0x100000000f157812 */ /* 0x000fe200078ef814 */
[----:B------:R-:W-:Y:S01]  /*0d40*/  IMAD R53, R53, 0x18, RZ ;  /* 0x0000001835357824 */ /* 0x000fe200078e02ff */
[----:B------:R-:W-:Y:S02]  /*0d50*/  SHF.R.U32.HI R20, RZ, 0xc, R25 ;  /* 0x0000000cff147819 */ /* 0x000fe40000011619 */
[----:B------:R-:W-:Y:S01]  /*0d60*/  LOP3.LUT R15, R10, 0x10, RZ, 0xc0, !PT ;  /* 0x000000100a0f7812 */ /* 0x000fe200078ec0ff */
[----:B------:R-:W-:Y:S01]  /*0d70*/  IMAD.IADD R13, R13, 0x1, R53 ;  /* 0x000000010d0d7824 */ /* 0x000fe200078e0235 */
[----:B------:R-:W-:-:S02]  /*0d80*/  LOP3.LUT R53, R20, 0x10, RZ, 0xc0, !PT ;  /* 0x0000001014357812 */ /* 0x000fc400078ec0ff */
[--C-:B------:R-:W-:Y:S02]  /*0d90*/  LOP3.LUT R15, R15, 0xf0f0f0f, R14.reuse, 0xf8, !PT ;  /* 0x0f0f0f0f0f0f7812 */ /* 0x100fe400078ef80e */
[----:B------:R-:W-:Y:S01]  /*0da0*/  SHF.R.U32.HI R14, RZ, 0x4, R14 ;  /* 0x00000004ff0e7819 */ /* 0x000fe2000001160e */
[----:B------:R0:W4:Y:S03]  /*0db0*/  LDG.E.CONSTANT R18, desc[UR14][R12.64+0x4] ;  /* 0x0000040e0c127981 */ /* 0x000126000c1e9900 */
[----:B------:R-:W-:Y:S02]  /*0dc0*/  LOP3.LUT R53, R53, 0xf0f0f0f, R14, 0xf8, !PT ;  /* 0x0f0f0f0f35357812 */ /* 0x000fe400078ef80e */
[----:B------:R-:W-:-:S04]  /*0dd0*/  SHF.L.U32 R14, R25, 0xb, RZ ;  /* 0x0000000b190e7819 */ /* 0x000fc800000006ff */
[----:B------:R-:W-:Y:S02]  /*0de0*/  LOP3.LUT R14, R15, 0x1000, R14, 0xf8, !PT ;  /* 0x000010000f0e7812 */ /* 0x000fe400078ef80e */
[----:B------:R-:W-:Y:S01]  /*0df0*/  SHF.R.U32.HI R15, RZ, 0x5, R25 ;  /* 0x00000005ff0f7819 */ /* 0x000fe20000011619 */
[----:B------:R-:W-:-:S03]  /*0e00*/  IMAD.WIDE R10, R52, 0x4, R12 ;  /* 0x00000004340a7825 */ /* 0x000fc600078e020c */
[----:B0-----:R-:W-:Y:S01]  /*0e10*/  LOP3.LUT R12, R53, 0x1000, R15, 0xf8, !PT ;  /* 0x00001000350c7812 */ /* 0x001fe200078ef80f */
[C---:B------:R-:W-:Y:S01]  /*0e20*/  IMAD.SHL.U32 R15, R25.reuse, 0x4, RZ ;  /* 0x00000004190f7824 */ /* 0x040fe200078e00ff */
[----:B------:R0:W5:Y:S01]  /*0e30*/  LDG.E.CONSTANT R20, desc[UR14][R10.64+0x8] ;  /* 0x0000080e0a147981 */ /* 0x000162000c1e9900 */
[----:B------:R-:W-:-:S03]  /*0e40*/  IMAD.SHL.U32 R13, R25, 0x40000, RZ ;  /* 0x00040000190d7824 */ /* 0x000fc600078e00ff */
[----:B------:R-:W-:Y:S02]  /*0e50*/  LOP3.LUT R12, R12, 0x100000, R15, 0xf8, !PT ;  /* 0x001000000c0c7812 */ /* 0x000fe400078ef80f */
[----:B------:R-:W-:Y:S02]  /*0e60*/  IADD3 R15, P0, R35, R27, RZ ;  /* 0x0000001b230f7210 */ /* 0x000fe40007f1e0ff */
[----:B------:R-:W-:Y:S01]  /*0e70*/  LOP3.LUT R13, R14, 0x100000, R13, 0xf8, !PT ;  /* 0x001000000e0d7812 */ /* 0x000fe200078ef80d */
[----:B0-----:R-:W-:Y:S01]  /*0e80*/  IMAD.SHL.U32 R10, R25, 0x2000000, RZ ;  /* 0x02000000190a7824 */ /* 0x001fe200078e00ff */
[----:B------:R-:W-:Y:S01]  /*0e90*/  LEA.HI.X.SX32 R11, R35, R16, 0x1, P0 ;  /* 0x00000010230b7211 */ /* 0x000fe200000f0eff */
[----:B------:R0:W-:Y:S01]  /*0ea0*/  STS [R44], R17 ;  /* 0x000000112c007388 */ /* 0x0001e20000000800 */
[----:B------:R-:W-:Y:S02]  /*0eb0*/  IMAD.WIDE.U32 R14, R15, 0x18, R8 ;  /* 0x000000180f0e7825 */ /* 0x000fe400078e0008 */
[----:B0-----:R-:W-:-:S02]  /*0ec0*/  LOP3.LUT R17, R13, 0x10000000, R10, 0xf8, !PT ;  /* 0x100000000d117812 */ /* 0x001fc400078ef80a */
[----:B------:R-:W-:Y:S01]  /*0ed0*/  IMAD R13, R11, 0x18, RZ ;  /* 0x000000180b0d7824 */ /* 0x000fe200078e02ff */
[----:B------:R-:W-:-:S04]  /*0ee0*/  IADD3 R11, P0, R33, R27, RZ ;  /* 0x0000001b210b7210 */ /* 0x000fc80007f1e0ff */
[----:B------:R-:W-:Y:S01]  /*0ef0*/  LEA.HI.X.SX32 R16, R33, R16, 0x1, P0 ;  /* 0x0000001021107211 */ /* 0x000fe200000f0eff */
[----:B------:R-:W-:Y:S01]  /*0f00*/  IMAD.SHL.U32 R25, R25, 0x200, RZ ;  /* 0x0000020019197824 */ /* 0x000fe200078e00ff */
[----:B------:R-:W-:Y:S01]  /*0f10*/  IADD3 R15, R15, R13, RZ ;  /* 0x0000000d0f0f7210 */ /* 0x000fe20007ffe0ff */
        /* <DEDUP_REMOVED lines=13> */
[----:B------:R-:W-:Y:S02]  /*0ff0*/  SHF.R.U32.HI R14, RZ, 0x4, R24 ;  /* 0x00000004ff0e7819 */ /* 0x000fe40000011618 */
[----:B------:R-:W-:Y:S01]  /*1000*/  LOP3.LUT R11, R10, 0x10, RZ, 0xc0, !PT ;  /* 0x000000100a0b7812 */ /* 0x000fe200078ec0ff */
[----:B------:R0:W5:Y:S03]  /*1010*/  LDG.E.CONSTANT R12, desc[UR14][R12.64+0x8] ;  /* 0x0000080e0c0c7981 */ /* 0x000166000c1e9900 */
[----:B------:R-:W-:-:S02]  /*1020*/  LOP3.LUT R11, R11, 0xf0f0f0f, R14, 0xf8, !PT ;  /* 0x0f0f0f0f0b0b7812 */ /* 0x000fc400078ef80e */
[----:B------:R-:W-:Y:S02]  /*1030*/  SHF.R.U32.HI R14, RZ, 0x5, R26 ;  /* 0x00000005ff0e7819 */ /* 0x000fe4000001161a */
[----:B------:R-:W-:Y:S02]  /*1040*/  LOP3.LUT R15, R15, 0xf0f0f0f, R24, 0xf8, !PT ;  /* 0x0f0f0f0f0f0f7812 */ /* 0x000fe400078ef818 */
[C---:B------:R-:W-:Y:S02]  /*1050*/  SHF.L.U32 R10, R26.reuse, 0xb, RZ ;  /* 0x0000000b1a0a7819 */ /* 0x040fe400000006ff */
[----:B------:R-:W-:Y:S01]  /*1060*/  LOP3.LUT R14, R11, 0x1000, R14, 0xf8, !PT ;  /* 0x000010000b0e7812 */ /* 0x000fe200078ef80e */
[----:B------:R-:W-:Y:S01]  /*1070*/  IMAD.SHL.U32 R11, R26, 0x40000, RZ ;  /* 0x000400001a0b7824 */ /* 0x000fe200078e00ff */
[----:B------:R-:W-:Y:S02]  /*1080*/  LOP3.LUT R10, R15, 0x1000, R10, 0xf8, !PT ;  /* 0x000010000f0a7812 */ /* 0x000fe400078ef80a */
[----:B------:R-:W-:-:S02]  /*1090*/  IADD3 R24, P0, R19, UR8, RZ ;  /* 0x0000000813187c10 */ /* 0x000fc4000ff1e0ff */
[----:B------:R-:W-:Y:S01]  /*10a0*/  LOP3.LUT R10, R10, 0x100000, R11, 0xf8, !PT ;  /* 0x001000000a0a7812 */ /* 0x000fe200078ef80b */
[----:B------:R-:W-:Y:S01]  /*10b0*/  IMAD.SHL.U32 R11, R26, 0x4, RZ ;  /* 0x000000041a0b7824 */ /* 0x000fe200078e00ff */
[----:B------:R-:W-:Y:S01]  /*10c0*/  LEA.HI.X.SX32 R19, R19, UR7, 0x1, P0 ;  /* 0x0000000713137c11 */ /* 0x000fe200080f0eff */
[----:B------:R-:W-:Y:S03]  /*10d0*/  STS [R44+0x4], R21 ;  /* 0x000004152c007388 */ /* 0x000fe60000000800 */
[----:B------:R-:W-:Y:S02]  /*10e0*/  LOP3.LUT R14, R14, 0x100000, R11, 0xf8, !PT ;  /* 0x001000000e0e7812 */ /* 0x000fe400078ef80b */
[-C--:B------:R-:W-:Y:S01]  /*10f0*/  IADD3 R11, P0, R31, R24.reuse, RZ ;  /* 0x000000181f0b7210 */ /* 0x080fe20007f1e0ff */
[----:B------:R1:W-:Y:S01]  /*1100*/  STS [R42], R17 ;  /* 0x000000112a007388 */ /* 0x0003e20000000800 */
[----:B------:R-:W-:-:S02]  /*1110*/  IADD3 R15, P1, R29, R24, RZ ;  /* 0x000000181d0f7210 */ /* 0x000fc40007f3e0ff */
[----:B0-----:R-:W-:Y:S02]  /*1120*/  SHF.L.U32 R13, R26, 0x19, RZ ;  /* 0x000000191a0d7819 */ /* 0x001fe400000006ff */
[-C--:B-1----:R-:W-:Y:S02]  /*1130*/  LEA.HI.X.SX32 R17, R31, R19.reuse, 0x1, P0 ;  /* 0x000000131f117211 */ /* 0x082fe400000f0eff */
[----:B------:R-:W-:Y:S02]  /*1140*/  LEA.HI.X.SX32 R19, R29, R19, 0x1, P1 ;  /* 0x000000131d137211 */ /* 0x000fe400008f0eff */
[----:B------:R-:W-:Y:S01]  /*1150*/  LOP3.LUT R13, R10, 0x10000000, R13, 0xf8, !PT ;  /* 0x100000000a0d7812 */ /* 0x000fe200078ef80d */
[----:B------:R-:W-:-:S04]  /*1160*/  IMAD.WIDE.U32 R10, R11, 0x18, R8 ;  /* 0x000000180b0a7825 */ /* 0x000fc800078e0008 */
[----:B------:R-:W-:Y:S02]  /*1170*/  IMAD R17, R17, 0x18, RZ ;  /* 0x0000001811117824 */ /* 0x000fe400078e02ff */
[----:B------:R-:W-:-:S04]  /*1180*/  IMAD.WIDE.U32 R8, R15, 0x18, R8 ;  /* 0x000000180f087825 */ /* 0x000fc800078e0008 */
[----:B------:R-:W-:Y:S02]  /*1190*/  IMAD R19, R19, 0x18, RZ ;  /* 0x0000001813137824 */ /* 0x000fe400078e02ff */
[----:B------:R-:W-:Y:S02]  /*11a0*/  IMAD.IADD R11, R11, 0x1, R17 ;  /* 0x000000010b0b7824 */ /* 0x000fe400078e0211 */
[----:B------:R-:W-:-:S04]  /*11b0*/  IMAD.IADD R9, R9, 0x1, R19 ;  /* 0x0000000109097824 */ /* 0x000fc800078e0213 */
[----:B------:R-:W5:Y:S04]  /*11c0*/  LDG.E.CONSTANT R11, desc[UR14][R10.64] ;  /* 0x0000000e0a0b7981 */ /* 0x000f68000c1e9900 */
[----:B------:R0:W5:Y:S01]  /*11d0*/  LDG.E.CONSTANT R8, desc[UR14][R8.64] ;  /* 0x0000000e08087981 */ /* 0x000162000c1e9900 */
[----:B------:R-:W-:-:S05]  /*11e0*/  IMAD.SHL.U32 R15, R26, 0x200, RZ ;  /* 0x000002001a0f7824 */ /* 0x000fca00078e00ff */
[----:B------:R-:W-:Y:S01]  /*11f0*/  LOP3.LUT R15, R14, 0x10000000, R15, 0xf8, !PT ;  /* 0x100000000e0f7812 */ /* 0x000fe200078ef80f */
[----:B------:R-:W-:Y:S04]  /*1200*/  STS [R42+0x4], R25 ;  /* 0x000004192a007388 */ /* 0x000fe80000000800 */
[----:B------:R-:W-:Y:S04]  /*1210*/  STS [R40], R13 ;  /* 0x0000000d28007388 */ /* 0x000fe80000000800 */
[----:B------:R1:W-:Y:S01]  /*1220*/  STS [R40+0x4], R15 ;  /* 0x0000040f28007388 */ /* 0x0003e20000000800 */
[----:B--2---:R-:W-:-:S04]  /*1230*/  SHF.R.S32.HI R22, RZ, R51, R22 ;  /* 0x00000033ff167219 */ /* 0x004fc80000011416 */
[----:B------:R-:W-:Y:S02]  /*1240*/  SHF.L.U32 R14, R22, 0x4, RZ ;  /* 0x00000004160e7819 */ /* 0x000fe400000006ff */
[----:B------:R-:W-:Y:S02]  /*1250*/  SHF.R.U32.HI R19, RZ, 0xc, R22 ;  /* 0x0000000cff137819 */ /* 0x000fe40000011616 */
[----:B------:R-:W-:Y:S01]  /*1260*/  LOP3.LUT R14, R14, 0x10, RZ, 0xc0, !PT ;  /* 0x000000100e0e7812 */ /* 0x000fe200078ec0ff */
[----:B0-----:R-:W-:Y:S01]  /*1270*/  IMAD.SHL.U32 R9, R22, 0x800, RZ ;  /* 0x0000080016097824 */ /* 0x001fe200078e00ff */
[----:B------:R-:W-:Y:S02]  /*1280*/  LOP3.LUT R10, R19, 0x10, RZ, 0xc0, !PT ;  /* 0x00000010130a7812 */ /* 0x000fe400078ec0ff */
[--C-:B---3--:R-:W-:Y:S02]  /*1290*/  SHF.R.U32.HI R17, RZ, 0x4, R23.reuse ;  /* 0x00000004ff117819 */ /* 0x108fe40000011617 */
[----:B------:R-:W-:-:S02]  /*12a0*/  LOP3.LUT R14, R14, 0xf0f0f0f, R23, 0xf8, !PT ;  /* 0x0f0f0f0f0e0e7812 */ /* 0x000fc400078ef817 */
[----:B------:R-:W-:Y:S01]  /*12b0*/  LOP3.LUT R17, R10, 0xf0f0f0f, R17, 0xf8, !PT ;  /* 0x0f0f0f0f0a117812 */ /* 0x000fe200078ef811 */
[----:B------:R-:W-:Y:S01]  /*12c0*/  IMAD.SHL.U32 R10, R22, 0x40000, RZ ;  /* 0x00040000160a7824 */ /* 0x000fe200078e00ff */
[----:B------:R-:W-:Y:S02]  /*12d0*/  LOP3.LUT R9, R14, 0x1000, R9, 0xf8, !PT ;  /* 0x000010000e097812 */ /* 0x000fe400078ef809 */
[----:B------:R-:W-:Y:S01]  /*12e0*/  SHF.R.U32.HI R24, RZ, 0x5, R22 ;  /* 0x00000005ff187819 */ /* 0x000fe20000011616 */
[C---:B------:R-:W-:Y:S01]  /*12f0*/  IMAD.SHL.U32 R14, R22.reuse, 0x4, RZ ;  /* 0x00000004160e7824 */ /* 0x040fe200078e00ff */
[----:B------:R-:W-:Y:S02]  /*1300*/  LOP3.LUT R9, R9, 0x100000, R10, 0xf8, !PT ;  /* 0x0010000009097812 */ /* 0x000fe400078ef80a */
[C---:B------:R-:W-:Y:S02]  /*1310*/  SHF.L.U32 R10, R22.reuse, 0x19, RZ ;  /* 0x00000019160a7819 */ /* 0x040fe400000006ff */
[----:B------:R-:W-:Y:S01]  /*1320*/  LOP3.LUT R17, R17, 0x1000, R24, 0xf8, !PT ;  /* 0x0000100011117812 */ /* 0x000fe200078ef818 */
[----:B-1----:R-:W-:Y:S01]  /*1330*/  IMAD.SHL.U32 R15, R22, 0x200, RZ ;  /* 0x00000200160f7824 */ /* 0x002fe200078e00ff */
[----:B------:R-:W-:-:S02]  /*1340*/  LOP3.LUT R13, R9, 0x10000000, R10, 0xf8, !PT ;  /* 0x10000000090d7812 */ /* 0x000fc400078ef80a */
[----:B------:R-:W-:-:S04]  /*1350*/  LOP3.LUT R14, R17, 0x100000, R14, 0xf8, !PT ;  /* 0x00100000110e7812 */ /* 0x000fc800078ef80e */
[----:B------:R-:W-:Y:S01]  /*1360*/  LOP3.LUT R9, R14, 0x10000000, R15, 0xf8, !PT ;  /* 0x100000000e097812 */ /* 0x000fe200078ef80f */
[----:B------:R0:W-:Y:S04]  /*1370*/  STS [R38], R13 ;  /* 0x0000000d26007388 */ /* 0x0001e80000000800 */
[----:B------:R1:W-:Y:S01]  /*1380*/  STS [R38+0x4], R9 ;  /* 0x0000040926007388 */ /* 0x0003e20000000800 */
[----:B----4-:R-:W-:-:S05]  /*1390*/  SHF.R.S32.HI R18, RZ, R51, R18 ;  /* 0x00000033ff127219 */ /* 0x010fca0000011412 */
[----:B------:R-:W-:Y:S01]  /*13a0*/  IMAD.SHL.U32 R10, R18, 0x10, RZ ;  /* 0x00000010120a7824 */ /* 0x000fe200078e00ff */
[----:B------:R-:W-:-:S04]  /*13b0*/  SHF.R.U32.HI R17, RZ, 0xc, R18 ;  /* 0x0000000cff117819 */ /* 0x000fc80000011612 */
[----:B------:R-:W-:Y:S02]  /*13c0*/  LOP3.LUT R15, R10, 0x10, RZ, 0xc0, !PT ;  /* 0x000000100a0f7812 */ /* 0x000fe400078ec0ff */
[----:B------:R-:W-:Y:S01]  /*13d0*/  LOP3.LUT R17, R17, 0x10, RZ, 0xc0, !PT ;  /* 0x0000001011117812 */ /* 0x000fe200078ec0ff */
[----:B------:R-:W-:Y:S01]  /*13e0*/  IMAD.SHL.U32 R10, R18, 0x800, RZ ;  /* 0x00000800120a7824 */ /* 0x000fe200078e00ff */
[--C-:B-----5:R-:W-:Y:S02]  /*13f0*/  SHF.R.U32.HI R14, RZ, 0x4, R20.reuse ;  /* 0x00000004ff0e7819 */ /* 0x120fe40000011614 */
[----:B------:R-:W-:Y:S02]  /*1400*/  LOP3.LUT R15, R15, 0xf0f0f0f, R20, 0xf8, !PT ;  /* 0x0f0f0f0f0f0f7812 */ /* 0x000fe400078ef814 */
[----:B------:R-:W-:Y:S02]  /*1410*/  LOP3.LUT R14, R17, 0xf0f0f0f, R14, 0xf8, !PT ;  /* 0x0f0f0f0f110e7812 */ /* 0x000fe400078ef80e */
[----:B------:R-:W-:-:S02]  /*1420*/  SHF.R.U32.HI R17, RZ, 0x5, R18 ;  /* 0x00000005ff117819 */ /* 0x000fc40000011612 */
[----:B------:R-:W-:Y:S02]  /*1430*/  LOP3.LUT R10, R15, 0x1000, R10, 0xf8, !PT ;  /* 0x000010000f0a7812 */ /* 0x000fe400078ef80a */
[----:B------:R-:W-:Y:S02]  /*1440*/  SHF.L.U32 R15, R18, 0x12, RZ ;  /* 0x00000012120f7819 */ /* 0x000fe400000006ff */
[----:B------:R-:W-:Y:S01]  /*1450*/  LOP3.LUT R14, R14, 0x1000, R17, 0xf8, !PT ;  /* 0x000010000e0e7812 */ /* 0x000fe200078ef811 */
[----:B------:R-:W-:Y:S01]  /*1460*/  IMAD.SHL.U32 R17, R18, 0x4, RZ ;  /* 0x0000000412117824 */ /* 0x000fe200078e00ff */
[----:B------:R-:W-:Y:S01]  /*1470*/  LOP3.LUT R10, R10, 0x100000, R15, 0xf8, !PT ;  /* 0x001000000a0a7812 */ /* 0x000fe200078ef80f */
[C---:B------:R-:W-:Y:S01]  /*1480*/  IMAD.SHL.U32 R15, R18.reuse, 0x2000000, RZ ;  /* 0x02000000120f7824 */ /* 0x040fe200078e00ff */
[----:B------:R-:W-:Y:S02]  /*1490*/  SHF.L.U32 R19, R18, 0x9, RZ ;  /* 0x0000000912137819 */ /* 0x000fe400000006ff */
[----:B------:R-:W-:-:S02]  /*14a0*/  LOP3.LUT R14, R14, 0x100000, R17, 0xf8, !PT ;  /* 0x001000000e0e7812 */ /* 0x000fc400078ef811 */
        /* <DEDUP_REMOVED lines=9> */
[--C-:B------:R-:W-:Y:S01]  /*1540*/  LOP3.LUT R20, R20, 0xf0f0f0f, R27.reuse, 0xf8, !PT ;  /* 0x0f0f0f0f14147812 */ /* 0x100fe200078ef81b */
[----:B0-----:R-:W-:Y:S01]  /*1550*/  IMAD.SHL.U32 R13, R16, 0x800, RZ ;  /* 0x00000800100d7824 */ /* 0x001fe200078e00ff */
[----:B------:R-:W-:-:S02]  /*1560*/  SHF.R.U32.HI R27, RZ, 0x4, R27 ;  /* 0x00000004ff1b7819 */ /* 0x000fc4000001161b */
[----:B------:R-:W-:Y:S02]  /*1570*/  LOP3.LUT R10, R10, 0x10, RZ, 0xc0, !PT ;  /* 0x000000100a0a7812 */ /* 0x000fe400078ec0ff */
[----:B-1----:R-:W-:Y:S02]  /*1580*/  LOP3.LUT R9, R14, 0x10, RZ, 0xc0, !PT ;  /* 0x000000100e097812 */ /* 0x002fe400078ec0ff */
[----:B------:R-:W-:Y:S02]  /*1590*/  LOP3.LUT R19, R19, 0x10, RZ, 0xc0, !PT ;  /* 0x0000001013137812 */ /* 0x000fe400078ec0ff */
[----:B------:R-:W-:Y:S02]  /*15a0*/  LOP3.LUT R27, R10, 0xf0f0f0f, R27, 0xf8, !PT ;  /* 0x0f0f0f0f0a1b7812 */ /* 0x000fe400078ef81b */
[--C-:B------:R-:W-:Y:S01]  /*15b0*/  SHF.R.U32.HI R18, RZ, 0x4, R12.reuse ;  /* 0x00000004ff127819 */ /* 0x100fe2000001160c */
[----:B------:R-:W-:Y:S01]  /*15c0*/  IMAD.SHL.U32 R10, R16, 0x40000, RZ ;  /* 0x00040000100a7824 */ /* 0x000fe200078e00ff */
[----:B------:R-:W-:-:S02]  /*15d0*/  LOP3.LUT R9, R9, 0xf0f0f0f, R12, 0xf8, !PT ;  /* 0x0f0f0f0f09097812 */ /* 0x000fc400078ef80c */
[----:B------:R-:W-:Y:S02]  /*15e0*/  LOP3.LUT R13, R20, 0x1000, R13, 0xf8, !PT ;  /* 0x00001000140d7812 */ /* 0x000fe400078ef80d */
[----:B------:R-:W-:Y:S01]  /*15f0*/  SHF.L.U32 R12, R53, 0xb, RZ ;  /* 0x0000000b350c7819 */ /* 0x000fe200000006ff */
[----:B------:R0:W-:Y:S01]  /*1600*/  STS [R36], R17 ;  /* 0x0000001124007388 */ /* 0x0001e20000000800 */
[----:B------:R-:W-:Y:S02]  /*1610*/  LOP3.LUT R18, R19, 0xf0f0f0f, R18, 0xf8, !PT ;  /* 0x0f0f0f0f13127812 */ /* 0x000fe400078ef812 */
[----:B------:R-:W-:Y:S02]  /*1620*/  SHF.R.U32.HI R14, RZ, 0x5, R16 ;  /* 0x00000005ff0e7819 */ /* 0x000fe40000011610 */
[----:B------:R-:W-:Y:S02]  /*1630*/  SHF.R.U32.HI R19, RZ, 0x5, R53 ;  /* 0x00000005ff137819 */ /* 0x000fe40000011635 */
[----:B------:R-:W-:Y:S01]  /*1640*/  LOP3.LUT R10, R13, 0x100000, R10, 0xf8, !PT ;  /* 0x001000000d0a7812 */ /* 0x000fe200078ef80a */
[----:B------:R-:W-:Y:S01]  /*1650*/  IMAD.SHL.U32 R13, R16, 0x4, RZ ;  /* 0x00000004100d7824 */ /* 0x000fe200078e00ff */
[----:B------:R-:W-:Y:S01]  /*1660*/  LOP3.LUT R12, R9, 0x1000, R12, 0xf8, !PT ;  /* 0x00001000090c7812 */ /* 0x000fe200078ef80c */
[----:B0-----:R-:W-:Y:S01]  /*1670*/  IMAD.SHL.U32 R17, R53, 0x40000, RZ ;  /* 0x0004000035117824 */ /* 0x001fe200078e00ff */
[----:B------:R-:W-:-:S02]  /*1680*/  LOP3.LUT R14, R27, 0x1000, R14, 0xf8, !PT ;  /* 0x000010001b0e7812 */ /* 0x000fc400078ef80e */
[----:B------:R-:W-:Y:S01]  /*1690*/  LOP3.LUT R18, R18, 0x1000, R19, 0xf8, !PT ;  /* 0x0000100012127812 */ /* 0x000fe200078ef813 */
[C---:B------:R-:W-:Y:S01]  /*16a0*/  IMAD.SHL.U32 R9, R16.reuse, 0x2000000, RZ ;  /* 0x0200000010097824 */ /* 0x040fe200078e00ff */
[C---:B------:R-:W-:Y:S01]  /*16b0*/  SHF.L.U32 R19, R53.reuse, 0x2, RZ ;  /* 0x0000000235137819 */ /* 0x040fe200000006ff */
[----:B------:R-:W-:Y:S01]  /*16c0*/  IMAD.SHL.U32 R16, R16, 0x200, RZ ;  /* 0x0000020010107824 */ /* 0x000fe200078e00ff */
[----:B------:R-:W-:Y:S01]  /*16d0*/  LOP3.LUT R12, R12, 0x100000, R17, 0xf8, !PT ;  /* 0x001000000c0c7812 */ /* 0x000fe200078ef811 */
[C---:B------:R-:W-:Y:S01]  /*16e0*/  IMAD.SHL.U32 R17, R53.reuse, 0x2000000, RZ ;  /* 0x0200000035117824 */ /* 0x040fe200078e00ff */
[----:B------:R-:W-:Y:S01]  /*16f0*/  LOP3.LUT R13, R14, 0x100000, R13, 0xf8, !PT ;  /* 0x001000000e0d7812 */ /* 0x000fe200078ef80d */
[----:B------:R-:W-:Y:S01]  /*1700*/  IMAD.SHL.U32 R53, R53, 0x200, RZ ;  /* 0x0000020035357824 */ /* 0x000fe200078e00ff */
        /* <DEDUP_REMOVED lines=16> */
[----:B------:R-:W-:Y:S01]  /*1810*/  IADD3 R9, R50, UR4, RZ ;  /* 0x0000000432097c10 */ /* 0x000fe2000fffe0ff */
[----:B------:R-:W-:-:S03]  /*1820*/  IMAD.SHL.U32 R10, R0, 0x4, RZ ;  /* 0x00000004000a7824 */ /* 0x000fc600078e00ff */
        /* <DEDUP_REMOVED lines=118> */
[----:B------:R-:W-:Y:S01]  /*1f90*/  VIADD R8, R50, UR4 ;  /* 0x0000000432087c36 */ /* 0x000fe20008000000 */
[C---:B------:R-:W-:Y:S01]  /*1fa0*/  IADD3 R9, R0.reuse, 0x20, RZ ;  /* 0x0000002000097810 */ /* 0x040fe20007ffe0ff */
[----:B------:R-:W-:Y:S01]  /*1fb0*/  IMAD.SHL.U32 R10, R0, 0x4, RZ ;  /* 0x00000004000a7824 */ /* 0x000fe200078e00ff */
[----:B------:R-:W-:Y:S02]  /*1fc0*/  IADD3 R11, R49, UR4, RZ ;  /* 0x00000004310b7c10 */ /* 0x000fe4000fffe0ff */
[----:B------:R-:W-:Y:S02]  /*1fd0*/  LEA.HI R9, R9, R8, RZ, 0x1d ;  /* 0x0000000809097211 */ /* 0x000fe400078fe8ff */
[----:B------:R-:W-:Y:S01]  /*1fe0*/  LOP3.LUT R13, R10, 0x1c, RZ, 0xc0, !PT ;  /* 0x0000001c0a0d7812 */ /* 0x000fe200078ec0ff */
[----:B------:R-:W-:Y:S02]  /*1ff0*/  VIADD R11, R11, 0x4 ;  /* 0x000000040b0b7836 */ /* 0x000fe40000000000 */
[----:B------:R-:W-:-:S04]  /*2000*/  IMAD.WIDE R8, R9, 0x24, R26 ;  /* 0x0000002409087825 */ /* 0x000fc800078e021a */
        /* <DEDUP_REMOVED lines=110> */
.L_x_806:
[----:B------:R-:W-:-:S04]  /*26f0*/  UIADD3 UR4, UR4, 0x8, URZ ;  /* 0x0000000804047890 */ /* 0x000fc8000fffe03f */
[----:B------:R-:W-:-:S06]  /*2700*/  UISETP.GE.AND UP0, UPT, UR4, UR5, UPT ;  /* 0x000000050400728c */ /* 0x000fcc000bf06270 */
[----:B------:R-:W-:-:S13]  /*2710*/  PLOP3.LUT P0, PT, PT, PT, UP0, 0x80, 0x0 ;  /* 0x000000000000781c */ /* 0x000fda0003f0f008 */
[----:B------:R-:W-:Y:S05]  /*2720*/  @!P0 BRA `(.L_x_807) ;  /* 0xffffffdc00f88947 */ /* 0x000fea000383ffff */
.L_x_805:
        /* <DEDUP_REMOVED lines=17> */
.L_x_808:
        /* <DEDUP_REMOVED lines=12> */
.L_x_1371:


//--------------------- .text._Z12mul_mat_q5_1IfLb0EEvPKvS1_PT_iiiii --------------------------
	.section	.text._Z12mul_mat_q5_1IfLb0EEvPKvS1_PT_iiiii,"ax",@progbits
	.align	128
.text._Z12mul_mat_q5_1IfLb0EEvPKvS1_PT_iiiii:
        .type           _Z12mul_mat_q5_1IfLb0EEvPKvS1_PT_iiiii,@function
        .size           _Z12mul_mat_q5_1IfLb0EEvPKvS1_PT_iiiii,(.L_x_1372 - _Z12mul_mat_q5_1IfLb0EEvPKvS1_PT_iiiii)
        .other          _Z12mul_mat_q5_1IfLb0EEvPKvS1_PT_iiiii,@"STO_CUDA_ENTRY STV_DEFAULT"
_Z12mul_mat_q5_1IfLb0EEvPKvS1_PT_iiiii:
        /* <DEDUP_REMOVED lines=79> */
.L_x_811:
        /* <DEDUP_REMOVED lines=484> */
.L_x_810:
[----:B------:R-:W-:-:S05]  /*2330*/  VIADD R2, R2, 0x8 ;  /* 0x0000000802027836 */ /* 0x000fca0000000000 */
[----:B------:R-:W-:-:S13]  /*2340*/  ISETP.GE.AND P0, PT, R2, R37, PT ;  /* 0x000000250200720c */ /* 0x000fda0003f06270 */
[----:B------:R-:W-:Y:S05]  /*2350*/  @!P0 BRA `(.L_x_811) ;  /* 0xffffffe000648947 */ /* 0x000fea000383ffff */
.L_x_809:
        /* <DEDUP_REMOVED lines=17> */
.L_x_812:
        /* <DEDUP_REMOVED lines=9> */
.L_x_1372:


//--------------------- .text._Z12mul_mat_q5_0IfLb1EEvPKvS1_PT_iiiii --------------------------
	.section	.text._Z12mul_mat_q5_0IfLb1EEvPKvS1_PT_iiiii,"ax",@progbits
	.align	128
.text._Z12mul_mat_q5_0IfLb1EEvPKvS1_PT_iiiii:
        .type           _Z12mul_mat_q5_0IfLb1EEvPKvS1_PT_iiiii,@function
        .size           _Z12mul_mat_q5_0IfLb1EEvPKvS1_PT_iiiii,(.L_x_1373 - _Z12mul_mat_q5_0IfLb1EEvPKvS1_PT_iiiii)
        .other          _Z12mul_mat_q5_0IfLb1EEvPKvS1_PT_iiiii,@"STO_CUDA_ENTRY STV_DEFAULT"
_Z12mul_mat_q5_0IfLb1EEvPKvS1_PT_iiiii:
        /* <DEDUP_REMOVED lines=112> */
.L_x_815:
        /* <DEDUP_REMOVED lines=659> */
.L_x_814:
[----:B------:R-:W-:-:S04]  /*3030*/  UIADD3 UR4, UR4, 0x8, URZ ;  /* 0x0000000804047890 */ /* 0x000fc8000fffe03f */
[----:B------:R-:W-:-:S06]  /*3040*/  UISETP.GE.AND UP0, UPT, UR4, UR5, UPT ;  /* 0x000000050400728c */ /* 0x000fcc000bf06270 */
[----:B------:R-:W-:-:S13]  /*3050*/  PLOP3.LUT P0, PT, PT, PT, UP0, 0x80, 0x0 ;  /* 0x000000000000781c */ /* 0x000fda0003f0f008 */
[----:B------:R-:W-:Y:S05]  /*3060*/  @!P0 BRA `(.L_x_815) ;  /* 0xffffffd400a48947 */ /* 0x000fea000383ffff */
.L_x_813:
        /* <DEDUP_REMOVED lines=17> */
.L_x_816:
        /* <DEDUP_REMOVED lines=16> */
.L_x_1373:


//--------------------- .text._Z12mul_mat_q5_0IfLb0EEvPKvS1_PT_iiiii --------------------------
	.section	.text._Z12mul_mat_q5_0IfLb0EEvPKvS1_PT_iiiii,"ax",@progbits
	.align	128
.text._Z12mul_mat_q5_0IfLb0EEvPKvS1_PT_iiiii:
        .type           _Z12mul_mat_q5_0IfLb0EEvPKvS1_PT_iiiii,@function
        .size           _Z12mul_mat_q5_0IfLb0EEvPKvS1_PT_iiiii,(.L_x_1374 - _Z12mul_mat_q5_0IfLb0EEvPKvS1_PT_iiiii)
        .other          _Z12mul_mat_q5_0IfLb0EEvPKvS1_PT_iiiii,@"STO_CUDA_ENTRY STV_DEFAULT"
_Z12mul_mat_q5_0IfLb0EEvPKvS1_PT_iiiii:
        /* <DEDUP_REMOVED lines=76> */
.L_x_819:
        /* <DEDUP_REMOVED lines=621> */
.L_x_818:
[----:B------:R-:W-:-:S06]  /*2b90*/  UIADD3 UR4, UR4, 0x8, URZ ;  /* 0x0000000804047890 */ /* 0x000fcc000fffe03f */
[----:B------:R-:W-:-:S13]  /*2ba0*/  ISETP.LE.AND P0, PT, R36, UR4, PT ;  /* 0x0000000424007c0c */ /* 0x000fda000bf03270 */
[----:B------:R-:W-:Y:S05]  /*2bb0*/  @!P0 BRA `(.L_x_819) ;  /* 0xffffffd800408947 */ /* 0x000fea000383ffff */
.L_x_817:
        /* <DEDUP_REMOVED lines=17> */
.L_x_820:
        /* <DEDUP_REMOVED lines=11> */
.L_x_1374:


//--------------------- .text._Z12mul_mat_q4_1IfLb1EEvPKvS1_PT_iiiii --------------------------
	.section	.text._Z12mul_mat_q4_1IfLb1EEvPKvS1_PT_iiiii,"ax",@progbits
	.align	128
.text._Z12mul_mat_q4_1IfLb1EEvPKvS1_PT_iiiii:
        .type           _Z12mul_mat_q4_1IfLb1EEvPKvS1_PT_iiiii,@function
        .size           _Z12mul_mat_q4_1IfLb1EEvPKvS1_PT_iiiii,(.L_x_1375 - _Z12mul_mat_q4_1IfLb1EEvPKvS1_PT_iiiii)
        .other          _Z12mul_mat_q4_1IfLb1EEvPKvS1_PT_iiiii,@"STO_CUDA_ENTRY STV_DEFAULT"
_Z12mul_mat_q4_1IfLb1EEvPKvS1_PT_iiiii:
        /* <DEDUP_REMOVED lines=175> */
.L_x_823:
        /* <DEDUP_REMOVED lines=339> */
.L_x_822:
        /* <DEDUP_REMOVED lines=8> */
.L_x_821:
        /* <DEDUP_REMOVED lines=11> */
[----:B------:R-:W-:-:S04]  /*2150*/  IMAD R5, R5, UR5, R0 ;  /* 0x0000000505057c24 */ /* 0x000fc8000f8e0200 */
[----:B-1----:R-:W-:-:S05]  /*2160*/  IMAD.WIDE.U32 R2, R5, 0x4, R2 ;  /* 0x0000000405027825 */ /* 0x002fca00078e0002 */
[----:B------:R-:W-:Y:S01]  /*2170*/  STG.E desc[UR10][R2.64], R48 ;  /* 0x0000003002007986 */ /* 0x000fe2000c10190a */
[----:B------:R-:W-:Y:S05]  /*2180*/  EXIT ;  /* 0x000000000000794d */ /* 0x000fea0003800000 */
.L_x_824:
        /* <DEDUP_REMOVED lines=15> */
.L_x_1375:


//--------------------- .text._Z12mul_mat_q4_1IfLb0EEvPKvS1_PT_iiiii --------------------------
	.section	.text._Z12mul_mat_q4_1IfLb0EEvPKvS1_PT_iiiii,"ax",@progbits
	.align	128
.text._Z12mul_mat_q4_1IfLb0EEvPKvS1_PT_iiiii:
        .type           _Z12mul_mat_q4_1IfLb0EEvPKvS1_PT_iiiii,@function
        .size           _Z12mul_mat_q4_1IfLb0EEvPKvS1_PT_iiiii,(.L_x_1376 - _Z12mul_mat_q4_1IfLb0EEvPKvS1_PT_iiiii)
        .other          _Z12mul_mat_q4_1IfLb0EEvPKvS1_PT_iiiii,@"STO_CUDA_ENTRY STV_DEFAULT"
_Z12mul_mat_q4_1IfLb0EEvPKvS1_PT_iiiii:
        /* <DEDUP_REMOVED lines=122> */
.L_x_827:
        /* <DEDUP_REMOVED lines=325> */
.L_x_826:
        /* <DEDUP_REMOVED lines=9> */
.L_x_825:
        /* <DEDUP_REMOVED lines=15> */
.L_x_828:
        /* <DEDUP_REMOVED lines=9> */
.L_x_1376:


//--------------------- .text._Z12mul_mat_q4_0IfLb1EEvPKvS1_PT_iiiii --------------------------
	.section	.text._Z12mul_mat_q4_0IfLb1EEvPKvS1_PT_iiiii,"ax",@progbits
	.align	128
.text._Z12mul_mat_q4_0IfLb1EEvPKvS1_PT_iiiii:
        .type           _Z12mul_mat_q4_0IfLb1EEvPKvS1_PT_iiiii,@function
        .size           _Z12mul_mat_q4_0IfLb1EEvPKvS1_PT_iiiii,(.L_x_1377 - _Z12mul_mat_q4_0IfLb1EEvPKvS1_PT_iiiii)
        .other          _Z12mul_mat_q4_0IfLb1EEvPKvS1_PT_iiiii,@"STO_CUDA_ENTRY STV_DEFAULT"
_Z12mul_mat_q4_0IfLb1EEvPKvS1_PT_iiiii:
        /* <DEDUP_REMOVED lines=175> */
.L_x_831:
        /* <DEDUP_REMOVED lines=357> */
.L_x_830:
        /* <DEDUP_REMOVED lines=8> */
.L_x_829:
        /* <DEDUP_REMOVED lines=15> */
.L_x_832:
        /* <DEDUP_REMOVED lines=13> */
.L_x_1377:


//--------------------- .text._Z12mul_mat_q4_0IfLb0EEvPKvS1_PT_iiiii --------------------------
	.section	.text._Z12mul_mat_q4_0IfLb0EEvPKvS1_PT_iiiii,"ax",@progbits
	.align	128
.text._Z12mul_mat_q4_0IfLb0EEvPKvS1_PT_iiiii:
        .type           _Z12mul_mat_q4_0IfLb0EEvPKvS1_PT_iiiii,@function
        .size           _Z12mul_mat_q4_0IfLb0EEvPKvS1_PT_iiiii,(.L_x_1378 - _Z12mul_mat_q4_0IfLb0EEvPKvS1_PT_iiiii)
        .other          _Z12mul_mat_q4_0IfLb0EEvPKvS1_PT_iiiii,@"STO_CUDA_ENTRY STV_DEFAULT"
_Z12mul_mat_q4_0IfLb0EEvPKvS1_PT_iiiii:
        /* <DEDUP_REMOVED lines=121> */
.L_x_835:
        /* <DEDUP_REMOVED lines=343> */
.L_x_834:
        /* <DEDUP_REMOVED lines=9> */
.L_x_833:
        /* <DEDUP_REMOVED lines=15> */
.L_x_836:
        /* <DEDUP_REMOVED lines=16> */
.L_x_1378:


//--------------------- .text._Z13mul_mat_vec_qIN3c108BFloat16ELi256ELi8E11block_iq1_mLi1EXadL_ZN45_INTERNAL_8d5cb472_14_gguf_kernel_cu_cd24131918vec_dot_iq1_m_q8_1EPKvPK10block_q8_1RKiEEEvS5_S5_PT_iii --------------------------
	.section	.text._Z13mul_mat_vec_qIN3c108BFloat16ELi256ELi8E11block_iq1_mLi1EXadL_ZN45_INTERNAL_8d5cb472_14_gguf_kernel_cu_cd24131918vec_dot_iq1_m_q8_1EPKvPK10block_q8_1RKiEEEvS5_S5_PT_iii,"ax",@progbits
	.align	128
.text._Z13mul_mat_vec_qIN3c108BFloat16ELi256ELi8E11block_iq1_mLi1EXadL_ZN45_INTERNAL_8d5cb472_14_gguf_kernel_cu_cd24131918vec_dot_iq1_m_q8_1EPKvPK10block_q8_1RKiEEEvS5_S5_PT_iii:
        .type           _Z13mul_mat_vec_qIN3c108BFloat16ELi256ELi8E11block_iq1_mLi1EXadL_ZN45_INTERNAL_8d5cb472_14_gguf_kernel_cu_cd24131918vec_dot_iq1_m_q8_1EPKvPK10block_q8_1RKiEEEvS5_S5_PT_iii,@function
        .size           _Z13mul_mat_vec_qIN3c108BFloat16ELi256ELi8E11block_iq1_mLi1EXadL_ZN45_INTERNAL_8d5cb472_14_gguf_kernel_cu_cd24131918vec_dot_iq1_m_q8_1EPKvPK10block_q8_1RKiEEEvS5_S5_PT_iii,(.L_x_1379 - _Z13mul_mat_vec_qIN3c108BFloat16ELi256ELi8E11block_iq1_mLi1EXadL_ZN45_INTERNAL_8d5cb472_14_gguf_kernel_cu_cd24131918vec_dot_iq1_m_q8_1EPKvPK10block_q8_1RKiEEEvS5_S5_PT_iii)
        .other          _Z13mul_mat_vec_qIN3c108BFloat16ELi256ELi8E11block_iq1_mLi1EXadL_ZN45_INTERNAL_8d5cb472_14_gguf_kernel_cu_cd24131918vec_dot_iq1_m_q8_1EPKvPK10block_q8_1RKiEEEvS5_S5_PT_iii,@"STO_CUDA_ENTRY STV_DEFAULT"
_Z13mul_mat_vec_qIN3c108BFloat16ELi256ELi8E11block_iq1_mLi1EXadL_ZN45_INTERNAL_8d5cb472_14_gguf_kernel_cu_cd24131918vec_dot_iq1_m_q8_1EPKvPK10block_q8_1RKiEEEvS5_S5_PT_iii:
[----:B------:R-:W-:Y:S01]  /*0000*/  LDC R1, c[0x0][0x28] ;  /* 0x00000a00ff017b82 */ /* 0x000fe20000000800 */
[----:B------:R-:W0:Y:S07]  /*0010*/  S2R R4, SR_CTAID.X ;  /* 0x0000000000047919 */ /* 0x000e2e0000002500 */
[----:B------:R-:W1:Y:S01]  /*0020*/  S2UR UR5, SR_CTAID.Y ;  /* 0x00000000000579c3 */ /* 0x000e620000002600 */
[----:B------:R-:W-:Y:S01]  /*0030*/  ULDC UR4, c[0x0][0x4] ;  /* 0x0000010000047ab9 */ /* 0x000fe20000000800 */
[----:B------:R-:W0:Y:S06]  /*0040*/  S2R R5, SR_TID.Y ;  /* 0x0000000000057919 */ /* 0x000e2c0000002200 */
[----:B------:R-:W1:Y:S08]  /*0050*/  LDC R0, c[0x0][0x230] ;  /* 0x00008c00ff007b82 */ /* 0x000e700000000800 */
[----:B------:R-:W2:Y:S01]  /*0060*/  LDC R3, c[0x0][0x22c] ;  /* 0x00008b00ff037b82 */ /* 0x000ea20000000800 */
[----:B-1----:R-:W-:Y:S01]  /*0070*/  ISETP.LE.U32.AND P0, PT, R0, UR5, PT ;  /* 0x0000000500007c0c */ /* 0x002fe2000bf03070 */
[----:B0-----:R-:W-:-:S05]  /*0080*/  IMAD R4, R4, UR4, R5 ;  /* 0x0000000404047c24 */ /* 0x001fca000f8e0205 */
[----:B--2---:R-:W-:-:S13]  /*0090*/  ISETP.GE.U32.OR P0, PT, R4, R3, P0 ;  /* 0x000000030400720c */ /* 0x004fda0000706470 */
[----:B------:R-:W-:Y:S05]  /*00a0*/  @P0 EXIT ;  /* 0x000000000000094d */ /* 0x000fea0003800000 */
[----:B------:R-:W0:Y:S01]  /*00b0*/  S2R R5, SR_TID.X ;  /* 0x0000000000057919 */ /* 0x000e220000002100 */
[----:B------:R-:W1:Y:S01]  /*00c0*/  LDC R9, c[0x0][0x228] ;  /* 0x00008a00ff097b82 */ /* 0x000e620000000800 */
[----:B------:R-:W-:Y:S01]  /*00d0*/  ULDC.64 UR6, c[0x0][0x208] ;  /* 0x0000820000067ab9 */ /* 0x000fe20000000a00 */
[----:B------:R-:W-:Y:S01]  /*00e0*/  BSSY B0, `(.L_x_837) ;  /* 0x00000a0000007945 */ /* 0x000fe20003800000 */
[----:B------:R-:W-:Y:S01]  /*00f0*/  IMAD.MOV.U32 R10, RZ, RZ, RZ ;  /* 0x000000ffff0a7224 */ /* 0x000fe200078e00ff */
[----:B-1----:R-:W-:-:S04]  /*0100*/  SHF.R.S32.HI R0, RZ, 0x1f, R9 ;  /* 0x0000001fff007819 */ /* 0x002fc80000011409 */
[----:B------:R-:W-:Y:S02]  /*0110*/  LEA.HI R0, R0, R9, RZ, 0x8 ;  /* 0x0000000900007211 */ /* 0x000fe400078f40ff */
[----:B0-----:R-:W-:Y:S02]  /*0120*/  SHF.R.U32.HI R22, RZ, 0x3, R5 ;  /* 0x00000003ff167819 */ /* 0x001fe40000011605 */
[----:B------:R-:W-:-:S04]  /*0130*/  SHF.R.S32.HI R7, RZ, 0x8, R0 ;  /* 0x00000008ff077819 */ /* 0x000fc80000011400 */
[----:B------:R-:W-:-:S13]  /*0140*/  ISETP.GE.U32.AND P0, PT, R22, R7, PT ;  /* 0x000000071600720c */ /* 0x000fda0003f06070 */
[----:B------:R-:W-:Y:S05]  /*0150*/  @P0 BRA `(.L_x_838) ;  /* 0x0000000800600947 */ /* 0x000fea0003800000 */
[----:B------:R-:W-:Y:S01]  /*0160*/  VIADD R0, R9, 0x1ff ;  /* 0x000001ff09007836 */ /* 0x000fe20000000000 */
[----:B------:R-:W-:Y:S01]  /*0170*/  USHF.L.U32 UR4, UR5, 0x4, URZ ;  /* 0x0000000405047899 */ /* 0x000fe2000800063f */
[----:B------:R-:W-:Y:S01]  /*0180*/  IMAD.SHL.U32 R6, R22, 0x8, RZ ;  /* 0x0000000816067824 */ /* 0x000fe200078e00ff */
[C---:B------:R-:W-:Y:S01]  /*0190*/  LOP3.LUT R2, R5.reuse, 0x1, RZ, 0xc0, !PT ;  /* 0x0000000105027812 */ /* 0x040fe200078ec0ff */
[----:B------:R-:W-:Y:S01]  /*01a0*/  IMAD.MOV.U32 R10, RZ, RZ, RZ ;  /* 0x000000ffff0a7224 */ /* 0x000fe200078e00ff */
[----:B------:R-:W-:Y:S01]  /*01b0*/  SHF.R.S32.HI R9, RZ, 0x1f, R0 ;  /* 0x0000001fff097819 */ /* 0x000fe20000011400 */
[----:B------:R-:W-:Y:S01]  /*01c0*/  IMAD R20, R4, R7, R22 ;  /* 0x0000000704147224 */ /* 0x000fe200078e0216 */
[----:B------:R-:W-:Y:S02]  /*01d0*/  LOP3.LUT R8, R5, 0x7, RZ, 0xc0, !PT ;  /* 0x0000000705087812 */ /* 0x000fe400078ec0ff */
[----:B------:R-:W-:Y:S01]  /*01e0*/  LEA.HI R9, R9, R0, RZ, 0x9 ;  /* 0x0000000009097211 */ /* 0x000fe200078f48ff */
[----:B------:R-:W-:-:S03]  /*01f0*/  IMAD.SHL.U32 R0, R5, 0x2, RZ ;  /* 0x0000000205007824 */ /* 0x000fc600078e00ff */
[----:B------:R-:W-:Y:S02]  /*0200*/  SHF.R.S32.HI R9, RZ, 0x9, R9 ;  /* 0x00000009ff097819 */ /* 0x000fe40000011409 */
[----:B------:R-:W-:-:S03]  /*0210*/  LOP3.LUT R0, R0, 0xe, RZ, 0xc0, !PT ;  /* 0x0000000e00007812 */ /* 0x000fc600078ec0ff */
[----:B------:R-:W-:Y:S01]  /*0220*/  IMAD R13, R9, UR4, R6 ;  /* 0x00000004090d7c24 */ /* 0x000fe2000f8e0206 */
[----:B------:R-:W-:Y:S01]  /*0230*/  LOP3.LUT R11, R0, 0x20, RZ, 0xfc, !PT ;  /* 0x00000020000b7812 */ /* 0x000fe200078efcff */
[----:B------:R-:W-:Y:S02]  /*0240*/  IMAD R9, R2, 0x6, RZ ;  /* 0x0000000602097824 */ /* 0x000fe400078e02ff */
[----:B------:R-:W-:-:S07]  /*0250*/  IMAD.IADD R6, R8, 0x1, R13 ;  /* 0x0000000108067824 */ /* 0x000fce00078e020d */
.L_x_839:
[----:B------:R-:W0:Y:S02]  /*0260*/  LDC.64 R14, c[0x0][0x210] ;  /* 0x00008400ff0e7b82 */ /* 0x000e240000000a00 */
[----:B0-----:R-:W-:-:S05]  /*0270*/  IMAD.WIDE R14, R20, 0x38, R14 ;  /* 0x00000038140e7825 */ /* 0x001fca00078e020e */
[----:B------:R-:W2:Y:S01]  /*0280*/  LDG.E.U16.CONSTANT R16, desc[UR6][R14.64+0x32] ;  /* 0x000032060e107981 */ /* 0x000ea2000c1e9500 */
[-C--:B------:R-:W-:Y:S02]  /*0290*/  IADD3 R12, P1, R11, R14.reuse, RZ ;  /* 0x0000000e0b0c7210 */ /* 0x080fe40007f3e0ff */
[----:B------:R-:W-:Y:S01]  /*02a0*/  LEA R18, P0, R8, R14, 0x2 ;  /* 0x0000000e08127211 */ /* 0x000fe200078010ff */
[----:B------:R-:W3:Y:S02]  /*02b0*/  LDG.E.U16.CONSTANT R25, desc[UR6][R14.64+0x34] ;  /* 0x000034060e197981 */ /* 0x000ee4000c1e9500 */
[--C-:B------:R-:W-:Y:S02]  /*02c0*/  IMAD.X R13, RZ, RZ, R15.reuse, P1 ;  /* 0x000000ffff0d7224 */ /* 0x100fe400008e060f */
[----:B------:R-:W4:Y:S01]  /*02d0*/  LDG.E.U16.CONSTANT R23, desc[UR6][R14.64+0x30] ;  /* 0x000030060e177981 */ /* 0x000f22000c1e9500 */
[----:B------:R-:W-:-:S03]  /*02e0*/  IMAD.X R19, RZ, RZ, R15, P0 ;  /* 0x000000ffff137224 */ /* 0x000fc600000e060f */
[----:B------:R-:W5:Y:S04]  /*02f0*/  LDG.E.U16.CONSTANT R21, desc[UR6][R14.64+0x36] ;  /* 0x000036060e157981 */ /* 0x000f68000c1e9500 */
[----:B------:R-:W5:Y:S04]  /*0300*/  LDG.E.U8.CONSTANT R2, desc[UR6][R12.64+0x1] ;  /* 0x000001060c027981 */ /* 0x000f68000c1e9100 */
[----:B------:R-:W5:Y:S04]  /*0310*/  LDG.E.U8.CONSTANT R0, desc[UR6][R12.64] ;  /* 0x000000060c007981 */ /* 0x000f68000c1e9100 */
[----:B------:R-:W5:Y:S01]  /*0320*/  LDG.E.CONSTANT R18, desc[UR6][R18.64] ;  /* 0x0000000612127981 */ /* 0x000f62000c1e9900 */
[----:B------:R-:W-:-:S02]  /*0330*/  SHF.R.U32.HI R27, RZ, 0x1, R8 ;  /* 0x00000001ff1b7819 */ /* 0x000fc40000011608 */
[----:B--2---:R-:W-:-:S04]  /*0340*/  SHF.R.U32.HI R17, RZ, 0x8, R16 ;  /* 0x00000008ff117819 */ /* 0x004fc80000011610 */
[----:B------:R-:W-:Y:S02]  /*0350*/  LOP3.LUT R24, R17, 0xf0, RZ, 0xc0, !PT ;  /* 0x000000f011187812 */ /* 0x000fe400078ec0ff */
[----:B---3--:R-:W-:Y:S02]  /*0360*/  SHF.R.U32.HI R25, RZ, 0x4, R25 ;  /* 0x00000004ff197819 */ /* 0x008fe40000011619 */
[----:B------:R-:W-:Y:S02]  /*0370*/  LEA R16, P0, R27, R14, 0x1 ;  /* 0x0000000e1b107211 */ /* 0x000fe400078008ff */
[----:B----4-:R-:W-:Y:S02]  /*0380*/  LEA.HI R23, R23, R24, RZ, 0x14 ;  /* 0x0000001817177211 */ /* 0x010fe400078fa0ff */
[----:B-----5:R-:W-:Y:S02]  /*0390*/  LOP3.LUT R21, R21, 0xf000, RZ, 0xc0, !PT ;  /* 0x0000f00015157812 */ /* 0x020fe400078ec0ff */
[----:B------:R-:W-:-:S04]  /*03a0*/  LOP3.LUT R14, R25, 0xf00, RZ, 0xc0, !PT ;  /* 0x00000f00190e7812 */ /* 0x000fc800078ec0ff */
[----:B------:R-:W-:Y:S02]  /*03b0*/  IADD3 R25, R21, R23, R14 ;  /* 0x0000001715197210 */ /* 0x000fe40007ffe00e */
[----:B------:R-:W-:Y:S01]  /*03c0*/  LOP3.LUT R14, R2, 0xf0, RZ, 0xc0, !PT ;  /* 0x000000f0020e7812 */ /* 0x000fe200078ec0ff */
[----:B------:R-:W-:-:S03]  /*03d0*/  IMAD.X R17, RZ, RZ, R15, P0 ;  /* 0x000000ffff117224 */ /* 0x000fc600000e060f */
[----:B------:R-:W-:Y:S01]  /*03e0*/  SHF.R.U32.HI R14, RZ, 0x4, R14 ;  /* 0x00000004ff0e7819 */ /* 0x000fe2000001160e */
[----:B------:R-:W-:Y:S01]  /*03f0*/  IMAD.SHL.U32 R12, R0, 0x100, RZ ;  /* 0x00000100000c7824 */ /* 0x000fe200078e00ff */
[----:B------:R0:W2:Y:S01]  /*0400*/  LDG.E.U16.CONSTANT R24, desc[UR6][R16.64+0x30] ;  /* 0x0000300610187981 */ /* 0x0000a2000c1e9500 */
[----:B------:R-:W-:Y:S02]  /*0410*/  LOP3.LUT R29, R18, 0xff, RZ, 0xc0, !PT ;  /* 0x000000ff121d7812 */ /* 0x000fe400078ec0ff */
[----:B------:R-:W-:Y:S02]  /*0420*/  SHF.R.U32.HI R19, RZ, 0x10, R18 ;  /* 0x00000010ff137819 */ /* 0x000fe40000011612 */
[----:B------:R-:W-:Y:S01]  /*0430*/  LOP3.LUT R15, R0, 0xf0, RZ, 0xc0, !PT ;  /* 0x000000f0000f7812 */ /* 0x000fe200078ec0ff */
[----:B0-----:R-:W-:Y:S01]  /*0440*/  IMAD.SHL.U32 R16, R14, 0x100, RZ ;  /* 0x000001000e107824 */ /* 0x001fe200078e00ff */
[----:B------:R-:W-:Y:S01]  /*0450*/  LOP3.LUT R29, R12, 0x700, R29, 0xe2, !PT ;  /* 0x000007000c1d7812 */ /* 0x000fe200078ee21d */
[----:B------:R-:W-:Y:S01]  /*0460*/  IMAD.SHL.U32 R26, R2, 0x100, RZ ;  /* 0x00000100021a7824 */ /* 0x000fe200078e00ff */
[----:B------:R-:W-:Y:S01]  /*0470*/  LOP3.LUT R0, R0, 0x8, RZ, 0xc0, !PT ;  /* 0x0000000800007812 */ /* 0x000fe200078ec0ff */
[----:B------:R-:W0:Y:S01]  /*0480*/  LDC.64 R12, c[0x4][0x28] ;  /* 0x01000a00ff0c7b82 */ /* 0x000e220000000a00 */
[----:B------:R-:W-:-:S02]  /*0490*/  LOP3.LUT R27, R16, 0x700, RZ, 0xc0, !PT ;  /* 0x00000700101b7812 */ /* 0x000fc400078ec0ff */
[----:B------:R-:W-:Y:S02]  /*04a0*/  LOP3.LUT R19, R19, 0xff, RZ, 0xc0, !PT ;  /* 0x000000ff13137812 */ /* 0x000fe400078ec0ff */
[----:B------:R-:W-:Y:S02]  /*04b0*/  SHF.R.U32.HI R15, RZ, 0x4, R15 ;  /* 0x00000004ff0f7819 */ /* 0x000fe4000001160f */
[----:B------:R-:W-:Y:S02]  /*04c0*/  LOP3.LUT R16, R2, 0x8, RZ, 0xc0, !PT ;  /* 0x0000000802107812 */ /* 0x000fe400078ec0ff */
[----:B------:R-:W-:Y:S02]  /*04d0*/  I2FP.F32.S32 R2, R0 ;  /* 0x0000000000027245 */ /* 0x000fe40000201400 */
[----:B------:R-:W-:Y:S02]  /*04e0*/  SHF.R.U32.HI R21, RZ, 0x8, R18 ;  /* 0x00000008ff157819 */ /* 0x000fe40000011612 */
[----:B------:R-:W-:Y:S01]  /*04f0*/  LOP3.LUT R19, R26, 0x700, R19, 0xe2, !PT ;  /* 0x000007001a137812 */ /* 0x000fe200078ee213 */
[----:B------:R-:W-:Y:S01]  /*0500*/  IMAD.SHL.U32 R26, R15, 0x100, RZ ;  /* 0x000001000f1a7824 */ /* 0x000fe200078e00ff */
[----:B------:R-:W-:-:S02]  /*0510*/  LEA.HI R27, R18, R27, RZ, 0x8 ;  /* 0x0000001b121b7211 */ /* 0x000fc400078f40ff */
[----:B------:R-:W-:Y:S02]  /*0520*/  I2FP.F32.S32 R0, R16 ;  /* 0x0000001000007245 */ /* 0x000fe40000201400 */
[----:B------:R-:W-:Y:S02]  /*0530*/  LOP3.LUT R16, R15, 0x8, RZ, 0xc0, !PT ;  /* 0x000000080f107812 */ /* 0x000fe400078ec0ff */
[----:B------:R-:W-:Y:S02]  /*0540*/  LOP3.LUT R18, R14, 0x8, RZ, 0xc0, !PT ;  /* 0x000000080e127812 */ /* 0x000fe400078ec0ff */
[----:B------:R-:W1:Y:S01]  /*0550*/  LDC.64 R14, c[0x0][0x218] ;  /* 0x00008600ff0e7b82 */ /* 0x000e620000000a00 */
[----:B------:R-:W-:Y:S01]  /*0560*/  LOP3.LUT R17, R21, 0xff, RZ, 0xc0, !PT ;  /* 0x000000ff15117812 */ /* 0x000fe200078ec0ff */
[----:B------:R-:W-:Y:S01]  /*0570*/  IMAD.MOV.U32 R21, RZ, RZ, 0x3d000000 ;  /* 0x3d000000ff157424 */ /* 0x000fe200078e00ff */
[----:B------:R-:W-:Y:S01]  /*0580*/  I2FP.F32.S32 R16, R16 ;  /* 0x0000001000107245 */ /* 0x000fe20000201400 */
[----:B0-----:R-:W-:Y:S01]  /*0590*/  IMAD.WIDE.U32 R28, R29, 0x8, R12 ;  /* 0x000000081d1c7825 */ /* 0x001fe200078e000c */
[----:B------:R-:W-:-:S02]  /*05a0*/  LOP3.LUT R17, R26, 0x700, R17, 0xe2, !PT ;  /* 0x000007001a117812 */ /* 0x000fc400078ee211 */
[----:B------:R-:W-:Y:S01]  /*05b0*/  I2FP.F32.S32 R18, R18 ;  /* 0x0000001200127245 */ /* 0x000fe20000201400 */
[-C--:B------:R-:W-:Y:S01]  /*05c0*/  FFMA.FTZ R23, R16, -R21.reuse, -0.875 ;  /* 0xbf60000010177423 */ /* 0x080fe20000010815 */
[-C--:B------:R-:W-:Y:S01]  /*05d0*/  FFMA.FTZ R2, R2, -R21.reuse, -0.875 ;  /* 0xbf60000002027423 */ /* 0x080fe20000010815 */
[----:B------:R-:W-:Y:S01]  /*05e0*/  FFMA.FTZ R0, R0, -R21, -0.875 ;  /* 0xbf60000000007423 */ /* 0x000fe20000010815 */
[----:B------:R-:W-:-:S04]  /*05f0*/  IMAD.WIDE.U32 R16, R17, 0x8, R12 ;  /* 0x0000000811107825 */ /* 0x000fc800078e000c */
[----:B------:R-:W-:Y:S02]  /*0600*/  FFMA.FTZ R26, R18, -R21, -0.875 ;  /* 0xbf600000121a7423 */ /* 0x000fe40000010815 */
[----:B------:R-:W3:Y:S01]  /*0610*/  LDG.E.CONSTANT R21, desc[UR6][R28.64] ;  /* 0x000000061c157981 */ /* 0x000ee2000c1e9900 */
[----:B------:R-:W-:-:S03]  /*0620*/  IMAD.WIDE.U32 R18, R19, 0x8, R12 ;  /* 0x0000000813127825 */ /* 0x000fc600078e000c */
[----:B------:R-:W4:Y:S01]  /*0630*/  LDG.E.CONSTANT R16, desc[UR6][R16.64] ;  /* 0x0000000610107981 */ /* 0x000f22000c1e9900 */
[----:B-1----:R-:W-:-:S03]  /*0640*/  IMAD.WIDE R14, R6, 0x24, R14 ;  /* 0x00000024060e7825 */ /* 0x002fc600078e020e */
[----:B------:R0:W5:Y:S04]  /*0650*/  LDG.E.CONSTANT R18, desc[UR6][R18.64] ;  /* 0x0000000612127981 */ /* 0x000168000c1e9900 */
[----:B------:R-:W2:Y:S01]  /*0660*/  LDG.E.CONSTANT R17, desc[UR6][R14.64+0x4] ;  /* 0x000004060e117981 */ /* 0x000ea2000c1e9900 */
[----:B------:R-:W-:-:S03]  /*0670*/  IMAD.WIDE.U32 R12, R27, 0x8, R12 ;  /* 0x000000081b0c7825 */ /* 0x000fc600078e000c */
[----:B------:R-:W0:Y:S01]  /*0680*/  LDG.E.CONSTANT R27, desc[UR6][R14.64+0x8] ;  /* 0x000008060e1b7981 */ /* 0x000e22000c1e9900 */
[----:B------:R-:W-:-:S03]  /*0690*/  UMOV UR4, 0x1010101 ;  /* 0x0101010100047882 */ /* 0x000fc60000000000 */
[----:B------:R1:W4:Y:S01]  /*06a0*/  LDG.E.CONSTANT R12, desc[UR6][R12.64] ;  /* 0x000000060c0c7981 */ /* 0x000322000c1e9900 */
[----:B---3--:R-:W-:Y:S02]  /*06b0*/  LOP3.LUT R28, R21, 0xf0f0f0f, RZ, 0xc0, !PT ;  /* 0x0f0f0f0f151c7812 */ /* 0x008fe400078ec0ff */
[----:B------:R-:W-:-:S04]  /*06c0*/  SHF.R.U32.HI R21, RZ, 0x4, R21 ;  /* 0x00000004ff157819 */ /* 0x000fc80000011615 */
[----:B------:R-:W-:Y:S01]  /*06d0*/  LOP3.LUT R21, R21, 0xf0f0f0f, RZ, 0xc0, !PT ;  /* 0x0f0f0f0f15157812 */ /* 0x000fe200078ec0ff */
[----:B--2---:R-:W-:-:S04]  /*06e0*/  IDP.4A.S8.S8 R28, R28, R17, RZ ;  /* 0x000000111c1c7226 */ /* 0x004fc800000006ff */
[----:B0-----:R-:W-:Y:S02]  /*06f0*/  IDP.4A.S8.S8 R19, R21, R27, R28 ;  /* 0x0000001b15137226 */ /* 0x001fe4000000061c */
[----:B------:R-:W-:Y:S01]  /*0700*/  IDP.4A.S8.S8 R28, R17, UR4, RZ ;  /* 0x00000004111c7c26 */ /* 0x000fe200080006ff */
[----:B------:R-:W2:Y:S04]  /*0710*/  LDG.E.CONSTANT R21, desc[UR6][R14.64+0x18] ;  /* 0x000018060e157981 */ /* 0x000ea8000c1e9900 */
[----:B------:R-:W3:Y:S01]  /*0720*/  LDG.E.CONSTANT R17, desc[UR6][R14.64+0x14] ;  /* 0x000014060e117981 */ /* 0x000ee2000c1e9900 */
[----:B------:R-:W-:-:S03]  /*0730*/  IDP.4A.S8.S8 R28, R27, UR4, R28 ;  /* 0x000000041b1c7c26 */ /* 0x000fc6000800061c */
[----:B------:R-:W4:Y:S02]  /*0740*/  LDG.E.U16.CONSTANT R27, desc[UR6][R14.64] ;  /* 0x000000060e1b7981 */ /* 0x000f24000c1e9500 */
[----:B-1----:R-:W-:Y:S02]  /*0750*/  I2FP.F32.S32 R13, R28 ;  /* 0x0000001c000d7245 */ /* 0x002fe40000201400 */
[----:B-----5:R-:W-:Y:S02]  /*0760*/  LOP3.LUT R28, R18, 0xf0f0f0f, RZ, 0xc0, !PT ;  /* 0x0f0f0f0f121c7812 */ /* 0x020fe400078ec0ff */
[----:B------:R-:W-:Y:S01]  /*0770*/  SHF.R.U32.HI R18, RZ, 0x4, R18 ;  /* 0x00000004ff127819 */ /* 0x000fe20000011612 */
[----:B------:R-:W-:-:S03]  /*0780*/  FFMA.FTZ R2, R2, R13, RZ ;  /* 0x0000000d02027223 */ /* 0x000fc600000100ff */
[----:B------:R-:W-:Y:S02]  /*0790*/  LOP3.LUT R13, R18, 0xf0f0f0f, RZ, 0xc0, !PT ;  /* 0x0f0f0f0f120d7812 */ /* 0x000fe400078ec0ff */
[----:B------:R-:W5:Y:S01]  /*07a0*/  LDG.E.CONSTANT R18, desc[UR6][R14.64+0x20] ;  /* 0x000020060e127981 */ /* 0x000f62000c1e9900 */
[----:B---3--:R-:W-:Y:S02]  /*07b0*/  IDP.4A.S8.S8 R28, R28, R17, RZ ;  /* 0x000000111c1c7226 */ /* 0x008fe400000006ff */
[----:B------:R-:W-:-:S04]  /*07c0*/  IDP.4A.S8.S8 R17, R17, UR4, RZ ;  /* 0x0000000411117c26 */ /* 0x000fc800080006ff */
[----:B--2---:R-:W-:-:S05]  /*07d0*/  IDP.4A.S8.S8 R17, R21, UR4, R17 ;  /* 0x0000000415117c26 */ /* 0x004fca0008000611 */
[----:B------:R-:W-:Y:S01]  /*07e0*/  I2FP.F32.S32 R17, R17 ;  /* 0x0000001100117245 */ /* 0x000fe20000201400 */
[----:B------:R-:W-:Y:S02]  /*07f0*/  IDP.4A.S8.S8 R13, R13, R21, R28 ;  /* 0x000000150d0d7226 */ /* 0x000fe4000000061c */
[----:B------:R-:W2:Y:S02]  /*0800*/  LDG.E.CONSTANT R28, desc[UR6][R14.64+0x1c] ;  /* 0x00001c060e1c7981 */ /* 0x000ea4000c1e9900 */
[----:B------:R-:W-:Y:S02]  /*0810*/  FFMA.FTZ R17, R0, R17, RZ ;  /* 0x0000001100117223 */ /* 0x000fe400000100ff */
[----:B------:R-:W3:Y:S04]  /*0820*/  LDG.E.CONSTANT R0, desc[UR6][R14.64+0xc] ;  /* 0x00000c060e007981 */ /* 0x000ee8000c1e9900 */
[----:B------:R0:W5:Y:S01]  /*0830*/  LDG.E.CONSTANT R21, desc[UR6][R14.64+0x10] ;  /* 0x000010060e157981 */ /* 0x000162000c1e9900 */
[----:B----4-:R-:W-:-:S02]  /*0840*/  HADD2.F32 R27, -RZ, R27.H0_H0 ;  /* 0x2000001bff1b7230 */ /* 0x010fc40000004100 */
[----:B------:R-:W-:-:S05]  /*0850*/  HADD2.F32 R25, -RZ, R25.H0_H0 ;  /* 0x20000019ff197230 */ /* 0x000fca0000004100 */
[----:B------:R-:W-:Y:S01]  /*0860*/  FMUL.FTZ R25, R25, R27 ;  /* 0x0000001b19197220 */ /* 0x000fe20000410000 */
[----:B------:R-:W-:Y:S02]  /*0870*/  LOP3.LUT R27, R16, 0xf0f0f0f, RZ, 0xc0, !PT ;  /* 0x0f0f0f0f101b7812 */ /* 0x000fe400078ec0ff */
[----:B------:R-:W-:Y:S02]  /*0880*/  SHF.R.U32.HI R16, RZ, 0x4, R16 ;  /* 0x00000004ff107819 */ /* 0x000fe40000011610 */
[----:B------:R-:W-:Y:S02]  /*0890*/  SHF.R.U32.HI R24, RZ, R9, R24 ;  /* 0x00000009ff187219 */ /* 0x000fe40000011618 */
[----:B------:R-:W-:Y:S02]  /*08a0*/  LOP3.LUT R16, R16, 0xf0f0f0f, RZ, 0xc0, !PT ;  /* 0x0f0f0f0f10107812 */ /* 0x000fe400078ec0ff */
[----:B0-----:R-:W-:Y:S01]  /*08b0*/  SHF.R.U32.HI R14, RZ, 0x2, R24 ;  /* 0x00000002ff0e7819 */ /* 0x001fe20000011618 */
[----:B------:R-:W-:-:S02]  /*08c0*/  IMAD.SHL.U32 R24, R24, 0x2, RZ ;  /* 0x0000000218187824 */ /* 0x000fc400078e00ff */
[----:B------:R-:W-:Y:S01]  /*08d0*/  VIADD R22, R22, 0x4 ;  /* 0x0000000416167836 */ /* 0x000fe20000000000 */
[----:B------:R-:W-:Y:S02]  /*08e0*/  LOP3.LUT R14, R14, 0xe, RZ, 0xc0, !PT ;  /* 0x0000000e0e0e7812 */ /* 0x000fe400078ec0ff */
[----:B------:R-:W-:Y:S02]  /*08f0*/  LOP3.LUT R24, R24, 0xe, RZ, 0xc0, !PT ;  /* 0x0000000e18187812 */ /* 0x000fe400078ec0ff */
[----:B------:R-:W-:Y:S02]  /*0900*/  LOP3.LUT R14, R14, 0x1, RZ, 0xfc, !PT ;  /* 0x000000010e0e7812 */ /* 0x000fe400078efcff */
[----:B------:R-:W-:Y:S02]  /*0910*/  ISETP.GE.U32.AND P0, PT, R22, R7, PT ;  /* 0x000000071600720c */ /* 0x000fe40003f06070 */
[----:B------:R-:W-:Y:S01]  /*0920*/  LOP3.LUT R24, R24, 0x1, RZ, 0xfc, !PT ;  /* 0x0000000118187812 */ /* 0x000fe200078efcff */
[----:B------:R-:W-:-:S02]  /*0930*/  VIADD R20, R20, 0x4 ;  /* 0x0000000414147836 */ /* 0x000fc40000000000 */
[----:B------:R-:W-:Y:S02]  /*0940*/  VIADD R6, R6, 0x20 ;  /* 0x0000002006067836 */ /* 0x000fe40000000000 */
[----:B--2---:R-:W-:Y:S02]  /*0950*/  IDP.4A.S8.S8 R15, R28, UR4, RZ ;  /* 0x000000041c0f7c26 */ /* 0x004fe400080006ff */
[----:B---3--:R-:W-:Y:S01]  /*0960*/  IDP.4A.S8.S8 R19, R27, R0, R19 ;  /* 0x000000001b137226 */ /* 0x008fe20000000613 */
[----:B------:R-:W-:Y:S02]  /*0970*/  LOP3.LUT R27, R12, 0xf0f0f0f, RZ, 0xc0, !PT ;  /* 0x0f0f0f0f0c1b7812 */ /* 0x000fe400078ec0ff */
[----:B------:R-:W-:Y:S01]  /*0980*/  SHF.R.U32.HI R12, RZ, 0x4, R12 ;  /* 0x00000004ff0c7819 */ /* 0x000fe2000001160c */
[----:B------:R-:W-:Y:S02]  /*0990*/  IDP.4A.S8.S8 R0, R0, UR4, RZ ;  /* 0x0000000400007c26 */ /* 0x000fe400080006ff */
[----:B------:R-:W-:Y:S01]  /*09a0*/  IDP.4A.S8.S8 R13, R27, R28, R13 ;  /* 0x0000001c1b0d7226 */ /* 0x000fe2000000060d */
[----:B------:R-:W-:Y:S01]  /*09b0*/  LOP3.LUT R12, R12, 0xf0f0f0f, RZ, 0xc0, !PT ;  /* 0x0f0f0f0f0c0c7812 */ /* 0x000fe200078ec0ff */
[----:B-----5:R-:W-:-:S02]  /*09c0*/  IDP.4A.S8.S8 R15, R18, UR4, R15 ;  /* 0x00000004120f7c26 */ /* 0x020fc4000800060f */
[----:B------:R-:W-:Y:S02]  /*09d0*/  IDP.4A.S8.S8 R0, R21, UR4, R0 ;  /* 0x0000000415007c26 */ /* 0x000fe40008000600 */
[----:B------:R-:W-:Y:S01]  /*09e0*/  IDP.4A.S8.S8 R12, R12, R18, R13 ;  /* 0x000000120c0c7226 */ /* 0x000fe2000000060d */
[----:B------:R-:W-:Y:S01]  /*09f0*/  I2FP.F32.S32 R15, R15 ;  /* 0x0000000f000f7245 */ /* 0x000fe20000201400 */
[----:B------:R-:W-:Y:S01]  /*0a00*/  IDP.4A.S8.S8 R16, R16, R21, R19 ;  /* 0x0000001510107226 */ /* 0x000fe20000000613 */
[----:B------:R-:W-:Y:S02]  /*0a10*/  I2FP.F32.S32 R0, R0 ;  /* 0x0000000000007245 */ /* 0x000fe40000201400 */
[----:B------:R-:W-:Y:S01]  /*0a20*/  I2FP.F32.S32 R12, R12 ;  /* 0x0000000c000c7245 */ /* 0x000fe20000201400 */
[----:B------:R-:W-:Y:S01]  /*0a30*/  FFMA.FTZ R15, R26, R15, R17 ;  /* 0x0000000f1a0f7223 */ /* 0x000fe20000010011 */
[----:B------:R-:W-:Y:S01]  /*0a40*/  I2FP.F32.S32 R13, R16 ;  /* 0x00000010000d7245 */ /* 0x000fe20000201400 */
[----:B------:R-:W-:Y:S01]  /*0a50*/  FFMA.FTZ R0, R23, R0, R2 ;  /* 0x0000000017007223 */ /* 0x000fe20000010002 */
[----:B------:R-:W-:Y:S01]  /*0a60*/  I2FP.F32.S32 R17, R14 ;  /* 0x0000000e00117245 */ /* 0x000fe20000201400 */
[----:B------:R-:W-:-:S02]  /*0a70*/  FADD.FTZ R12, R15, R12 ;  /* 0x0000000c0f0c7221 */ /* 0x000fc40000010000 */
[----:B------:R-:W-:Y:S01]  /*0a80*/  FADD.FTZ R0, R0, R13 ;  /* 0x0000000d00007221 */ /* 0x000fe20000010000 */
[----:B------:R-:W-:Y:S01]  /*0a90*/  I2FP.F32.S32 R13, R24 ;  /* 0x00000018000d7245 */ /* 0x000fe20000201400 */
[----:B------:R-:W-:-:S04]  /*0aa0*/  FMUL.FTZ R17, R12, R17 ;  /* 0x000000110c117220 */ /* 0x000fc80000410000 */
[----:B------:R-:W-:-:S04]  /*0ab0*/  FFMA.FTZ R0, R0, R13, R17 ;  /* 0x0000000d00007223 */ /* 0x000fc80000010011 */
[----:B------:R-:W-:Y:S01]  /*0ac0*/  FFMA.FTZ R10, R25, R0, R10 ;  /* 0x00000000190a7223 */ /* 0x000fe2000001000a */
[----:B------:R-:W-:Y:S06]  /*0ad0*/  @!P0 BRA `(.L_x_839) ;  /* 0xfffffff400e08947 */ /* 0x000fec000383ffff */
.L_x_838:
[----:B------:R-:W-:Y:S05]  /*0ae0*/  BSYNC B0 ;  /* 0x0000000000007941 */ /* 0x000fea0003800000 */
.L_x_837:
        /* <DEDUP_REMOVED lines=12> */
[----:B-1----:R-:W-:Y:S01]  /*0bb0*/  FADD.FTZ R0, R2, R5 ;  /* 0x0000000502007221 */ /* 0x002fe20000010000 */
[----:B------:R-:W-:-:S04]  /*0bc0*/  IMAD R3, R3, UR5, R4 ;  /* 0x0000000503037c24 */ /* 0x000fc8000f8e0204 */
[----:B------:R-:W-:Y:S01]  /*0bd0*/  F2FP.BF16.F32.PACK_AB R0, RZ, R0 ;  /* 0x00000000ff00723e */ /* 0x000fe200000010ff */
[----:B0-----:R-:W-:-:S05]  /*0be0*/  IMAD.WIDE.U32 R2, R3, 0x2, R6 ;  /* 0x0000000203027825 */ /* 0x001fca00078e0006 */
[----:B------:R-:W-:Y:S01]  /*0bf0*/  STG.E.U16 desc[UR6][R2.64], R0 ;  /* 0x0000000002007986 */ /* 0x000fe2000c101506 */
[----:B------:R-:W-:Y:S05]  /*0c00*/  EXIT ;  /* 0x000000000000794d */ /* 0x000fea0003800000 */
.L_x_840:
        /* <DEDUP_REMOVED lines=15> */
.L_x_1379:


//--------------------- .text._Z13mul_mat_vec_qIN3c108BFloat16ELi256ELi8E12block_iq4_xsLi1EXadL_ZN45_INTERNAL_8d5cb472_14_gguf_kernel_cu_cd24131919vec_dot_iq4_xs_q8_1EPKvPK10block_q8_1RKiEEEvS5_S5_PT_iii --------------------------
	.section	.text._Z13mul_mat_vec_qIN3c108BFloat16ELi256ELi8E12block_iq4_xsLi1EXadL_ZN45_INTERNAL_8d5cb472_14_gguf_kernel_cu_cd24131919vec_dot_iq4_xs_q8_1EPKvPK10block_q8_1RKiEEEvS5_S5_PT_iii,"ax",@progbits
	.align	128
.text._Z13mul_mat_vec_qIN3c108BFloat16ELi256ELi8E12block_iq4_xsLi1EXadL_ZN45_INTERNAL_8d5cb472_14_gguf_kernel_cu_cd24131919vec_dot_iq4_xs_q8_1EPKvPK10block_q8_1RKiEEEvS5_S5_PT_iii:
        .type           _Z13mul_mat_vec_qIN3c108BFloat16ELi256ELi8E12block_iq4_xsLi1EXadL_ZN45_INTERNAL_8d5cb472_14_gguf_kernel_cu_cd24131919vec_dot_iq4_xs_q8_1EPKvPK10block_q8_1RKiEEEvS5_S5_PT_iii,@function
        .size           _Z13mul_mat_vec_qIN3c108BFloat16ELi256ELi8E12block_iq4_xsLi1EXadL_ZN45_INTERNAL_8d5cb472_14_gguf_kernel_cu_cd24131919vec_dot_iq4_xs_q8_1EPKvPK10block_q8_1RKiEEEvS5_S5_PT_iii,(.L_x_1380 - _Z13mul_mat_vec_qIN3c108BFloat16ELi256ELi8E12block_iq4_xsLi1EXadL_ZN45_INTERNAL_8d5cb472_14_gguf_kernel_cu_cd24131919vec_dot_iq4_xs_q8_1EPKvPK10block_q8_1RKiEEEvS5_S5_PT_iii)
        .other          _Z13mul_mat_vec_qIN3c108BFloat16ELi256ELi8E12block_iq4_xsLi1EXadL_ZN45_INTERNAL_8d5cb472_14_gguf_kernel_cu_cd24131919vec_dot_iq4_xs_q8_1EPKvPK10block_q8_1RKiEEEvS5_S5_PT_iii,@"STO_CUDA_ENTRY STV_DEFAULT"
_Z13mul_mat_vec_qIN3c108BFloat16ELi256ELi8E12block_iq4_xsLi1EXadL_ZN45_INTERNAL_8d5cb472_14_gguf_kernel_cu_cd24131919vec_dot_iq4_xs_q8_1EPKvPK10block_q8_1RKiEEEvS5_S5_PT_iii:
        /* <DEDUP_REMOVED lines=25> */
[C---:B------:R-:W-:Y:S01]  /*0190*/  LOP3.LUT R7, R2.reuse, 0x7, RZ, 0xc0, !PT ;  /* 0x0000000702077812 */ /* 0x040fe200078ec0ff */
[C---:B------:R-:W-:Y:S02]  /*01a0*/  IMAD.SHL.U32 R9, R2.reuse, 0x4, RZ ;  /* 0x0000000402097824 */ /* 0x040fe400078e00ff */
[----:B------:R-:W-:Y:S01]  /*01b0*/  SHF.R.S32.HI R6, RZ, 0x1f, R5 ;  /* 0x0000001fff067819 */ /* 0x000fe20000011405 */
[----:B------:R-:W-:Y:S02]  /*01c0*/  IMAD.SHL.U32 R10, R2, 0x2, RZ ;  /* 0x00000002020a7824 */ /* 0x000fe400078e00ff */
[----:B------:R-:W-:Y:S01]  /*01d0*/  IMAD R11, R3, R4, R19 ;  /* 0x00000004030b7224 */ /* 0x000fe200078e0213 */
[----:B------:R-:W-:Y:S01]  /*01e0*/  LEA.HI R6, R6, R5, RZ, 0x9 ;  /* 0x0000000506067211 */ /* 0x000fe200078f48ff */
[----:B------:R-:W-:Y:S01]  /*01f0*/  IMAD.SHL.U32 R5, R19, 0x8, RZ ;  /* 0x0000000813057824 */ /* 0x000fe200078e00ff */
[----:B------:R-:W-:-:S02]  /*0200*/  LOP3.LUT R10, R10, 0xe, RZ, 0xc0, !PT ;  /* 0x0000000e0a0a7812 */ /* 0x000fc400078ec0ff */
[----:B------:R-:W-:-:S05]  /*0210*/  SHF.R.S32.HI R6, RZ, 0x9, R6 ;  /* 0x00000009ff067819 */ /* 0x000fca0000011406 */
[----:B------:R-:W-:Y:S02]  /*0220*/  IMAD R8, R6, UR4, R5 ;  /* 0x0000000406087c24 */ /* 0x000fe4000f8e0205 */
[----:B------:R-:W-:Y:S02]  /*0230*/  IMAD.MOV.U32 R6, RZ, RZ, RZ ;  /* 0x000000ffff067224 */ /* 0x000fe400078e00ff */
[----:B------:R-:W-:Y:S01]  /*0240*/  IMAD.IADD R5, R7, 0x1, R8 ;  /* 0x0000000107057824 */ /* 0x000fe200078e0208 */
[C---:B------:R-:W-:Y:S02]  /*0250*/  LOP3.LUT R8, R9.reuse, 0x1c, RZ, 0xc0, !PT ;  /* 0x0000001c09087812 */ /* 0x040fe400078ec0ff */
[----:B------:R-:W-:Y:S02]  /*0260*/  SHF.R.U32.HI R7, RZ, 0x1, R7 ;  /* 0x00000001ff077819 */ /* 0x000fe40000011607 */
[----:B------:R-:W-:-:S07]  /*0270*/  LOP3.LUT R9, R9, 0x4, RZ, 0xc0, !PT ;  /* 0x0000000409097812 */ /* 0x000fce00078ec0ff */
.L_x_843:
[----:B------:R-:W0:Y:S02]  /*0280*/  LDC.64 R24, c[0x0][0x210] ;  /* 0x00008400ff187b82 */ /* 0x000e240000000a00 */
[----:B0-----:R-:W-:-:S03]  /*0290*/  IMAD.WIDE R24, R11, 0x88, R24 ;  /* 0x000000880b187825 */ /* 0x001fc600078e0218 */
[----:B------:R-:W-:-:S05]  /*02a0*/  LEA R12, P0, R8, R24, 0x2 ;  /* 0x00000018080c7211 */ /* 0x000fca00078010ff */
[----:B------:R-:W-:-:S05]  /*02b0*/  IMAD.X R13, RZ, RZ, R25, P0 ;  /* 0x000000ffff0d7224 */ /* 0x000fca00000e0619 */
[----:B------:R-:W2:Y:S02]  /*02c0*/  LDG.E.CONSTANT R15, desc[UR6][R12.64+0x8] ;  /* 0x000008060c0f7981 */ /* 0x000ea4000c1e9900 */
[----:B--2---:R-:W-:Y:S02]  /*02d0*/  SHF.R.U32.HI R14, RZ, 0x8, R15 ;  /* 0x00000008ff0e7819 */ /* 0x004fe4000001160f */
[----:B------:R-:W-:Y:S02]  /*02e0*/  LOP3.LUT R28, R15, 0xf, RZ, 0xc0, !PT ;  /* 0x0000000f0f1c7812 */ /* 0x000fe400078ec0ff */
[----:B------:R-:W-:Y:S02]  /*02f0*/  LOP3.LUT R14, R14, 0xf, RZ, 0xc0, !PT ;  /* 0x0000000f0e0e7812 */ /* 0x000fe400078ec0ff */
[----:B------:R-:W-:Y:S02]  /*0300*/  IADD3 R28, P0, R28, UR8, RZ ;  /* 0x000000081c1c7c10 */ /* 0x000fe4000ff1e0ff */
[----:B------:R-:W-:-:S03]  /*0310*/  IADD3 R16, P1, R14, UR8, RZ ;  /* 0x000000080e107c10 */ /* 0x000fc6000ff3e0ff */
[----:B------:R-:W-:Y:S02]  /*0320*/  IMAD.X R29, RZ, RZ, UR9, P0 ;  /* 0x00000009ff1d7e24 */ /* 0x000fe400080e06ff */
[----:B------:R-:W-:-:S03]  /*0330*/  IMAD.X R17, RZ, RZ, UR9, P1 ;  /* 0x00000009ff117e24 */ /* 0x000fc600088e06ff */
[----:B------:R-:W2:Y:S04]  /*0340*/  LDG.E.U8.CONSTANT R22, desc[UR6][R28.64] ;  /* 0x000000061c167981 */ /* 0x000ea8000c1e9100 */
[----:B------:R0:W2:Y:S01]  /*0350*/  LDG.E.U8.CONSTANT R23, desc[UR6][R16.64] ;  /* 0x0000000610177981 */ /* 0x0000a2000c1e9100 */
[--C-:B------:R-:W-:Y:S02]  /*0360*/  SHF.R.U32.HI R14, RZ, 0x10, R15.reuse ;  /* 0x00000010ff0e7819 */ /* 0x100fe4000001160f */
[----:B------:R-:W-:Y:S02]  /*0370*/  LOP3.LUT R20, R15, 0xf000000, RZ, 0xc0, !PT ;  /* 0x0f0000000f147812 */ /* 0x000fe400078ec0ff */
[----:B------:R-:W-:Y:S02]  /*0380*/  SHF.R.U32.HI R18, RZ, 0x4, R15 ;  /* 0x00000004ff127819 */ /* 0x000fe4000001160f */
[----:B------:R-:W-:-:S02]  /*0390*/  LOP3.LUT R14, R14, 0xf, RZ, 0xc0, !PT ;  /* 0x0000000f0e0e7812 */ /* 0x000fc400078ec0ff */
[----:B------:R-:W-:Y:S02]  /*03a0*/  LEA.HI R20, P0, R20, UR8, RZ, 0x8 ;  /* 0x0000000814147c11 */ /* 0x000fe4000f8140ff */
[--C-:B------:R-:W-:Y:S02]  /*03b0*/  SHF.R.U32.HI R27, RZ, 0xc, R15.reuse ;  /* 0x0000000cff1b7819 */ /* 0x100fe4000001160f */
[----:B------:R-:W-:Y:S01]  /*03c0*/  LOP3.LUT R18, R18, 0xf, RZ, 0xc0, !PT ;  /* 0x0000000f12127812 */ /* 0x000fe200078ec0ff */
[----:B------:R-:W-:Y:S01]  /*03d0*/  IMAD.X R21, RZ, RZ, UR9, P0 ;  /* 0x00000009ff157e24 */ /* 0x000fe200080e06ff */
[----:B------:R-:W-:Y:S02]  /*03e0*/  IADD3 R26, P1, R14, UR8, RZ ;  /* 0x000000080e1a7c10 */ /* 0x000fe4000ff3e0ff */
[----:B0-----:R-:W-:Y:S02]  /*03f0*/  LOP3.LUT R16, R27, 0xf, RZ, 0xc0, !PT ;  /* 0x0000000f1b107812 */ /* 0x001fe400078ec0ff */
[----:B------:R-:W-:Y:S01]  /*0400*/  IADD3 R28, P0, R18, UR8, RZ ;  /* 0x00000008121c7c10 */ /* 0x000fe2000ff1e0ff */
[----:B------:R-:W-:Y:S01]  /*0410*/  IMAD.X R27, RZ, RZ, UR9, P1 ;  /* 0x00000009ff1b7e24 */ /* 0x000fe200088e06ff */
[----:B------:R-:W-:Y:S01]  /*0420*/  SHF.R.U32.HI R18, RZ, 0x14, R15 ;  /* 0x00000014ff127819 */ /* 0x000fe2000001160f */
[----:B------:R-:W3:Y:S01]  /*0430*/  LDG.E.U8.CONSTANT R20, desc[UR6][R20.64] ;  /* 0x0000000614147981 */ /* 0x000ee2000c1e9100 */
[----:B------:R-:W-:Y:S01]  /*0440*/  IADD3 R16, P1, R16, UR8, RZ ;  /* 0x0000000810107c10 */ /* 0x000fe2000ff3e0ff */
[----:B------:R-:W-:Y:S01]  /*0450*/  IMAD.X R29, RZ, RZ, UR9, P0 ;  /* 0x00000009ff1d7e24 */ /* 0x000fe200080e06ff */
[----:B------:R-:W-:-:S03]  /*0460*/  LOP3.LUT R18, R18, 0xf, RZ, 0xc0, !PT ;  /* 0x0000000f12127812 */ /* 0x000fc600078ec0ff */
[----:B------:R-:W-:Y:S02]  /*0470*/  IMAD.X R17, RZ, RZ, UR9, P1 ;  /* 0x00000009ff117e24 */ /* 0x000fe400088e06ff */
[----:B------:R-:W4:Y:S04]  /*0480*/  LDG.E.U8.CONSTANT R29, desc[UR6][R28.64] ;  /* 0x000000061c1d7981 */ /* 0x000f28000c1e9100 */
[----:B------:R0:W3:Y:S04]  /*0490*/  LDG.E.U8.CONSTANT R21, desc[UR6][R26.64] ;  /* 0x000000061a157981 */ /* 0x0000e8000c1e9100 */
[----:B------:R1:W4:Y:S01]  /*04a0*/  LDG.E.U8.CONSTANT R14, desc[UR6][R16.64] ;  /* 0x00000006100e7981 */ /* 0x000322000c1e9100 */
[----:B0-----:R-:W-:-:S03]  /*04b0*/  IADD3 R26, P1, R18, UR8, RZ ;  /* 0x00000008121a7c10 */ /* 0x001fc6000ff3e0ff */
[----:B------:R-:W5:Y:S02]  /*04c0*/  LDG.E.U16.CONSTANT R18, desc[UR6][R24.64] ;  /* 0x0000000618127981 */ /* 0x000f64000c1e9500 */
[----:B------:R-:W-:-:S05]  /*04d0*/  IMAD.X R27, RZ, RZ, UR9, P1 ;  /* 0x00000009ff1b7e24 */ /* 0x000fca00088e06ff */
[----:B------:R-:W5:Y:S04]  /*04e0*/  LDG.E.U8.CONSTANT R28, desc[UR6][R26.64] ;  /* 0x000000061a1c7981 */ /* 0x000f68000c1e9100 */
[----:B------:R-:W4:Y:S01]  /*04f0*/  LDG.E.CONSTANT R27, desc[UR6][R12.64+0xc] ;  /* 0x00000c060c1b7981 */ /* 0x000f22000c1e9900 */
[----:B-1----:R-:W-:-:S05]  /*0500*/  IADD3 R16, P0, R7, R24, RZ ;  /* 0x0000001807107210 */ /* 0x002fca0007f1e0ff */
[----:B------:R-:W-:-:S05]  /*0510*/  IMAD.X R17, RZ, RZ, R25, P0 ;  /* 0x000000ffff117224 */ /* 0x000fca00000e0619 */
[----:B------:R-:W5:Y:S01]  /*0520*/  LDG.E.U8.CONSTANT R26, desc[UR6][R16.64+0x4] ;  /* 0x00000406101a7981 */ /* 0x000f62000c1e9100 */
[----:B--2---:R-:W-:-:S03]  /*0530*/  PRMT R22, R23, 0x7604, R22 ;  /* 0x0000760417167816 */ /* 0x004fc60000000016 */
[----:B------:R0:W2:Y:S02]  /*0540*/  LDG.E.U16.CONSTANT R23, desc[UR6][R24.64+0x2] ;  /* 0x0000020618177981 */ /* 0x0000a4000c1e9500 */
[----:B0-----:R-:W-:-:S05]  /*0550*/  LEA.HI R24, P0, R15, UR8, RZ, 0x4 ;  /* 0x000000080f187c11 */ /* 0x001fca000f8120ff */
[----:B------:R-:W-:-:S05]  /*0560*/  IMAD.X R25, RZ, RZ, UR9, P0 ;  /* 0x00000009ff197e24 */ /* 0x000fca00080e06ff */
[----:B------:R-:W5:Y:S01]  /*0570*/  LDG.E.U8.CONSTANT R15, desc[UR6][R24.64] ;  /* 0x00000006180f7981 */ /* 0x000f62000c1e9100 */
[----:B---3--:R-:W-:-:S04]  /*0580*/  PRMT R21, R20, 0x2104, R21 ;  /* 0x0000210414157816 */ /* 0x008fc80000000015 */
[----:B------:R-:W-:Y:S02]  /*0590*/  PRMT R22, R21, 0x1054, R22 ;  /* 0x0000105415167816 */ /* 0x000fe40000000016 */
[----:B----4-:R-:W-:Y:S02]  /*05a0*/  LOP3.LUT R16, R27, 0xf, RZ, 0xc0, !PT ;  /* 0x0000000f1b107812 */ /* 0x010fe400078ec0ff */
[----:B------:R-:W-:Y:S02]  /*05b0*/  SHF.R.U32.HI R20, RZ, 0x8, R27 ;  /* 0x00000008ff147819 */ /* 0x000fe4000001161b */
[----:B------:R-:W-:Y:S02]  /*05c0*/  IADD3 R16, P0, R16, UR8, RZ ;  /* 0x0000000810107c10 */ /* 0x000fe4000ff1e0ff */
[----:B------:R-:W-:-:S03]  /*05d0*/  LOP3.LUT R20, R20, 0xf, RZ, 0xc0, !PT ;  /* 0x0000000f14147812 */ /* 0x000fc600078ec0ff */
[----:B------:R-:W-:Y:S01]  /*05e0*/  IMAD.X R17, RZ, RZ, UR9, P0 ;  /* 0x00000009ff117e24 */ /* 0x000fe200080e06ff */
[----:B------:R-:W-:-:S04]  /*05f0*/  IADD3 R20, P0, R20, UR8, RZ ;  /* 0x0000000814147c10 */ /* 0x000fc8000ff1e0ff */
[----:B------:R0:W3:Y:S01]  /*0600*/  LDG.E.U8.CONSTANT R25, desc[UR6][R16.64] ;  /* 0x0000000610197981 */ /* 0x0000e2000c1e9100 */
[----:B------:R-:W-:-:S05]  /*0610*/  IMAD.X R21, RZ, RZ, UR9, P0 ;  /* 0x00000009ff157e24 */ /* 0x000fca00080e06ff */
[----:B------:R1:W3:Y:S01]  /*0620*/  LDG.E.U8.CONSTANT R24, desc[UR6][R20.64] ;  /* 0x0000000614187981 */ /* 0x0002e2000c1e9100 */
[----:B0-----:R-:W-:-:S04]  /*0630*/  SHF.R.U32.HI R16, RZ, 0x10, R27 ;  /* 0x00000010ff107819 */ /* 0x001fc8000001161b */
[----:B------:R-:W-:Y:S02]  /*0640*/  LOP3.LUT R16, R16, 0xf, RZ, 0xc0, !PT ;  /* 0x0000000f10107812 */ /* 0x000fe400078ec0ff */
[----:B-1----:R-:W-:Y:S02]  /*0650*/  PRMT R21, R14, 0x7604, R29 ;  /* 0x000076040e157816 */ /* 0x002fe4000000001d */
[----:B------:R-:W-:Y:S02]  /*0660*/  IADD3 R14, P0, R16, UR8, RZ ;  /* 0x00000008100e7c10 */ /* 0x000fe4000ff1e0ff */
[----:B------:R-:W-:Y:S02]  /*0670*/  LOP3.LUT R29, R27, 0xf000000, RZ, 0xc0, !PT ;  /* 0x0f0000001b1d7812 */ /* 0x000fe400078ec0ff */
[----:B-----5:R-:W-:Y:S01]  /*0680*/  PRMT R28, R15, 0x2104, R28 ;  /* 0x000021040f1c7816 */ /* 0x020fe2000000001c */
[----:B------:R-:W-:Y:S01]  /*0690*/  IMAD.X R15, RZ, RZ, UR9, P0 ;  /* 0x00000009ff0f7e24 */ /* 0x000fe200080e06ff */
[----:B------:R-:W-:-:S04]  /*06a0*/  LEA.HI R16, P0, R29, UR8, RZ, 0x8 ;  /* 0x000000081d107c11 */ /* 0x000fc8000f8140ff */
[----:B------:R0:W4:Y:S01]  /*06b0*/  LDG.E.U8.CONSTANT R14, desc[UR6][R14.64] ;  /* 0x000000060e0e7981 */ /* 0x000122000c1e9100 */
[----:B------:R-:W-:-:S06]  /*06c0*/  IMAD.X R17, RZ, RZ, UR9, P0 ;  /* 0x00000009ff117e24 */ /* 0x000fcc00080e06ff */
[----:B------:R1:W4:Y:S01]  /*06d0*/  LDG.E.U8.CONSTANT R17, desc[UR6][R16.64] ;  /* 0x0000000610117981 */ /* 0x000322000c1e9100 */
[----:B------:R-:W-:Y:S02]  /*06e0*/  SHF.R.U32.HI R20, RZ, 0x4, R27 ;  /* 0x00000004ff147819 */ /* 0x000fe4000001161b */
[----:B0-----:R-:W-:Y:S02]  /*06f0*/  PRMT R15, R28, 0x1054, R21 ;  /* 0x000010541c0f7816 */ /* 0x001fe40000000015 */
[----:B------:R-:W-:Y:S02]  /*0700*/  LOP3.LUT R20, R20, 0xf, RZ, 0xc0, !PT ;  /* 0x0000000f14147812 */ /* 0x000fe400078ec0ff */
[----:B------:R-:W-:Y:S02]  /*0710*/  SHF.R.U32.HI R28, RZ, 0xc, R27 ;  /* 0x0000000cff1c7819 */ /* 0x000fe4000001161b */
[----:B------:R-:W-:Y:S02]  /*0720*/  IADD3 R20, P0, R20, UR8, RZ ;  /* 0x0000000814147c10 */ /* 0x000fe4000ff1e0ff */
[----:B------:R-:W-:-:S02]  /*0730*/  LOP3.LUT R28, R28, 0xf, RZ, 0xc0, !PT ;  /* 0x0000000f1c1c7812 */ /* 0x000fc400078ec0ff */
[----:B-1----:R-:W-:Y:S01]  /*0740*/  SHF.R.U32.HI R16, RZ, 0x14, R27 ;  /* 0x00000014ff107819 */ /* 0x002fe2000001161b */
[----:B------:R-:W-:Y:S01]  /*0750*/  IMAD.X R21, RZ, RZ, UR9, P0 ;  /* 0x00000009ff157e24 */ /* 0x000fe200080e06ff */
[----:B------:R-:W-:Y:S02]  /*0760*/  IADD3 R28, P0, R28, UR8, RZ ;  /* 0x000000081c1c7c10 */ /* 0x000fe4000ff1e0ff */
[----:B------:R-:W-:Y:S02]  /*0770*/  LOP3.LUT R16, R16, 0xf, RZ, 0xc0, !PT ;  /* 0x0000000f10107812 */ /* 0x000fe400078ec0ff */
[----:B------:R-:W5:Y:S01]  /*0780*/  LDG.E.U8.CONSTANT R20, desc[UR6][R20.64] ;  /* 0x0000000614147981 */ /* 0x000f62000c1e9100 */
[----:B------:R-:W-:Y:S01]  /*0790*/  IMAD.X R29, RZ, RZ, UR9, P0 ;  /* 0x00000009ff1d7e24 */ /* 0x000fe200080e06ff */
[----:B------:R-:W-:Y:S02]  /*07a0*/  IADD3 R16, P0, R16, UR8, RZ ;  /* 0x0000000810107c10 */ /* 0x000fe4000ff1e0ff */
[----:B---3--:R-:W-:-:S02]  /*07b0*/  PRMT R24, R24, 0x7604, R25 ;  /* 0x0000760418187816 */ /* 0x008fc40000000019 */
[----:B------:R0:W5:Y:S01]  /*07c0*/  LDG.E.U8.CONSTANT R25, desc[UR6][R28.64] ;  /* 0x000000061c197981 */ /* 0x000162000c1e9100 */
[----:B----4-:R-:W-:Y:S01]  /*07d0*/  PRMT R14, R17, 0x2104, R14 ;  /* 0x00002104110e7816 */ /* 0x010fe2000000000e */
[----:B------:R-:W-:Y:S01]  /*07e0*/  IMAD.X R17, RZ, RZ, UR9, P0 ;  /* 0x00000009ff117e24 */ /* 0x000fe200080e06ff */
[----:B0-----:R-:W-:Y:S02]  /*07f0*/  LEA.HI R28, P0, R27, UR8, RZ, 0x4 ;  /* 0x000000081b1c7c11 */ /* 0x001fe4000f8120ff */
[----:B------:R-:W3:Y:S03]  /*0800*/  LDG.E.CONSTANT R27, desc[UR6][R12.64+0x10] ;  /* 0x000010060c1b7981 */ /* 0x000ee6000c1e9900 */
[----:B------:R-:W-:Y:S01]  /*0810*/  IMAD.X R29, RZ, RZ, UR9, P0 ;  /* 0x00000009ff1d7e24 */ /* 0x000fe200080e06ff */
[----:B------:R-:W4:Y:S04]  /*0820*/  LDG.E.U8.CONSTANT R16, desc[UR6][R16.64] ;  /* 0x0000000610107981 */ /* 0x000f28000c1e9100 */
[----:B------:R-:W4:Y:S01]  /*0830*/  LDG.E.U8.CONSTANT R21, desc[UR6][R28.64] ;  /* 0x000000061c157981 */ /* 0x000f22000c1e9100 */
[----:B------:R-:W-:-:S02]  /*0840*/  PRMT R14, R14, 0x1054, R24 ;  /* 0x000010540e0e7816 */ /* 0x000fc40000000018 */
[----:B-----5:R-:W-:Y:S02]  /*0850*/  PRMT R25, R25, 0x7604, R20 ;  /* 0x0000760419197816 */ /* 0x020fe40000000014 */
[----:B---3--:R-:W-:-:S04]  /*0860*/  LOP3.LUT R20, R27, 0xf, RZ, 0xc0, !PT ;  /* 0x0000000f1b147812 */ /* 0x008fc800078ec0ff */
[----:B------:R-:W-:Y:S02]  /*0870*/  IADD3 R20, P0, R20, UR8, RZ ;  /* 0x0000000814147c10 */ /* 0x000fe4000ff1e0ff */
[----:B----4-:R-:W-:Y:S02]  /*0880*/  PRMT R28, R21, 0x2104, R16 ;  /* 0x00002104151c7816 */ /* 0x010fe40000000010 */
[----:B------:R-:W-:-:S04]  /*0890*/  SHF.R.U32.HI R21, RZ, 0x8, R27 ;  /* 0x00000008ff157819 */ /* 0x000fc8000001161b */
[----:B------:R-:W-:Y:S01]  /*08a0*/  LOP3.LUT R24, R21, 0xf, RZ, 0xc0, !PT ;  /* 0x0000000f15187812 */ /* 0x000fe200078ec0ff */
[----:B------:R-:W-:-:S03]  /*08b0*/  IMAD.X R21, RZ, RZ, UR9, P0 ;  /* 0x00000009ff157e24 */ /* 0x000fc600080e06ff */
[----:B------:R-:W-:Y:S02]  /*08c0*/  IADD3 R16, P0, R24, UR8, RZ ;  /* 0x0000000818107c10 */ /* 0x000fe4000ff1e0ff */
[----:B------:R-:W3:Y:S03]  /*08d0*/  LDG.E.U8.CONSTANT R20, desc[UR6][R20.64] ;  /* 0x0000000614147981 */ /* 0x000ee6000c1e9100 */
[----:B------:R-:W-:Y:S01]  /*08e0*/  IMAD.X R17, RZ, RZ, UR9, P0 ;  /* 0x00000009ff117e24 */ /* 0x000fe200080e06ff */
[----:B------:R-:W-:-:S05]  /*08f0*/  SHF.R.U32.HI R24, RZ, 0x10, R27 ;  /* 0x00000010ff187819 */ /* 0x000fca000001161b */
[----:B------:R0:W3:Y:S01]  /*0900*/  LDG.E.U8.CONSTANT R17, desc[UR6][R16.64] ;  /* 0x0000000610117981 */ /* 0x0000e2000c1e9100 */
[----:B------:R-:W-:-:S04]  /*0910*/  LOP3.LUT R24, R24, 0xf, RZ, 0xc0, !PT ;  /* 0x0000000f18187812 */ /* 0x000fc800078ec0ff */
[----:B------:R-:W-:Y:S02]  /*0920*/  IADD3 R24, P0, R24, UR8, RZ ;  /* 0x0000000818187c10 */ /* 0x000fe4000ff1e0ff */
[----:B0-----:R-:W-:Y:S02]  /*0930*/  PRMT R16, R28, 0x1054, R25 ;  /* 0x000010541c107816 */ /* 0x001fe40000000019 */
[----:B------:R-:W-:Y:S01]  /*0940*/  LOP3.LUT R28, R27, 0xf000000, RZ, 0xc0, !PT ;  /* 0x0f0000001b1c7812 */ /* 0x000fe200078ec0ff */
[----:B------:R-:W-:-:S03]  /*0950*/  IMAD.X R25, RZ, RZ, UR9, P0 ;  /* 0x00000009ff197e24 */ /* 0x000fc600080e06ff */
[----:B------:R-:W-:Y:S02]  /*0960*/  LEA.HI R28, P0, R28, UR8, RZ, 0x8 ;  /* 0x000000081c1c7c11 */ /* 0x000fe4000f8140ff */
[----:B------:R-:W4:Y:S03]  /*0970*/  LDG.E.U8.CONSTANT R24, desc[UR6][R24.64] ;  /* 0x0000000618187981 */ /* 0x000f26000c1e9100 */
[----:B------:R-:W-:-:S06]  /*0980*/  IMAD.X R29, RZ, RZ, UR9, P0 ;  /* 0x00000009ff1d7e24 */ /* 0x000fcc00080e06ff */
[----:B------:R-:W4:Y:S04]  /*0990*/  LDG.E.U8.CONSTANT R29, desc[UR6][R28.64] ;  /* 0x000000061c1d7981 */ /* 0x000f28000c1e9100 */
[----:B------:R0:W5:Y:S01]  /*09a0*/  LDG.E.CONSTANT R25, desc[UR6][R12.64+0x14] ;  /* 0x000014060c197981 */ /* 0x000162000c1e9900 */
[----:B---3--:R-:W-:Y:S02]  /*09b0*/  PRMT R17, R17, 0x7604, R20 ;  /* 0x0000760411117816 */ /* 0x008fe40000000014 */
[----:B------:R-:W1:Y:S02]  /*09c0*/  LDC.64 R20, c[0x0][0x218] ;  /* 0x00008600ff147b82 */ /* 0x000e640000000a00 */
[----:B-1----:R-:W-:Y:S01]  /*09d0*/  IMAD.WIDE R20, R5, 0x24, R20 ;  /* 0x0000002405147825 */ /* 0x002fe200078e0214 */
[----:B----4-:R-:W-:-:S04]  /*09e0*/  PRMT R24, R29, 0x2104, R24 ;  /* 0x000021041d187816 */ /* 0x010fc80000000018 */
[----:B------:R-:W-:Y:S02]  /*09f0*/  PRMT R17, R24, 0x1054, R17 ;  /* 0x0000105418117816 */ /* 0x000fe40000000011 */
[----:B------:R-:W3:Y:S02]  /*0a00*/  LDG.E.CONSTANT R24, desc[UR6][R20.64+0x14] ;  /* 0x0000140614187981 */ /* 0x000ee4000c1e9900 */
[----:B---3--:R-:W-:Y:S02]  /*0a10*/  IDP.4A.S8.S8 R15, R15, R24, RZ ;  /* 0x000000180f0f7226 */ /* 0x008fe400000006ff */
[----:B------:R-:W3:Y:S02]  /*0a20*/  LDG.E.CONSTANT R24, desc[UR6][R20.64+0x18] ;  /* 0x0000180614187981 */ /* 0x000ee4000c1e9900 */
[----:B---3--:R-:W-:Y:S02]  /*0a30*/  IDP.4A.S8.S8 R24, R16, R24, R15 ;  /* 0x0000001810187226 */ /* 0x008fe4000000060f */
[----:B------:R-:W3:Y:S04]  /*0a40*/  LDG.E.CONSTANT R15, desc[UR6][R20.64+0x4] ;  /* 0x00000406140f7981 */ /* 0x000ee8000c1e9900 */
[----:B------:R-:W4:Y:S01]  /*0a50*/  LDG.E.CONSTANT R16, desc[UR6][R20.64+0x8] ;  /* 0x0000080614107981 */ /* 0x000f22000c1e9900 */
[----:B---3--:R-:W-:-:S03]  /*0a60*/  IDP.4A.S8.S8 R15, R22, R15, RZ ;  /* 0x0000000f160f7226 */ /* 0x008fc600000006ff */
[----:B------:R-:W3:Y:S01]  /*0a70*/  LDG.E.CONSTANT R22, desc[UR6][R20.64+0xc] ;  /* 0x00000c0614167981 */ /* 0x000ee2000c1e9900 */
[----:B----4-:R-:W-:Y:S01]  /*0a80*/  IDP.4A.S8.S8 R14, R14, R16, R15 ;  /* 0x000000100e0e7226 */ /* 0x010fe2000000060f */
[----:B------:R-:W-:-:S04]  /*0a90*/  SHF.R.U32.HI R15, RZ, 0x4, R27 ;  /* 0x00000004ff0f7819 */ /* 0x000fc8000001161b */
[----:B------:R-:W-:-:S04]  /*0aa0*/  LOP3.LUT R15, R15, 0xf, RZ, 0xc0, !PT ;  /* 0x0000000f0f0f7812 */ /* 0x000fc800078ec0ff */
[----:B------:R-:W-:-:S05]  /*0ab0*/  IADD3 R28, P0, R15, UR8, RZ ;  /* 0x000000080f1c7c10 */ /* 0x000fca000ff1e0ff */
[----:B------:R-:W-:-:S06]  /*0ac0*/  IMAD.X R29, RZ, RZ, UR9, P0 ;  /* 0x00000009ff1d7e24 */ /* 0x000fcc00080e06ff */
[----:B------:R-:W4:Y:S01]  /*0ad0*/  LDG.E.U8.CONSTANT R29, desc[UR6][R28.64] ;  /* 0x000000061c1d7981 */ /* 0x000f22000c1e9100 */
[----:B---3--:R-:W-:Y:S01]  /*0ae0*/  IDP.4A.S8.S8 R22, R17, R22, R14 ;  /* 0x0000001611167226 */ /* 0x008fe2000000060e */
[----:B------:R-:W-:-:S04]  /*0af0*/  SHF.R.U32.HI R14, RZ, 0xc, R27 ;  /* 0x0000000cff0e7819 */ /* 0x000fc8000001161b */
[----:B------:R-:W-:-:S04]  /*0b00*/  LOP3.LUT R14, R14, 0xf, RZ, 0xc0, !PT ;  /* 0x0000000f0e0e7812 */ /* 0x000fc800078ec0ff */
[----:B0-----:R-:W-:Y:S02]  /*0b10*/  IADD3 R12, P0, R14, UR8, RZ ;  /* 0x000000080e0c7c10 */ /* 0x001fe4000ff1e0ff */
[----:B------:R-:W-:-:S04]  /*0b20*/  SHF.R.U32.HI R14, RZ, 0x14, R27 ;  /* 0x00000014ff0e7819 */ /* 0x000fc8000001161b */
[----:B------:R-:W-:Y:S01]  /*0b30*/  LOP3.LUT R14, R14, 0xf, RZ, 0xc0, !PT ;  /* 0x0000000f0e0e7812 */ /* 0x000fe200078ec0ff */
[----:B------:R-:W-:-:S03]  /*0b40*/  IMAD.X R13, RZ, RZ, UR9, P0 ;  /* 0x00000009ff0d7e24 */ /* 0x000fc600080e06ff */
[----:B------:R-:W-:Y:S02]  /*0b50*/  IADD3 R14, P0, R14, UR8, RZ ;  /* 0x000000080e0e7c10 */ /* 0x000fe4000ff1e0ff */
[----:B------:R0:W4:Y:S03]  /*0b60*/  LDG.E.U8.CONSTANT R28, desc[UR6][R12.64] ;  /* 0x000000060c1c7981 */ /* 0x000126000c1e9100 */
[----:B------:R-:W-:Y:S01]  /*0b70*/  IMAD.X R15, RZ, RZ, UR9, P0 ;  /* 0x00000009ff0f7e24 */ /* 0x000fe200080e06ff */
[----:B------:R-:W-:-:S04]  /*0b80*/  LEA.HI R16, P0, R27, UR8, RZ, 0x4 ;  /* 0x000000081b107c11 */ /* 0x000fc8000f8120ff */
[----:B------:R1:W3:Y:S01]  /*0b90*/  LDG.E.U8.CONSTANT R14, desc[UR6][R14.64] ;  /* 0x000000060e0e7981 */ /* 0x0002e2000c1e9100 */
[----:B------:R-:W-:-:S06]  /*0ba0*/  IMAD.X R17, RZ, RZ, UR9, P0 ;  /* 0x00000009ff117e24 */ /* 0x000fcc00080e06ff */
[----:B------:R1:W3:Y:S01]  /*0bb0*/  LDG.E.U8.CONSTANT R17, desc[UR6][R16.64] ;  /* 0x0000000610117981 */ /* 0x0002e2000c1e9100 */
[----:B--2---:R-:W-:Y:S02]  /*0bc0*/  SHF.R.U32.HI R23, RZ, R10, R23 ;  /* 0x0000000aff177219 */ /* 0x004fe40000011617 */
[----:B------:R-:W-:-:S03]  /*0bd0*/  SHF.R.U32.HI R26, RZ, R9, R26 ;  /* 0x00000009ff1a7219 */ /* 0x000fc6000001161a */
[----:B------:R-:W-:Y:S01]  /*0be0*/  IMAD.SHL.U32 R27, R23, 0x10, RZ ;  /* 0x00000010171b7824 */ /* 0x000fe200078e00ff */
[----:B------:R-:W-:Y:S02]  /*0bf0*/  LOP3.LUT R23, R26, 0xf, RZ, 0xc0, !PT ;  /* 0x0000000f1a177812 */ /* 0x000fe400078ec0ff */
[----:B-----5:R-:W-:Y:S02]  /*0c00*/  LOP3.LUT R26, R25, 0xf, RZ, 0xc0, !PT ;  /* 0x0000000f191a7812 */ /* 0x020fe400078ec0ff */
[----:B0-----:R-:W-:Y:S02]  /*0c10*/  SHF.R.U32.HI R12, RZ, 0x8, R25 ;  /* 0x00000008ff0c7819 */ /* 0x001fe40000011619 */
[----:B------:R-:W-:Y:S02]  /*0c20*/  IADD3 R26, P0, R26, UR8, RZ ;  /* 0x000000081a1a7c10 */ /* 0x000fe4000ff1e0ff */
[----:B------:R-:W-:Y:S02]  /*0c30*/  LOP3.LUT R12, R12, 0xf, RZ, 0xc0, !PT ;  /* 0x0000000f0c0c7812 */ /* 0x000fe400078ec0ff */
[----:B------:R-:W-:Y:S01]  /*0c40*/  LOP3.LUT R23, R27, 0x30, R23, 0xe2, !PT ;  /* 0x000000301b177812 */ /* 0x000fe200078ee217 */
[----:B------:R-:W-:Y:S01]  /*0c50*/  IMAD.X R27, RZ, RZ, UR9, P0 ;  /* 0x00000009ff1b7e24 */ /* 0x000fe200080e06ff */
[----:B-1----:R-:W-:-:S02]  /*0c60*/  SHF.R.U32.HI R15, RZ, 0x10, R25 ;  /* 0x00000010ff0f7819 */ /* 0x002fc40000011619 */
[----:B------:R-:W-:Y:S02]  /*0c70*/  IADD3 R12, P0, R12, UR8, RZ ;  /* 0x000000080c0c7c10 */ /* 0x000fe4000ff1e0ff */
[----:B------:R-:W-:Y:S01]  /*0c80*/  LOP3.LUT R15, R15, 0xf, RZ, 0xc0, !PT ;  /* 0x0000000f0f0f7812 */ /* 0x000fe200078ec0ff */
[----:B------:R-:W2:Y:S02]  /*0c90*/  LDG.E.U8.CONSTANT R26, desc[UR6][R26.64] ;  /* 0x000000061a1a7981 */ /* 0x000ea4000c1e9100 */
[----:B------:R-:W-:Y:S01]  /*0ca0*/  IMAD.X R13, RZ, RZ, UR9, P0 ;  /* 0x00000009ff0d7e24 */ /* 0x000fe200080e06ff */
[----:B------:R-:W-:-:S05]  /*0cb0*/  IADD3 R16, P0, R15, UR8, RZ ;  /* 0x000000080f107c10 */ /* 0x000fca000ff1e0ff */
[----:B------:R0:W2:Y:S01]  /*0cc0*/  LDG.E.U8.CONSTANT R13, desc[UR6][R12.64] ;  /* 0x000000060c0d7981 */ /* 0x0000a2000c1e9100 */
[----:B----4-:R-:W-:Y:S02]  /*0cd0*/  PRMT R28, R28, 0x7604, R29 ;  /* 0x000076041c1c7816 */ /* 0x010fe4000000001d */
[----:B---3--:R-:W-:Y:S02]  /*0ce0*/  PRMT R29, R17, 0x2104, R14 ;  /* 0x00002104111d7816 */ /* 0x008fe4000000000e */
[----:B------:R-:W-:Y:S01]  /*0cf0*/  LOP3.LUT R14, R25, 0xf000000, RZ, 0xc0, !PT ;  /* 0x0f000000190e7812 */ /* 0x000fe200078ec0ff */
[----:B------:R-:W-:-:S03]  /*0d00*/  IMAD.X R17, RZ, RZ, UR9, P0 ;  /* 0x00000009ff117e24 */ /* 0x000fc600080e06ff */
[----:B------:R-:W-:Y:S02]  /*0d10*/  LEA.HI R14, P0, R14, UR8, RZ, 0x8 ;  /* 0x000000080e0e7c11 */ /* 0x000fe4000f8140ff */
[----:B------:R-:W3:Y:S03]  /*0d20*/  LDG.E.U8.CONSTANT R16, desc[UR6][R16.64] ;  /* 0x0000000610107981 */ /* 0x000ee6000c1e9100 */
[----:B------:R-:W-:-:S06]  /*0d30*/  IMAD.X R15, RZ, RZ, UR9, P0 ;  /* 0x00000009ff0f7e24 */ /* 0x000fcc00080e06ff */
[----:B------:R2:W3:Y:S01]  /*0d40*/  LDG.E.U8.CONSTANT R15, desc[UR6][R14.64] ;  /* 0x000000060e0f7981 */ /* 0x0004e2000c1e9100 */
[----:B0-----:R-:W-:-:S04]  /*0d50*/  SHF.R.U32.HI R12, RZ, 0x4, R25 ;  /* 0x00000004ff0c7819 */ /* 0x001fc80000011619 */
[----:B------:R-:W-:-:S04]  /*0d60*/  LOP3.LUT R12, R12, 0xf, RZ, 0xc0, !PT ;  /* 0x0000000f0c0c7812 */ /* 0x000fc800078ec0ff */
[----:B------:R-:W-:Y:S02]  /*0d70*/  IADD3 R12, P0, R12, UR8, RZ ;  /* 0x000000080c0c7c10 */ /* 0x000fe4000ff1e0ff */
[----:B------:R-:W-:Y:S02]  /*0d80*/  PRMT R27, R29, 0x1054, R28 ;  /* 0x000010541d1b7816 */ /* 0x000fe4000000001c */
[----:B------:R-:W4:Y:S01]  /*0d90*/  LDG.E.CONSTANT R28, desc[UR6][R20.64+0x1c] ;  /* 0x00001c06141c7981 */ /* 0x000f22000c1e9900 */
[----:B--2---:R-:W-:Y:S01]  /*0da0*/  PRMT R14, R13, 0x7604, R26 ;  /* 0x000076040d0e7816 */ /* 0x004fe2000000001a */
[----:B------:R-:W-:Y:S02]  /*0db0*/  IMAD.X R13, RZ, RZ, UR9, P0 ;  /* 0x00000009ff0d7e24 */ /* 0x000fe400080e06ff */
[----:B------:R-:W2:Y:S04]  /*0dc0*/  LDG.E.CONSTANT R29, desc[UR6][R20.64+0x10] ;  /* 0x00001006141d7981 */ /* 0x000ea8000c1e9900 */
[----:B------:R-:W5:Y:S04]  /*0dd0*/  LDG.E.U16.CONSTANT R26, desc[UR6][R20.64] ;  /* 0x00000006141a7981 */ /* 0x000f68000c1e9500 */
[----:B------:R-:W4:Y:S04]  /*0de0*/  LDG.E.U8.CONSTANT R12, desc[UR6][R12.64] ;  /* 0x000000060c0c7981 */ /* 0x000f28000c1e9100 */
[----:B------:R0:W5:Y:S01]  /*0df0*/  LDG.E.CONSTANT R20, desc[UR6][R20.64+0x20] ;  /* 0x0000200614147981 */ /* 0x000162000c1e9900 */
[----:B---3--:R-:W-:-:S02]  /*0e00*/  PRMT R17, R15, 0x2104, R16 ;  /* 0x000021040f117816 */ /* 0x008fc40000000010 */
[----:B------:R-:W-:-:S04]  /*0e10*/  SHF.R.U32.HI R15, RZ, 0xc, R25 ;  /* 0x0000000cff0f7819 */ /* 0x000fc80000011619 */
[----:B------:R-:W-:-:S04]  /*0e20*/  LOP3.LUT R15, R15, 0xf, RZ, 0xc0, !PT ;  /* 0x0000000f0f0f7812 */ /* 0x000fc800078ec0ff */
[----:B------:R-:W-:Y:S02]  /*0e30*/  IADD3 R16, P0, R15, UR8, RZ ;  /* 0x000000080f107c10 */ /* 0x000fe4000ff1e0ff */
[----:B0-----:R-:W-:-:S03]  /*0e40*/  PRMT R21, R17, 0x1054, R14 ;  /* 0x0000105411157816 */ /* 0x001fc6000000000e */
[----:B------:R-:W-:-:S06]  /*0e50*/  IMAD.X R17, RZ, RZ, UR9, P0 ;  /* 0x00000009ff117e24 */ /* 0x000fcc00080e06ff */
[----:B------:R-:W4:Y:S01]  /*0e60*/  LDG.E.U8.CONSTANT R17, desc[UR6][R16.64] ;  /* 0x0000000610117981 */ /* 0x000f22000c1e9100 */
[----:B------:R-:W-:-:S04]  /*0e70*/  SHF.R.U32.HI R14, RZ, 0x14, R25 ;  /* 0x00000014ff0e7819 */ /* 0x000fc80000011619 */
[----:B------:R-:W-:-:S04]  /*0e80*/  LOP3.LUT R14, R14, 0xf, RZ, 0xc0, !PT ;  /* 0x0000000f0e0e7812 */ /* 0x000fc800078ec0ff */
[----:B------:R-:W-:-:S05]  /*0e90*/  IADD3 R14, P0, R14, UR8, RZ ;  /* 0x000000080e0e7c10 */ /* 0x000fca000ff1e0ff */
[----:B------:R-:W-:-:S05]  /*0ea0*/  IMAD.X R15, RZ, RZ, UR9, P0 ;  /* 0x00000009ff0f7e24 */ /* 0x000fca00080e06ff */
[----:B------:R-:W3:Y:S01]  /*0eb0*/  LDG.E.U8.CONSTANT R14, desc[UR6][R14.64] ;  /* 0x000000060e0e7981 */ /* 0x000ee2000c1e9100 */
[----:B----4-:R-:W-:Y:S02]  /*0ec0*/  PRMT R16, R17, 0x7604, R12 ;  /* 0x0000760411107816 */ /* 0x010fe4000000000c */
[----:B------:R-:W-:-:S05]  /*0ed0*/  LEA.HI R12, P0, R25, UR8, RZ, 0x4 ;  /* 0x00000008190c7c11 */ /* 0x000fca000f8120ff */
[----:B------:R-:W-:-:S06]  /*0ee0*/  IMAD.X R13, RZ, RZ, UR9, P0 ;  /* 0x00000009ff0d7e24 */ /* 0x000fcc00080e06ff */
[----:B------:R-:W3:Y:S01]  /*0ef0*/  LDG.E.U8.CONSTANT R13, desc[UR6][R12.64] ;  /* 0x000000060c0d7981 */ /* 0x000ee2000c1e9100 */
[----:B------:R-:W-:Y:S02]  /*0f00*/  VIADD R19, R19, 0x4 ;  /* 0x0000000413137836 */ /* 0x000fe40000000000 */
[----:B------:R-:W-:Y:S02]  /*0f10*/  IDP.4A.S8.S8 R27, R27, R28, R24 ;  /* 0x0000001c1b1b7226 */ /* 0x000fe40000000618 */
[----:B------:R-:W-:Y:S01]  /*0f20*/  VIADD R23, R23, 0xffffffe0 ;  /* 0xffffffe017177836 */ /* 0x000fe20000000000 */
[----:B------:R-:W-:Y:S01]  /*0f30*/  ISETP.GE.U32.AND P0, PT, R19, R4, PT ;  /* 0x000000041300720c */ /* 0x000fe20003f06070 */
[----:B--2---:R-:W-:Y:S02]  /*0f40*/  IDP.4A.S8.S8 R21, R21, R29, R22 ;  /* 0x0000001d15157226 */ /* 0x004fe40000000616 */
[----:B------:R-:W-:Y:S01]  /*0f50*/  HADD2.F32 R18, -RZ, R18.H0_H0 ;  /* 0x20000012ff127230 */ /* 0x000fe20000004100 */
[----:B------:R-:W-:-:S05]  /*0f60*/  I2FP.F32.S32 R23, R23 ;  /* 0x0000001700177245 */ /* 0x000fca0000201400 */
[----:B------:R-:W-:Y:S01]  /*0f70*/  FMUL.FTZ R18, R18, R23 ;  /* 0x0000001712127220 */ /* 0x000fe20000410000 */
[----:B------:R-:W-:Y:S02]  /*0f80*/  VIADD R11, R11, 0x4 ;  /* 0x000000040b0b7836 */ /* 0x000fe40000000000 */
[----:B------:R-:W-:Y:S01]  /*0f90*/  VIADD R5, R5, 0x20 ;  /* 0x0000002005057836 */ /* 0x000fe20000000000 */
[----:B---3--:R-:W-:-:S04]  /*0fa0*/  PRMT R25, R13, 0x2104, R14 ;  /* 0x000021040d197816 */ /* 0x008fc8000000000e */
[----:B------:R-:W-:-:S05]  /*0fb0*/  PRMT R16, R25, 0x1054, R16 ;  /* 0x0000105419107816 */ /* 0x000fca0000000010 */
[----:B-----5:R-:W-:Y:S02]  /*0fc0*/  IDP.4A.S8.S8 R16, R16, R20, R27 ;  /* 0x0000001410107226 */ /* 0x020fe4000000061b */
[----:B------:R-:W-:Y:S02]  /*0fd0*/  HADD2.F32 R13, -RZ, R26.H0_H0 ;  /* 0x2000001aff0d7230 */ /* 0x000fe40000004100 */
[----:B------:R-:W-:-:S03]  /*0fe0*/  IMAD.IADD R16, R21, 0x1, R16 ;  /* 0x0000000115107824 */ /* 0x000fc600078e0210 */
[----:B------:R-:W-:Y:S02]  /*0ff0*/  FMUL.FTZ R13, R18, R13 ;  /* 0x0000000d120d7220 */ /* 0x000fe40000410000 */
[----:B------:R-:W-:-:S05]  /*1000*/  I2FP.F32.S32 R16, R16 ;  /* 0x0000001000107245 */ /* 0x000fca0000201400 */
[----:B------:R-:W-:Y:S01]  /*1010*/  FFMA.FTZ R6, R13, R16, R6 ;  /* 0x000000100d067223 */ /* 0x000fe20000010006 */
[----:B------:R-:W-:Y:S06]  /*1020*/  @!P0 BRA `(.L_x_843) ;  /* 0xfffffff000948947 */ /* 0x000fec000383ffff */
.L_x_842:
[----:B------:R-:W-:Y:S05]  /*1030*/  BSYNC B0 ;  /* 0x0000000000007941 */ /* 0x000fea0003800000 */
.L_x_841:
        /* <DEDUP_REMOVED lines=18> */
.L_x_844:
        /* <DEDUP_REMOVED lines=10> */
.L_x_1380:


//--------------------- .text._Z13mul_mat_vec_qIN3c108BFloat16ELi256ELi8E11block_iq2_sLi1EXadL_ZN45_INTERNAL_8d5cb472_14_gguf_kernel_cu_cd24131918vec_dot_iq2_s_q8_1EPKvPK10block_q8_1RKiEEEvS5_S5_PT_iii --------------------------
	.section	.text._Z13mul_mat_vec_qIN3c108BFloat16ELi256ELi8E11block_iq2_sLi1EXadL_ZN45_INTERNAL_8d5cb472_14_gguf_kernel_cu_cd24131918vec_dot_iq2_s_q8_1EPKvPK10block_q8_1RKiEEEvS5_S5_PT_iii,"ax",@progbits
	.align	128
.text._Z13mul_mat_vec_qIN3c108BFloat16ELi256ELi8E11block_iq2_sLi1EXadL_ZN45_INTERNAL_8d5cb472_14_gguf_kernel_cu_cd24131918vec_dot_iq2_s_q8_1EPKvPK10block_q8_1RKiEEEvS5_S5_PT_iii:
        .type           _Z13mul_mat_vec_qIN3c108BFloat16ELi256ELi8E11block_iq2_sLi1EXadL_ZN45_INTERNAL_8d5cb472_14_gguf_kernel_cu_cd24131918vec_dot_iq2_s_q8_1EPKvPK10block_q8_1RKiEEEvS5_S5_PT_iii,@function
        .size           _Z13mul_mat_vec_qIN3c108BFloat16ELi256ELi8E11block_iq2_sLi1EXadL_ZN45_INTERNAL_8d5cb472_14_gguf_kernel_cu_cd24131918vec_dot_iq2_s_q8_1EPKvPK10block_q8_1RKiEEEvS5_S5_PT_iii,(.L_x_1381 - _Z13mul_mat_vec_qIN3c108BFloat16ELi256ELi8E11block_iq2_sLi1EXadL_ZN45_INTERNAL_8d5cb472_14_gguf_kernel_cu_cd24131918vec_dot_iq2_s_q8_1EPKvPK10block_q8_1RKiEEEvS5_S5_PT_iii)
        .other          _Z13mul_mat_vec_qIN3c108BFloat16ELi256ELi8E11block_iq2_sLi1EXadL_ZN45_INTERNAL_8d5cb472_14_gguf_kernel_cu_cd24131918vec_dot_iq2_s_q8_1EPKvPK10block_q8_1RKiEEEvS5_S5_PT_iii,@"STO_CUDA_ENTRY STV_DEFAULT"
_Z13mul_mat_vec_qIN3c108BFloat16ELi256ELi8E11block_iq2_sLi1EXadL_ZN45_INTERNAL_8d5cb472_14_gguf_kernel_cu_cd24131918vec_dot_iq2_s_q8_1EPKvPK10block_q8_1RKiEEEvS5_S5_PT_iii:
        /* <DEDUP_REMOVED lines=24> */
[----:B------:R-:W-:Y:S02]  /*0180*/  IMAD.SHL.U32 R7, R23, 0x8, RZ ;  /* 0x0000000817077824 */ /* 0x000fe400078e00ff */
[----:B------:R-:W-:Y:S01]  /*0190*/  IMAD R9, R3, R4, R23 ;  /* 0x0000000403097224 */ /* 0x000fe200078e0217 */
[----:B------:R-:W-:-:S04]  /*01a0*/  SHF.R.S32.HI R6, RZ, 0x1f, R5 ;  /* 0x0000001fff067819 */ /* 0x000fc80000011405 */
[----:B------:R-:W-:Y:S01]  /*01b0*/  LEA.HI R6, R6, R5, RZ, 0x9 ;  /* 0x0000000506067211 */ /* 0x000fe200078f48ff */
[----:B------:R-:W-:-:S03]  /*01c0*/  IMAD.SHL.U32 R5, R2, 0x4, RZ ;  /* 0x0000000402057824 */ /* 0x000fc600078e00ff */
[----:B------:R-:W-:Y:S02]  /*01d0*/  SHF.R.S32.HI R6, RZ, 0x9, R6 ;  /* 0x00000009ff067819 */ /* 0x000fe40000011406 */
[----:B------:R-:W-:-:S03]  /*01e0*/  LOP3.LUT R5, R5, 0x1c, RZ, 0xc0, !PT ;  /* 0x0000001c05057812 */ /* 0x000fc600078ec0ff */
[----:B------:R-:W-:Y:S01]  /*01f0*/  IMAD R11, R6, UR4, R7 ;  /* 0x00000004060b7c24 */ /* 0x000fe2000f8e0207 */
[----:B------:R-:W-:Y:S01]  /*0200*/  LOP3.LUT R6, R2, 0x7, RZ, 0xc0, !PT ;  /* 0x0000000702067812 */ /* 0x000fe200078ec0ff */
[----:B------:R-:W-:Y:S01]  /*0210*/  IMAD.MOV.U32 R7, RZ, RZ, RZ ;  /* 0x000000ffff077224 */ /* 0x000fe200078e00ff */
[----:B------:R-:W-:-:S03]  /*0220*/  LOP3.LUT R8, R5, 0x2, RZ, 0xfc, !PT ;  /* 0x0000000205087812 */ /* 0x000fc600078efcff */
[----:B------:R-:W-:-:S07]  /*0230*/  IMAD.IADD R5, R6, 0x1, R11 ;  /* 0x0000000106057824 */ /* 0x000fce00078e020b */
.L_x_847:
[----:B------:R-:W0:Y:S08]  /*0240*/  LDC.64 R16, c[0x0][0x210] ;  /* 0x00008400ff107b82 */ /* 0x000e300000000a00 */
[----:B------:R-:W1:Y:S01]  /*0250*/  LDC.64 R18, c[0x4][0x10] ;  /* 0x01000400ff127b82 */ /* 0x000e620000000a00 */
[----:B0-----:R-:W-:-:S03]  /*0260*/  IMAD.WIDE R16, R9, 0x52, R16 ;  /* 0x0000005209107825 */ /* 0x001fc600078e0210 */
[-C--:B------:R-:W-:Y:S02]  /*0270*/  IADD3 R12, P0, R6, R16.reuse, RZ ;  /* 0x00000010060c7210 */ /* 0x080fe40007f1e0ff */
[----:B------:R-:W-:Y:S02]  /*0280*/  IADD3 R14, P1, R8, R16, RZ ;  /* 0x00000010080e7210 */ /* 0x000fe40007f3e0ff */
[----:B------:R-:W2:Y:S01]  /*0290*/  LDG.E.U16.CONSTANT R16, desc[UR6][R16.64] ;  /* 0x0000000610107981 */ /* 0x000ea2000c1e9500 */
[--C-:B------:R-:W-:Y:S02]  /*02a0*/  IMAD.X R13, RZ, RZ, R17.reuse, P0 ;  /* 0x000000ffff0d7224 */ /* 0x100fe400000e0611 */
[----:B------:R-:W-:-:S03]  /*02b0*/  IMAD.X R15, RZ, RZ, R17, P1 ;  /* 0x000000ffff0f7224 */ /* 0x000fc600008e0611 */
[----:B------:R-:W3:Y:S04]  /*02c0*/  LDG.E.U8.CONSTANT R22, desc[UR6][R12.64+0x42] ;  /* 0x000042060c167981 */ /* 0x000ee8000c1e9100 */
[----:B------:R-:W4:Y:S04]  /*02d0*/  LDG.E.U8.CONSTANT R10, desc[UR6][R14.64] ;  /* 0x000000060e0a7981 */ /* 0x000f28000c1e9100 */
[----:B------:R-:W5:Y:S04]  /*02e0*/  LDG.E.U8.CONSTANT R11, desc[UR6][R14.64+0x20] ;  /* 0x000020060e0b7981 */ /* 0x000f68000c1e9100 */
[----:B------:R-:W2:Y:S01]  /*02f0*/  LDG.E.U8.CONSTANT R25, desc[UR6][R14.64+0x21] ;  /* 0x000021060e197981 */ /* 0x000ea2000c1e9100 */
[----:B---3--:R-:W-:-:S05]  /*0300*/  IMAD.SHL.U32 R21, R22, 0x100, RZ ;  /* 0x0000010016157824 */ /* 0x008fca00078e00ff */
[----:B----4-:R-:W-:Y:S02]  /*0310*/  LOP3.LUT R21, R10, 0x300, R21, 0xf8, !PT ;  /* 0x000003000a157812 */ /* 0x010fe400078ef815 */
[----:B------:R-:W3:Y:S03]  /*0320*/  LDG.E.U8.CONSTANT R10, desc[UR6][R14.64+0x1] ;  /* 0x000001060e0a7981 */ /* 0x000ee6000c1e9100 */
[----:B-1----:R-:W-:-:S06]  /*0330*/  IMAD.WIDE.U32 R20, R21, 0x8, R18 ;  /* 0x0000000815147825 */ /* 0x002fcc00078e0012 */
[----:B------:R-:W4:Y:S01]  /*0340*/  LDG.E.64.CONSTANT R20, desc[UR6][R20.64] ;  /* 0x0000000614147981 */ /* 0x000f22000c1e9b00 */
[----:B-----5:R-:W-:-:S05]  /*0350*/  LOP3.LUT R24, R11, 0xf, RZ, 0xc0, !PT ;  /* 0x0000000f0b187812 */ /* 0x020fca00078ec0ff */
[----:B------:R-:W-:-:S05]  /*0360*/  IMAD R24, R24, 0x1010101, RZ ;  /* 0x0101010118187824 */ /* 0x000fca00078e02ff */
[----:B------:R-:W-:-:S04]  /*0370*/  LOP3.LUT R26, R24, 0x8040201, RZ, 0xc0, !PT ;  /* 0x08040201181a7812 */ /* 0x000fc800078ec0ff */
[----:B------:R-:W-:-:S04]  /*0380*/  LOP3.LUT R26, R26, 0x88848281, RZ, 0x3c, !PT ;  /* 0x888482811a1a7812 */ /* 0x000fc800078e3cff */
[----:B------:R-:W-:Y:S02]  /*0390*/  IADD3 R27, -R26, 0x1010100, RZ ;  /* 0x010101001a1b7810 */ /* 0x000fe40007ffe1ff */
[----:B------:R-:W-:Y:S02]  /*03a0*/  LOP3.LUT R11, R11, 0xf0, RZ, 0xc0, !PT ;  /* 0x000000f00b0b7812 */ /* 0x000fe400078ec0ff */
[----:B------:R-:W-:Y:S02]  /*03b0*/  LOP3.LUT R27, R27, 0xf7fbfdfe, R24, 0xe0, !PT ;  /* 0xf7fbfdfe1b1b7812 */ /* 0x000fe400078ee018 */
[----:B------:R-:W-:Y:S02]  /*03c0*/  SHF.R.U32.HI R11, RZ, 0x4, R11 ;  /* 0x00000004ff0b7819 */ /* 0x000fe4000001160b */
[----:B------:R-:W-:-:S04]  /*03d0*/  PRMT R27, R27, 0xba98, RZ ;  /* 0x0000ba981b1b7816 */ /* 0x000fc800000000ff */
[----:B------:R-:W-:Y:S01]  /*03e0*/  LOP3.LUT R24, R27, 0x7f7f7f7f, RZ, 0xc0, !PT ;  /* 0x7f7f7f7f1b187812 */ /* 0x000fe200078ec0ff */
[----:B------:R-:W-:Y:S01]  /*03f0*/  IMAD R11, R11, 0x1010101, RZ ;  /* 0x010101010b0b7824 */ /* 0x000fe200078e02ff */
[----:B----4-:R-:W-:-:S05]  /*0400*/  LOP3.LUT R27, R20, 0x80808080, R27, 0xde, !PT ;  /* 0x80808080141b7812 */ /* 0x010fca00078ede1b */
[----:B------:R-:W-:Y:S01]  /*0410*/  IMAD.IADD R27, R27, 0x1, -R24 ;  /* 0x000000011b1b7824 */ /* 0x000fe200078e0a18 */
[----:B------:R-:W-:-:S04]  /*0420*/  LOP3.LUT R24, R11, 0x8040201, RZ, 0xc0, !PT ;  /* 0x080402010b187812 */ /* 0x000fc800078ec0ff */
[----:B------:R-:W-:-:S04]  /*0430*/  LOP3.LUT R24, R24, 0x88848281, RZ, 0x3c, !PT ;  /* 0x8884828118187812 */ /* 0x000fc800078e3cff */
[----:B------:R-:W-:-:S04]  /*0440*/  IADD3 R24, -R24, 0x1010100, RZ ;  /* 0x0101010018187810 */ /* 0x000fc80007ffe1ff */
[----:B------:R-:W-:Y:S02]  /*0450*/  LOP3.LUT R11, R24, 0xf7fbfdfe, R11, 0xe0, !PT ;  /* 0xf7fbfdfe180b7812 */ /* 0x000fe400078ee00b */
[----:B------:R-:W-:Y:S02]  /*0460*/  LOP3.LUT R24, R27, 0x80808080, R20, 0xb4, !PT ;  /* 0x808080801b187812 */ /* 0x000fe400078eb414 */
[----:B------:R-:W-:Y:S02]  /*0470*/  PRMT R26, R11, 0xba98, RZ ;  /* 0x0000ba980b1a7816 */ /* 0x000fe400000000ff */
[----:B--2---:R-:W-:Y:S02]  /*0480*/  LOP3.LUT R20, R25, 0xf, RZ, 0xc0, !PT ;  /* 0x0000000f19147812 */ /* 0x004fe400078ec0ff */
[----:B------:R-:W-:Y:S02]  /*0490*/  LOP3.LUT R11, R26, 0x7f7f7f7f, RZ, 0xc0, !PT ;  /* 0x7f7f7f7f1a0b7812 */ /* 0x000fe400078ec0ff */
[----:B------:R-:W-:Y:S01]  /*04a0*/  LOP3.LUT R26, R21, 0x80808080, R26, 0xde, !PT ;  /* 0x80808080151a7812 */ /* 0x000fe200078ede1a */
[----:B------:R-:W-:-:S04]  /*04b0*/  IMAD R20, R20, 0x1010101, RZ ;  /* 0x0101010114147824 */ /* 0x000fc800078e02ff */
[----:B------:R-:W-:Y:S01]  /*04c0*/  IMAD.IADD R26, R26, 0x1, -R11 ;  /* 0x000000011a1a7824 */ /* 0x000fe200078e0a0b */
[----:B------:R-:W-:-:S04]  /*04d0*/  LOP3.LUT R11, R20, 0x8040201, RZ, 0xc0, !PT ;  /* 0x08040201140b7812 */ /* 0x000fc800078ec0ff */
[----:B------:R-:W-:-:S04]  /*04e0*/  LOP3.LUT R11, R11, 0x88848281, RZ, 0x3c, !PT ;  /* 0x888482810b0b7812 */ /* 0x000fc800078e3cff */
[----:B------:R-:W-:-:S04]  /*04f0*/  IADD3 R11, -R11, 0x1010100, RZ ;  /* 0x010101000b0b7810 */ /* 0x000fc80007ffe1ff */
[----:B------:R-:W-:Y:S01]  /*0500*/  LOP3.LUT R20, R11, 0xf7fbfdfe, R20, 0xe0, !PT ;  /* 0xf7fbfdfe0b147812 */ /* 0x000fe200078ee014 */
[----:B------:R-:W-:-:S05]  /*0510*/  IMAD.SHL.U32 R11, R22, 0x40, RZ ;  /* 0x00000040160b7824 */ /* 0x000fca00078e00ff */
[----:B---3--:R-:W-:-:S05]  /*0520*/  LOP3.LUT R11, R10, 0x300, R11, 0xf8, !PT ;  /* 0x000003000a0b7812 */ /* 0x008fca00078ef80b */
[----:B------:R-:W-:-:S06]  /*0530*/  IMAD.WIDE.U32 R10, R11, 0x8, R18 ;  /* 0x000000080b0a7825 */ /* 0x000fcc00078e0012 */
[----:B------:R-:W2:Y:S01]  /*0540*/  LDG.E.64.CONSTANT R10, desc[UR6][R10.64] ;  /* 0x000000060a0a7981 */ /* 0x000ea2000c1e9b00 */
[----:B------:R-:W-:Y:S02]  /*0550*/  LOP3.LUT R27, R25, 0xf0, RZ, 0xc0, !PT ;  /* 0x000000f0191b7812 */ /* 0x000fe400078ec0ff */
[----:B------:R-:W-:Y:S02]  /*0560*/  LOP3.LUT R25, R26, 0x80808080, R21, 0xb4, !PT ;  /* 0x808080801a197812 */ /* 0x000fe400078eb415 */
[----:B------:R-:W-:Y:S02]  /*0570*/  PRMT R21, R20, 0xba98, RZ ;  /* 0x0000ba9814157816 */ /* 0x000fe400000000ff */
[----:B------:R-:W-:Y:S02]  /*0580*/  SHF.R.U32.HI R27, RZ, 0x4, R27 ;  /* 0x00000004ff1b7819 */ /* 0x000fe4000001161b */
[----:B------:R-:W-:-:S03]  /*0590*/  LOP3.LUT R26, R21, 0x7f7f7f7f, RZ, 0xc0, !PT ;  /* 0x7f7f7f7f151a7812 */ /* 0x000fc600078ec0ff */
[----:B------:R-:W-:Y:S01]  /*05a0*/  IMAD R20, R27, 0x1010101, RZ ;  /* 0x010101011b147824 */ /* 0x000fe200078e02ff */
[----:B--2---:R-:W-:-:S05]  /*05b0*/  LOP3.LUT R21, R10, 0x80808080, R21, 0xde, !PT ;  /* 0x808080800a157812 */ /* 0x004fca00078ede15 */
[----:B------:R-:W-:Y:S01]  /*05c0*/  IMAD.IADD R21, R21, 0x1, -R26 ;  /* 0x0000000115157824 */ /* 0x000fe200078e0a1a */
[----:B------:R-:W-:-:S04]  /*05d0*/  LOP3.LUT R26, R20, 0x8040201, RZ, 0xc0, !PT ;  /* 0x08040201141a7812 */ /* 0x000fc800078ec0ff */
[----:B------:R-:W-:-:S04]  /*05e0*/  LOP3.LUT R26, R26, 0x88848281, RZ, 0x3c, !PT ;  /* 0x888482811a1a7812 */ /* 0x000fc800078e3cff */
[----:B------:R-:W-:-:S04]  /*05f0*/  IADD3 R27, -R26, 0x1010100, RZ ;  /* 0x010101001a1b7810 */ /* 0x000fc80007ffe1ff */
[----:B------:R-:W-:-:S04]  /*0600*/  LOP3.LUT R27, R27, 0xf7fbfdfe, R20, 0xe0, !PT ;  /* 0xf7fbfdfe1b1b7812 */ /* 0x000fc800078ee014 */
[----:B------:R-:W-:-:S04]  /*0610*/  PRMT R20, R27, 0xba98, RZ ;  /* 0x0000ba981b147816 */ /* 0x000fc800000000ff */
[----:B------:R-:W-:Y:S02]  /*0620*/  LOP3.LUT R27, R20, 0x7f7f7f7f, RZ, 0xc0, !PT ;  /* 0x7f7f7f7f141b7812 */ /* 0x000fe400078ec0ff */
[----:B------:R-:W-:Y:S02]  /*0630*/  LOP3.LUT R20, R11, 0x80808080, R20, 0xde, !PT ;  /* 0x808080800b147812 */ /* 0x000fe400078ede14 */
[----:B------:R-:W-:-:S03]  /*0640*/  LOP3.LUT R10, R21, 0x80808080, R10, 0xb4, !PT ;  /* 0x80808080150a7812 */ /* 0x000fc600078eb40a */
[----:B------:R-:W-:Y:S02]  /*0650*/  IMAD.IADD R26, R20, 0x1, -R27 ;  /* 0x00000001141a7824 */ /* 0x000fe400078e0a1b */
[----:B------:R-:W0:Y:S02]  /*0660*/  LDC.64 R20, c[0x0][0x218] ;  /* 0x00008600ff147b82 */ /* 0x000e240000000a00 */
[----:B0-----:R-:W-:-:S05]  /*0670*/  IMAD.WIDE R20, R5, 0x24, R20 ;  /* 0x0000002405147825 */ /* 0x001fca00078e0214 */
[----:B------:R-:W2:Y:S04]  /*0680*/  LDG.E.CONSTANT R27, desc[UR6][R20.64+0x4] ;  /* 0x00000406141b7981 */ /* 0x000ea8000c1e9900 */
[----:B------:R-:W3:Y:S01]  /*0690*/  LDG.E.CONSTANT R29, desc[UR6][R20.64+0x8] ;  /* 0x00000806141d7981 */ /* 0x000ee2000c1e9900 */
[----:B------:R-:W-:-:S03]  /*06a0*/  LOP3.LUT R11, R26, 0x80808080, R11, 0xb4, !PT ;  /* 0x808080801a0b7812 */ /* 0x000fc600078eb40b */
[----:B------:R-:W4:Y:S01]  /*06b0*/  LDG.E.U8.CONSTANT R26, desc[UR6][R14.64+0x2] ;  /* 0x000002060e1a7981 */ /* 0x000f22000c1e9100 */
[----:B--2---:R-:W-:-:S03]  /*06c0*/  IDP.4A.S8.S8 R28, R24, R27, RZ ;  /* 0x0000001b181c7226 */ /* 0x004fc600000006ff */
[----:B------:R-:W2:Y:S04]  /*06d0*/  LDG.E.CONSTANT R27, desc[UR6][R20.64+0xc] ;  /* 0x00000c06141b7981 */ /* 0x000ea8000c1e9900 */
[----:B------:R-:W5:Y:S01]  /*06e0*/  LDG.E.CONSTANT R24, desc[UR6][R20.64+0x10] ;  /* 0x0000100614187981 */ /* 0x000f62000c1e9900 */
[----:B---3--:R-:W-:-:S04]  /*06f0*/  IDP.4A.S8.S8 R25, R25, R29, R28 ;  /* 0x0000001d19197226 */ /* 0x008fc8000000061c */
[----:B--2---:R-:W-:Y:S02]  /*0700*/  IDP.4A.S8.S8 R10, R10, R27, R25 ;  /* 0x0000001b0a0a7226 */ /* 0x004fe40000000619 */
[----:B------:R-:W-:Y:S01]  /*0710*/  IMAD.SHL.U32 R25, R22, 0x10, RZ ;  /* 0x0000001016197824 */ /* 0x000fe200078e00ff */
[----:B------:R-:W2:Y:S04]  /*0720*/  LDG.E.U8.CONSTANT R27, desc[UR6][R14.64+0x3] ;  /* 0x000003060e1b7981 */ /* 0x000ea8000c1e9100 */
[----:B----4-:R-:W-:Y:S02]  /*0730*/  LOP3.LUT R25, R26, 0x300, R25, 0xf8, !PT ;  /* 0x000003001a197812 */ /* 0x010fe400078ef819 */
[----:B------:R-:W3:Y:S01]  /*0740*/  LDG.E.U8.CONSTANT R26, desc[UR6][R14.64+0x22] ;  /* 0x000022060e1a7981 */ /* 0x000ee2000c1e9100 */
[----:B-----5:R-:W-:-:S02]  /*0750*/  IDP.4A.S8.S8 R24, R11, R24, R10 ;  /* 0x000000180b187226 */ /* 0x020fc4000000060a */
[----:B------:R-:W-:Y:S02]  /*0760*/  IMAD.WIDE.U32 R10, R25, 0x8, R18 ;  /* 0x00000008190a7825 */ /* 0x000fe400078e0012 */
[----:B------:R0:W4:Y:S04]  /*0770*/  LDG.E.U8.CONSTANT R25, desc[UR6][R12.64+0x4a] ;  /* 0x00004a060c197981 */ /* 0x000128000c1e9100 */
[----:B------:R-:W5:Y:S04]  /*0780*/  LDG.E.64.CONSTANT R10, desc[UR6][R10.64] ;  /* 0x000000060a0a7981 */ /* 0x000f68000c1e9b00 */
[----:B------:R-:W4:Y:S01]  /*0790*/  LDG.E.U8.CONSTANT R14, desc[UR6][R14.64+0x23] ;  /* 0x000023060e0e7981 */ /* 0x000f22000c1e9100 */
[----:B------:R-:W-:-:S03]  /*07a0*/  IMAD.SHL.U32 R22, R22, 0x4, RZ ;  /* 0x0000000416167824 */ /* 0x000fc600078e00ff */
[----:B------:R-:W4:Y:S01]  /*07b0*/  LDG.E.CONSTANT R15, desc[UR6][R20.64+0x1c] ;  /* 0x00001c06140f7981 */ /* 0x000f22000c1e9900 */
[----:B---3--:R-:W-:-:S05]  /*07c0*/  LOP3.LUT R28, R26, 0xf, RZ, 0xc0, !PT ;  /* 0x0000000f1a1c7812 */ /* 0x008fca00078ec0ff */
[----:B------:R-:W-:Y:S01]  /*07d0*/  IMAD R28, R28, 0x1010101, RZ ;  /* 0x010101011c1c7824 */ /* 0x000fe200078e02ff */
[----:B------:R-:W-:-:S04]  /*07e0*/  LOP3.LUT R26, R26, 0xf0, RZ, 0xc0, !PT ;  /* 0x000000f01a1a7812 */ /* 0x000fc800078ec0ff */
[----:B------:R-:W-:Y:S02]  /*07f0*/  LOP3.LUT R29, R28, 0x8040201, RZ, 0xc0, !PT ;  /* 0x080402011c1d7812 */ /* 0x000fe400078ec0ff */
[----:B------:R-:W-:Y:S02]  /*0800*/  SHF.R.U32.HI R26, RZ, 0x4, R26 ;  /* 0x00000004ff1a7819 */ /* 0x000fe4000001161a */
[----:B------:R-:W-:-:S03]  /*0810*/  LOP3.LUT R29, R29, 0x88848281, RZ, 0x3c, !PT ;  /* 0x888482811d1d7812 */ /* 0x000fc600078e3cff */
[----:B------:R-:W-:Y:S01]  /*0820*/  IMAD R26, R26, 0x1010101, RZ ;  /* 0x010101011a1a7824 */ /* 0x000fe200078e02ff */
[----:B------:R-:W-:-:S04]  /*0830*/  IADD3 R29, -R29, 0x1010100, RZ ;  /* 0x010101001d1d7810 */ /* 0x000fc80007ffe1ff */
[----:B------:R-:W-:Y:S02]  /*0840*/  LOP3.LUT R28, R29, 0xf7fbfdfe, R28, 0xe0, !PT ;  /* 0xf7fbfdfe1d1c7812 */ /* 0x000fe400078ee01c */
[----:B------:R-:W-:-:S04]  /*0850*/  LOP3.LUT R29, R26, 0x8040201, RZ, 0xc0, !PT ;  /* 0x080402011a1d7812 */ /* 0x000fc800078ec0ff */
[----:B------:R-:W-:Y:S02]  /*0860*/  LOP3.LUT R29, R29, 0x88848281, RZ, 0x3c, !PT ;  /* 0x888482811d1d7812 */ /* 0x000fe400078e3cff */
[----:B0-----:R-:W-:Y:S02]  /*0870*/  PRMT R13, R28, 0xba98, RZ ;  /* 0x0000ba981c0d7816 */ /* 0x001fe400000000ff */
[----:B------:R-:W-:-:S04]  /*0880*/  IADD3 R29, -R29, 0x1010100, RZ ;  /* 0x010101001d1d7810 */ /* 0x000fc80007ffe1ff */
[----:B------:R-:W-:Y:S02]  /*0890*/  LOP3.LUT R12, R29, 0xf7fbfdfe, R26, 0xe0, !PT ;  /* 0xf7fbfdfe1d0c7812 */ /* 0x000fe400078ee01a */
[----:B------:R-:W-:Y:S02]  /*08a0*/  LOP3.LUT R26, R13, 0x7f7f7f7f, RZ, 0xc0, !PT ;  /* 0x7f7f7f7f0d1a7812 */ /* 0x000fe400078ec0ff */
[----:B-----5:R-:W-:Y:S02]  /*08b0*/  LOP3.LUT R29, R10, 0x80808080, R13, 0xde, !PT ;  /* 0x808080800a1d7812 */ /* 0x020fe400078ede0d */
[----:B--2---:R-:W-:Y:S02]  /*08c0*/  LOP3.LUT R13, R27, 0x300, R22, 0xf8, !PT ;  /* 0x000003001b0d7812 */ /* 0x004fe400078ef816 */
[----:B------:R-:W-:Y:S01]  /*08d0*/  PRMT R22, R12, 0xba98, RZ ;  /* 0x0000ba980c167816 */ /* 0x000fe200000000ff */
[----:B------:R-:W2:Y:S02]  /*08e0*/  LDG.E.CONSTANT R27, desc[UR6][R20.64+0x18] ;  /* 0x00001806141b7981 */ /* 0x000ea4000c1e9900 */
[----:B------:R-:W-:Y:S01]  /*08f0*/  IMAD.WIDE.U32 R12, R13, 0x8, R18 ;  /* 0x000000080d0c7825 */ /* 0x000fe200078e0012 */
[----:B------:R-:W-:-:S05]  /*0900*/  LOP3.LUT R19, R22, 0x7f7f7f7f, RZ, 0xc0, !PT ;  /* 0x7f7f7f7f16137812 */ /* 0x000fca00078ec0ff */
[----:B------:R-:W3:Y:S01]  /*0910*/  LDG.E.64.CONSTANT R12, desc[UR6][R12.64] ;  /* 0x000000060c0c7981 */ /* 0x000ee2000c1e9b00 */
[----:B------:R-:W-:-:S05]  /*0920*/  LOP3.LUT R22, R11, 0x80808080, R22, 0xde, !PT ;  /* 0x808080800b167812 */ /* 0x000fca00078ede16 */
[----:B------:R-:W-:Y:S02]  /*0930*/  IMAD.IADD R18, R22, 0x1, -R19 ;  /* 0x0000000116127824 */ /* 0x000fe400078e0a13 */
[----:B------:R-:W5:Y:S03]  /*0940*/  LDG.E.CONSTANT R19, desc[UR6][R20.64+0x14] ;  /* 0x0000140614137981 */ /* 0x000f66000c1e9900 */
[----:B------:R-:W-:Y:S01]  /*0950*/  LOP3.LUT R18, R18, 0x80808080, R11, 0xb4, !PT ;  /* 0x8080808012127812 */ /* 0x000fe200078eb40b */
[----:B------:R-:W2:Y:S04]  /*0960*/  LDG.E.U16.CONSTANT R22, desc[UR6][R20.64] ;  /* 0x0000000614167981 */ /* 0x000ea8000c1e9500 */
[----:B------:R0:W2:Y:S01]  /*0970*/  LDG.E.CONSTANT R11, desc[UR6][R20.64+0x20] ;  /* 0x00002006140b7981 */ /* 0x0000a2000c1e9900 */
[----:B------:R-:W-:Y:S01]  /*0980*/  IMAD.IADD R29, R29, 0x1, -R26 ;  /* 0x000000011d1d7824 */ /* 0x000fe200078e0a1a */
[----:B----4-:R-:W-:-:S02]  /*0990*/  LOP3.LUT R26, R14, 0xf, RZ, 0xc0, !PT ;  /* 0x0000000f0e1a7812 */ /* 0x010fc400078ec0ff */
[----:B------:R-:W-:-:S03]  /*09a0*/  LOP3.LUT R14, R14, 0xf0, RZ, 0xc0, !PT ;  /* 0x000000f00e0e7812 */ /* 0x000fc600078ec0ff */
[----:B------:R-:W-:Y:S01]  /*09b0*/  IMAD R26, R26, 0x1010101, RZ ;  /* 0x010101011a1a7824 */ /* 0x000fe200078e02ff */
[----:B------:R-:W-:-:S04]  /*09c0*/  SHF.R.U32.HI R14, RZ, 0x4, R14 ;  /* 0x00000004ff0e7819 */ /* 0x000fc8000001160e */
[----:B------:R-:W-:Y:S01]  /*09d0*/  LOP3.LUT R28, R26, 0x8040201, RZ, 0xc0, !PT ;  /* 0x080402011a1c7812 */ /* 0x000fe200078ec0ff */
[----:B------:R-:W-:-:S03]  /*09e0*/  IMAD R14, R14, 0x1010101, RZ ;  /* 0x010101010e0e7824 */ /* 0x000fc600078e02ff */
[----:B------:R-:W-:Y:S02]  /*09f0*/  LOP3.LUT R28, R28, 0x88848281, RZ, 0x3c, !PT ;  /* 0x888482811c1c7812 */ /* 0x000fe400078e3cff */
[----:B------:R-:W-:Y:S02]  /*0a00*/  LOP3.LUT R10, R29, 0x80808080, R10, 0xb4, !PT ;  /* 0x808080801d0a7812 */ /* 0x000fe400078eb40a */
[----:B------:R-:W-:Y:S02]  /*0a10*/  LOP3.LUT R17, R14, 0x8040201, RZ, 0xc0, !PT ;  /* 0x080402010e117812 */ /* 0x000fe400078ec0ff */
[----:B------:R-:W-:Y:S02]  /*0a20*/  IADD3 R29, -R28, 0x1010100, RZ ;  /* 0x010101001c1d7810 */ /* 0x000fe40007ffe1ff */
[----:B------:R-:W-:Y:S02]  /*0a30*/  LOP3.LUT R17, R17, 0x88848281, RZ, 0x3c, !PT ;  /* 0x8884828111117812 */ /* 0x000fe400078e3cff */
[----:B------:R-:W-:-:S02]  /*0a40*/  LOP3.LUT R29, R29, 0xf7fbfdfe, R26, 0xe0, !PT ;  /* 0xf7fbfdfe1d1d7812 */ /* 0x000fc400078ee01a */
[----:B------:R-:W-:Y:S02]  /*0a50*/  IADD3 R17, -R17, 0x1010100, RZ ;  /* 0x0101010011117810 */ /* 0x000fe40007ffe1ff */
[----:B------:R-:W-:Y:S02]  /*0a60*/  PRMT R29, R29, 0xba98, RZ ;  /* 0x0000ba981d1d7816 */ /* 0x000fe400000000ff */
[----:B------:R-:W-:Y:S02]  /*0a70*/  LOP3.LUT R17, R17, 0xf7fbfdfe, R14, 0xe0, !PT ;  /* 0xf7fbfdfe11117812 */ /* 0x000fe400078ee00e */
[----:B0-----:R-:W-:Y:S02]  /*0a80*/  LOP3.LUT R20, R29, 0x7f7f7f7f, RZ, 0xc0, !PT ;  /* 0x7f7f7f7f1d147812 */ /* 0x001fe400078ec0ff */
[----:B------:R-:W-:-:S04]  /*0a90*/  PRMT R14, R17, 0xba98, RZ ;  /* 0x0000ba98110e7816 */ /* 0x000fc800000000ff */
[----:B------:R-:W-:Y:S01]  /*0aa0*/  LOP3.LUT R17, R14, 0x7f7f7f7f, RZ, 0xc0, !PT ;  /* 0x7f7f7f7f0e117812 */ /* 0x000fe200078ec0ff */
[----:B------:R-:W-:-:S05]  /*0ab0*/  VIADD R23, R23, 0x4 ;  /* 0x0000000417177836 */ /* 0x000fca0000000000 */
[----:B------:R-:W-:Y:S01]  /*0ac0*/  ISETP.GE.U32.AND P0, PT, R23, R4, PT ;  /* 0x000000041700720c */ /* 0x000fe20003f06070 */
[----:B------:R-:W-:Y:S02]  /*0ad0*/  HADD2.F32 R16, -RZ, R16.H0_H0 ;  /* 0x20000010ff107230 */ /* 0x000fe40000004100 */
[----:B------:R-:W-:Y:S02]  /*0ae0*/  VIADD R9, R9, 0x4 ;  /* 0x0000000409097836 */ /* 0x000fe40000000000 */
[----:B------:R-:W-:Y:S01]  /*0af0*/  VIADD R5, R5, 0x20 ;  /* 0x0000002005057836 */ /* 0x000fe20000000000 */
[----:B---3--:R-:W-:Y:S02]  /*0b00*/  LOP3.LUT R29, R12, 0x80808080, R29, 0xde, !PT ;  /* 0x808080800c1d7812 */ /* 0x008fe400078ede1d */
[----:B------:R-:W-:-:S03]  /*0b10*/  LOP3.LUT R14, R13, 0x80808080, R14, 0xde, !PT ;  /* 0x808080800d0e7812 */ /* 0x000fc600078ede0e */
[----:B------:R-:W-:Y:S02]  /*0b20*/  IMAD.IADD R29, R29, 0x1, -R20 ;  /* 0x000000011d1d7824 */ /* 0x000fe400078e0a14 */
[----:B-----5:R-:W-:-:S03]  /*0b30*/  IDP.4A.S8.S8 R10, R10, R19, RZ ;  /* 0x000000130a0a7226 */ /* 0x020fc600000006ff */
[----:B------:R-:W-:Y:S01]  /*0b40*/  LOP3.LUT R29, R29, 0x80808080, R12, 0xb4, !PT ;  /* 0x808080801d1d7812 */ /* 0x000fe200078eb40c */
[----:B------:R-:W-:Y:S01]  /*0b50*/  IMAD.IADD R14, R14, 0x1, -R17 ;  /* 0x000000010e0e7824 */ /* 0x000fe200078e0a11 */
[C---:B------:R-:W-:Y:S01]  /*0b60*/  LOP3.LUT R12, R25.reuse, 0xf0, RZ, 0xc0, !PT ;  /* 0x000000f0190c7812 */ /* 0x040fe200078ec0ff */
[----:B--2---:R-:W-:Y:S01]  /*0b70*/  IDP.4A.S8.S8 R10, R18, R27, R10 ;  /* 0x0000001b120a7226 */ /* 0x004fe2000000060a */
[----:B------:R-:W-:Y:S02]  /*0b80*/  LOP3.LUT R25, R25, 0xf, RZ, 0xc0, !PT ;  /* 0x0000000f19197812 */ /* 0x000fe400078ec0ff */
[----:B------:R-:W-:Y:S01]  /*0b90*/  SHF.R.U32.HI R12, RZ, 0x4, R12 ;  /* 0x00000004ff0c7819 */ /* 0x000fe2000001160c */
[----:B------:R-:W-:Y:S01]  /*0ba0*/  IDP.4A.S8.S8 R10, R29, R15, R10 ;  /* 0x0000000f1d0a7226 */ /* 0x000fe2000000060a */
[----:B------:R-:W-:Y:S02]  /*0bb0*/  LOP3.LUT R14, R14, 0x80808080, R13, 0xb4, !PT ;  /* 0x808080800e0e7812 */ /* 0x000fe400078eb40d */
[----:B------:R-:W-:Y:S01]  /*0bc0*/  LOP3.LUT R12, R12, 0xffff, RZ, 0xc0, !PT ;  /* 0x0000ffff0c0c7812 */ /* 0x000fe200078ec0ff */
[----:B------:R-:W0:Y:S02]  /*0bd0*/  I2F.U16 R25, R25 ;  /* 0x0000001900197306 */ /* 0x000e240000101000 */
[----:B------:R-:W-:Y:S01]  /*0be0*/  IDP.4A.S8.S8 R10, R14, R11, R10 ;  /* 0x0000000b0e0a7226 */ /* 0x000fe2000000060a */
[----:B------:R-:W-:-:S04]  /*0bf0*/  I2FP.F32.U32 R11, R12 ;  /* 0x0000000c000b7245 */ /* 0x000fc80000201000 */
[----:B------:R-:W-:Y:S01]  /*0c00*/  I2FP.F32.S32 R10, R10 ;  /* 0x0000000a000a7245 */ /* 0x000fe20000201400 */
[----:B------:R-:W-:Y:S01]  /*0c10*/  FADD.FTZ R11, R11, 0.5 ;  /* 0x3f0000000b0b7421 */ /* 0x000fe20000010000 */
[----:B------:R-:W-:-:S03]  /*0c20*/  I2FP.F32.S32 R13, R24 ;  /* 0x00000018000d7245 */ /* 0x000fc60000201400 */
[----:B------:R-:W-:Y:S01]  /*0c30*/  FMUL.FTZ R15, R11, R10 ;  /* 0x0000000a0b0f7220 */ /* 0x000fe20000410000 */
[----:B------:R-:W-:Y:S02]  /*0c40*/  HADD2.F32 R11, -RZ, R22.H0_H0 ;  /* 0x20000016ff0b7230 */ /* 0x000fe40000004100 */
[----:B0-----:R-:W-:-:S03]  /*0c50*/  FADD.FTZ R10, R25, 0.5 ;  /* 0x3f000000190a7421 */ /* 0x001fc60000010000 */
[----:B------:R-:W-:Y:S01]  /*0c60*/  FMUL.FTZ.D4 R16, R16, R11 ;  /* 0x0000000b10107220 */ /* 0x000fe20000210000 */
[----:B------:R-:W-:-:S04]  /*0c70*/  FFMA.FTZ R10, R10, R13, R15 ;  /* 0x0000000d0a0a7223 */ /* 0x000fc8000001000f */
[----:B------:R-:W-:Y:S01]  /*0c80*/  FFMA.FTZ R7, R16, R10, R7 ;  /* 0x0000000a10077223 */ /* 0x000fe20000010007 */
[----:B------:R-:W-:Y:S06]  /*0c90*/  @!P0 BRA `(.L_x_847) ;  /* 0xfffffff400688947 */ /* 0x000fec000383ffff */
.L_x_846:
[----:B------:R-:W-:Y:S05]  /*0ca0*/  BSYNC B0 ;  /* 0x0000000000007941 */ /* 0x000fea0003800000 */
.L_x_845:
        /* <DEDUP_REMOVED lines=18> */
.L_x_848:
        /* <DEDUP_REMOVED lines=11> */
.L_x_1381:


//--------------------- .text._Z13mul_mat_vec_qIN3c108BFloat16ELi256ELi8E11block_iq3_sLi1EXadL_ZN45_INTERNAL_8d5cb472_14_gguf_kernel_cu_cd24131918vec_dot_iq3_s_q8_1EPKvPK10block_q8_1RKiEEEvS5_S5_PT_iii --------------------------
	.section	.text._Z13mul_mat_vec_qIN3c108BFloat16ELi256ELi8E11block_iq3_sLi1EXadL_ZN45_INTERNAL_8d5cb472_14_gguf_kernel_cu_cd24131918vec_dot_iq3_s_q8_1EPKvPK10block_q8_1RKiEEEvS5_S5_PT_iii,"ax",@progbits
	.align	128
.text._Z13mul_mat_vec_qIN3c108BFloat16ELi256ELi8E11block_iq3_sLi1EXadL_ZN45_INTERNAL_8d5cb472_14_gguf_kernel_cu_cd24131918vec_dot_iq3_s_q8_1EPKvPK10block_q8_1RKiEEEvS5_S5_PT_iii:
        .type           _Z13mul_mat_vec_qIN3c108BFloat16ELi256ELi8E11block_iq3_sLi1EXadL_ZN45_INTERNAL_8d5cb472_14_gguf_kernel_cu_cd24131918vec_dot_iq3_s_q8_1EPKvPK10block_q8_1RKiEEEvS5_S5_PT_iii,@function
        .size           _Z13mul_mat_vec_qIN3c108BFloat16ELi256ELi8E11block_iq3_sLi1EXadL_ZN45_INTERNAL_8d5cb472_14_gguf_kernel_cu_cd24131918vec_dot_iq3_s_q8_1EPKvPK10block_q8_1RKiEEEvS5_S5_PT_iii,(.L_x_1382 - _Z13mul_mat_vec_qIN3c108BFloat16ELi256ELi8E11block_iq3_sLi1EXadL_ZN45_INTERNAL_8d5cb472_14_gguf_kernel_cu_cd24131918vec_dot_iq3_s_q8_1EPKvPK10block_q8_1RKiEEEvS5_S5_PT_iii)
        .other          _Z13mul_mat_vec_qIN3c108BFloat16ELi256ELi8E11block_iq3_sLi1EXadL_ZN45_INTERNAL_8d5cb472_14_gguf_kernel_cu_cd24131918vec_dot_iq3_s_q8_1EPKvPK10block_q8_1RKiEEEvS5_S5_PT_iii,@"STO_CUDA_ENTRY STV_DEFAULT"
_Z13mul_mat_vec_qIN3c108BFloat16ELi256ELi8E11block_iq3_sLi1EXadL_ZN45_INTERNAL_8d5cb472_14_gguf_kernel_cu_cd24131918vec_dot_iq3_s_q8_1EPKvPK10block_q8_1RKiEEEvS5_S5_PT_iii:
[----:B------:R-:W-:Y:S01]  /*0000*/  LDC R1, c[0x0][0x28] ;  /* 0x00000a00ff017b82 */ /* 0x000fe20000000800 */
[----:B------:R-:W0:Y:S07]  /*0010*/  S2R R0, SR_CTAID.X ;  /* 0x0000000000007919 */ /* 0x000e2e0000002500 */
[----:B------:R-:W1:Y:S01]  /*0020*/  S2UR UR5, SR_CTAID.Y ;  /* 0x00000000000579c3 */ /* 0x000e620000002600 */
[----:B------:R-:W-:Y:S01]  /*0030*/  ULDC UR4, c[0x0][0x4] ;  /* 0x0000010000047ab9 */ /* 0x000fe20000000800 */
[----:B------:R-:W0:Y:S06]  /*0040*/  S2R R3, SR_TID.Y ;  /* 0x0000000000037919 */ /* 0x000e2c0000002200 */
[----:B------:R-:W1:Y:S02]  /*0050*/  LDC R2, c[0x0][0x230] ;  /* 0x00008c00ff027b82 */ /* 0x000e640000000800 */
[----:B-1----:R-:W-:Y:S01]  /*0060*/  ISETP.LE.U32.AND P0, PT, R2, UR5, PT ;  /* 0x0000000502007c0c */ /* 0x002fe2000bf03070 */
[----:B0-----:R-:W-:Y:S01]  /*0070*/  IMAD R0, R0, UR4, R3 ;  /* 0x0000000400007c24 */ /* 0x001fe2000f8e0203 */
[----:B------:R-:W-:-:S04]  /*0080*/  ULDC UR4, c[0x0][0x22c] ;  /* 0x00008b0000047ab9 */ /* 0x000fc80000000800 */
[----:B------:R-:W-:-:S13]  /*0090*/  ISETP.GE.U32.OR P0, PT, R0, UR4, P0 ;  /* 0x0000000400007c0c */ /* 0x000fda0008706470 */
        /* <DEDUP_REMOVED lines=15> */
[----:B------:R-:W-:Y:S01]  /*0190*/  IMAD.MOV.U32 R8, RZ, RZ, RZ ;  /* 0x000000ffff087224 */ /* 0x000fe200078e00ff */
[----:B------:R-:W-:Y:S02]  /*01a0*/  SHF.R.S32.HI R5, RZ, 0x1f, R4 ;  /* 0x0000001fff057819 */ /* 0x000fe40000011404 */
[----:B------:R-:W-:Y:S02]  /*01b0*/  LOP3.LUT R6, R7, 0x1c, RZ, 0xc0, !PT ;  /* 0x0000001c07067812 */ /* 0x000fe400078ec0ff */
[----:B------:R-:W-:Y:S01]  /*01c0*/  LEA.HI R5, R5, R4, RZ, 0x9 ;  /* 0x0000000405057211 */ /* 0x000fe200078f48ff */
[----:B------:R-:W-:Y:S01]  /*01d0*/  IMAD.SHL.U32 R4, R22, 0x8, RZ ;  /* 0x0000000816047824 */ /* 0x000fe200078e00ff */
[----:B------:R-:W-:-:S02]  /*01e0*/  LOP3.LUT R7, R7, 0x4, RZ, 0xc0, !PT ;  /* 0x0000000407077812 */ /* 0x000fc400078ec0ff */
[----:B------:R-:W-:-:S05]  /*01f0*/  SHF.R.S32.HI R5, RZ, 0x9, R5 ;  /* 0x00000009ff057819 */ /* 0x000fca0000011405 */
[----:B------:R-:W-:Y:S01]  /*0200*/  IMAD R9, R5, UR4, R4 ;  /* 0x0000000405097c24 */ /* 0x000fe2000f8e0204 */
[C---:B------:R-:W-:Y:S01]  /*0210*/  LOP3.LUT R4, R2.reuse, 0x7, RZ, 0xc0, !PT ;  /* 0x0000000702047812 */ /* 0x040fe200078ec0ff */
[----:B------:R-:W-:-:S04]  /*0220*/  IMAD.SHL.U32 R5, R2, 0x8, RZ ;  /* 0x0000000802057824 */ /* 0x000fc800078e00ff */
[----:B------:R-:W-:Y:S01]  /*0230*/  IMAD.IADD R4, R4, 0x1, R9 ;  /* 0x0000000104047824 */ /* 0x000fe200078e0209 */
[----:B------:R-:W-:Y:S01]  /*0240*/  LOP3.LUT R5, R5, 0x38, RZ, 0xc0, !PT ;  /* 0x0000003805057812 */ /* 0x000fe200078ec0ff */
[----:B------:R-:W-:-:S03]  /*0250*/  IMAD R9, R0, R3, R22 ;  /* 0x0000000300097224 */ /* 0x000fc600078e0216 */
[----:B------:R-:W-:-:S07]  /*0260*/  LOP3.LUT R5, R5, 0x2, RZ, 0xfc, !PT ;  /* 0x0000000205057812 */ /* 0x000fce00078efcff */
.L_x_851:
[----:B------:R-:W0:Y:S01]  /*0270*/  LDC.64 R18, c[0x0][0x210] ;  /* 0x00008400ff127b82 */ /* 0x000e220000000a00 */
[----:B------:R-:W-:-:S07]  /*0280*/  LOP3.LUT R21, R2, 0x7, RZ, 0xc0, !PT ;  /* 0x0000000702157812 */ /* 0x000fce00078ec0ff */
[----:B------:R-:W1:Y:S01]  /*0290*/  LDC.64 R10, c[0x4][0x20] ;  /* 0x01000800ff0a7b82 */ /* 0x000e620000000a00 */
[----:B0-----:R-:W-:-:S03]  /*02a0*/  IMAD.WIDE R18, R9, 0x6e, R18 ;  /* 0x0000006e09127825 */ /* 0x001fc600078e0212 */
[-C--:B------:R-:W-:Y:S02]  /*02b0*/  IADD3 R20, P0, R21, R18.reuse, RZ ;  /* 0x0000001215147210 */ /* 0x080fe40007f1e0ff */
[----:B------:R-:W-:-:S03]  /*02c0*/  IADD3 R16, P1, R5, R18, RZ ;  /* 0x0000001205107210 */ /* 0x000fc60007f3e0ff */
[--C-:B------:R-:W-:Y:S02]  /*02d0*/  IMAD.X R21, RZ, RZ, R19.reuse, P0 ;  /* 0x000000ffff157224 */ /* 0x100fe400000e0613 */
[----:B------:R-:W-:-:S03]  /*02e0*/  IMAD.X R17, RZ, RZ, R19, P1 ;  /* 0x000000ffff117224 */ /* 0x000fc600008e0613 */
[----:B------:R-:W2:Y:S04]  /*02f0*/  LDG.E.U8.CONSTANT R23, desc[UR6][R20.64+0x42] ;  /* 0x0000420614177981 */ /* 0x000ea8000c1e9100 */
[----:B------:R-:W3:Y:S04]  /*0300*/  LDG.E.U8.CONSTANT R14, desc[UR6][R16.64] ;  /* 0x00000006100e7981 */ /* 0x000ee8000c1e9100 */
[----:B------:R-:W4:Y:S01]  /*0310*/  LDG.E.U8.CONSTANT R24, desc[UR6][R16.64+0x1] ;  /* 0x0000010610187981 */ /* 0x000f22000c1e9100 */
[----:B------:R-:W-:-:S05]  /*0320*/  IADD3 R12, P0, R6, R18, RZ ;  /* 0x00000012060c7210 */ /* 0x000fca0007f1e0ff */
[----:B------:R-:W-:-:S05]  /*0330*/  IMAD.X R13, RZ, RZ, R19, P0 ;  /* 0x000000ffff0d7224 */ /* 0x000fca00000e0613 */
[----:B------:R-:W5:Y:S01]  /*0340*/  LDG.E.U8.CONSTANT R25, desc[UR6][R12.64+0x4a] ;  /* 0x00004a060c197981 */ /* 0x000f62000c1e9100 */
[C---:B--2---:R-:W-:Y:S02]  /*0350*/  IMAD.SHL.U32 R15, R23.reuse, 0x100, RZ ;  /* 0x00000100170f7824 */ /* 0x044fe400078e00ff */
[----:B------:R-:W-:-:S03]  /*0360*/  IMAD.SHL.U32 R27, R23, 0x80, RZ ;  /* 0x00000080171b7824 */ /* 0x000fc600078e00ff */
[----:B---3--:R-:W-:Y:S02]  /*0370*/  LOP3.LUT R15, R14, 0x100, R15, 0xf8, !PT ;  /* 0x000001000e0f7812 */ /* 0x008fe400078ef80f */
[----:B----4-:R-:W-:-:S03]  /*0380*/  LOP3.LUT R21, R24, 0x100, R27, 0xf8, !PT ;  /* 0x0000010018157812 */ /* 0x010fc600078ef81b */
[----:B-1----:R-:W-:-:S04]  /*0390*/  IMAD.WIDE.U32 R14, R15, 0x4, R10 ;  /* 0x000000040f0e7825 */ /* 0x002fc800078e000a */
[----:B------:R-:W-:Y:S01]  /*03a0*/  IMAD.WIDE.U32 R20, R21, 0x4, R10 ;  /* 0x0000000415147825 */ /* 0x000fe200078e000a */
[----:B------:R0:W2:Y:S05]  /*03b0*/  LDG.E.CONSTANT R24, desc[UR6][R14.64] ;  /* 0x000000060e187981 */ /* 0x0000aa000c1e9900 */
[----:B------:R1:W3:Y:S01]  /*03c0*/  LDG.E.CONSTANT R20, desc[UR6][R20.64] ;  /* 0x0000000614147981 */ /* 0x0002e2000c1e9900 */
[C---:B-----5:R-:W-:Y:S02]  /*03d0*/  LOP3.LUT R26, R25.reuse, 0xf, RZ, 0xc0, !PT ;  /* 0x0000000f191a7812 */ /* 0x060fe400078ec0ff */
[----:B------:R-:W-:Y:S01]  /*03e0*/  LOP3.LUT R25, R25, 0xf0, RZ, 0xc0, !PT ;  /* 0x000000f019197812 */ /* 0x000fe200078ec0ff */
[----:B0-----:R-:W0:Y:S02]  /*03f0*/  LDC.64 R14, c[0x0][0x218] ;  /* 0x00008600ff0e7b82 */ /* 0x001e240000000a00 */
[----:B------:R-:W-:Y:S01]  /*0400*/  IMAD R26, R26, 0x1010101, RZ ;  /* 0x010101011a1a7824 */ /* 0x000fe200078e02ff */
[----:B------:R-:W-:-:S04]  /*0410*/  SHF.R.U32.HI R25, RZ, 0x4, R25 ;  /* 0x00000004ff197819 */ /* 0x000fc80000011619 */
[----:B------:R-:W-:Y:S01]  /*0420*/  LOP3.LUT R27, R26, 0x8040201, RZ, 0xc0, !PT ;  /* 0x080402011a1b7812 */ /* 0x000fe200078ec0ff */
[----:B------:R-:W-:-:S03]  /*0430*/  IMAD R25, R25, 0x1010101, RZ ;  /* 0x0101010119197824 */ /* 0x000fc600078e02ff */
[----:B------:R-:W-:Y:S02]  /*0440*/  LOP3.LUT R27, R27, 0x88848281, RZ, 0x3c, !PT ;  /* 0x888482811b1b7812 */ /* 0x000fe400078e3cff */
[----:B-1----:R-:W-:Y:S02]  /*0450*/  LOP3.LUT R21, R25, 0x8040201, RZ, 0xc0, !PT ;  /* 0x0804020119157812 */ /* 0x002fe400078ec0ff */
[----:B------:R-:W-:Y:S02]  /*0460*/  IADD3 R27, -R27, 0x1010100, RZ ;  /* 0x010101001b1b7810 */ /* 0x000fe40007ffe1ff */
[----:B------:R-:W-:Y:S02]  /*0470*/  LOP3.LUT R21, R21, 0x88848281, RZ, 0x3c, !PT ;  /* 0x8884828115157812 */ /* 0x000fe400078e3cff */
[----:B------:R-:W-:Y:S02]  /*0480*/  LOP3.LUT R27, R27, 0xf7fbfdfe, R26, 0xe0, !PT ;  /* 0xf7fbfdfe1b1b7812 */ /* 0x000fe400078ee01a */
[----:B------:R-:W-:-:S02]  /*0490*/  IADD3 R26, -R21, 0x1010100, RZ ;  /* 0x01010100151a7810 */ /* 0x000fc40007ffe1ff */
[----:B------:R-:W-:Y:S02]  /*04a0*/  PRMT R27, R27, 0xba98, RZ ;  /* 0x0000ba981b1b7816 */ /* 0x000fe400000000ff */
[----:B------:R-:W-:Y:S01]  /*04b0*/  LOP3.LUT R26, R26, 0xf7fbfdfe, R25, 0xe0, !PT ;  /* 0xf7fbfdfe1a1a7812 */ /* 0x000fe200078ee019 */
[----:B0-----:R-:W-:Y:S01]  /*04c0*/  IMAD.WIDE R14, R4, 0x24, R14 ;  /* 0x00000024040e7825 */ /* 0x001fe200078e020e */
[----:B------:R-:W-:Y:S02]  /*04d0*/  LOP3.LUT R28, R27, 0x7f7f7f7f, RZ, 0xc0, !PT ;  /* 0x7f7f7f7f1b1c7812 */ /* 0x000fe400078ec0ff */
[----:B------:R-:W-:Y:S02]  /*04e0*/  PRMT R25, R26, 0xba98, RZ ;  /* 0x0000ba981a197816 */ /* 0x000fe400000000ff */
[----:B------:R-:W4:Y:S02]  /*04f0*/  LDG.E.CONSTANT R29, desc[UR6][R14.64+0xc] ;  /* 0x00000c060e1d7981 */ /* 0x000f24000c1e9900 */
[----:B------:R-:W-:-:S02]  /*0500*/  LOP3.LUT R26, R25, 0x7f7f7f7f, RZ, 0xc0, !PT ;  /* 0x7f7f7f7f191a7812 */ /* 0x000fc400078ec0ff */
[----:B--2---:R-:W-:Y:S02]  /*0510*/  LOP3.LUT R21, R24, 0x80808080, R27, 0xde, !PT ;  /* 0x8080808018157812 */ /* 0x004fe400078ede1b */
[----:B------:R-:W2:Y:S01]  /*0520*/  LDG.E.CONSTANT R27, desc[UR6][R14.64+0x8] ;  /* 0x000008060e1b7981 */ /* 0x000ea2000c1e9900 */
[----:B---3--:R-:W-:Y:S02]  /*0530*/  LOP3.LUT R25, R20, 0x80808080, R25, 0xde, !PT ;  /* 0x8080808014197812 */ /* 0x008fe400078ede19 */
[----:B------:R-:W-:-:S03]  /*0540*/  IMAD.IADD R21, R21, 0x1, -R28 ;  /* 0x0000000115157824 */ /* 0x000fc600078e0a1c */
[----:B------:R-:W-:Y:S02]  /*0550*/  IMAD.IADD R25, R25, 0x1, -R26 ;  /* 0x0000000119197824 */ /* 0x000fe400078e0a1a */
[----:B------:R-:W-:Y:S01]  /*0560*/  LOP3.LUT R21, R21, 0x80808080, R24, 0xb4, !PT ;  /* 0x8080808015157812 */ /* 0x000fe200078eb418 */
[----:B------:R-:W3:Y:S02]  /*0570*/  LDG.E.CONSTANT R26, desc[UR6][R14.64+0x4] ;  /* 0x000004060e1a7981 */ /* 0x000ee4000c1e9900 */
[----:B------:R-:W-:Y:S02]  /*0580*/  LOP3.LUT R25, R25, 0x80808080, R20, 0xb4, !PT ;  /* 0x8080808019197812 */ /* 0x000fe400078eb414 */
[----:B------:R-:W5:Y:S04]  /*0590*/  LDG.E.U8.CONSTANT R24, desc[UR6][R12.64+0x4b] ;  /* 0x00004b060c187981 */ /* 0x000f68000c1e9100 */
[----:B------:R-:W4:Y:S01]  /*05a0*/  LDG.E.U8.CONSTANT R20, desc[UR6][R16.64+0x2] ;  /* 0x0000020610147981 */ /* 0x000f22000c1e9100 */
[----:B---3--:R-:W-:Y:S01]  /*05b0*/  IDP.4A.S8.S8 R26, R21, R26, RZ ;  /* 0x0000001a151a7226 */ /* 0x008fe200000006ff */
[----:B-----5:R-:W-:-:S03]  /*05c0*/  LOP3.LUT R21, R24, 0xf, RZ, 0xc0, !PT ;  /* 0x0000000f18157812 */ /* 0x020fc600078ec0ff */
[----:B--2---:R-:W-:Y:S02]  /*05d0*/  IDP.4A.S8.S8 R26, R25, R27, R26 ;  /* 0x0000001b191a7226 */ /* 0x004fe4000000061a */
[----:B------:R-:W2:Y:S01]  /*05e0*/  LDG.E.U8.CONSTANT R27, desc[UR6][R16.64+0x3] ;  /* 0x00000306101b7981 */ /* 0x000ea2000c1e9100 */
[----:B------:R-:W-:-:S05]  /*05f0*/  IMAD R21, R21, 0x1010101, RZ ;  /* 0x0101010115157824 */ /* 0x000fca00078e02ff */
[----:B------:R-:W-:-:S04]  /*0600*/  LOP3.LUT R25, R21, 0x8040201, RZ, 0xc0, !PT ;  /* 0x0804020115197812 */ /* 0x000fc800078ec0ff */
[----:B------:R-:W-:-:S04]  /*0610*/  LOP3.LUT R25, R25, 0x88848281, RZ, 0x3c, !PT ;  /* 0x8884828119197812 */ /* 0x000fc800078e3cff */
[----:B------:R-:W-:-:S04]  /*0620*/  IADD3 R28, -R25, 0x1010100, RZ ;  /* 0x01010100191c7810 */ /* 0x000fc80007ffe1ff */
[----:B------:R-:W-:Y:S01]  /*0630*/  LOP3.LUT R25, R28, 0xf7fbfdfe, R21, 0xe0, !PT ;  /* 0xf7fbfdfe1c197812 */ /* 0x000fe200078ee015 */
[----:B------:R-:W-:-:S05]  /*0640*/  IMAD.SHL.U32 R21, R23, 0x40, RZ ;  /* 0x0000004017157824 */ /* 0x000fca00078e00ff */
        /* <DEDUP_REMOVED lines=9> */
[----:B------:R-:W-:Y:S02]  /*06e0*/  IMAD.IADD R25, R25, 0x1, -R28 ;  /* 0x0000000119197824 */ /* 0x000fe400078e0a1c */
[----:B------:R-:W-:-:S03]  /*06f0*/  IMAD.SHL.U32 R28, R23, 0x20, RZ ;  /* 0x00000020171c7824 */ /* 0x000fc600078e00ff */
[----:B------:R-:W-:Y:S02]  /*0700*/  LOP3.LUT R25, R25, 0x80808080, R20, 0xb4, !PT ;  /* 0x8080808019197812 */ /* 0x000fe400078eb414 */
[----:B--2---:R-:W-:Y:S02]  /*0710*/  LOP3.LUT R21, R27, 0x100, R28, 0xf8, !PT ;  /* 0x000001001b157812 */ /* 0x004fe400078ef81c */
[----:B------:R-:W2:Y:S01]  /*0720*/  LDG.E.U8.CONSTANT R27, desc[UR6][R16.64+0x4] ;  /* 0x00000406101b7981 */ /* 0x000ea2000c1e9100 */
[----:B------:R-:W-:Y:S02]  /*0730*/  IDP.4A.S8.S8 R26, R25, R29, R26 ;  /* 0x0000001d191a7226 */ /* 0x000fe4000000061a */
[----:B------:R-:W-:Y:S01]  /*0740*/  IMAD.WIDE.U32 R20, R21, 0x4, R10 ;  /* 0x0000000415147825 */ /* 0x000fe200078e000a */
[----:B------:R-:W-:Y:S01]  /*0750*/  LOP3.LUT R25, R24, 0x8040201, RZ, 0xc0, !PT ;  /* 0x0804020118197812 */ /* 0x000fe200078ec0ff */
[----:B------:R-:W3:Y:S03]  /*0760*/  LDG.E.CONSTANT R29, desc[UR6][R14.64+0x10] ;  /* 0x000010060e1d7981 */ /* 0x000ee6000c1e9900 */
[----:B------:R-:W-:Y:S01]  /*0770*/  LOP3.LUT R25, R25, 0x88848281, RZ, 0x3c, !PT ;  /* 0x8884828119197812 */ /* 0x000fe200078e3cff */
[----:B------:R-:W4:Y:S03]  /*0780*/  LDG.E.CONSTANT R20, desc[UR6][R20.64] ;  /* 0x0000000614147981 */ /* 0x000f26000c1e9900 */
[----:B------:R-:W-:-:S04]  /*0790*/  IADD3 R25, -R25, 0x1010100, RZ ;  /* 0x0101010019197810 */ /* 0x000fc80007ffe1ff */
[----:B------:R-:W-:Y:S02]  /*07a0*/  LOP3.LUT R24, R25, 0xf7fbfdfe, R24, 0xe0, !PT ;  /* 0xf7fbfdfe19187812 */ /* 0x000fe400078ee018 */
[----:B------:R-:W5:Y:S02]  /*07b0*/  LDG.E.U8.CONSTANT R25, desc[UR6][R12.64+0x4c] ;  /* 0x00004c060c197981 */ /* 0x000f64000c1e9100 */
[----:B------:R-:W-:-:S04]  /*07c0*/  PRMT R24, R24, 0xba98, RZ ;  /* 0x0000ba9818187816 */ /* 0x000fc800000000ff */
[----:B------:R-:W-:Y:S02]  /*07d0*/  LOP3.LUT R28, R24, 0x7f7f7f7f, RZ, 0xc0, !PT ;  /* 0x7f7f7f7f181c7812 */ /* 0x000fe400078ec0ff */
[----:B----4-:R-:W-:-:S05]  /*07e0*/  LOP3.LUT R24, R20, 0x80808080, R24, 0xde, !PT ;  /* 0x8080808014187812 */ /* 0x010fca00078ede18 */
[----:B------:R-:W-:-:S05]  /*07f0*/  IMAD.IADD R21, R24, 0x1, -R28 ;  /* 0x0000000118157824 */ /* 0x000fca00078e0a1c */
[----:B------:R-:W-:Y:S02]  /*0800*/  LOP3.LUT R21, R21, 0x80808080, R20, 0xb4, !PT ;  /* 0x8080808015157812 */ /* 0x000fe400078eb414 */
[----:B-----5:R-:W-:-:S05]  /*0810*/  LOP3.LUT R20, R25, 0xf, RZ, 0xc0, !PT ;  /* 0x0000000f19147812 */ /* 0x020fca00078ec0ff */
[----:B------:R-:W-:Y:S02]  /*0820*/  IMAD R20, R20, 0x1010101, RZ ;  /* 0x0101010114147824 */ /* 0x000fe400078e02ff */
[----:B---3--:R-:W-:Y:S02]  /*0830*/  IDP.4A.S8.S8 R26, R21, R29, R26 ;  /* 0x0000001d151a7226 */ /* 0x008fe4000000061a */
[----:B------:R-:W3:Y:S01]  /*0840*/  LDG.E.CONSTANT R29, desc[UR6][R14.64+0x14] ;  /* 0x000014060e1d7981 */ /* 0x000ee2000c1e9900 */
[----:B------:R-:W-:-:S04]  /*0850*/  LOP3.LUT R21, R20, 0x8040201, RZ, 0xc0, !PT ;  /* 0x0804020114157812 */ /* 0x000fc800078ec0ff */
[----:B------:R-:W-:-:S04]  /*0860*/  LOP3.LUT R21, R21, 0x88848281, RZ, 0x3c, !PT ;  /* 0x8884828115157812 */ /* 0x000fc800078e3cff */
[----:B------:R-:W-:-:S04]  /*0870*/  IADD3 R21, -R21, 0x1010100, RZ ;  /* 0x0101010015157810 */ /* 0x000fc80007ffe1ff */
[----:B------:R-:W-:Y:S01]  /*0880*/  LOP3.LUT R24, R21, 0xf7fbfdfe, R20, 0xe0, !PT ;  /* 0xf7fbfdfe15187812 */ /* 0x000fe200078ee014 */
[----:B------:R-:W-:-:S05]  /*0890*/  IMAD.SHL.U32 R20, R23, 0x10, RZ ;  /* 0x0000001017147824 */ /* 0x000fca00078e00ff */
[----:B--2---:R-:W-:Y:S02]  /*08a0*/  LOP3.LUT R21, R27, 0x100, R20, 0xf8, !PT ;  /* 0x000001001b157812 */ /* 0x004fe400078ef814 */
[----:B------:R-:W2:Y:S03]  /*08b0*/  LDG.E.U8.CONSTANT R27, desc[UR6][R16.64+0x5] ;  /* 0x00000506101b7981 */ /* 0x000ea6000c1e9100 */
[----:B------:R-:W-:-:S06]  /*08c0*/  IMAD.WIDE.U32 R20, R21, 0x4, R10 ;  /* 0x0000000415147825 */ /* 0x000fcc00078e000a */
[----:B------:R-:W4:Y:S01]  /*08d0*/  LDG.E.CONSTANT R20, desc[UR6][R20.64] ;  /* 0x0000000614147981 */ /* 0x000f22000c1e9900 */
[----:B------:R-:W-:-:S04]  /*08e0*/  PRMT R24, R24, 0xba98, RZ ;  /* 0x0000ba9818187816 */ /* 0x000fc800000000ff */
[----:B------:R-:W-:Y:S02]  /*08f0*/  LOP3.LUT R28, R24, 0x7f7f7f7f, RZ, 0xc0, !PT ;  /* 0x7f7f7f7f181c7812 */ /* 0x000fe400078ec0ff */
[----:B----4-:R-:W-:-:S05]  /*0900*/  LOP3.LUT R24, R20, 0x80808080, R24, 0xde, !PT ;  /* 0x8080808014187812 */ /* 0x010fca00078ede18 */
[----:B------:R-:W-:-:S05]  /*0910*/  IMAD.IADD R24, R24, 0x1, -R28 ;  /* 0x0000000118187824 */ /* 0x000fca00078e0a1c */
[----:B------:R-:W-:-:S05]  /*0920*/  LOP3.LUT R24, R24, 0x80808080, R20, 0xb4, !PT ;  /* 0x8080808018187812 */ /* 0x000fca00078eb414 */
[----:B---3--:R-:W-:Y:S02]  /*0930*/  IDP.4A.S8.S8 R24, R24, R29, R26 ;  /* 0x0000001d18187226 */ /* 0x008fe4000000061a */
[----:B------:R-:W-:-:S05]  /*0940*/  IMAD.SHL.U32 R26, R23, 0x8, RZ ;  /* 0x00000008171a7824 */ /* 0x000fca00078e00ff */
[----:B--2---:R-:W-:Y:S02]  /*0950*/  LOP3.LUT R27, R27, 0x100, R26, 0xf8, !PT ;  /* 0x000001001b1b7812 */ /* 0x004fe400078ef81a */
[----:B------:R-:W2:Y:S03]  /*0960*/  LDG.E.U8.CONSTANT R26, desc[UR6][R16.64+0x7] ;  /* 0x00000706101a7981 */ /* 0x000ea6000c1e9100 */
[----:B------:R-:W-:Y:S02]  /*0970*/  IMAD.WIDE.U32 R20, R27, 0x4, R10 ;  /* 0x000000041b147825 */ /* 0x000fe400078e000a */
[----:B------:R0:W3:Y:S04]  /*0980*/  LDG.E.U8.CONSTANT R27, desc[UR6][R16.64+0x6] ;  /* 0x00000606101b7981 */ /* 0x0000e8000c1e9100 */
[----:B------:R-:W4:Y:S01]  /*0990*/  LDG.E.CONSTANT R20, desc[UR6][R20.64] ;  /* 0x0000000614147981 */ /* 0x000f22000c1e9900 */
[----:B------:R-:W-:-:S04]  /*09a0*/  LOP3.LUT R25, R25, 0xf0, RZ, 0xc0, !PT ;  /* 0x000000f019197812 */ /* 0x000fc800078ec0ff */
[----:B------:R-:W-:-:S05]  /*09b0*/  SHF.R.U32.HI R25, RZ, 0x4, R25 ;  /* 0x00000004ff197819 */ /* 0x000fca0000011619 */
[----:B------:R-:W-:-:S05]  /*09c0*/  IMAD R28, R25, 0x1010101, RZ ;  /* 0x01010101191c7824 */ /* 0x000fca00078e02ff */
[----:B------:R-:W-:-:S04]  /*09d0*/  LOP3.LUT R25, R28, 0x8040201, RZ, 0xc0, !PT ;  /* 0x080402011c197812 */ /* 0x000fc800078ec0ff */
[----:B------:R-:W-:-:S04]  /*09e0*/  LOP3.LUT R25, R25, 0x88848281, RZ, 0x3c, !PT ;  /* 0x8884828119197812 */ /* 0x000fc800078e3cff */
[----:B------:R-:W-:Y:S02]  /*09f0*/  IADD3 R29, -R25, 0x1010100, RZ ;  /* 0x01010100191d7810 */ /* 0x000fe40007ffe1ff */
[----:B------:R1:W5:Y:S02]  /*0a00*/  LDG.E.U8.CONSTANT R25, desc[UR6][R12.64+0x4d] ;  /* 0x00004d060c197981 */ /* 0x000364000c1e9100 */
[----:B------:R-:W-:-:S04]  /*0a10*/  LOP3.LUT R29, R29, 0xf7fbfdfe, R28, 0xe0, !PT ;  /* 0xf7fbfdfe1d1d7812 */ /* 0x000fc800078ee01c */
[----:B------:R-:W-:-:S04]  /*0a20*/  PRMT R29, R29, 0xba98, RZ ;  /* 0x0000ba981d1d7816 */ /* 0x000fc800000000ff */
[----:B------:R-:W-:Y:S01]  /*0a30*/  LOP3.LUT R28, R29, 0x7f7f7f7f, RZ, 0xc0, !PT ;  /* 0x7f7f7f7f1d1c7812 */ /* 0x000fe200078ec0ff */
[C---:B0-----:R-:W-:Y:S02]  /*0a40*/  IMAD.SHL.U32 R16, R23.reuse, 0x4, RZ ;  /* 0x0000000417107824 */ /* 0x041fe400078e00ff */
[----:B------:R-:W-:Y:S01]  /*0a50*/  IMAD.SHL.U32 R23, R23, 0x2, RZ ;  /* 0x0000000217177824 */ /* 0x000fe200078e00ff */
[----:B----4-:R-:W-:-:S05]  /*0a60*/  LOP3.LUT R21, R20, 0x80808080, R29, 0xde, !PT ;  /* 0x8080808014157812 */ /* 0x010fca00078ede1d */
[----:B------:R-:W-:Y:S01]  /*0a70*/  IMAD.IADD R21, R21, 0x1, -R28 ;  /* 0x0000000115157824 */ /* 0x000fe200078e0a1c */
[----:B------:R-:W-:Y:S02]  /*0a80*/  LOP3.LUT R28, R2, 0x7, RZ, 0xc0, !PT ;  /* 0x00000007021c7812 */ /* 0x000fe400078ec0ff */
[----:B---3--:R-:W-:Y:S02]  /*0a90*/  LOP3.LUT R17, R27, 0x100, R16, 0xf8, !PT ;  /* 0x000001001b117812 */ /* 0x008fe400078ef810 */
[----:B------:R-:W-:Y:S02]  /*0aa0*/  SHF.R.U32.HI R27, RZ, 0x1, R28 ;  /* 0x00000001ff1b7819 */ /* 0x000fe4000001161c */
[----:B--2---:R-:W-:Y:S02]  /*0ab0*/  LOP3.LUT R23, R26, 0x100, R23, 0xf8, !PT ;  /* 0x000001001a177812 */ /* 0x004fe400078ef817 */
[----:B-1----:R-:W-:Y:S01]  /*0ac0*/  IADD3 R12, P0, R27, R18, RZ ;  /* 0x000000121b0c7210 */ /* 0x002fe20007f1e0ff */
[----:B------:R-:W-:Y:S01]  /*0ad0*/  IMAD.WIDE.U32 R16, R17, 0x4, R10 ;  /* 0x0000000411107825 */ /* 0x000fe200078e000a */
[----:B------:R-:W-:Y:S01]  /*0ae0*/  LOP3.LUT R21, R21, 0x80808080, R20, 0xb4, !PT ;  /* 0x8080808015157812 */ /* 0x000fe200078eb414 */
[----:B------:R-:W2:Y:S02]  /*0af0*/  LDG.E.U16.CONSTANT R18, desc[UR6][R18.64] ;  /* 0x0000000612127981 */ /* 0x000ea4000c1e9500 */
[----:B------:R-:W-:-:S02]  /*0b00*/  IMAD.X R13, RZ, RZ, R19, P0 ;  /* 0x000000ffff0d7224 */ /* 0x000fc400000e0613 */
[----:B------:R-:W-:Y:S01]  /*0b10*/  IMAD.WIDE.U32 R10, R23, 0x4, R10 ;  /* 0x00000004170a7825 */ /* 0x000fe200078e000a */
[----:B------:R-:W3:Y:S04]  /*0b20*/  LDG.E.CONSTANT R16, desc[UR6][R16.64] ;  /* 0x0000000610107981 */ /* 0x000ee8000c1e9900 */
[----:B------:R0:W4:Y:S04]  /*0b30*/  LDG.E.U8.CONSTANT R12, desc[UR6][R12.64+0x6a] ;  /* 0x00006a060c0c7981 */ /* 0x000128000c1e9100 */
[----:B------:R1:W2:Y:S04]  /*0b40*/  LDG.E.CONSTANT R10, desc[UR6][R10.64] ;  /* 0x000000060a0a7981 */ /* 0x0002a8000c1e9900 */
[----:B------:R-:W2:Y:S04]  /*0b50*/  LDG.E.CONSTANT R23, desc[UR6][R14.64+0x18] ;  /* 0x000018060e177981 */ /* 0x000ea8000c1e9900 */
[----:B------:R-:W2:Y:S04]  /*0b60*/  LDG.E.CONSTANT R20, desc[UR6][R14.64+0x1c] ;  /* 0x00001c060e147981 */ /* 0x000ea8000c1e9900 */
[----:B------:R-:W2:Y:S04]  /*0b70*/  LDG.E.CONSTANT R26, desc[UR6][R14.64+0x20] ;  /* 0x000020060e1a7981 */ /* 0x000ea8000c1e9900 */
[----:B------:R1:W2:Y:S01]  /*0b80*/  LDG.E.U16.CONSTANT R27, desc[UR6][R14.64] ;  /* 0x000000060e1b7981 */ /* 0x0002a2000c1e9500 */
[----:B-----5:R-:W-:-:S02]  /*0b90*/  LOP3.LUT R28, R25, 0xf, RZ, 0xc0, !PT ;  /* 0x0000000f191c7812 */ /* 0x020fc400078ec0ff */
[----:B------:R-:W-:-:S03]  /*0ba0*/  LOP3.LUT R25, R25, 0xf0, RZ, 0xc0, !PT ;  /* 0x000000f019197812 */ /* 0x000fc600078ec0ff */
[----:B------:R-:W-:Y:S01]  /*0bb0*/  IMAD R28, R28, 0x1010101, RZ ;  /* 0x010101011c1c7824 */ /* 0x000fe200078e02ff */
[----:B------:R-:W-:-:S04]  /*0bc0*/  SHF.R.U32.HI R25, RZ, 0x4, R25 ;  /* 0x00000004ff197819 */ /* 0x000fc80000011619 */
[----:B0-----:R-:W-:Y:S01]  /*0bd0*/  LOP3.LUT R13, R28, 0x8040201, RZ, 0xc0, !PT ;  /* 0x080402011c0d7812 */ /* 0x001fe200078ec0ff */
[----:B-1----:R-:W-:-:S03]  /*0be0*/  IMAD R11, R25, 0x1010101, RZ ;  /* 0x01010101190b7824 */ /* 0x002fc600078e02ff */
[----:B------:R-:W-:Y:S02]  /*0bf0*/  LOP3.LUT R13, R13, 0x88848281, RZ, 0x3c, !PT ;  /* 0x888482810d0d7812 */ /* 0x000fe400078e3cff */
[----:B------:R-:W-:Y:S02]  /*0c00*/  LOP3.LUT R17, R11, 0x8040201, RZ, 0xc0, !PT ;  /* 0x080402010b117812 */ /* 0x000fe400078ec0ff */
[----:B------:R-:W-:Y:S02]  /*0c10*/  IADD3 R13, -R13, 0x1010100, RZ ;  /* 0x010101000d0d7810 */ /* 0x000fe40007ffe1ff */
[----:B------:R-:W-:Y:S02]  /*0c20*/  LOP3.LUT R17, R17, 0x88848281, RZ, 0x3c, !PT ;  /* 0x8884828111117812 */ /* 0x000fe400078e3cff */
[----:B------:R-:W-:Y:S02]  /*0c30*/  LOP3.LUT R13, R13, 0xf7fbfdfe, R28, 0xe0, !PT ;  /* 0xf7fbfdfe0d0d7812 */ /* 0x000fe400078ee01c */
[----:B------:R-:W-:-:S02]  /*0c40*/  IADD3 R14, -R17, 0x1010100, RZ ;  /* 0x01010100110e7810 */ /* 0x000fc40007ffe1ff */
[----:B------:R-:W-:Y:S02]  /*0c50*/  PRMT R13, R13, 0xba98, RZ ;  /* 0x0000ba980d0d7816 */ /* 0x000fe400000000ff */
[----:B------:R-:W-:Y:S02]  /*0c60*/  LOP3.LUT R14, R14, 0xf7fbfdfe, R11, 0xe0, !PT ;  /* 0xf7fbfdfe0e0e7812 */ /* 0x000fe400078ee00b */
[----:B------:R-:W-:Y:S02]  /*0c70*/  LOP3.LUT R28, R13, 0x7f7f7f7f, RZ, 0xc0, !PT ;  /* 0x7f7f7f7f0d1c7812 */ /* 0x000fe400078ec0ff */
[----:B------:R-:W-:Y:S01]  /*0c80*/  PRMT R11, R14, 0xba98, RZ ;  /* 0x0000ba980e0b7816 */ /* 0x000fe200000000ff */
[----:B------:R-:W-:-:S05]  /*0c90*/  VIADD R22, R22, 0x4 ;  /* 0x0000000416167836 */ /* 0x000fca0000000000 */
[----:B------:R-:W-:Y:S01]  /*0ca0*/  ISETP.GE.U32.AND P0, PT, R22, R3, PT ;  /* 0x000000031600720c */ /* 0x000fe20003f06070 */
[----:B------:R-:W-:Y:S02]  /*0cb0*/  VIADD R9, R9, 0x4 ;  /* 0x0000000409097836 */ /* 0x000fe40000000000 */
[----:B------:R-:W-:Y:S01]  /*0cc0*/  VIADD R4, R4, 0x20 ;  /* 0x0000002004047836 */ /* 0x000fe20000000000 */
[----:B---3--:R-:W-:Y:S02]  /*0cd0*/  LOP3.LUT R13, R16, 0x80808080, R13, 0xde, !PT ;  /* 0x80808080100d7812 */ /* 0x008fe400078ede0d */
[----:B----4-:R-:W-:Y:S02]  /*0ce0*/  SHF.R.U32.HI R14, RZ, R7, R12 ;  /* 0x00000007ff0e7219 */ /* 0x010fe4000001160c */
[----:B------:R-:W-:Y:S01]  /*0cf0*/  LOP3.LUT R12, R11, 0x7f7f7f7f, RZ, 0xc0, !PT ;  /* 0x7f7f7f7f0b0c7812 */ /* 0x000fe200078ec0ff */
[----:B------:R-:W-:Y:S01]  /*0d00*/  IMAD.IADD R13, R13, 0x1, -R28 ;  /* 0x000000010d0d7824 */ /* 0x000fe200078e0a1c */
[----:B--2---:R-:W-:-:S02]  /*0d10*/  LOP3.LUT R11, R10, 0x80808080, R11, 0xde, !PT ;  /* 0x808080800a0b7812 */ /* 0x004fc400078ede0b */
[----:B------:R-:W-:Y:S02]  /*0d20*/  LOP3.LUT R14, R14, 0xf, RZ, 0xc0, !PT ;  /* 0x0000000f0e0e7812 */ /* 0x000fe400078ec0ff */
[----:B------:R-:W-:Y:S01]  /*0d30*/  LOP3.LUT R13, R13, 0x80808080, R16, 0xb4, !PT ;  /* 0x808080800d0d7812 */ /* 0x000fe200078eb410 */
[----:B------:R-:W-:Y:S01]  /*0d40*/  IMAD.IADD R11, R11, 0x1, -R12 ;  /* 0x000000010b0b7824 */ /* 0x000fe200078e0a0c */
[----:B------:R-:W-:Y:S01]  /*0d50*/  I2FP.F32.S32 R14, R14 ;  /* 0x0000000e000e7245 */ /* 0x000fe20000201400 */
[----:B------:R-:W-:-:S03]  /*0d60*/  IDP.4A.S8.S8 R21, R21, R23, R24 ;  /* 0x0000001715157226 */ /* 0x000fc60000000618 */
[----:B------:R-:W-:Y:S01]  /*0d70*/  LOP3.LUT R11, R11, 0x80808080, R10, 0xb4, !PT ;  /* 0x808080800b0b7812 */ /* 0x000fe200078eb40a */
[----:B------:R-:W-:Y:S02]  /*0d80*/  IDP.4A.S8.S8 R13, R13, R20, R21 ;  /* 0x000000140d0d7226 */ /* 0x000fe40000000615 */
[----:B------:R-:W-:Y:S01]  /*0d90*/  FADD.FTZ R15, R14, 0.5 ;  /* 0x3f0000000e0f7421 */ /* 0x000fe20000010000 */
[----:B------:R-:W-:Y:S02]  /*0da0*/  HADD2.F32 R18, -RZ, R18.H0_H0 ;  /* 0x20000012ff127230 */ /* 0x000fe40000004100 */
[----:B------:R-:W-:Y:S02]  /*0db0*/  IDP.4A.S8.S8 R11, R11, R26, R13 ;  /* 0x0000001a0b0b7226 */ /* 0x000fe4000000060d */
[----:B------:R-:W-:Y:S02]  /*0dc0*/  HADD2.F32 R10, -RZ, R27.H0_H0 ;  /* 0x2000001bff0a7230 */ /* 0x000fe40000004100 */
[----:B------:R-:W-:Y:S01]  /*0dd0*/  FMUL.FTZ R15, R18, R15 ;  /* 0x0000000f120f7220 */ /* 0x000fe20000410000 */
[----:B------:R-:W-:-:S03]  /*0de0*/  I2FP.F32.S32 R11, R11 ;  /* 0x0000000b000b7245 */ /* 0x000fc60000201400 */
[----:B------:R-:W-:-:S04]  /*0df0*/  FMUL.FTZ.D2 R15, R15, R10 ;  /* 0x0000000a0f0f7220 */ /* 0x000fc80000310000 */
[----:B------:R-:W-:Y:S01]  /*0e00*/  FFMA.FTZ R8, R15, R11, R8 ;  /* 0x0000000b0f087223 */ /* 0x000fe20000010008 */
[----:B------:R-:W-:Y:S06]  /*0e10*/  @!P0 BRA `(.L_x_851) ;  /* 0xfffffff400148947 */ /* 0x000fec000383ffff */
.L_x_850:
[----:B------:R-:W-:Y:S05]  /*0e20*/  BSYNC B0 ;  /* 0x0000000000007941 */ /* 0x000fea0003800000 */
.L_x_849:
        /* <DEDUP_REMOVED lines=11> */
[----:B------:R-:W2:Y:S01]  /*0ee0*/  LDC R5, c[0x0][0x22c] ;  /* 0x00008b00ff057b82 */ /* 0x000ea20000000800 */
[----:B-1----:R-:W-:-:S05]  /*0ef0*/  FADD.FTZ R4, R6, R7 ;  /* 0x0000000706047221 */ /* 0x002fca0000010000 */
[----:B------:R-:W-:Y:S02]  /*0f00*/  F2FP.BF16.F32.PACK_AB R4, RZ, R4 ;  /* 0x00000004ff04723e */ /* 0x000fe400000010ff */
[----:B------:R-:W1:Y:S01]  /*0f10*/  LDC.64 R2, c[0x0][0x220] ;  /* 0x00008800ff027b82 */ /* 0x000e620000000a00 */
[----:B--2---:R-:W-:-:S04]  /*0f20*/  IMAD R5, R5, UR5, R0 ;  /* 0x0000000505057c24 */ /* 0x004fc8000f8e0200 */
[----:B-1----:R-:W-:-:S05]  /*0f30*/  IMAD.WIDE.U32 R2, R5, 0x2, R2 ;  /* 0x0000000205027825 */ /* 0x002fca00078e0002 */
[----:B------:R-:W-:Y:S01]  /*0f40*/  STG.E.U16 desc[UR6][R2.64], R4 ;  /* 0x0000000402007986 */ /* 0x000fe2000c101506 */
[----:B------:R-:W-:Y:S05]  /*0f50*/  EXIT ;  /* 0x000000000000794d */ /* 0x000fea0003800000 */
.L_x_852:
        /* <DEDUP_REMOVED lines=10> */
.L_x_1382:


//--------------------- .text._Z13mul_mat_vec_qIN3c108BFloat16ELi32ELi4E12block_iq4_nlLi2EXadL_ZN45_INTERNAL_8d5cb472_14_gguf_kernel_cu_cd24131919vec_dot_iq4_nl_q8_1EPKvPK10block_q8_1RKiEEEvS5_S5_PT_iii --------------------------
	.section	.text._Z13mul_mat_vec_qIN3c108BFloat16ELi32ELi4E12block_iq4_nlLi2EXadL_ZN45_INTERNAL_8d5cb472_14_gguf_kernel_cu_cd24131919vec_dot_iq4_nl_q8_1EPKvPK10block_q8_1RKiEEEvS5_S5_PT_iii,"ax",@progbits
	.align	128
.text._Z13mul_mat_vec_qIN3c108BFloat16ELi32ELi4E12block_iq4_nlLi2EXadL_ZN45_INTERNAL_8d5cb472_14_gguf_kernel_cu_cd24131919vec_dot_iq4_nl_q8_1EPKvPK10block_q8_1RKiEEEvS5_S5_PT_iii:
        .type           _Z13mul_mat_vec_qIN3c108BFloat16ELi32ELi4E12block_iq4_nlLi2EXadL_ZN45_INTERNAL_8d5cb472_14_gguf_kernel_cu_cd24131919vec_dot_iq4_nl_q8_1EPKvPK10block_q8_1RKiEEEvS5_S5_PT_iii,@function
        .size           _Z13mul_mat_vec_qIN3c108BFloat16ELi32ELi4E12block_iq4_nlLi2EXadL_ZN45_INTERNAL_8d5cb472_14_gguf_kernel_cu_cd24131919vec_dot_iq4_nl_q8_1EPKvPK10block_q8_1RKiEEEvS5_S5_PT_iii,(.L_x_1383 - _Z13mul_mat_vec_qIN3c108BFloat16ELi32ELi4E12block_iq4_nlLi2EXadL_ZN45_INTERNAL_8d5cb472_14_gguf_kernel_cu_cd24131919vec_dot_iq4_nl_q8_1EPKvPK10block_q8_1RKiEEEvS5_S5_PT_iii)
        .other          _Z13mul_mat_vec_qIN3c108BFloat16ELi32ELi4E12block_iq4_nlLi2EXadL_ZN45_INTERNAL_8d5cb472_14_gguf_kernel_cu_cd24131919vec_dot_iq4_nl_q8_1EPKvPK10block_q8_1RKiEEEvS5_S5_PT_iii,@"STO_CUDA_ENTRY STV_DEFAULT"
_Z13mul_mat_vec_qIN3c108BFloat16ELi32ELi4E12block_iq4_nlLi2EXadL_ZN45_INTERNAL_8d5cb472_14_gguf_kernel_cu_cd24131919vec_dot_iq4_nl_q8_1EPKvPK10block_q8_1RKiEEEvS5_S5_PT_iii:
        /* <DEDUP_REMOVED lines=25> */
[C---:B------:R-:W-:Y:S02]  /*0190*/  IMAD.SHL.U32 R7, R2.reuse, 0x2, RZ ;  /* 0x0000000202077824 */ /* 0x040fe400078e00ff */
[----:B------:R-:W-:Y:S01]  /*01a0*/  IMAD.SHL.U32 R8, R2, 0x4, RZ ;  /* 0x0000000402087824 */ /* 0x000fe200078e00ff */
[----:B------:R-:W-:Y:S01]  /*01b0*/  SHF.R.S32.HI R6, RZ, 0x1f, R5 ;  /* 0x0000001fff067819 */ /* 0x000fe20000011405 */
[----:B------:R-:W-:Y:S01]  /*01c0*/  IMAD.MOV.U32 R9, RZ, RZ, RZ ;  /* 0x000000ffff097224 */ /* 0x000fe200078e00ff */
[----:B------:R-:W-:Y:S01]  /*01d0*/  LOP3.LUT R7, R7, 0x2, RZ, 0xc0, !PT ;  /* 0x0000000207077812 */ /* 0x000fe200078ec0ff */
[----:B------:R-:W-:Y:S01]  /*01e0*/  IMAD R20, R3, R4, R21 ;  /* 0x0000000403147224 */ /* 0x000fe200078e0215 */
[----:B------:R-:W-:Y:S02]  /*01f0*/  LEA.HI R6, R6, R5, RZ, 0x9 ;  /* 0x0000000506067211 */ /* 0x000fe400078f48ff */
[----:B------:R-:W-:-:S02]  /*0200*/  LOP3.LUT R8, R8, 0x4, RZ, 0xc0, !PT ;  /* 0x0000000408087812 */ /* 0x000fc400078ec0ff */
[----:B------:R-:W-:-:S05]  /*0210*/  SHF.R.S32.HI R6, RZ, 0x9, R6 ;  /* 0x00000009ff067819 */ /* 0x000fca0000011406 */
[----:B------:R-:W-:-:S07]  /*0220*/  IMAD R5, R6, UR4, R21 ;  /* 0x0000000406057c24 */ /* 0x000fce000f8e0215 */
.L_x_855:
[----:B------:R-:W0:Y:S02]  /*0230*/  LDC.64 R10, c[0x0][0x210] ;  /* 0x00008400ff0a7b82 */ /* 0x000e240000000a00 */
[----:B0-----:R-:W-:-:S03]  /*0240*/  IMAD.WIDE R10, R20, 0x12, R10 ;  /* 0x00000012140a7825 */ /* 0x001fc600078e020a */
[----:B------:R-:W-:-:S05]  /*0250*/  LEA R12, P0, R8, R10, 0x1 ;  /* 0x0000000a080c7211 */ /* 0x000fca00078008ff */
[----:B------:R-:W-:-:S05]  /*0260*/  IMAD.X R13, RZ, RZ, R11, P0 ;  /* 0x000000ffff0d7224 */ /* 0x000fca00000e060b */
[----:B------:R-:W2:Y:S04]  /*0270*/  LDG.E.U16.CONSTANT R24, desc[UR6][R12.64+0x2] ;  /* 0x000002060c187981 */ /* 0x000ea8000c1e9500 */
[----:B------:R-:W3:Y:S04]  /*0280*/  LDG.E.U16.CONSTANT R25, desc[UR6][R12.64+0x4] ;  /* 0x000004060c197981 */ /* 0x000ee8000c1e9500 */
[----:B------:R-:W4:Y:S01]  /*0290*/  LDG.E.U16.CONSTANT R22, desc[UR6][R12.64+0x6] ;  /* 0x000006060c167981 */ /* 0x000f22000c1e9500 */
[----:B--2---:R-:W-:Y:S02]  /*02a0*/  LOP3.LUT R28, R24, 0xf, RZ, 0xc0, !PT ;  /* 0x0000000f181c7812 */ /* 0x004fe400078ec0ff */
[----:B------:R-:W-:-:S02]  /*02b0*/  SHF.R.U32.HI R6, RZ, 0x8, R24 ;  /* 0x00000008ff067819 */ /* 0x000fc40000011618 */
[----:B------:R-:W-:Y:S02]  /*02c0*/  IADD3 R28, P1, R28, UR8, RZ ;  /* 0x000000081c1c7c10 */ /* 0x000fe4000ff3e0ff */
[----:B------:R-:W-:Y:S02]  /*02d0*/  SHF.R.U64 R14, R24, 0xc, RZ ;  /* 0x0000000c180e7819 */ /* 0x000fe400000012ff */
[----:B------:R-:W-:Y:S01]  /*02e0*/  LOP3.LUT R6, R6, 0xf, RZ, 0xc0, !PT ;  /* 0x0000000f06067812 */ /* 0x000fe200078ec0ff */
[----:B------:R-:W-:Y:S01]  /*02f0*/  IMAD.X R29, RZ, RZ, UR9, P1 ;  /* 0x00000009ff1d7e24 */ /* 0x000fe200088e06ff */
[----:B------:R-:W-:Y:S02]  /*0300*/  IADD3 R14, P0, R14, UR8, RZ ;  /* 0x000000080e0e7c10 */ /* 0x000fe4000ff1e0ff */
[----:B------:R-:W-:Y:S02]  /*0310*/  IADD3 R18, P1, R6, UR8, RZ ;  /* 0x0000000806127c10 */ /* 0x000fe4000ff3e0ff */
[----:B---3--:R-:W-:Y:S01]  /*0320*/  LOP3.LUT R16, R25, 0xf, RZ, 0xc0, !PT ;  /* 0x0000000f19107812 */ /* 0x008fe200078ec0ff */
[----:B------:R-:W-:Y:S01]  /*0330*/  IMAD.X R15, RZ, RZ, UR9, P0 ;  /* 0x00000009ff0f7e24 */ /* 0x000fe200080e06ff */
[----:B------:R-:W-:Y:S01]  /*0340*/  SHF.R.U32.HI R26, RZ, 0x8, R25 ;  /* 0x00000008ff1a7819 */ /* 0x000fe20000011619 */
[----:B------:R-:W-:Y:S01]  /*0350*/  IMAD.X R19, RZ, RZ, UR9, P1 ;  /* 0x00000009ff137e24 */ /* 0x000fe200088e06ff */
[----:B------:R-:W-:Y:S01]  /*0360*/  IADD3 R16, P0, R16, UR8, RZ ;  /* 0x0000000810107c10 */ /* 0x000fe2000ff1e0ff */
[----:B------:R-:W2:Y:S04]  /*0370*/  LDG.E.U8.CONSTANT R23, desc[UR6][R28.64] ;  /* 0x000000061c177981 */ /* 0x000ea8000c1e9100 */
[----:B------:R0:W3:Y:S01]  /*0380*/  LDG.E.U8.CONSTANT R27, desc[UR6][R14.64] ;  /* 0x000000060e1b7981 */ /* 0x0000e2000c1e9100 */
[----:B------:R-:W-:-:S03]  /*0390*/  IMAD.X R17, RZ, RZ, UR9, P0 ;  /* 0x00000009ff117e24 */ /* 0x000fc600080e06ff */
[----:B------:R1:W2:Y:S01]  /*03a0*/  LDG.E.U8.CONSTANT R6, desc[UR6][R18.64] ;  /* 0x0000000612067981 */ /* 0x0002a2000c1e9100 */
[----:B0-----:R-:W-:Y:S02]  /*03b0*/  LOP3.LUT R15, R26, 0xf, RZ, 0xc0, !PT ;  /* 0x0000000f1a0f7812 */ /* 0x001fe400078ec0ff */
[--C-:B------:R-:W-:Y:S01]  /*03c0*/  PRMT R14, R24, 0x5410, R25.reuse ;  /* 0x00005410180e7816 */ /* 0x100fe20000000019 */
[----:B------:R0:W5:Y:S01]  /*03d0*/  LDG.E.U8.CONSTANT R26, desc[UR6][R16.64] ;  /* 0x00000006101a7981 */ /* 0x000162000c1e9100 */
[----:B-1----:R-:W-:Y:S02]  /*03e0*/  SHF.R.U32.HI R18, RZ, 0xc, R25 ;  /* 0x0000000cff127819 */ /* 0x002fe40000011619 */
[----:B------:R-:W-:Y:S02]  /*03f0*/  IADD3 R24, P0, R15, UR8, RZ ;  /* 0x000000080f187c10 */ /* 0x000fe4000ff1e0ff */
[----:B------:R-:W-:Y:S02]  /*0400*/  LOP3.LUT R29, R18, 0xffff, RZ, 0xc0, !PT ;  /* 0x0000ffff121d7812 */ /* 0x000fe400078ec0ff */
[----:B------:R-:W-:-:S02]  /*0410*/  SHF.R.U32.HI R15, RZ, 0x4, R14 ;  /* 0x00000004ff0f7819 */ /* 0x000fc4000001160e */
[----:B------:R-:W-:Y:S02]  /*0420*/  SHF.R.U32.HI R28, RZ, 0x4, R25 ;  /* 0x00000004ff1c7819 */ /* 0x000fe40000011619 */
[----:B------:R-:W-:Y:S02]  /*0430*/  IADD3 R14, P1, R29, UR8, RZ ;  /* 0x000000081d0e7c10 */ /* 0x000fe4000ff3e0ff */
[----:B------:R-:W-:Y:S02]  /*0440*/  LOP3.LUT R18, R15, 0xf, RZ, 0xc0, !PT ;  /* 0x0000000f0f127812 */ /* 0x000fe400078ec0ff */
[----:B------:R-:W-:Y:S01]  /*0450*/  LOP3.LUT R28, R28, 0xf, RZ, 0xc0, !PT ;  /* 0x0000000f1c1c7812 */ /* 0x000fe200078ec0ff */
[----:B------:R-:W-:Y:S01]  /*0460*/  IMAD.X R25, RZ, RZ, UR9, P0 ;  /* 0x00000009ff197e24 */ /* 0x000fe200080e06ff */
[----:B0-----:R-:W-:Y:S01]  /*0470*/  IADD3 R16, P0, R18, UR8, RZ ;  /* 0x0000000812107c10 */ /* 0x001fe2000ff1e0ff */
[----:B------:R-:W-:Y:S01]  /*0480*/  IMAD.X R15, RZ, RZ, UR9, P1 ;  /* 0x00000009ff0f7e24 */ /* 0x000fe200088e06ff */
[----:B------:R-:W-:-:S02]  /*0490*/  IADD3 R18, P1, R28, UR8, RZ ;  /* 0x000000081c127c10 */ /* 0x000fc4000ff3e0ff */
[----:B------:R-:W5:Y:S01]  /*04a0*/  LDG.E.U8.CONSTANT R29, desc[UR6][R24.64] ;  /* 0x00000006181d7981 */ /* 0x000f62000c1e9100 */
[----:B------:R-:W-:Y:S02]  /*04b0*/  IMAD.X R17, RZ, RZ, UR9, P0 ;  /* 0x00000009ff117e24 */ /* 0x000fe400080e06ff */
[----:B------:R-:W-:Y:S01]  /*04c0*/  IMAD.X R19, RZ, RZ, UR9, P1 ;  /* 0x00000009ff137e24 */ /* 0x000fe200088e06ff */
[----:B------:R4:W3:Y:S04]  /*04d0*/  LDG.E.U8.CONSTANT R28, desc[UR6][R14.64] ;  /* 0x000000060e1c7981 */ /* 0x0008e8000c1e9100 */
[----:B------:R-:W3:Y:S04]  /*04e0*/  LDG.E.U8.CONSTANT R16, desc[UR6][R16.64] ;  /* 0x0000000610107981 */ /* 0x000ee8000c1e9100 */
[----:B------:R-:W3:Y:S04]  /*04f0*/  LDG.E.U8.CONSTANT R19, desc[UR6][R18.64] ;  /* 0x0000000612137981 */ /* 0x000ee8000c1e9100 */
[----:B------:R0:W3:Y:S01]  /*0500*/  LDG.E.U16.CONSTANT R17, desc[UR6][R12.64+0x8] ;  /* 0x000008060c117981 */ /* 0x0000e2000c1e9500 */
[----:B----4-:R-:W-:-:S02]  /*0510*/  LOP3.LUT R14, R22, 0xf, RZ, 0xc0, !PT ;  /* 0x0000000f160e7812 */ /* 0x010fc400078ec0ff */
[----:B0-----:R-:W-:-:S04]  /*0520*/  SHF.R.U32.HI R12, RZ, 0x8, R22 ;  /* 0x00000008ff0c7819 */ /* 0x001fc80000011616 */
[----:B------:R-:W-:Y:S02]  /*0530*/  LOP3.LUT R24, R12, 0xf, RZ, 0xc0, !PT ;  /* 0x0000000f0c187812 */ /* 0x000fe400078ec0ff */
[----:B------:R-:W-:Y:S01]  /*0540*/  IADD3 R14, P0, R14, UR8, RZ ;  /* 0x000000080e0e7c10 */ /* 0x000fe2000ff1e0ff */
[----:B------:R-:W0:Y:S01]  /*0550*/  LDC.64 R12, c[0x0][0x218] ;  /* 0x00008600ff0c7b82 */ /* 0x000e220000000a00 */
[----:B------:R-:W-:-:S03]  /*0560*/  IADD3 R24, P1, R24, UR8, RZ ;  /* 0x0000000818187c10 */ /* 0x000fc6000ff3e0ff */
[----:B------:R-:W-:Y:S02]  /*0570*/  IMAD.X R15, RZ, RZ, UR9, P0 ;  /* 0x00000009ff0f7e24 */ /* 0x000fe400080e06ff */
[----:B------:R-:W-:-:S03]  /*0580*/  IMAD.X R25, RZ, RZ, UR9, P1 ;  /* 0x00000009ff197e24 */ /* 0x000fc600088e06ff */
[----:B------:R1:W4:Y:S04]  /*0590*/  LDG.E.U8.CONSTANT R18, desc[UR6][R14.64] ;  /* 0x000000060e127981 */ /* 0x000328000c1e9100 */
[----:B------:R-:W4:Y:S04]  /*05a0*/  LDG.E.U8.CONSTANT R25, desc[UR6][R24.64] ;  /* 0x0000000618197981 */ /* 0x000f28000c1e9100 */
[----:B------:R3:W4:Y:S01]  /*05b0*/  LDG.E.U16.CONSTANT R24, desc[UR6][R10.64] ;  /* 0x000000060a187981 */ /* 0x000722000c1e9500 */
[----:B--2---:R-:W-:Y:S02]  /*05c0*/  PRMT R6, R6, 0x7604, R23 ;  /* 0x0000760406067816 */ /* 0x004fe40000000017 */
[----:B------:R-:W-:-:S04]  /*05d0*/  SHF.R.U64 R23, R22, 0xc, RZ ;  /* 0x0000000c16177819 */ /* 0x000fc800000012ff */
[----:B-1----:R-:W-:-:S05]  /*05e0*/  IADD3 R14, P1, R23, UR8, RZ ;  /* 0x00000008170e7c10 */ /* 0x002fca000ff3e0ff */
[----:B------:R-:W-:-:S05]  /*05f0*/  IMAD.X R15, RZ, RZ, UR9, P1 ;  /* 0x00000009ff0f7e24 */ /* 0x000fca00088e06ff */
[----:B------:R-:W2:Y:S01]  /*0600*/  LDG.E.U8.CONSTANT R14, desc[UR6][R14.64] ;  /* 0x000000060e0e7981 */ /* 0x000ea2000c1e9100 */
[----:B-----5:R-:W-:Y:S02]  /*0610*/  PRMT R29, R29, 0x2104, R26 ;  /* 0x000021041d1d7816 */ /* 0x020fe4000000001a */
[----:B---3--:R-:W-:Y:S02]  /*0620*/  PRMT R28, R28, 0x2104, R19 ;  /* 0x000021041c1c7816 */ /* 0x008fe40000000013 */
[----:B------:R-:W-:Y:S02]  /*0630*/  LOP3.LUT R19, R17, 0xf, RZ, 0xc0, !PT ;  /* 0x0000000f11137812 */ /* 0x000fe400078ec0ff */
[--C-:B------:R-:W-:Y:S02]  /*0640*/  PRMT R22, R22, 0x5410, R17.reuse ;  /* 0x0000541016167816 */ /* 0x100fe40000000011 */
[----:B------:R-:W-:Y:S02]  /*0650*/  SHF.R.U32.HI R11, RZ, 0x8, R17 ;  /* 0x00000008ff0b7819 */ /* 0x000fe40000011611 */
[----:B------:R-:W-:-:S02]  /*0660*/  IADD3 R10, P0, R19, UR8, RZ ;  /* 0x00000008130a7c10 */ /* 0x000fc4000ff1e0ff */
[----:B------:R-:W-:Y:S02]  /*0670*/  SHF.R.U32.HI R22, RZ, 0x4, R22 ;  /* 0x00000004ff167819 */ /* 0x000fe40000011616 */
[----:B------:R-:W-:Y:S02]  /*0680*/  PRMT R27, R27, 0x7604, R16 ;  /* 0x000076041b1b7816 */ /* 0x000fe40000000010 */
[----:B------:R-:W-:Y:S01]  /*0690*/  LOP3.LUT R23, R11, 0xf, RZ, 0xc0, !PT ;  /* 0x0000000f0b177812 */ /* 0x000fe200078ec0ff */
[----:B------:R-:W-:Y:S01]  /*06a0*/  IMAD.X R11, RZ, RZ, UR9, P0 ;  /* 0x00000009ff0b7e24 */ /* 0x000fe200080e06ff */
[----:B------:R-:W-:Y:S02]  /*06b0*/  LOP3.LUT R19, R22, 0xf, RZ, 0xc0, !PT ;  /* 0x0000000f16137812 */ /* 0x000fe400078ec0ff */
[----:B------:R-:W-:Y:S02]  /*06c0*/  PRMT R16, R29, 0x1054, R6 ;  /* 0x000010541d107816 */ /* 0x000fe40000000006 */
[----:B------:R-:W-:Y:S01]  /*06d0*/  PRMT R6, R28, 0x1054, R27 ;  /* 0x000010541c067816 */ /* 0x000fe2000000001b */
[----:B0-----:R-:W-:Y:S01]  /*06e0*/  IMAD.WIDE R26, R5, 0x24, R12 ;  /* 0x00000024051a7825 */ /* 0x001fe200078e020c */
[----:B------:R-:W-:-:S02]  /*06f0*/  IADD3 R22, P1, R23, UR8, RZ ;  /* 0x0000000817167c10 */ /* 0x000fc4000ff3e0ff */
[----:B------:R-:W-:Y:S02]  /*0700*/  IADD3 R12, P0, R19, UR8, RZ ;  /* 0x00000008130c7c10 */ /* 0x000fe4000ff1e0ff */
[----:B------:R0:W3:Y:S01]  /*0710*/  LDG.E.U8.CONSTANT R19, desc[UR6][R10.64] ;  /* 0x000000060a137981 */ /* 0x0000e2000c1e9100 */
[----:B------:R-:W-:Y:S02]  /*0720*/  IMAD.X R23, RZ, RZ, UR9, P1 ;  /* 0x00000009ff177e24 */ /* 0x000fe400088e06ff */
[----:B------:R-:W-:-:S03]  /*0730*/  IMAD.X R13, RZ, RZ, UR9, P0 ;  /* 0x00000009ff0d7e24 */ /* 0x000fc600080e06ff */
[----:B------:R1:W3:Y:S01]  /*0740*/  LDG.E.U8.CONSTANT R15, desc[UR6][R22.64] ;  /* 0x00000006160f7981 */ /* 0x0002e2000c1e9100 */
[----:B0-----:R-:W-:-:S03]  /*0750*/  SHF.R.U32.HI R10, RZ, 0x4, R17 ;  /* 0x00000004ff0a7819 */ /* 0x001fc60000011611 */
[----:B------:R-:W2:Y:S01]  /*0760*/  LDG.E.U8.CONSTANT R13, desc[UR6][R12.64] ;  /* 0x000000060c0d7981 */ /* 0x000ea2000c1e9100 */
[----:B------:R-:W-:Y:S02]  /*0770*/  SHF.R.U32.HI R17, RZ, 0xc, R17 ;  /* 0x0000000cff117819 */ /* 0x000fe40000011611 */
[----:B------:R-:W-:Y:S02]  /*0780*/  LOP3.LUT R10, R10, 0xf, RZ, 0xc0, !PT ;  /* 0x0000000f0a0a7812 */ /* 0x000fe400078ec0ff */
[----:B------:R-:W-:Y:S02]  /*0790*/  LOP3.LUT R17, R17, 0xffff, RZ, 0xc0, !PT ;  /* 0x0000ffff11117812 */ /* 0x000fe400078ec0ff */
[----:B-1----:R-:W-:-:S05]  /*07a0*/  IADD3 R22, P0, R10, UR8, RZ ;  /* 0x000000080a167c10 */ /* 0x002fca000ff1e0ff */
[----:B------:R-:W-:Y:S01]  /*07b0*/  IMAD.X R23, RZ, RZ, UR9, P0 ;  /* 0x00000009ff177e24 */ /* 0x000fe200080e06ff */
[----:B------:R-:W-:Y:S02]  /*07c0*/  IADD3 R10, P0, R17, UR8, RZ ;  /* 0x00000008110a7c10 */ /* 0x000fe4000ff1e0ff */
[----:B------:R-:W-:Y:S02]  /*07d0*/  LEA R28, P1, R7, R26, 0x2 ;  /* 0x0000001a071c7211 */ /* 0x000fe400078210ff */
[----:B------:R-:W5:Y:S01]  /*07e0*/  LDG.E.U8.CONSTANT R22, desc[UR6][R22.64] ;  /* 0x0000000616167981 */ /* 0x000f62000c1e9100 */
[----:B------:R-:W-:Y:S02]  /*07f0*/  IMAD.X R11, RZ, RZ, UR9, P0 ;  /* 0x00000009ff0b7e24 */ /* 0x000fe400080e06ff */
[----:B------:R-:W-:Y:S01]  /*0800*/  IMAD.X R29, RZ, RZ, R27, P1 ;  /* 0x000000ffff1d7224 */ /* 0x000fe200008e061b */
[----:B----4-:R-:W-:Y:S01]  /*0810*/  PRMT R18, R25, 0x7604, R18 ;  /* 0x0000760419127816 */ /* 0x010fe20000000012 */
[----:B------:R0:W4:Y:S04]  /*0820*/  LDG.E.U16.CONSTANT R26, desc[UR6][R26.64] ;  /* 0x000000061a1a7981 */ /* 0x000128000c1e9500 */
[----:B------:R-:W5:Y:S04]  /*0830*/  LDG.E.U8.CONSTANT R11, desc[UR6][R10.64] ;  /* 0x000000060a0b7981 */ /* 0x000f68000c1e9100 */
[----:B------:R-:W4:Y:S04]  /*0840*/  LDG.E.CONSTANT R25, desc[UR6][R28.64+0x14] ;  /* 0x000014061c197981 */ /* 0x000f28000c1e9900 */
[----:B------:R-:W0:Y:S04]  /*0850*/  LDG.E.CONSTANT R27, desc[UR6][R28.64+0x4] ;  /* 0x000004061c1b7981 */ /* 0x000e28000c1e9900 */
[----:B------:R-:W4:Y:S04]  /*0860*/  LDG.E.CONSTANT R12, desc[UR6][R28.64+0x8] ;  /* 0x000008061c0c7981 */ /* 0x000f28000c1e9900 */
[----:B------:R-:W4:Y:S01]  /*0870*/  LDG.E.CONSTANT R28, desc[UR6][R28.64+0x18] ;  /* 0x000018061c1c7981 */ /* 0x000f22000c1e9900 */
[----:B------:R-:W-:-:S05]  /*0880*/  VIADD R21, R21, 0x10 ;  /* 0x0000001015157836 */ /* 0x000fca0000000000 */
[----:B------:R-:W-:Y:S01]  /*0890*/  ISETP.GE.U32.AND P0, PT, R21, R4, PT ;  /* 0x000000041500720c */ /* 0x000fe20003f06070 */
[----:B------:R-:W-:Y:S02]  /*08a0*/  HADD2.F32 R24, -RZ, R24.H0_H0 ;  /* 0x20000018ff187230 */ /* 0x000fe40000004100 */
[----:B------:R-:W-:Y:S02]  /*08b0*/  VIADD R20, R20, 0x10 ;  /* 0x0000001014147836 */ /* 0x000fe40000000000 */
[----:B------:R-:W-:Y:S01]  /*08c0*/  VIADD R5, R5, 0x10 ;  /* 0x0000001005057836 */ /* 0x000fe20000000000 */
[----:B---3--:R-:W-:Y:S02]  /*08d0*/  PRMT R15, R15, 0x2104, R19 ;  /* 0x000021040f0f7816 */ /* 0x008fe40000000013 */
[----:B--2---:R-:W-:Y:S02]  /*08e0*/  PRMT R13, R14, 0x7604, R13 ;  /* 0x000076040e0d7816 */ /* 0x004fe4000000000d */
[----:B------:R-:W-:-:S02]  /*08f0*/  PRMT R15, R15, 0x1054, R18 ;  /* 0x000010540f0f7816 */ /* 0x000fc40000000012 */
[----:B-----5:R-:W-:-:S04]  /*0900*/  PRMT R14, R11, 0x2104, R22 ;  /* 0x000021040b0e7816 */ /* 0x020fc80000000016 */
[----:B------:R-:W-:Y:S01]  /*0910*/  PRMT R13, R14, 0x1054, R13 ;  /* 0x000010540e0d7816 */ /* 0x000fe2000000000d */
[----:B----4-:R-:W-:Y:S02]  /*0920*/  IDP.4A.S8.S8 R25, R6, R25, RZ ;  /* 0x0000001906197226 */ /* 0x010fe400000006ff */
[----:B0-----:R-:W-:-:S04]  /*0930*/  IDP.4A.S8.S8 R27, R16, R27, RZ ;  /* 0x0000001b101b7226 */ /* 0x001fc800000006ff */
[----:B------:R-:W-:Y:S02]  /*0940*/  IDP.4A.S8.S8 R12, R15, R12, R27 ;  /* 0x0000000c0f0c7226 */ /* 0x000fe4000000061b */
[----:B------:R-:W-:Y:S02]  /*0950*/  HADD2.F32 R11, -RZ, R26.H0_H0 ;  /* 0x2000001aff0b7230 */ /* 0x000fe40000004100 */
[----:B------:R-:W-:-:S04]  /*0960*/  IDP.4A.S8.S8 R13, R13, R28, R25 ;  /* 0x0000001c0d0d7226 */ /* 0x000fc80000000619 */
[----:B------:R-:W-:Y:S02]  /*0970*/  IMAD.IADD R12, R12, 0x1, R13 ;  /* 0x000000010c0c7824 */ /* 0x000fe400078e020d */
[----:B------:R-:W-:-:S03]  /*0980*/  FMUL.FTZ R24, R24, R11 ;  /* 0x0000000b18187220 */ /* 0x000fc60000410000 */
[----:B------:R-:W-:-:S05]  /*0990*/  I2FP.F32.S32 R12, R12 ;  /* 0x0000000c000c7245 */ /* 0x000fca0000201400 */
[----:B------:R-:W-:Y:S01]  /*09a0*/  FFMA.FTZ R9, R24, R12, R9 ;  /* 0x0000000c18097223 */ /* 0x000fe20000010009 */
[----:B------:R-:W-:Y:S06]  /*09b0*/  @!P0 BRA `(.L_x_855) ;  /* 0xfffffff8001c8947 */ /* 0x000fec000383ffff */
.L_x_854:
[----:B------:R-:W-:Y:S05]  /*09c0*/  BSYNC B0 ;  /* 0x0000000000007941 */ /* 0x000fea0003800000 */
.L_x_853:
        /* <DEDUP_REMOVED lines=18> */
.L_x_856:
        /* <DEDUP_REMOVED lines=9> */
.L_x_1383:


//--------------------- .text._Z13mul_mat_vec_qIN3c108BFloat16ELi256ELi8E11block_iq1_sLi1EXadL_ZN45_INTERNAL_8d5cb472_14_gguf_kernel_cu_cd24131918vec_dot_iq1_s_q8_1EPKvPK10block_q8_1RKiEEEvS5_S5_PT_iii --------------------------
	.section	.text._Z13mul_mat_vec_qIN3c108BFloat16ELi256ELi8E11block_iq1_sLi1EXadL_ZN45_INTERNAL_8d5cb472_14_gguf_kernel_cu_cd24131918vec_dot_iq1_s_q8_1EPKvPK10block_q8_1RKiEEEvS5_S5_PT_iii,"ax",@progbits
	.align	128
.text._Z13mul_mat_vec_qIN3c108BFloat16ELi256ELi8E11block_iq1_sLi1EXadL_ZN45_INTERNAL_8d5cb472_14_gguf_kernel_cu_cd24131918vec_dot_iq1_s_q8_1EPKvPK10block_q8_1RKiEEEvS5_S5_PT_iii:
        .type           _Z13mul_mat_vec_qIN3c108BFloat16ELi256ELi8E11block_iq1_sLi1EXadL_ZN45_INTERNAL_8d5cb472_14_gguf_kernel_cu_cd24131918vec_dot_iq1_s_q8_1EPKvPK10block_q8_1RKiEEEvS5_S5_PT_iii,@function
        .size           _Z13mul_mat_vec_qIN3c108BFloat16ELi256ELi8E11block_iq1_sLi1EXadL_ZN45_INTERNAL_8d5cb472_14_gguf_kernel_cu_cd24131918vec_dot_iq1_s_q8_1EPKvPK10block_q8_1RKiEEEvS5_S5_PT_iii,(.L_x_1384 - _Z13mul_mat_vec_qIN3c108BFloat16ELi256ELi8E11block_iq1_sLi1EXadL_ZN45_INTERNAL_8d5cb472_14_gguf_kernel_cu_cd24131918vec_dot_iq1_s_q8_1EPKvPK10block_q8_1RKiEEEvS5_S5_PT_iii)
        .other          _Z13mul_mat_vec_qIN3c108BFloat16ELi256ELi8E11block_iq1_sLi1EXadL_ZN45_INTERNAL_8d5cb472_14_gguf_kernel_cu_cd24131918vec_dot_iq1_s_q8_1EPKvPK10block_q8_1RKiEEEvS5_S5_PT_iii,@"STO_CUDA_ENTRY STV_DEFAULT"
_Z13mul_mat_vec_qIN3c108BFloat16ELi256ELi8E11block_iq1_sLi1EXadL_ZN45_INTERNAL_8d5cb472_14_gguf_kernel_cu_cd24131918vec_dot_iq1_s_q8_1EPKvPK10block_q8_1RKiEEEvS5_S5_PT_iii:
        /* <DEDUP_REMOVED lines=24> */
[C---:B------:R-:W-:Y:S01]  /*0180*/  IMAD.SHL.U32 R21, R22.reuse, 0x2, RZ ;  /* 0x0000000216157824 */ /* 0x040fe200078e00ff */
[----:B------:R-:W-:Y:S01]  /*0190*/  LOP3.LUT R19, R22, 0x7, RZ, 0xc0, !PT ;  /* 0x0000000716137812 */ /* 0x000fe200078ec0ff */
[----:B------:R-:W-:Y:S01]  /*01a0*/  IMAD.MOV.U32 R16, RZ, RZ, RZ ;  /* 0x000000ffff107224 */ /* 0x000fe200078e00ff */
[----:B------:R-:W-:Y:S01]  /*01b0*/  SHF.R.S32.HI R3, RZ, 0x1f, R2 ;  /* 0x0000001fff037819 */ /* 0x000fe20000011402 */
[----:B------:R-:W-:Y:S01]  /*01c0*/  IMAD R18, R15, R14, R23 ;  /* 0x0000000e0f127224 */ /* 0x000fe200078e0217 */
[----:B------:R-:W-:Y:S02]  /*01d0*/  LOP3.LUT R21, R21, 0xe, RZ, 0xc0, !PT ;  /* 0x0000000e15157812 */ /* 0x000fe400078ec0ff */
[----:B------:R-:W-:Y:S01]  /*01e0*/  LEA.HI R3, R3, R2, RZ, 0x9 ;  /* 0x0000000203037211 */ /* 0x000fe200078f48ff */
[----:B------:R-:W-:-:S03]  /*01f0*/  IMAD.SHL.U32 R2, R23, 0x8, RZ ;  /* 0x0000000817027824 */ /* 0x000fc600078e00ff */
[----:B------:R-:W-:-:S05]  /*0200*/  SHF.R.S32.HI R3, RZ, 0x9, R3 ;  /* 0x00000009ff037819 */ /* 0x000fca0000011403 */
[----:B------:R-:W-:-:S04]  /*0210*/  IMAD R2, R3, UR4, R2 ;  /* 0x0000000403027c24 */ /* 0x000fc8000f8e0202 */
[----:B------:R-:W-:-:S07]  /*0220*/  IMAD.IADD R17, R19, 0x1, R2 ;  /* 0x0000000113117824 */ /* 0x000fce00078e0202 */
.L_x_859:
[----:B------:R-:W0:Y:S08]  /*0230*/  LDC.64 R2, c[0x0][0x210] ;  /* 0x00008400ff027b82 */ /* 0x000e300000000a00 */
[----:B------:R-:W1:Y:S08]  /*0240*/  LDC.64 R4, c[0x4][0x28] ;  /* 0x01000a00ff047b82 */ /* 0x000e700000000a00 */
[----:B------:R-:W2:Y:S01]  /*0250*/  LDC.64 R6, c[0x0][0x218] ;  /* 0x00008600ff067b82 */ /* 0x000ea20000000a00 */
[----:B0-----:R-:W-:-:S03]  /*0260*/  IMAD.WIDE R2, R18, 0x32, R2 ;  /* 0x0000003212027825 */ /* 0x001fc600078e0202 */
[----:B------:R-:W-:-:S05]  /*0270*/  LEA R12, P0, R19, R2, 0x1 ;  /* 0x00000002130c7211 */ /* 0x000fca00078008ff */
[----:B------:R-:W-:Y:S01]  /*0280*/  IMAD.X R13, RZ, RZ, R3, P0 ;  /* 0x000000ffff0d7224 */ /* 0x000fe200000e0603 */
[----:B------:R-:W-:Y:S02]  /*0290*/  LEA R8, P0, R21, R2, 0x1 ;  /* 0x0000000215087211 */ /* 0x000fe400078008ff */
[----:B------:R-:W3:Y:S04]  /*02a0*/  LDG.E.U16.CONSTANT R2, desc[UR6][R2.64] ;  /* 0x0000000602027981 */ /* 0x000ee8000c1e9500 */
[----:B------:R-:W4:Y:S01]  /*02b0*/  LDG.E.U16.CONSTANT R20, desc[UR6][R12.64+0x22] ;  /* 0x000022060c147981 */ /* 0x000f22000c1e9500 */
[----:B------:R-:W-:-:S05]  /*02c0*/  IADD3.X R9, RZ, R3, RZ, P0, !PT ;  /* 0x00000003ff097210 */ /* 0x000fca00007fe4ff */
[----:B------:R-:W5:Y:S01]  /*02d0*/  LDG.E.U16.CONSTANT R24, desc[UR6][R8.64+0x2] ;  /* 0x0000020608187981 */ /* 0x000f62000c1e9500 */
[----:B--2---:R-:W-:-:S03]  /*02e0*/  IMAD.WIDE R6, R17, 0x24, R6 ;  /* 0x0000002411067825 */ /* 0x004fc600078e0206 */
[----:B------:R-:W2:Y:S04]  /*02f0*/  LDG.E.U16.CONSTANT R26, desc[UR6][R8.64+0x4] ;  /* 0x00000406081a7981 */ /* 0x000ea8000c1e9500 */
[----:B------:R-:W3:Y:S04]  /*0300*/  LDG.E.CONSTANT R27, desc[UR6][R6.64+0x4] ;  /* 0x00000406061b7981 */ /* 0x000ee8000c1e9900 */
[----:B------:R-:W3:Y:S01]  /*0310*/  LDG.E.CONSTANT R25, desc[UR6][R6.64+0x8] ;  /* 0x0000080606197981 */ /* 0x000ee2000c1e9900 */
[----:B----4-:R-:W-:-:S05]  /*0320*/  IMAD.SHL.U32 R10, R20, 0x100, RZ ;  /* 0x00000100140a7824 */ /* 0x010fca00078e00ff */
[----:B------:R-:W-:-:S04]  /*0330*/  LOP3.LUT R11, R10, 0x700, RZ, 0xc0, !PT ;  /* 0x000007000a0b7812 */ /* 0x000fc800078ec0ff */
[----:B-----5:R-:W-:-:S05]  /*0340*/  LOP3.LUT R11, R11, 0xff, R24, 0xf8, !PT ;  /* 0x000000ff0b0b7812 */ /* 0x020fca00078ef818 */
[----:B-1----:R-:W-:Y:S01]  /*0350*/  IMAD.WIDE.U32 R10, R11, 0x8, R4 ;  /* 0x000000080b0a7825 */ /* 0x002fe200078e0004 */
[----:B------:R-:W-:-:S03]  /*0360*/  SHF.R.U32.HI R24, RZ, 0x8, R24 ;  /* 0x00000008ff187819 */ /* 0x000fc60000011618 */
[----:B------:R-:W-:Y:S02]  /*0370*/  IMAD.SHL.U32 R13, R20, 0x20, RZ ;  /* 0x00000020140d7824 */ /* 0x000fe400078e00ff */
[----:B------:R0:W4:Y:S03]  /*0380*/  LDG.E.CONSTANT R10, desc[UR6][R10.64] ;  /* 0x000000060a0a7981 */ /* 0x000126000c1e9900 */
[----:B------:R-:W-:Y:S02]  /*0390*/  LOP3.LUT R13, R24, 0x700, R13, 0xf8, !PT ;  /* 0x00000700180d7812 */ /* 0x000fe400078ef80d */
[----:B------:R-:W5:Y:S03]  /*03a0*/  LDG.E.CONSTANT R24, desc[UR6][R6.64+0xc] ;  /* 0x00000c0606187981 */ /* 0x000f66000c1e9900 */
[----:B------:R-:W-:-:S06]  /*03b0*/  IMAD.WIDE.U32 R12, R13, 0x8, R4 ;  /* 0x000000080d0c7825 */ /* 0x000fcc00078e0004 */
[----:B------:R1:W5:Y:S01]  /*03c0*/  LDG.E.CONSTANT R12, desc[UR6][R12.64] ;  /* 0x000000060c0c7981 */ /* 0x000362000c1e9900 */
[----:B------:R-:W-:-:S05]  /*03d0*/  IMAD.SHL.U32 R28, R20, 0x4, RZ ;  /* 0x00000004141c7824 */ /* 0x000fca00078e00ff */
[----:B0-----:R-:W-:-:S04]  /*03e0*/  LOP3.LUT R11, R28, 0x700, RZ, 0xc0, !PT ;  /* 0x000007001c0b7812 */ /* 0x001fc800078ec0ff */
[--C-:B--2---:R-:W-:Y:S02]  /*03f0*/  LOP3.LUT R29, R11, 0xff, R26.reuse, 0xf8, !PT ;  /* 0x000000ff0b1d7812 */ /* 0x104fe400078ef81a */
[----:B------:R-:W-:Y:S02]  /*0400*/  SHF.R.U32.HI R26, RZ, 0x8, R26 ;  /* 0x00000008ff1a7819 */ /* 0x000fe4000001161a */
[----:B----4-:R-:W-:Y:S02]  /*0410*/  LOP3.LUT R8, R10, 0xf0f0f0f, RZ, 0xc0, !PT ;  /* 0x0f0f0f0f0a087812 */ /* 0x010fe400078ec0ff */
[----:B------:R-:W-:-:S03]  /*0420*/  SHF.R.U32.HI R9, RZ, 0x4, R10 ;  /* 0x00000004ff097819 */ /* 0x000fc6000001160a */
[----:B---3--:R-:W-:Y:S01]  /*0430*/  IDP.4A.S8.S8 R10, R8, R27, RZ ;  /* 0x0000001b080a7226 */ /* 0x008fe200000006ff */
[----:B------:R-:W-:Y:S01]  /*0440*/  LOP3.LUT R11, R9, 0xf0f0f0f, RZ, 0xc0, !PT ;  /* 0x0f0f0f0f090b7812 */ /* 0x000fe200078ec0ff */
[----:B------:R-:W-:Y:S01]  /*0450*/  IMAD.WIDE.U32 R8, R29, 0x8, R4 ;  /* 0x000000081d087825 */ /* 0x000fe200078e0004 */
[----:B------:R-:W-:-:S04]  /*0460*/  SHF.R.U32.HI R27, RZ, 0x1, R20 ;  /* 0x00000001ff1b7819 */ /* 0x000fc80000011614 */
[----:B------:R-:W-:Y:S01]  /*0470*/  LOP3.LUT R27, R26, 0x700, R27, 0xf8, !PT ;  /* 0x000007001a1b7812 */ /* 0x000fe200078ef81b */
[----:B------:R-:W2:Y:S01]  /*0480*/  LDG.E.CONSTANT R8, desc[UR6][R8.64] ;  /* 0x0000000608087981 */ /* 0x000ea2000c1e9900 */
[----:B-1----:R-:W-:Y:S01]  /*0490*/  IDP.4A.S8.S8 R13, R11, R25, R10 ;  /* 0x000000190b0d7226 */ /* 0x002fe2000000060a */
[----:B-----5:R-:W-:Y:S02]  /*04a0*/  LOP3.LUT R25, R12, 0xf0f0f0f, RZ, 0xc0, !PT ;  /* 0x0f0f0f0f0c197812 */ /* 0x020fe400078ec0ff */
[----:B------:R-:W3:Y:S01]  /*04b0*/  LDG.E.CONSTANT R10, desc[UR6][R6.64+0x10] ;  /* 0x00001006060a7981 */ /* 0x000ee2000c1e9900 */
[----:B------:R-:W-:-:S03]  /*04c0*/  IMAD.WIDE.U32 R4, R27, 0x8, R4 ;  /* 0x000000081b047825 */ /* 0x000fc600078e0004 */
[----:B------:R-:W4:Y:S01]  /*04d0*/  LDG.E.CONSTANT R11, desc[UR6][R6.64+0x14] ;  /* 0x00001406060b7981 */ /* 0x000f22000c1e9900 */
[----:B------:R-:W-:-:S03]  /*04e0*/  IDP.4A.S8.S8 R13, R25, R24, R13 ;  /* 0x00000018190d7226 */ /* 0x000fc6000000060d */
[----:B------:R-:W5:Y:S04]  /*04f0*/  LDG.E.CONSTANT R4, desc[UR6][R4.64] ;  /* 0x0000000604047981 */ /* 0x000f68000c1e9900 */
[----:B------:R-:W5:Y:S04]  /*0500*/  LDG.E.CONSTANT R24, desc[UR6][R6.64+0x18] ;  /* 0x0000180606187981 */ /* 0x000f68000c1e9900 */
[----:B------:R-:W5:Y:S04]  /*0510*/  LDG.E.CONSTANT R25, desc[UR6][R6.64+0x1c] ;  /* 0x00001c0606197981 */ /* 0x000f68000c1e9900 */
[----:B------:R-:W5:Y:S04]  /*0520*/  LDG.E.CONSTANT R26, desc[UR6][R6.64+0x20] ;  /* 0x00002006061a7981 */ /* 0x000f68000c1e9900 */
[----:B------:R0:W5:Y:S01]  /*0530*/  LDG.E.CONSTANT R9, desc[UR6][R6.64] ;  /* 0x0000000606097981 */ /* 0x000162000c1e9900 */
[----:B------:R-:W-:-:S04]  /*0540*/  SHF.R.U32.HI R12, RZ, 0x4, R12 ;  /* 0x00000004ff0c7819 */ /* 0x000fc8000001160c */
[----:B------:R-:W-:Y:S02]  /*0550*/  LOP3.LUT R12, R12, 0xf0f0f0f, RZ, 0xc0, !PT ;  /* 0x0f0f0f0f0c0c7812 */ /* 0x000fe400078ec0ff */
[----:B------:R-:W-:Y:S01]  /*0560*/  IADD3 R23, R23, 0x4, RZ ;  /* 0x0000000417177810 */ /* 0x000fe20007ffe0ff */
[----:B0-----:R-:W-:-:S03]  /*0570*/  IMAD.MOV.U32 R7, RZ, RZ, 0x37000000 ;  /* 0x37000000ff077424 */ /* 0x001fc600078e00ff */
[----:B------:R-:W-:Y:S01]  /*0580*/  ISETP.GE.U32.AND P0, PT, R23, R14, PT ;  /* 0x0000000e1700720c */ /* 0x000fe20003f06070 */
[----:B------:R-:W-:Y:S02]  /*0590*/  HADD2.F32 R2, -RZ, R2.H0_H0 ;  /* 0x20000002ff027230 */ /* 0x000fe40000004100 */
[----:B------:R-:W-:Y:S02]  /*05a0*/  VIADD R18, R18, 0x4 ;  /* 0x0000000412127836 */ /* 0x000fe40000000000 */
[----:B------:R-:W-:Y:S01]  /*05b0*/  VIADD R17, R17, 0x20 ;  /* 0x0000002011117836 */ /* 0x000fe20000000000 */
[----:B--2---:R-:W-:Y:S02]  /*05c0*/  LOP3.LUT R27, R8, 0xf0f0f0f, RZ, 0xc0, !PT ;  /* 0x0f0f0f0f081b7812 */ /* 0x004fe400078ec0ff */
[----:B------:R-:W-:Y:S01]  /*05d0*/  SHF.R.U32.HI R8, RZ, 0x4, R8 ;  /* 0x00000004ff087819 */ /* 0x000fe20000011608 */
[----:B---3--:R-:W-:-:S03]  /*05e0*/  IDP.4A.S8.S8 R10, R12, R10, R13 ;  /* 0x0000000a0c0a7226 */ /* 0x008fc6000000060d */
[----:B------:R-:W-:Y:S01]  /*05f0*/  LOP3.LUT R13, R8, 0xf0f0f0f, RZ, 0xc0, !PT ;  /* 0x0f0f0f0f080d7812 */ /* 0x000fe200078ec0ff */
[----:B----4-:R-:W-:Y:S01]  /*0600*/  IDP.4A.S8.S8 R10, R27, R11, R10 ;  /* 0x0000000b1b0a7226 */ /* 0x010fe2000000060a */
[----:B------:R-:W-:Y:S02]  /*0610*/  LOP3.LUT R8, R20, 0x8000, RZ, 0xc0, !PT ;  /* 0x0000800014087812 */ /* 0x000fe400078ec0ff */
[----:B-----5:R-:W-:Y:S02]  /*0620*/  LOP3.LUT R5, R4, 0xf0f0f0f, RZ, 0xc0, !PT ;  /* 0x0f0f0f0f04057812 */ /* 0x020fe400078ec0ff */
[----:B------:R-:W-:Y:S01]  /*0630*/  SHF.R.U32.HI R4, RZ, 0x4, R4 ;  /* 0x00000004ff047819 */ /* 0x000fe20000011604 */
[----:B------:R-:W-:Y:S01]  /*0640*/  IDP.4A.S8.S8 R10, R13, R24, R10 ;  /* 0x000000180d0a7226 */ /* 0x000fe2000000060a */
[----:B------:R-:W-:Y:S02]  /*0650*/  SHF.R.U32.HI R20, RZ, 0xb, R20 ;  /* 0x0000000bff147819 */ /* 0x000fe40000011614 */
[----:B------:R-:W-:Y:S01]  /*0660*/  I2FP.F32.S32 R8, R8 ;  /* 0x0000000800087245 */ /* 0x000fe20000201400 */
[----:B------:R-:W-:Y:S01]  /*0670*/  IDP.4A.S8.S8 R5, R5, R25, R10 ;  /* 0x0000001905057226 */ /* 0x000fe2000000060a */
[----:B------:R-:W-:-:S02]  /*0680*/  LOP3.LUT R3, R4, 0xf0f0f0f, RZ, 0xc0, !PT ;  /* 0x0f0f0f0f04037812 */ /* 0x000fc400078ec0ff */
[----:B------:R-:W-:Y:S01]  /*0690*/  LOP3.LUT R20, R20, 0xe, RZ, 0xc0, !PT ;  /* 0x0000000e14147812 */ /* 0x000fe200078ec0ff */
[----:B------:R-:W-:Y:S02]  /*06a0*/  FFMA.FTZ R8, R8, -R7, -0.875 ;  /* 0xbf60000008087423 */ /* 0x000fe40000010807 */
[----:B------:R-:W-:Y:S01]  /*06b0*/  IDP.4A.S8.S8 R3, R3, R26, R5 ;  /* 0x0000001a03037226 */ /* 0x000fe20000000605 */
[----:B------:R-:W-:Y:S01]  /*06c0*/  LOP3.LUT R20, R20, 0x1, RZ, 0xfc, !PT ;  /* 0x0000000114147812 */ /* 0x000fe200078efcff */
[--C-:B------:R-:W-:Y:S02]  /*06d0*/  HADD2.F32 R7, -RZ, R9.reuse.H1_H1 ;  /* 0x30000009ff077230 */ /* 0x100fe40000004100 */
[----:B------:R-:W-:Y:S01]  /*06e0*/  HADD2.F32 R9, -RZ, R9.H0_H0 ;  /* 0x20000009ff097230 */ /* 0x000fe20000004100 */
[----:B------:R-:W-:Y:S02]  /*06f0*/  I2FP.F32.S32 R5, R20 ;  /* 0x0000001400057245 */ /* 0x000fe40000201400 */
[----:B------:R-:W-:Y:S01]  /*0700*/  I2FP.F32.S32 R4, R3 ;  /* 0x0000000300047245 */ /* 0x000fe20000201400 */
[----:B------:R-:W-:-:S02]  /*0710*/  FMUL.FTZ R8, R8, R7 ;  /* 0x0000000708087220 */ /* 0x000fc40000410000 */
[----:B------:R-:W-:Y:S02]  /*0720*/  FMUL.FTZ R5, R2, R5 ;  /* 0x0000000502057220 */ /* 0x000fe40000410000 */
[----:B------:R-:W-:-:S04]  /*0730*/  FFMA.FTZ R4, R9, R4, R8 ;  /* 0x0000000409047223 */ /* 0x000fc80000010008 */
[----:B------:R-:W-:Y:S01]  /*0740*/  FFMA.FTZ R16, R5, R4, R16 ;  /* 0x0000000405107223 */ /* 0x000fe20000010010 */
[----:B------:R-:W-:Y:S06]  /*0750*/  @!P0 BRA `(.L_x_859) ;  /* 0xfffffff800b48947 */ /* 0x000fec000383ffff */
.L_x_858:
[----:B------:R-:W-:Y:S05]  /*0760*/  BSYNC B0 ;  /* 0x0000000000007941 */ /* 0x000fea0003800000 */
.L_x_857:
        /* <DEDUP_REMOVED lines=18> */
.L_x_860:
        /* <DEDUP_REMOVED lines=15> */
.L_x_1384:


//--------------------- .text._Z13mul_mat_vec_qIN3c108BFloat16ELi256ELi8E13block_iq3_xxsLi1EXadL_ZN45_INTERNAL_8d5cb472_14_gguf_kernel_cu_cd24131920vec_dot_iq3_xxs_q8_1EPKvPK10block_q8_1RKiEEEvS5_S5_PT_iii --------------------------
	.section	.text._Z13mul_mat_vec_qIN3c108BFloat16ELi256ELi8E13block_iq3_xxsLi1EXadL_ZN45_INTERNAL_8d5cb472_14_gguf_kernel_cu_cd24131920vec_dot_iq3_xxs_q8_1EPKvPK10block_q8_1RKiEEEvS5_S5_PT_iii,"ax",@progbits
	.align	128
.text._Z13mul_mat_vec_qIN3c108BFloat16ELi256ELi8E13block_iq3_xxsLi1EXadL_ZN45_INTERNAL_8d5cb472_14_gguf_kernel_cu_cd24131920vec_dot_iq3_xxs_q8_1EPKvPK10block_q8_1RKiEEEvS5_S5_PT_iii:
        .type           _Z13mul_mat_vec_qIN3c108BFloat16ELi256ELi8E13block_iq3_xxsLi1EXadL_ZN45_INTERNAL_8d5cb472_14_gguf_kernel_cu_cd24131920vec_dot_iq3_xxs_q8_1EPKvPK10block_q8_1RKiEEEvS5_S5_PT_iii,@function
        .size           _Z13mul_mat_vec_qIN3c108BFloat16ELi256ELi8E13block_iq3_xxsLi1EXadL_ZN45_INTERNAL_8d5cb472_14_gguf_kernel_cu_cd24131920vec_dot_iq3_xxs_q8_1EPKvPK10block_q8_1RKiEEEvS5_S5_PT_iii,(.L_x_1385 - _Z13mul_mat_vec_qIN3c108BFloat16ELi256ELi8E13block_iq3_xxsLi1EXadL_ZN45_INTERNAL_8d5cb472_14_gguf_kernel_cu_cd24131920vec_dot_iq3_xxs_q8_1EPKvPK10block_q8_1RKiEEEvS5_S5_PT_iii)
        .other          _Z13mul_mat_vec_qIN3c108BFloat16ELi256ELi8E13block_iq3_xxsLi1EXadL_ZN45_INTERNAL_8d5cb472_14_gguf_kernel_cu_cd24131920vec_dot_iq3_xxs_q8_1EPKvPK10block_q8_1RKiEEEvS5_S5_PT_iii,@"STO_CUDA_ENTRY STV_DEFAULT"
_Z13mul_mat_vec_qIN3c108BFloat16ELi256ELi8E13block_iq3_xxsLi1EXadL_ZN45_INTERNAL_8d5cb472_14_gguf_kernel_cu_cd24131920vec_dot_iq3_xxs_q8_1EPKvPK10block_q8_1RKiEEEvS5_S5_PT_iii:
        /* <DEDUP_REMOVED lines=27> */
[----:B------:R-:W-:-:S04]  /*01b0*/  SHF.R.S32.HI R6, RZ, 0x1f, R5 ;  /* 0x0000001fff067819 */ /* 0x000fc80000011405 */
[----:B------:R-:W-:Y:S01]  /*01c0*/  LEA.HI R6, R6, R5, RZ, 0x9 ;  /* 0x0000000506067211 */ /* 0x000fe200078f48ff */
[----:B------:R-:W-:-:S03]  /*01d0*/  IMAD.SHL.U32 R5, R21, 0x8, RZ ;  /* 0x0000000815057824 */ /* 0x000fc600078e00ff */
[----:B------:R-:W-:-:S05]  /*01e0*/  SHF.R.S32.HI R6, RZ, 0x9, R6 ;  /* 0x00000009ff067819 */ /* 0x000fca0000011406 */
[----:B------:R-:W-:Y:S01]  /*01f0*/  IMAD R8, R6, UR4, R5 ;  /* 0x0000000406087c24 */ /* 0x000fe2000f8e0205 */
[----:B------:R-:W-:Y:S02]  /*0200*/  LOP3.LUT R5, R2, 0x7, RZ, 0xc0, !PT ;  /* 0x0000000702057812 */ /* 0x000fe400078ec0ff */
[----:B------:R-:W-:Y:S02]  /*0210*/  LOP3.LUT R6, R7, 0x38, RZ, 0xc0, !PT ;  /* 0x0000003807067812 */ /* 0x000fe400078ec0ff */
[----:B------:R-:W-:Y:S01]  /*0220*/  LOP3.LUT R7, R9, 0xe, RZ, 0xc0, !PT ;  /* 0x0000000e09077812 */ /* 0x000fe200078ec0ff */
[----:B------:R-:W-:Y:S01]  /*0230*/  IMAD.IADD R5, R5, 0x1, R8 ;  /* 0x0000000105057824 */ /* 0x000fe200078e0208 */
[----:B------:R-:W-:Y:S01]  /*0240*/  LOP3.LUT R6, R6, 0x2, RZ, 0xfc, !PT ;  /* 0x0000000206067812 */ /* 0x000fe200078efcff */
[----:B------:R-:W-:Y:S02]  /*0250*/  IMAD.MOV.U32 R8, RZ, RZ, RZ ;  /* 0x000000ffff087224 */ /* 0x000fe400078e00ff */
[----:B------:R-:W-:-:S07]  /*0260*/  IMAD R9, R3, R4, R21 ;  /* 0x0000000403097224 */ /* 0x000fce00078e0215 */
.L_x_863:
[----:B------:R-:W0:Y:S08]  /*0270*/  LDC.64 R14, c[0x0][0x210] ;  /* 0x00008400ff0e7b82 */ /* 0x000e300000000a00 */
[----:B------:R-:W1:Y:S08]  /*0280*/  LDC.64 R18, c[0x4][0x18] ;  /* 0x01000600ff127b82 */ /* 0x000e700000000a00 */
[----:B------:R-:W2:Y:S01]  /*0290*/  LDC.64 R12, c[0x0][0x218] ;  /* 0x00008600ff0c7b82 */ /* 0x000ea20000000a00 */
[----:B0-----:R-:W-:-:S03]  /*02a0*/  IMAD.WIDE R14, R9, 0x62, R14 ;  /* 0x00000062090e7825 */ /* 0x001fc600078e020e */
[----:B------:R-:W-:-:S05]  /*02b0*/  LEA R26, P0, R7, R14, 0x1 ;  /* 0x0000000e071a7211 */ /* 0x000fca00078008ff */
[--C-:B------:R-:W-:Y:S01]  /*02c0*/  IMAD.X R27, RZ, RZ, R15.reuse, P0 ;  /* 0x000000ffff1b7224 */ /* 0x100fe200000e060f */
[----:B------:R-:W-:Y:S02]  /*02d0*/  IADD3 R28, P0, R6, R14, RZ ;  /* 0x0000000e061c7210 */ /* 0x000fe40007f1e0ff */
[----:B------:R-:W3:Y:S04]  /*02e0*/  LDG.E.U16.CONSTANT R14, desc[UR6][R14.64] ;  /* 0x000000060e0e7981 */ /* 0x000ee8000c1e9500 */
[----:B------:R-:W4:Y:S01]  /*02f0*/  LDG.E.U16.CONSTANT R23, desc[UR6][R26.64+0x42] ;  /* 0x000042061a177981 */ /* 0x000f22000c1e9500 */
[----:B------:R-:W-:-:S05]  /*0300*/  IMAD.X R29, RZ, RZ, R15, P0 ;  /* 0x000000ffff1d7224 */ /* 0x000fca00000e060f */
[----:B------:R-:W1:Y:S04]  /*0310*/  LDG.E.U8.CONSTANT R25, desc[UR6][R28.64] ;  /* 0x000000061c197981 */ /* 0x000e68000c1e9100 */
[----:B------:R-:W5:Y:S01]  /*0320*/  LDG.E.U8.CONSTANT R17, desc[UR6][R28.64+0x1] ;  /* 0x000001061c117981 */ /* 0x000f62000c1e9100 */
[----:B----4-:R-:W-:-:S05]  /*0330*/  IMAD.SHL.U32 R10, R23, 0x8, RZ ;  /* 0x00000008170a7824 */ /* 0x010fca00078e00ff */
[----:B------:R-:W-:Y:S01]  /*0340*/  LOP3.LUT R10, R10, 0x3f8, RZ, 0xc0, !PT ;  /* 0x000003f80a0a7812 */ /* 0x000fe200078ec0ff */
[----:B-1----:R-:W-:-:S03]  /*0350*/  IMAD.WIDE.U32 R24, R25, 0x4, R18 ;  /* 0x0000000419187825 */ /* 0x002fc600078e0012 */
[----:B------:R-:W-:Y:S01]  /*0360*/  IADD3 R10, P0, R10, UR8, RZ ;  /* 0x000000080a0a7c10 */ /* 0x000fe2000ff1e0ff */
[----:B-----5:R-:W-:Y:S02]  /*0370*/  IMAD.WIDE.U32 R16, R17, 0x4, R18 ;  /* 0x0000000411107825 */ /* 0x020fe400078e0012 */
[----:B------:R-:W4:Y:S02]  /*0380*/  LDG.E.CONSTANT R25, desc[UR6][R24.64] ;  /* 0x0000000618197981 */ /* 0x000f24000c1e9900 */
[----:B------:R-:W-:Y:S02]  /*0390*/  IMAD.X R11, RZ, RZ, UR9, P0 ;  /* 0x00000009ff0b7e24 */ /* 0x000fe400080e06ff */
[----:B------:R0:W5:Y:S04]  /*03a0*/  LDG.E.CONSTANT R16, desc[UR6][R16.64] ;  /* 0x0000000610107981 */ /* 0x000168000c1e9900 */
[----:B------:R-:W4:Y:S01]  /*03b0*/  LDG.E.64.CONSTANT R10, desc[UR6][R10.64] ;  /* 0x000000060a0a7981 */ /* 0x000f22000c1e9b00 */
[----:B--2---:R-:W-:Y:S01]  /*03c0*/  IMAD.WIDE R12, R5, 0x24, R12 ;  /* 0x00000024050c7825 */ /* 0x004fe200078e020c */
[----:B----4-:R-:W-:-:S02]  /*03d0*/  LOP3.LUT R20, R10, 0x80808080, R25, 0xde, !PT ;  /* 0x808080800a147812 */ /* 0x010fc400078ede19 */
[----:B------:R-:W-:Y:S02]  /*03e0*/  LOP3.LUT R22, R10, 0x7f7f7f7f, RZ, 0xc0, !PT ;  /* 0x7f7f7f7f0a167812 */ /* 0x000fe400078ec0ff */
[----:B0-----:R-:W-:-:S03]  /*03f0*/  LOP3.LUT R17, R11, 0x7f7f7f7f, RZ, 0xc0, !PT ;  /* 0x7f7f7f7f0b117812 */ /* 0x001fc600078ec0ff */
[----:B------:R-:W-:Y:S01]  /*0400*/  IMAD.IADD R20, R20, 0x1, -R22 ;  /* 0x0000000114147824 */ /* 0x000fe200078e0a16 */
[----:B-----5:R-:W-:Y:S02]  /*0410*/  LOP3.LUT R22, R11, 0x80808080, R16, 0xde, !PT ;  /* 0x808080800b167812 */ /* 0x020fe400078ede10 */
[----:B------:R-:W2:Y:S02]  /*0420*/  LDG.E.CONSTANT R11, desc[UR6][R12.64+0x4] ;  /* 0x000004060c0b7981 */ /* 0x000ea4000c1e9900 */
[----:B------:R-:W-:Y:S02]  /*0430*/  LOP3.LUT R20, R20, 0x80808080, R25, 0xb4, !PT ;  /* 0x8080808014147812 */ /* 0x000fe400078eb419 */
[----:B------:R-:W-:Y:S01]  /*0440*/  IADD3 R22, R22, -R17, RZ ;  /* 0x8000001116167210 */ /* 0x000fe20007ffe0ff */
[----:B------:R-:W4:Y:S04]  /*0450*/  LDG.E.CONSTANT R25, desc[UR6][R12.64+0x8] ;  /* 0x000008060c197981 */ /* 0x000f28000c1e9900 */
[----:B------:R-:W5:Y:S01]  /*0460*/  LDG.E.U8.CONSTANT R17, desc[UR6][R28.64+0x2] ;  /* 0x000002061c117981 */ /* 0x000f62000c1e9100 */
[----:B------:R-:W-:-:S04]  /*0470*/  SHF.R.U32.HI R10, RZ, 0x4, R23 ;  /* 0x00000004ff0a7819 */ /* 0x000fc80000011617 */
[----:B------:R-:W-:Y:S02]  /*0480*/  LOP3.LUT R10, R10, 0x3f8, RZ, 0xc0, !PT ;  /* 0x000003f80a0a7812 */ /* 0x000fe400078ec0ff */
[----:B------:R-:W-:Y:S02]  /*0490*/  LOP3.LUT R22, R22, 0x80808080, R16, 0xb4, !PT ;  /* 0x8080808016167812 */ /* 0x000fe400078eb410 */
[----:B------:R-:W-:Y:S01]  /*04a0*/  IADD3 R10, P0, R10, UR8, RZ ;  /* 0x000000080a0a7c10 */ /* 0x000fe2000ff1e0ff */
[----:B--2---:R-:W-:-:S04]  /*04b0*/  IDP.4A.S8.S8 R11, R20, R11, RZ ;  /* 0x0000000b140b7226 */ /* 0x004fc800000006ff */
[----:B----4-:R-:W-:Y:S02]  /*04c0*/  IDP.4A.S8.S8 R25, R22, R25, R11 ;  /* 0x0000001916197226 */ /* 0x010fe4000000060b */
[----:B------:R-:W-:Y:S01]  /*04d0*/  IMAD.X R11, RZ, RZ, UR9, P0 ;  /* 0x00000009ff0b7e24 */ /* 0x000fe200080e06ff */
[----:B------:R-:W2:Y:S01]  /*04e0*/  LDG.E.U8.CONSTANT R22, desc[UR6][R28.64+0x3] ;  /* 0x000003061c167981 */ /* 0x000ea2000c1e9100 */
[----:B-----5:R-:W-:-:S04]  /*04f0*/  IMAD.WIDE.U32 R16, R17, 0x4, R18 ;  /* 0x0000000411107825 */ /* 0x020fc800078e0012 */
[----:B------:R-:W4:Y:S04]  /*0500*/  LDG.E.64.CONSTANT R10, desc[UR6][R10.64] ;  /* 0x000000060a0a7981 */ /* 0x000f28000c1e9b00 */
[----:B------:R-:W5:Y:S01]  /*0510*/  LDG.E.CONSTANT R17, desc[UR6][R16.64] ;  /* 0x0000000610117981 */ /* 0x000f62000c1e9900 */
[C---:B----4-:R-:W-:Y:S02]  /*0520*/  LOP3.LUT R24, R10.reuse, 0x7f7f7f7f, RZ, 0xc0, !PT ;  /* 0x7f7f7f7f0a187812 */ /* 0x050fe400078ec0ff */
[----:B-----5:R-:W-:-:S05]  /*0530*/  LOP3.LUT R20, R10, 0x80808080, R17, 0xde, !PT ;  /* 0x808080800a147812 */ /* 0x020fca00078ede11 */
[----:B------:R-:W-:Y:S02]  /*0540*/  IMAD.IADD R24, R20, 0x1, -R24 ;  /* 0x0000000114187824 */ /* 0x000fe400078e0a18 */
[----:B------:R-:W4:Y:S03]  /*0550*/  LDG.E.U16.CONSTANT R20, desc[UR6][R26.64+0x44] ;  /* 0x000044061a147981 */ /* 0x000f26000c1e9500 */
[----:B------:R-:W-:Y:S01]  /*0560*/  LOP3.LUT R10, R24, 0x80808080, R17, 0xb4, !PT ;  /* 0x80808080180a7812 */ /* 0x000fe200078eb411 */
[----:B--2---:R-:W-:Y:S02]  /*0570*/  IMAD.WIDE.U32 R16, R22, 0x4, R18 ;  /* 0x0000000416107825 */ /* 0x004fe400078e0012 */
[----:B------:R-:W2:Y:S04]  /*0580*/  LDG.E.CONSTANT R22, desc[UR6][R12.64+0x10] ;  /* 0x000010060c167981 */ /* 0x000ea8000c1e9900 */
[----:B------:R-:W5:Y:S04]  /*0590*/  LDG.E.CONSTANT R26, desc[UR6][R12.64+0xc] ;  /* 0x00000c060c1a7981 */ /* 0x000f68000c1e9900 */
[----:B------:R-:W3:Y:S04]  /*05a0*/  LDG.E.CONSTANT R24, desc[UR6][R16.64] ;  /* 0x0000000610187981 */ /* 0x000ee8000c1e9900 */
[----:B------:R-:W2:Y:S04]  /*05b0*/  LDG.E.U8.CONSTANT R27, desc[UR6][R28.64+0x5] ;  /* 0x000005061c1b7981 */ /* 0x000ea8000c1e9100 */
[----:B------:R-:W2:Y:S01]  /*05c0*/  LDG.E.U8.CONSTANT R17, desc[UR6][R28.64+0x4] ;  /* 0x000004061c117981 */ /* 0x000ea2000c1e9100 */
[----:B----4-:R-:W-:-:S04]  /*05d0*/  PRMT R23, R23, 0x5410, R20 ;  /* 0x0000541017177816 */ /* 0x010fc80000000014 */
[----:B------:R-:W-:Y:S01]  /*05e0*/  SHF.R.U32.HI R23, RZ, 0xb, R23 ;  /* 0x0000000bff177819 */ /* 0x000fe20000011617 */
[----:B-----5:R-:W-:Y:S01]  /*05f0*/  IDP.4A.S8.S8 R25, R10, R26, R25 ;  /* 0x0000001a0a197226 */ /* 0x020fe20000000619 */
[C---:B------:R-:W-:Y:S01]  /*0600*/  LOP3.LUT R10, R11.reuse, 0x7f7f7f7f, RZ, 0xc0, !PT ;  /* 0x7f7f7f7f0b0a7812 */ /* 0x040fe200078ec0ff */
[----:B------:R-:W4:Y:S01]  /*0610*/  LDG.E.U8.CONSTANT R26, desc[UR6][R28.64+0x7] ;  /* 0x000007061c1a7981 */ /* 0x000f22000c1e9100 */
[----:B---3--:R-:W-:Y:S02]  /*0620*/  LOP3.LUT R11, R11, 0x80808080, R24, 0xde, !PT ;  /* 0x808080800b0b7812 */ /* 0x008fe400078ede18 */
[----:B------:R-:W-:-:S03]  /*0630*/  LOP3.LUT R23, R23, 0x3f8, RZ, 0xc0, !PT ;  /* 0x000003f817177812 */ /* 0x000fc600078ec0ff */
[----:B------:R-:W-:Y:S01]  /*0640*/  IMAD.IADD R11, R11, 0x1, -R10 ;  /* 0x000000010b0b7824 */ /* 0x000fe200078e0a0a */
[----:B------:R-:W-:-:S04]  /*0650*/  IADD3 R16, P0, R23, UR8, RZ ;  /* 0x0000000817107c10 */ /* 0x000fc8000ff1e0ff */
[----:B------:R-:W-:Y:S01]  /*0660*/  LOP3.LUT R24, R11, 0x80808080, R24, 0xb4, !PT ;  /* 0x808080800b187812 */ /* 0x000fe200078eb418 */
[----:B--2---:R-:W-:-:S04]  /*0670*/  IMAD.WIDE.U32 R10, R17, 0x4, R18 ;  /* 0x00000004110a7825 */ /* 0x004fc800078e0012 */
[----:B------:R-:W-:Y:S01]  /*0680*/  IMAD.X R17, RZ, RZ, UR9, P0 ;  /* 0x00000009ff117e24 */ /* 0x000fe200080e06ff */
[----:B------:R-:W2:Y:S04]  /*0690*/  LDG.E.CONSTANT R23, desc[UR6][R10.64] ;  /* 0x000000060a177981 */ /* 0x000ea8000c1e9900 */
[----:B------:R0:W2:Y:S01]  /*06a0*/  LDG.E.64.CONSTANT R10, desc[UR6][R16.64] ;  /* 0x00000006100a7981 */ /* 0x0000a2000c1e9b00 */
[----:B------:R-:W-:-:S03]  /*06b0*/  IDP.4A.S8.S8 R22, R24, R22, R25 ;  /* 0x0000001618167226 */ /* 0x000fc60000000619 */
[----:B------:R-:W3:Y:S01]  /*06c0*/  LDG.E.U8.CONSTANT R25, desc[UR6][R28.64+0x6] ;  /* 0x000006061c197981 */ /* 0x000ee2000c1e9100 */
[----:B0-----:R-:W-:-:S03]  /*06d0*/  IMAD.WIDE.U32 R16, R27, 0x4, R18 ;  /* 0x000000041b107825 */ /* 0x001fc600078e0012 */
[----:B------:R-:W5:Y:S04]  /*06e0*/  LDG.E.CONSTANT R29, desc[UR6][R12.64+0x14] ;  /* 0x000014060c1d7981 */ /* 0x000f68000c1e9900 */
[----:B------:R3:W5:Y:S01]  /*06f0*/  LDG.E.CONSTANT R24, desc[UR6][R16.64] ;  /* 0x0000000610187981 */ /* 0x000762000c1e9900 */
[C---:B--2---:R-:W-:Y:S02]  /*0700*/  LOP3.LUT R27, R10.reuse, 0x80808080, R23, 0xde, !PT ;  /* 0x808080800a1b7812 */ /* 0x044fe400078ede17 */
[----:B------:R-:W-:-:S05]  /*0710*/  LOP3.LUT R10, R10, 0x7f7f7f7f, RZ, 0xc0, !PT ;  /* 0x7f7f7f7f0a0a7812 */ /* 0x000fca00078ec0ff */
[----:B------:R-:W-:Y:S01]  /*0720*/  IMAD.IADD R10, R27, 0x1, -R10 ;  /* 0x000000011b0a7824 */ /* 0x000fe200078e0a0a */
[----:B------:R-:W-:Y:S01]  /*0730*/  SHF.R.U32.HI R27, RZ, 0x2, R20 ;  /* 0x00000002ff1b7819 */ /* 0x000fe20000011614 */
[----:B---3--:R-:W-:-:S03]  /*0740*/  IMAD.WIDE.U32 R16, R25, 0x4, R18 ;  /* 0x0000000419107825 */ /* 0x008fc600078e0012 */
[----:B------:R-:W-:Y:S01]  /*0750*/  LOP3.LUT R28, R27, 0x3f8, RZ, 0xc0, !PT ;  /* 0x000003f81b1c7812 */ /* 0x000fe200078ec0ff */
[----:B----4-:R-:W-:Y:S01]  /*0760*/  IMAD.WIDE.U32 R26, R26, 0x4, R18 ;  /* 0x000000041a1a7825 */ /* 0x010fe200078e0012 */
[----:B------:R-:W2:Y:S02]  /*0770*/  LDG.E.CONSTANT R25, desc[UR6][R16.64] ;  /* 0x0000000610197981 */ /* 0x000ea4000c1e9900 */
[----:B------:R-:W-:-:S03]  /*0780*/  IADD3 R18, P0, R28, UR8, RZ ;  /* 0x000000081c127c10 */ /* 0x000fc6000ff1e0ff */
[----:B------:R-:W3:Y:S02]  /*0790*/  LDG.E.CONSTANT R26, desc[UR6][R26.64] ;  /* 0x000000061a1a7981 */ /* 0x000ee4000c1e9900 */
[----:B------:R-:W-:Y:S01]  /*07a0*/  IMAD.X R19, RZ, RZ, UR9, P0 ;  /* 0x00000009ff137e24 */ /* 0x000fe200080e06ff */
[----:B------:R-:W-:Y:S01]  /*07b0*/  LOP3.LUT R10, R10, 0x80808080, R23, 0xb4, !PT ;  /* 0x808080800a0a7812 */ /* 0x000fe200078eb417 */
[----:B------:R-:W4:Y:S04]  /*07c0*/  LDG.E.CONSTANT R17, desc[UR6][R12.64+0x1c] ;  /* 0x00001c060c117981 */ /* 0x000f28000c1e9900 */
[----:B------:R-:W2:Y:S01]  /*07d0*/  LDG.E.64.CONSTANT R18, desc[UR6][R18.64] ;  /* 0x0000000612127981 */ /* 0x000ea2000c1e9b00 */
[C---:B------:R-:W-:Y:S02]  /*07e0*/  LOP3.LUT R28, R11.reuse, 0x7f7f7f7f, RZ, 0xc0, !PT ;  /* 0x7f7f7f7f0b1c7812 */ /* 0x040fe400078ec0ff */
[----:B-----5:R-:W-:Y:S01]  /*07f0*/  LOP3.LUT R23, R11, 0x80808080, R24, 0xde, !PT ;  /* 0x808080800b177812 */ /* 0x020fe200078ede18 */
[----:B------:R0:W5:Y:S04]  /*0800*/  LDG.E.CONSTANT R16, desc[UR6][R12.64+0x20] ;  /* 0x000020060c107981 */ /* 0x000168000c1e9900 */
[----:B------:R-:W4:Y:S04]  /*0810*/  LDG.E.CONSTANT R11, desc[UR6][R12.64+0x18] ;  /* 0x000018060c0b7981 */ /* 0x000f28000c1e9900 */
[----:B------:R-:W0:Y:S01]  /*0820*/  LDG.E.U16.CONSTANT R27, desc[UR6][R12.64] ;  /* 0x000000060c1b7981 */ /* 0x000e22000c1e9500 */
[----:B------:R-:W-:Y:S01]  /*0830*/  IDP.4A.S8.S8 R10, R10, R29, R22 ;  /* 0x0000001d0a0a7226 */ /* 0x000fe20000000616 */
[----:B------:R-:W-:Y:S01]  /*0840*/  IADD3 R23, R23, -R28, RZ ;  /* 0x8000001c17177210 */ /* 0x000fe20007ffe0ff */
[----:B------:R-:W-:Y:S01]  /*0850*/  VIADD R21, R21, 0x4 ;  /* 0x0000000415157836 */ /* 0x000fe20000000000 */
[----:B------:R-:W-:-:S02]  /*0860*/  SHF.R.U32.HI R20, RZ, 0xc, R20 ;  /* 0x0000000cff147819 */ /* 0x000fc40000011614 */
[----:B------:R-:W-:Y:S02]  /*0870*/  LOP3.LUT R23, R23, 0x80808080, R24, 0xb4, !PT ;  /* 0x8080808017177812 */ /* 0x000fe400078eb418 */
[----:B------:R-:W-:Y:S02]  /*0880*/  I2FP.F32.U32 R20, R20 ;  /* 0x0000001400147245 */ /* 0x000fe40000201000 */
[----:B------:R-:W-:Y:S01]  /*0890*/  ISETP.GE.U32.AND P0, PT, R21, R4, PT ;  /* 0x000000041500720c */ /* 0x000fe20003f06070 */
[----:B------:R-:W-:Y:S02]  /*08a0*/  HADD2.F32 R14, -RZ, R14.H0_H0 ;  /* 0x2000000eff0e7230 */ /* 0x000fe40000004100 */
[----:B------:R-:W-:Y:S02]  /*08b0*/  VIADD R9, R9, 0x4 ;  /* 0x0000000409097836 */ /* 0x000fe40000000000 */
[----:B------:R-:W-:Y:S01]  /*08c0*/  VIADD R5, R5, 0x20 ;  /* 0x0000002005057836 */ /* 0x000fe20000000000 */
[----:B--2---:R-:W-:-:S02]  /*08d0*/  LOP3.LUT R22, R18, 0x80808080, R25, 0xde, !PT ;  /* 0x8080808012167812 */ /* 0x004fc400078ede19 */
[----:B------:R-:W-:Y:S02]  /*08e0*/  LOP3.LUT R29, R18, 0x7f7f7f7f, RZ, 0xc0, !PT ;  /* 0x7f7f7f7f121d7812 */ /* 0x000fe400078ec0ff */
[C---:B---3--:R-:W-:Y:S02]  /*08f0*/  LOP3.LUT R18, R19.reuse, 0x80808080, R26, 0xde, !PT ;  /* 0x8080808013127812 */ /* 0x048fe400078ede1a */
[----:B------:R-:W-:Y:S01]  /*0900*/  LOP3.LUT R19, R19, 0x7f7f7f7f, RZ, 0xc0, !PT ;  /* 0x7f7f7f7f13137812 */ /* 0x000fe200078ec0ff */
[----:B------:R-:W-:Y:S02]  /*0910*/  IMAD.IADD R22, R22, 0x1, -R29 ;  /* 0x0000000116167824 */ /* 0x000fe400078e0a1d */
[----:B----4-:R-:W-:Y:S02]  /*0920*/  IDP.4A.S8.S8 R10, R23, R11, R10 ;  /* 0x0000000b170a7226 */ /* 0x010fe4000000060a */
[----:B------:R-:W-:Y:S01]  /*0930*/  IMAD.IADD R19, R18, 0x1, -R19 ;  /* 0x0000000112137824 */ /* 0x000fe200078e0a13 */
[----:B------:R-:W-:Y:S01]  /*0940*/  LOP3.LUT R22, R22, 0x80808080, R25, 0xb4, !PT ;  /* 0x8080808016167812 */ /* 0x000fe200078eb419 */
[----:B------:R-:W-:-:S03]  /*0950*/  FADD.FTZ R11, R20, 0.5 ;  /* 0x3f000000140b7421 */ /* 0x000fc60000010000 */
[----:B------:R-:W-:Y:S01]  /*0960*/  LOP3.LUT R19, R19, 0x80808080, R26, 0xb4, !PT ;  /* 0x8080808013137812 */ /* 0x000fe200078eb41a */
[----:B------:R-:W-:Y:S02]  /*0970*/  IDP.4A.S8.S8 R10, R22, R17, R10 ;  /* 0x00000011160a7226 */ /* 0x000fe4000000060a */
[----:B------:R-:W-:Y:S01]  /*0980*/  FMUL.FTZ R11, R14, R11 ;  /* 0x0000000b0e0b7220 */ /* 0x000fe20000410000 */
[----:B0-----:R-:W-:Y:S02]  /*0990*/  HADD2.F32 R12, -RZ, R27.H0_H0 ;  /* 0x2000001bff0c7230 */ /* 0x001fe40000004100 */
[----:B-----5:R-:W-:-:S03]  /*09a0*/  IDP.4A.S8.S8 R10, R19, R16, R10 ;  /* 0x00000010130a7226 */ /* 0x020fc6000000060a */
[----:B------:R-:W-:Y:S02]  /*09b0*/  FMUL.FTZ.D2 R11, R11, R12 ;  /* 0x0000000c0b0b7220 */ /* 0x000fe40000310000 */
[----:B------:R-:W-:-:S05]  /*09c0*/  I2FP.F32.S32 R10, R10 ;  /* 0x0000000a000a7245 */ /* 0x000fca0000201400 */
[----:B------:R-:W-:Y:S01]  /*09d0*/  FFMA.FTZ R8, R11, R10, R8 ;  /* 0x0000000a0b087223 */ /* 0x000fe20000010008 */
[----:B------:R-:W-:Y:S06]  /*09e0*/  @!P0 BRA `(.L_x_863) ;  /* 0xfffffff800208947 */ /* 0x000fec000383ffff */
.L_x_862:
[----:B------:R-:W-:Y:S05]  /*09f0*/  BSYNC B0 ;  /* 0x0000000000007941 */ /* 0x000fea0003800000 */
.L_x_861:
        /* <DEDUP_REMOVED lines=18> */
.L_x_864:
        /* <DEDUP_REMOVED lines=14> */
.L_x_1385:


//--------------------- .text._Z13mul_mat_vec_qIN3c108BFloat16ELi256ELi8E12block_iq2_xsLi1EXadL_ZN45_INTERNAL_8d5cb472_14_gguf_kernel_cu_cd24131919vec_dot_iq2_xs_q8_1EPKvPK10block_q8_1RKiEEEvS5_S5_PT_iii --------------------------
	.section	.text._Z13mul_mat_vec_qIN3c108BFloat16ELi256ELi8E12block_iq2_xsLi1EXadL_ZN45_INTERNAL_8d5cb472_14_gguf_kernel_cu_cd24131919vec_dot_iq2_xs_q8_1EPKvPK10block_q8_1RKiEEEvS5_S5_PT_iii,"ax",@progbits
	.align	128
.text._Z13mul_mat_vec_qIN3c108BFloat16ELi256ELi8E12block_iq2_xsLi1EXadL_ZN45_INTERNAL_8d5cb472_14_gguf_kernel_cu_cd24131919vec_dot_iq2_xs_q8_1EPKvPK10block_q8_1RKiEEEvS5_S5_PT_iii:
        .type           _Z13mul_mat_vec_qIN3c108BFloat16ELi256ELi8E12block_iq2_xsLi1EXadL_ZN45_INTERNAL_8d5cb472_14_gguf_kernel_cu_cd24131919vec_dot_iq2_xs_q8_1EPKvPK10block_q8_1RKiEEEvS5_S5_PT_iii,@function
        .size           _Z13mul_mat_vec_qIN3c108BFloat16ELi256ELi8E12block_iq2_xsLi1EXadL_ZN45_INTERNAL_8d5cb472_14_gguf_kernel_cu_cd24131919vec_dot_iq2_xs_q8_1EPKvPK10block_q8_1RKiEEEvS5_S5_PT_iii,(.L_x_1386 - _Z13mul_mat_vec_qIN3c108BFloat16ELi256ELi8E12block_iq2_xsLi1EXadL_ZN45_INTERNAL_8d5cb472_14_gguf_kernel_cu_cd24131919vec_dot_iq2_xs_q8_1EPKvPK10block_q8_1RKiEEEvS5_S5_PT_iii)
        .other          _Z13mul_mat_vec_qIN3c108BFloat16ELi256ELi8E12block_iq2_xsLi1EXadL_ZN45_INTERNAL_8d5cb472_14_gguf_kernel_cu_cd24131919vec_dot_iq2_xs_q8_1EPKvPK10block_q8_1RKiEEEvS5_S5_PT_iii,@"STO_CUDA_ENTRY STV_DEFAULT"
_Z13mul_mat_vec_qIN3c108BFloat16ELi256ELi8E12block_iq2_xsLi1EXadL_ZN45_INTERNAL_8d5cb472_14_gguf_kernel_cu_cd24131919vec_dot_iq2_xs_q8_1EPKvPK10block_q8_1RKiEEEvS5_S5_PT_iii:
        /* <DEDUP_REMOVED lines=26> */
[----:B------:R-:W-:Y:S01]  /*01a0*/  LOP3.LUT R12, R12, 0x7, RZ, 0xc0, !PT ;  /* 0x000000070c0c7812 */ /* 0x000fe200078ec0ff */
[----:B------:R-:W-:Y:S02]  /*01b0*/  IMAD.MOV.U32 R14, RZ, RZ, RZ ;  /* 0x000000ffff0e7224 */ /* 0x000fe400078e00ff */
[----:B------:R-:W-:Y:S01]  /*01c0*/  SHF.R.S32.HI R3, RZ, 0x1f, R2 ;  /* 0x0000001fff037819 */ /* 0x000fe20000011402 */
[----:B------:R-:W-:-:S03]  /*01d0*/  IMAD R15, R0, R13, R16 ;  /* 0x0000000d000f7224 */ /* 0x000fc600078e0210 */
[----:B------:R-:W-:Y:S01]  /*01e0*/  LEA.HI R3, R3, R2, RZ, 0x9 ;  /* 0x0000000203037211 */ /* 0x000fe200078f48ff */
[----:B------:R-:W-:-:S03]  /*01f0*/  IMAD.SHL.U32 R2, R16, 0x8, RZ ;  /* 0x0000000810027824 */ /* 0x000fc600078e00ff */
[----:B------:R-:W-:-:S05]  /*0200*/  SHF.R.S32.HI R3, RZ, 0x9, R3 ;  /* 0x00000009ff037819 */ /* 0x000fca0000011403 */
[----:B------:R-:W-:-:S04]  /*0210*/  IMAD R3, R3, UR4, R2 ;  /* 0x0000000403037c24 */ /* 0x000fc8000f8e0202 */
[----:B------:R-:W-:-:S07]  /*0220*/  IMAD.IADD R12, R12, 0x1, R3 ;  /* 0x000000010c0c7824 */ /* 0x000fce00078e0203 */
.L_x_867:
[----:B------:R-:W0:Y:S01]  /*0230*/  S2R R18, SR_TID.X ;  /* 0x0000000000127919 */ /* 0x000e220000002100 */
[----:B------:R-:W1:Y:S02]  /*0240*/  LDC.64 R6, c[0x0][0x210] ;  /* 0x00008400ff067b82 */ /* 0x000e640000000a00 */
[----:B-1----:R-:W-:-:S04]  /*0250*/  IMAD.WIDE R6, R15, 0x4a, R6 ;  /* 0x0000004a0f067825 */ /* 0x002fc800078e0206 */
[----:B0-----:R-:W-:-:S05]  /*0260*/  IMAD.SHL.U32 R2, R18, 0x4, RZ ;  /* 0x0000000412027824 */ /* 0x001fca00078e00ff */
[----:B------:R-:W-:Y:S02]  /*0270*/  LOP3.LUT R23, R2, 0x1c, RZ, 0xc0, !PT ;  /* 0x0000001c02177812 */ /* 0x000fe400078ec0ff */
[----:B------:R-:W0:Y:S02]  /*0280*/  LDC.64 R2, c[0x0][0x218] ;  /* 0x00008600ff027b82 */ /* 0x000e240000000a00 */
[----:B------:R-:W-:-:S05]  /*0290*/  LEA R22, P0, R23, R6, 0x1 ;  /* 0x0000000617167211 */ /* 0x000fca00078008ff */
[----:B------:R-:W-:-:S05]  /*02a0*/  IMAD.X R23, RZ, RZ, R7, P0 ;  /* 0x000000ffff177224 */ /* 0x000fca00000e0607 */
[----:B------:R-:W2:Y:S01]  /*02b0*/  LDG.E.U16.CONSTANT R22, desc[UR6][R22.64+0x2] ;  /* 0x0000020616167981 */ /* 0x000ea2000c1e9500 */
[----:B0-----:R-:W-:-:S05]  /*02c0*/  IMAD.WIDE R2, R12, 0x24, R2 ;  /* 0x000000240c027825 */ /* 0x001fca00078e0202 */
[----:B------:R-:W3:Y:S04]  /*02d0*/  LDG.E.U8.CONSTANT R17, desc[UR6][R2.64+0x4] ;  /* 0x0000040602117981 */ /* 0x000ee8000c1e9100 */
[----:B------:R-:W4:Y:S04]  /*02e0*/  LDG.E.U8.CONSTANT R25, desc[UR6][R2.64+0x5] ;  /* 0x0000050602197981 */ /* 0x000f28000c1e9100 */
[----:B------:R-:W5:Y:S04]  /*02f0*/  LDG.E.U8.CONSTANT R24, desc[UR6][R2.64+0x6] ;  /* 0x0000060602187981 */ /* 0x000f68000c1e9100 */
[----:B------:R-:W5:Y:S01]  /*0300*/  LDG.E.U8.CONSTANT R23, desc[UR6][R2.64+0x7] ;  /* 0x0000070602177981 */ /* 0x000f62000c1e9100 */
[----:B------:R-:W-:-:S03]  /*0310*/  IMAD.SHL.U32 R8, R18, 0x4, RZ ;  /* 0x0000000412087824 */ /* 0x000fc600078e00ff */
[----:B------:R-:W5:Y:S01]  /*0320*/  LDG.E.U8.CONSTANT R20, desc[UR6][R2.64+0x8] ;  /* 0x0000080602147981 */ /* 0x000f62000c1e9100 */
[----:B--2---:R-:W-:Y:S01]  /*0330*/  IMAD.SHL.U32 R4, R22, 0x8, RZ ;  /* 0x0000000816047824 */ /* 0x004fe200078e00ff */
[----:B------:R-:W-:-:S04]  /*0340*/  SHF.R.U32.HI R5, RZ, 0x9, R22 ;  /* 0x00000009ff057819 */ /* 0x000fc80000011616 */
[----:B------:R-:W-:Y:S02]  /*0350*/  LOP3.LUT R4, R4, 0xff8, RZ, 0xc0, !PT ;  /* 0x00000ff804047812 */ /* 0x000fe400078ec0ff */
[----:B------:R-:W-:Y:S02]  /*0360*/  LOP3.LUT R5, R5, 0xffff, RZ, 0xc0, !PT ;  /* 0x0000ffff05057812 */ /* 0x000fe400078ec0ff */
[----:B------:R-:W-:Y:S02]  /*0370*/  IADD3 R4, P0, R4, UR8, RZ ;  /* 0x0000000804047c10 */ /* 0x000fe4000ff1e0ff */
[----:B------:R-:W-:-:S03]  /*0380*/  IADD3 R10, P1, R5, UR10, RZ ;  /* 0x0000000a050a7c10 */ /* 0x000fc6000ff3e0ff */
[----:B------:R-:W-:Y:S02]  /*0390*/  IMAD.X R5, RZ, RZ, UR9, P0 ;  /* 0x00000009ff057e24 */ /* 0x000fe400080e06ff */
[----:B------:R-:W-:-:S04]  /*03a0*/  IMAD.X R11, RZ, RZ, UR11, P1 ;  /* 0x0000000bff0b7e24 */ /* 0x000fc800088e06ff */
[----:B------:R-:W2:Y:S04]  /*03b0*/  LDG.E.64.CONSTANT R4, desc[UR6][R4.64] ;  /* 0x0000000604047981 */ /* 0x000ea8000c1e9b00 */
[----:B------:R3:W2:Y:S01]  /*03c0*/  LDG.E.U8.CONSTANT R19, desc[UR6][R10.64] ;  /* 0x000000060a137981 */ /* 0x0006a2000c1e9100 */
[----:B------:R-:W-:-:S04]  /*03d0*/  LOP3.LUT R9, R8, 0x1c, RZ, 0xc0, !PT ;  /* 0x0000001c08097812 */ /* 0x000fc800078ec0ff */
[----:B------:R-:W-:Y:S02]  /*03e0*/  LEA R8, P0, R9, R6, 0x1 ;  /* 0x0000000609087211 */ /* 0x000fe400078008ff */
[----:B---3--:R-:W-:-:S03]  /*03f0*/  PRMT R10, R17, 0x8880, RZ ;  /* 0x00008880110a7816 */ /* 0x008fc600000000ff */
[----:B------:R-:W-:-:S05]  /*0400*/  IMAD.X R9, RZ, RZ, R7, P0 ;  /* 0x000000ffff097224 */ /* 0x000fca00000e0607 */
[----:B------:R4:W3:Y:S02]  /*0410*/  LDG.E.U16.CONSTANT R21, desc[UR6][R8.64+0x4] ;  /* 0x0000040608157981 */ /* 0x0008e4000c1e9500 */
[----:B----4-:R-:W-:Y:S02]  /*0420*/  PRMT R9, R25, 0x8880, RZ ;  /* 0x0000888019097816 */ /* 0x010fe400000000ff */
[----:B-----5:R-:W-:Y:S01]  /*0430*/  PRMT R23, R23, 0x8880, RZ ;  /* 0x0000888017177816 */ /* 0x020fe200000000ff */
[----:B------:R-:W4:Y:S01]  /*0440*/  LDG.E.U8.CONSTANT R25, desc[UR6][R2.64+0xc] ;  /* 0x00000c0602197981 */ /* 0x000f22000c1e9100 */
[----:B--2---:R-:W-:Y:S02]  /*0450*/  LOP3.LUT R26, R4, 0xffff, RZ, 0xc0, !PT ;  /* 0x0000ffff041a7812 */ /* 0x004fe400078ec0ff */
[----:B------:R-:W-:Y:S02]  /*0460*/  LOP3.LUT R17, R19, 0x1, RZ, 0xc0, !PT ;  /* 0x0000000113117812 */ /* 0x000fe400078ec0ff */
[----:B------:R-:W-:-:S02]  /*0470*/  LOP3.LUT R11, R26, 0xff, RZ, 0xc0, !PT ;  /* 0x000000ff1a0b7812 */ /* 0x000fc400078ec0ff */
[----:B------:R-:W-:Y:S01]  /*0480*/  ISETP.NE.U32.AND P0, PT, R17, 0x1, PT ;  /* 0x000000011100780c */ /* 0x000fe20003f05070 */
[----:B------:R-:W-:Y:S02]  /*0490*/  IMAD.MOV.U32 R17, RZ, RZ, -0x1 ;  /* 0xffffffffff117424 */ /* 0x000fe400078e00ff */
[----:B------:R-:W-:Y:S01]  /*04a0*/  IMAD R11, R10, R11, RZ ;  /* 0x0000000b0a0b7224 */ /* 0x000fe200078e02ff */
[----:B------:R-:W-:Y:S02]  /*04b0*/  SHF.R.U32.HI R10, RZ, 0x8, R26 ;  /* 0x00000008ff0a7819 */ /* 0x000fe4000001161a */
[----:B------:R-:W-:Y:S02]  /*04c0*/  SEL R8, R17, 0x1, !P0 ;  /* 0x0000000111087807 */ /* 0x000fe40004000000 */
[----:B------:R-:W-:Y:S02]  /*04d0*/  LOP3.LUT R10, R10, 0xffff, RZ, 0xc0, !PT ;  /* 0x0000ffff0a0a7812 */ /* 0x000fe400078ec0ff */
[----:B------:R-:W-:Y:S01]  /*04e0*/  R2P PR, R19, 0x3e ;  /* 0x0000003e13007804 */ /* 0x000fe20000000000 */
[----:B------:R-:W-:Y:S01]  /*04f0*/  IMAD R8, R11, R8, RZ ;  /* 0x000000080b087224 */ /* 0x000fe200078e02ff */
[----:B------:R-:W-:Y:S01]  /*0500*/  PRMT R11, R4, 0x7732, RZ ;  /* 0x00007732040b7816 */ /* 0x000fe200000000ff */
[----:B------:R-:W-:Y:S01]  /*0510*/  IMAD R9, R9, R10, RZ ;  /* 0x0000000a09097224 */ /* 0x000fe200078e02ff */
[----:B------:R-:W-:-:S02]  /*0520*/  PRMT R10, R24, 0x8880, RZ ;  /* 0x00008880180a7816 */ /* 0x000fc400000000ff */
[----:B------:R-:W-:Y:S01]  /*0530*/  SEL R4, R17, 0x1, P1 ;  /* 0x0000000111047807 */ /* 0x000fe20000800000 */
[----:B------:R-:W-:-:S04]  /*0540*/  IMAD.MOV.U32 R24, RZ, RZ, R11 ;  /* 0x000000ffff187224 */ /* 0x000fc800078e000b */
[----:B------:R-:W-:Y:S01]  /*0550*/  IMAD R8, R9, R4, R8 ;  /* 0x0000000409087224 */ /* 0x000fe200078e0208 */
[----:B------:R-:W-:Y:S01]  /*0560*/  LOP3.LUT R11, R24, 0xff, RZ, 0xc0, !PT ;  /* 0x000000ff180b7812 */ /* 0x000fe200078ec0ff */
[----:B------:R-:W2:Y:S01]  /*0570*/  LDG.E.U8.CONSTANT R4, desc[UR6][R2.64+0x9] ;  /* 0x0000090602047981 */ /* 0x000ea2000c1e9100 */
[----:B------:R-:W-:-:S03]  /*0580*/  SHF.R.U32.HI R9, RZ, 0x8, R24 ;  /* 0x00000008ff097819 */ /* 0x000fc60000011618 */
[----:B------:R-:W-:Y:S01]  /*0590*/  IMAD R11, R10, R11, RZ ;  /* 0x0000000b0a0b7224 */ /* 0x000fe200078e02ff */
[----:B------:R-:W-:Y:S02]  /*05a0*/  LOP3.LUT R24, R9, 0xffff, RZ, 0xc0, !PT ;  /* 0x0000ffff09187812 */ /* 0x000fe400078ec0ff */
[C---:B------:R-:W-:Y:S02]  /*05b0*/  SEL R10, R17.reuse, 0x1, P2 ;  /* 0x00000001110a7807 */ /* 0x040fe40001000000 */
[----:B------:R-:W-:Y:S01]  /*05c0*/  SEL R9, R17, 0x1, P3 ;  /* 0x0000000111097807 */ /* 0x000fe20001800000 */
[----:B------:R-:W-:Y:S02]  /*05d0*/  IMAD R23, R23, R24, RZ ;  /* 0x0000001817177224 */ /* 0x000fe400078e02ff */
[----:B------:R-:W-:Y:S01]  /*05e0*/  IMAD R8, R11, R10, R8 ;  /* 0x0000000a0b087224 */ /* 0x000fe200078e0208 */
[----:B------:R-:W5:Y:S03]  /*05f0*/  LDG.E.U8.CONSTANT R24, desc[UR6][R2.64+0xb] ;  /* 0x00000b0602187981 */ /* 0x000f66000c1e9100 */
[----:B------:R-:W-:-:S02]  /*0600*/  IMAD R8, R23, R9, R8 ;  /* 0x0000000917087224 */ /* 0x000fc400078e0208 */
[----:B------:R-:W4:Y:S01]  /*0610*/  LDG.E.U8.CONSTANT R23, desc[UR6][R2.64+0xa] ;  /* 0x00000a0602177981 */ /* 0x000f22000c1e9100 */
[----:B------:R-:W-:Y:S02]  /*0620*/  PRMT R20, R20, 0x8880, RZ ;  /* 0x0000888014147816 */ /* 0x000fe400000000ff */
[----:B------:R-:W-:-:S03]  /*0630*/  LOP3.LUT R27, R5, 0xffff, RZ, 0xc0, !PT ;  /* 0x0000ffff051b7812 */ /* 0x000fc600078ec0ff */
[----:B------:R-:W-:Y:S01]  /*0640*/  IMAD.MOV.U32 R10, RZ, RZ, R20 ;  /* 0x000000ffff0a7224 */ /* 0x000fe200078e0014 */
[----:B------:R-:W-:Y:S02]  /*0650*/  LOP3.LUT R11, R27, 0xff, RZ, 0xc0, !PT ;  /* 0x000000ff1b0b7812 */ /* 0x000fe400078ec0ff */
[----:B------:R-:W-:-:S03]  /*0660*/  SEL R26, R17, 0x1, P4 ;  /* 0x00000001111a7807 */ /* 0x000fc60002000000 */
[----:B------:R-:W-:Y:S01]  /*0670*/  IMAD R11, R10, R11, RZ ;  /* 0x0000000b0a0b7224 */ /* 0x000fe200078e02ff */
[----:B---3--:R-:W-:-:S03]  /*0680*/  SHF.R.U32.HI R9, RZ, 0x9, R21 ;  /* 0x00000009ff097819 */ /* 0x008fc60000011615 */
[----:B------:R-:W-:Y:S02]  /*0690*/  IMAD R26, R11, R26, R8 ;  /* 0x0000001a0b1a7224 */ /* 0x000fe400078e0208 */
[----:B------:R-:W-:Y:S01]  /*06a0*/  IMAD.SHL.U32 R8, R21, 0x8, RZ ;  /* 0x0000000815087824 */ /* 0x000fe200078e00ff */
[----:B------:R-:W-:-:S04]  /*06b0*/  LOP3.LUT R9, R9, 0xffff, RZ, 0xc0, !PT ;  /* 0x0000ffff09097812 */ /* 0x000fc800078ec0ff */
[----:B------:R-:W-:Y:S02]  /*06c0*/  LOP3.LUT R8, R8, 0xff8, RZ, 0xc0, !PT ;  /* 0x00000ff808087812 */ /* 0x000fe400078ec0ff */
[----:B------:R-:W-:Y:S02]  /*06d0*/  IADD3 R10, P1, R9, UR10, RZ ;  /* 0x0000000a090a7c10 */ /* 0x000fe4000ff3e0ff */
[----:B------:R-:W-:Y:S02]  /*06e0*/  IADD3 R8, P0, R8, UR8, RZ ;  /* 0x0000000808087c10 */ /* 0x000fe4000ff1e0ff */
[----:B------:R-:W-:Y:S01]  /*06f0*/  SHF.R.U32.HI R27, RZ, 0x8, R27 ;  /* 0x00000008ff1b7819 */ /* 0x000fe2000001161b */
[----:B------:R-:W-:Y:S02]  /*0700*/  IMAD.X R11, RZ, RZ, UR11, P1 ;  /* 0x0000000bff0b7e24 */ /* 0x000fe400088e06ff */
[----:B------:R-:W-:Y:S01]  /*0710*/  IMAD.X R9, RZ, RZ, UR9, P0 ;  /* 0x00000009ff097e24 */ /* 0x000fe200080e06ff */
[----:B------:R-:W-:-:S02]  /*0720*/  LOP3.LUT R27, R27, 0xffff, RZ, 0xc0, !PT ;  /* 0x0000ffff1b1b7812 */ /* 0x000fc400078ec0ff */
[----:B------:R0:W3:Y:S04]  /*0730*/  LDG.E.U8.CONSTANT R20, desc[UR6][R10.64] ;  /* 0x000000060a147981 */ /* 0x0000e8000c1e9100 */
[----:B------:R-:W3:Y:S01]  /*0740*/  LDG.E.64.CONSTANT R8, desc[UR6][R8.64] ;  /* 0x0000000608087981 */ /* 0x000ee2000c1e9b00 */
[----:B------:R-:W-:-:S03]  /*0750*/  PRMT R22, R22, 0x9910, RZ ;  /* 0x0000991016167816 */ /* 0x000fc600000000ff */
[----:B------:R-:W3:Y:S01]  /*0760*/  LDG.E.U8.CONSTANT R10, desc[UR6][R2.64+0xd] ;  /* 0x00000d06020a7981 */ /* 0x000ee2000c1e9100 */
[----:B0-----:R-:W-:-:S04]  /*0770*/  PRMT R11, R19, 0x8880, RZ ;  /* 0x00008880130b7816 */ /* 0x001fc800000000ff */
[----:B------:R-:W-:Y:S02]  /*0780*/  ISETP.GT.AND P1, PT, R11, -0x1, PT ;  /* 0xffffffff0b00780c */ /* 0x000fe40003f24270 */
[----:B--2---:R-:W-:-:S05]  /*0790*/  PRMT R4, R4, 0x8880, RZ ;  /* 0x0000888004047816 */ /* 0x004fca00000000ff */
[----:B------:R-:W-:Y:S01]  /*07a0*/  IMAD R27, R4, R27, RZ ;  /* 0x0000001b041b7224 */ /* 0x000fe200078e02ff */
[----:B------:R-:W-:-:S05]  /*07b0*/  SEL R4, R17, 0x1, P5 ;  /* 0x0000000111047807 */ /* 0x000fca0002800000 */
[----:B------:R-:W-:Y:S01]  /*07c0*/  IMAD R26, R27, R4, R26 ;  /* 0x000000041b1a7224 */ /* 0x000fe200078e021a */
[----:B------:R-:W-:Y:S01]  /*07d0*/  PRMT R4, R5, 0x7732, RZ ;  /* 0x0000773205047816 */ /* 0x000fe200000000ff */
[----:B------:R-:W-:Y:S01]  /*07e0*/  IMAD.MOV.U32 R5, RZ, RZ, R22 ;  /* 0x000000ffff057224 */ /* 0x000fe200078e0016 */
[----:B----4-:R-:W-:-:S04]  /*07f0*/  PRMT R23, R23, 0x8880, RZ ;  /* 0x0000888017177816 */ /* 0x010fc800000000ff */
[----:B------:R-:W-:Y:S02]  /*0800*/  ISETP.GT.AND P0, PT, R5, -0x1, PT ;  /* 0xffffffff0500780c */ /* 0x000fe40003f04270 */
[----:B------:R-:W-:Y:S01]  /*0810*/  LOP3.LUT R22, R4, 0xff, RZ, 0xc0, !PT ;  /* 0x000000ff04167812 */ /* 0x000fe200078ec0ff */
[----:B------:R-:W-:Y:S01]  /*0820*/  IMAD.MOV.U32 R5, RZ, RZ, R23 ;  /* 0x000000ffff057224 */ /* 0x000fe200078e0017 */
[----:B------:R-:W-:-:S03]  /*0830*/  SEL R11, R17, 0x1, !P0 ;  /* 0x00000001110b7807 */ /* 0x000fc60004000000 */
[----:B------:R-:W-:Y:S01]  /*0840*/  IMAD R5, R5, R22, RZ ;  /* 0x0000001605057224 */ /* 0x000fe200078e02ff */
[----:B------:R-:W-:-:S03]  /*0850*/  SHF.R.U32.HI R4, RZ, 0x8, R4 ;  /* 0x00000008ff047819 */ /* 0x000fc60000011604 */
[----:B------:R-:W-:Y:S01]  /*0860*/  IMAD R5, R5, R11, R26 ;  /* 0x0000000b05057224 */ /* 0x000fe200078e021a */
[----:B-----5:R-:W-:Y:S01]  /*0870*/  PRMT R19, R24, 0x8880, RZ ;  /* 0x0000888018137816 */ /* 0x020fe200000000ff */
[----:B------:R-:W2:Y:S01]  /*0880*/  LDG.E.U8.CONSTANT R11, desc[UR6][R2.64+0xe] ;  /* 0x00000e06020b7981 */ /* 0x000ea2000c1e9100 */
[----:B------:R-:W-:Y:S02]  /*0890*/  LOP3.LUT R4, R4, 0xffff, RZ, 0xc0, !PT ;  /* 0x0000ffff04047812 */ /* 0x000fe400078ec0ff */
[----:B------:R-:W-:-:S03]  /*08a0*/  SEL R22, R17, 0x1, !P1 ;  /* 0x0000000111167807 */ /* 0x000fc60004800000 */
[----:B------:R-:W-:-:S04]  /*08b0*/  IMAD R4, R19, R4, RZ ;  /* 0x0000000413047224 */ /* 0x000fc800078e02ff */
[----:B------:R-:W-:Y:S02]  /*08c0*/  IMAD R19, R4, R22, R5 ;  /* 0x0000001604137224 */ /* 0x000fe400078e0205 */
[----:B------:R-:W4:Y:S01]  /*08d0*/  LDG.E.U8.CONSTANT R22, desc[UR6][R2.64+0xf] ;  /* 0x00000f0602167981 */ /* 0x000f22000c1e9100 */
[----:B------:R-:W-:Y:S01]  /*08e0*/  IMAD.SHL.U32 R5, R18, 0x4, RZ ;  /* 0x0000000412057824 */ /* 0x000fe200078e00ff */
[----:B------:R-:W-:-:S04]  /*08f0*/  PRMT R24, R25, 0x8880, RZ ;  /* 0x0000888019187816 */ /* 0x000fc800000000ff */
[----:B------:R-:W-:Y:S02]  /*0900*/  LOP3.LUT R25, R5, 0x1c, RZ, 0xc0, !PT ;  /* 0x0000001c05197812 */ /* 0x000fe400078ec0ff */
[----:B---3--:R-:W-:Y:S01]  /*0910*/  LOP3.LUT R4, R20, 0x1, RZ, 0xc0, !PT ;  /* 0x0000000114047812 */ /* 0x008fe200078ec0ff */
[----:B------:R-:W-:Y:S01]  /*0920*/  IMAD.MOV.U32 R5, RZ, RZ, R24 ;  /* 0x000000ffff057224 */ /* 0x000fe200078e0018 */
[----:B------:R-:W-:Y:S02]  /*0930*/  LOP3.LUT R23, R8, 0xffff, RZ, 0xc0, !PT ;  /* 0x0000ffff08177812 */ /* 0x000fe400078ec0ff */
[----:B------:R-:W-:Y:S02]  /*0940*/  ISETP.NE.U32.AND P0, PT, R4, 0x1, PT ;  /* 0x000000010400780c */ /* 0x000fe40003f05070 */
[----:B------:R-:W-:Y:S02]  /*0950*/  LOP3.LUT R24, R23, 0xff, RZ, 0xc0, !PT ;  /* 0x000000ff17187812 */ /* 0x000fe400078ec0ff */
[----:B------:R-:W-:-:S02]  /*0960*/  LEA R4, P1, R25, R6, 0x1 ;  /* 0x0000000619047211 */ /* 0x000fc400078208ff */
[----:B------:R-:W-:Y:S01]  /*0970*/  SHF.R.U32.HI R23, RZ, 0x8, R23 ;  /* 0x00000008ff177819 */ /* 0x000fe20000011617 */
[----:B------:R-:W-:Y:S01]  /*0980*/  IMAD R24, R5, R24, RZ ;  /* 0x0000001805187224 */ /* 0x000fe200078e02ff */
[----:B------:R-:W-:Y:S01]  /*0990*/  PRMT R10, R10, 0x8880, RZ ;  /* 0x000088800a0a7816 */ /* 0x000fe200000000ff */
[----:B------:R-:W-:Y:S01]  /*09a0*/  IMAD.X R5, RZ, RZ, R7, P1 ;  /* 0x000000ffff057224 */ /* 0x000fe200008e0607 */
[----:B------:R-:W-:Y:S02]  /*09b0*/  LOP3.LUT R23, R23, 0xffff, RZ, 0xc0, !PT ;  /* 0x0000ffff17177812 */ /* 0x000fe400078ec0ff */
[----:B------:R-:W-:Y:S02]  /*09c0*/  R2P PR, R20, 0x3e ;  /* 0x0000003e14007804 */ /* 0x000fe40000000000 */
[----:B------:R-:W-:Y:S01]  /*09d0*/  SEL R25, R17, 0x1, !P0 ;  /* 0x0000000111197807 */ /* 0x000fe20004000000 */
[----:B------:R-:W-:Y:S01]  /*09e0*/  IMAD R10, R10, R23, RZ ;  /* 0x000000170a0a7224 */ /* 0x000fe200078e02ff */
[----:B------:R-:W-:-:S02]  /*09f0*/  PRMT R8, R8, 0x7732, RZ ;  /* 0x0000773208087816 */ /* 0x000fc400000000ff */
[----:B------:R-:W-:Y:S01]  /*0a00*/  SEL R23, R17, 0x1, P1 ;  /* 0x0000000111177807 */ /* 0x000fe20000800000 */
[----:B------:R-:W-:Y:S02]  /*0a10*/  IMAD R25, R24, R25, R19 ;  /* 0x0000001918197224 */ /* 0x000fe400078e0213 */
[----:B------:R-:W3:Y:S02]  /*0a20*/  LDG.E.U8.CONSTANT R24, desc[UR6][R2.64+0x10] ;  /* 0x0000100602187981 */ /* 0x000ee4000c1e9100 */
[----:B------:R-:W-:Y:S02]  /*0a30*/  IMAD R25, R10, R23, R25 ;  /* 0x000000170a197224 */ /* 0x000fe400078e0219 */
[----:B------:R-:W-:Y:S01]  /*0a40*/  IMAD.MOV.U32 R23, RZ, RZ, R8 ;  /* 0x000000ffff177224 */ /* 0x000fe200078e0008 */
[----:B------:R-:W5:Y:S04]  /*0a50*/  LDG.E.U16.CONSTANT R19, desc[UR6][R4.64+0x6] ;  /* 0x0000060604137981 */ /* 0x000f68000c1e9500 */
[----:B------:R-:W5:Y:S01]  /*0a60*/  LDG.E.U8.CONSTANT R8, desc[UR6][R2.64+0x11] ;  /* 0x0000110602087981 */ /* 0x000f62000c1e9100 */
[----:B--2---:R-:W-:-:S02]  /*0a70*/  PRMT R10, R11, 0x8880, RZ ;  /* 0x000088800b0a7816 */ /* 0x004fc400000000ff */
[----:B------:R-:W-:-:S05]  /*0a80*/  LOP3.LUT R11, R23, 0xff, RZ, 0xc0, !PT ;  /* 0x000000ff170b7812 */ /* 0x000fca00078ec0ff */
[----:B------:R-:W-:Y:S01]  /*0a90*/  IMAD R26, R10, R11, RZ ;  /* 0x0000000b0a1a7224 */ /* 0x000fe200078e02ff */
[----:B------:R-:W-:Y:S02]  /*0aa0*/  SHF.R.U32.HI R10, RZ, 0x8, R23 ;  /* 0x00000008ff0a7819 */ /* 0x000fe40000011617 */
[----:B----4-:R-:W-:Y:S02]  /*0ab0*/  PRMT R22, R22, 0x8880, RZ ;  /* 0x0000888016167816 */ /* 0x010fe400000000ff */
[----:B------:R-:W-:-:S05]  /*0ac0*/  LOP3.LUT R23, R10, 0xffff, RZ, 0xc0, !PT ;  /* 0x0000ffff0a177812 */ /* 0x000fca00078ec0ff */
[----:B------:R-:W-:Y:S02]  /*0ad0*/  IMAD R22, R22, R23, RZ ;  /* 0x0000001716167224 */ /* 0x000fe400078e02ff */
[----:B------:R-:W2:Y:S01]  /*0ae0*/  LDG.E.U8.CONSTANT R23, desc[UR6][R2.64+0x12] ;  /* 0x0000120602177981 */ /* 0x000ea2000c1e9100 */
[C---:B------:R-:W-:Y:S02]  /*0af0*/  SEL R11, R17.reuse, 0x1, P2 ;  /* 0x00000001110b7807 */ /* 0x040fe40001000000 */
[----:B------:R-:W-:-:S03]  /*0b00*/  SEL R10, R17, 0x1, P3 ;  /* 0x00000001110a7807 */ /* 0x000fc60001800000 */
[----:B------:R-:W-:-:S04]  /*0b10*/  IMAD R25, R26, R11, R25 ;  /* 0x0000000b1a197224 */ /* 0x000fc800078e0219 */
[----:B------:R-:W-:Y:S01]  /*0b20*/  IMAD R25, R22, R10, R25 ;  /* 0x0000000a16197224 */ /* 0x000fe200078e0219 */
[----:B------:R-:W-:Y:S02]  /*0b30*/  SEL R26, R17, 0x1, P4 ;  /* 0x00000001111a7807 */ /* 0x000fe40002000000 */
[----:B---3--:R-:W-:Y:S02]  /*0b40*/  PRMT R11, R24, 0x8880, RZ ;  /* 0x00008880180b7816 */ /* 0x008fe400000000ff */
[----:B------:R-:W-:-:S04]  /*0b50*/  LOP3.LUT R24, R9, 0xffff, RZ, 0xc0, !PT ;  /* 0x0000ffff09187812 */ /* 0x000fc800078ec0ff */
[----:B------:R-:W-:Y:S02]  /*0b60*/  LOP3.LUT R22, R24, 0xff, RZ, 0xc0, !PT ;  /* 0x000000ff18167812 */ /* 0x000fe400078ec0ff */
[----:B------:R-:W-:Y:S02]  /*0b70*/  SHF.R.U32.HI R24, RZ, 0x8, R24 ;  /* 0x00000008ff187819 */ /* 0x000fe40000011618 */
[----:B-----5:R-:W-:Y:S01]  /*0b80*/  PRMT R8, R8, 0x8880, RZ ;  /* 0x0000888008087816 */ /* 0x020fe200000000ff */
[----:B------:R-:W-:Y:S01]  /*0b90*/  IMAD R22, R11, R22, RZ ;  /* 0x000000160b167224 */ /* 0x000fe200078e02ff */
[----:B------:R-:W-:Y:S01]  /*0ba0*/  LOP3.LUT R27, R24, 0xffff, RZ, 0xc0, !PT ;  /* 0x0000ffff181b7812 */ /* 0x000fe200078ec0ff */
[----:B------:R-:W-:Y:S01]  /*0bb0*/  IMAD.SHL.U32 R10, R19, 0x8, RZ ;  /* 0x00000008130a7824 */ /* 0x000fe200078e00ff */
[----:B------:R-:W-:Y:S01]  /*0bc0*/  SEL R24, R17, 0x1, P5 ;  /* 0x0000000111187807 */ /* 0x000fe20002800000 */
[----:B------:R-:W-:Y:S01]  /*0bd0*/  IMAD R25, R22, R26, R25 ;  /* 0x0000001a16197224 */ /* 0x000fe200078e0219 */
[----:B------:R-:W-:Y:S01]  /*0be0*/  PRMT R26, R21, 0x9910, RZ ;  /* 0x00009910151a7816 */ /* 0x000fe200000000ff */
[----:B------:R-:W-:Y:S01]  /*0bf0*/  IMAD R8, R8, R27, RZ ;  /* 0x0000001b08087224 */ /* 0x000fe200078e02ff */
[----:B------:R-:W-:Y:S01]  /*0c00*/  LOP3.LUT R10, R10, 0xff8, RZ, 0xc0, !PT ;  /* 0x00000ff80a0a7812 */ /* 0x000fe200078ec0ff */
[----:B------:R-:W3:Y:S01]  /*0c10*/  LDG.E.U8.CONSTANT R27, desc[UR6][R2.64+0x16] ;  /* 0x00001606021b7981 */ /* 0x000ee2000c1e9100 */
[----:B------:R-:W-:Y:S01]  /*0c20*/  PRMT R21, R9, 0x7732, RZ ;  /* 0x0000773209157816 */ /* 0x000fe200000000ff */
[----:B------:R-:W-:Y:S01]  /*0c30*/  IMAD R25, R8, R24, R25 ;  /* 0x0000001808197224 */ /* 0x000fe200078e0219 */
[----:B------:R-:W-:Y:S01]  /*0c40*/  SHF.R.U32.HI R8, RZ, 0x9, R19 ;  /* 0x00000009ff087819 */ /* 0x000fe20000011613 */
[----:B------:R-:W-:Y:S01]  /*0c50*/  IMAD.MOV.U32 R9, RZ, RZ, R26 ;  /* 0x000000ffff097224 */ /* 0x000fe200078e001a */
[----:B------:R-:W-:Y:S01]  /*0c60*/  IADD3 R10, P0, R10, UR8, RZ ;  /* 0x000000080a0a7c10 */ /* 0x000fe2000ff1e0ff */
[----:B------:R-:W4:Y:S01]  /*0c70*/  LDG.E.U8.CONSTANT R22, desc[UR6][R2.64+0x14] ;  /* 0x0000140602167981 */ /* 0x000f22000c1e9100 */
[----:B------:R-:W-:-:S03]  /*0c80*/  LOP3.LUT R8, R8, 0xffff, RZ, 0xc0, !PT ;  /* 0x0000ffff08087812 */ /* 0x000fc600078ec0ff */
[----:B------:R-:W-:Y:S01]  /*0c90*/  IMAD.X R11, RZ, RZ, UR9, P0 ;  /* 0x00000009ff0b7e24 */ /* 0x000fe200080e06ff */
[----:B------:R-:W-:Y:S02]  /*0ca0*/  ISETP.GT.AND P0, PT, R9, -0x1, PT ;  /* 0xffffffff0900780c */ /* 0x000fe40003f04270 */
[----:B------:R-:W-:-:S03]  /*0cb0*/  IADD3 R8, P1, R8, UR10, RZ ;  /* 0x0000000a08087c10 */ /* 0x000fc6000ff3e0ff */
[----:B------:R-:W5:Y:S01]  /*0cc0*/  LDG.E.64.CONSTANT R10, desc[UR6][R10.64] ;  /* 0x000000060a0a7981 */ /* 0x000f62000c1e9b00 */
[----:B--2---:R-:W-:Y:S01]  /*0cd0*/  PRMT R24, R23, 0x8880, RZ ;  /* 0x0000888017187816 */ /* 0x004fe200000000ff */
[----:B------:R-:W-:-:S04]  /*0ce0*/  IMAD.MOV.U32 R23, RZ, RZ, R21 ;  /* 0x000000ffff177224 */ /* 0x000fc800078e0015 */
[----:B------:R-:W-:Y:S01]  /*0cf0*/  IMAD.MOV.U32 R9, RZ, RZ, R24 ;  /* 0x000000ffff097224 */ /* 0x000fe200078e0018 */
[----:B------:R-:W-:Y:S01]  /*0d00*/  LOP3.LUT R26, R23, 0xff, RZ, 0xc0, !PT ;  /* 0x000000ff171a7812 */ /* 0x000fe200078ec0ff */
[----:B------:R-:W2:Y:S01]  /*0d10*/  LDG.E.U8.CONSTANT R24, desc[UR6][R2.64+0x15] ;  /* 0x0000150602187981 */ /* 0x000ea2000c1e9100 */
[----:B------:R-:W-:-:S03]  /*0d20*/  SEL R21, R17, 0x1, !P0 ;  /* 0x0000000111157807 */ /* 0x000fc60004000000 */
[----:B------:R-:W-:Y:S02]  /*0d30*/  IMAD R26, R9, R26, RZ ;  /* 0x0000001a091a7224 */ /* 0x000fe400078e02ff */
[----:B------:R-:W-:Y:S02]  /*0d40*/  IMAD.X R9, RZ, RZ, UR11, P1 ;  /* 0x0000000bff097e24 */ /* 0x000fe400088e06ff */
[----:B------:R-:W-:Y:S02]  /*0d50*/  IMAD R25, R26, R21, R25 ;  /* 0x000000151a197224 */ /* 0x000fe400078e0219 */
[----:B------:R-:W2:Y:S04]  /*0d60*/  LDG.E.U8.CONSTANT R26, desc[UR6][R2.64+0x17] ;  /* 0x00001706021a7981 */ /* 0x000ea8000c1e9100 */
[----:B------:R0:W2:Y:S01]  /*0d70*/  LDG.E.U8.CONSTANT R21, desc[UR6][R8.64] ;  /* 0x0000000608157981 */ /* 0x0000a2000c1e9100 */
[----:B---3--:R-:W-:-:S02]  /*0d80*/  PRMT R27, R27, 0x8880, RZ ;  /* 0x000088801b1b7816 */ /* 0x008fc400000000ff */
[----:B----4-:R-:W-:Y:S02]  /*0d90*/  PRMT R22, R22, 0x8880, RZ ;  /* 0x0000888016167816 */ /* 0x010fe400000000ff */
[C---:B-----5:R-:W-:Y:S02]  /*0da0*/  LOP3.LUT R28, R10.reuse, 0xffff, RZ, 0xc0, !PT ;  /* 0x0000ffff0a1c7812 */ /* 0x060fe400078ec0ff */
[----:B------:R-:W-:Y:S02]  /*0db0*/  PRMT R10, R10, 0x7732, RZ ;  /* 0x000077320a0a7816 */ /* 0x000fe400000000ff */
[----:B------:R-:W-:Y:S02]  /*0dc0*/  LOP3.LUT R29, R28, 0xff, RZ, 0xc0, !PT ;  /* 0x000000ff1c1d7812 */ /* 0x000fe400078ec0ff */
[----:B------:R-:W-:-:S04]  /*0dd0*/  SHF.R.U32.HI R28, RZ, 0x8, R28 ;  /* 0x00000008ff1c7819 */ /* 0x000fc8000001161c */
[----:B0-----:R-:W-:Y:S01]  /*0de0*/  LOP3.LUT R9, R28, 0xffff, RZ, 0xc0, !PT ;  /* 0x0000ffff1c097812 */ /* 0x001fe200078ec0ff */
[----:B------:R-:W-:Y:S01]  /*0df0*/  IMAD R22, R22, R29, RZ ;  /* 0x0000001d16167224 */ /* 0x000fe200078e02ff */
[----:B------:R-:W-:Y:S01]  /*0e00*/  PRMT R20, R20, 0x8880, RZ ;  /* 0x0000888014147816 */ /* 0x000fe200000000ff */
[----:B------:R-:W3:Y:S01]  /*0e10*/  LDG.E.U16.CONSTANT R28, desc[UR6][R2.64] ;  /* 0x00000006021c7981 */ /* 0x000ee2000c1e9500 */
[----:B--2---:R-:W-:Y:S02]  /*0e20*/  PRMT R24, R24, 0x8880, RZ ;  /* 0x0000888018187816 */ /* 0x004fe400000000ff */
[----:B------:R-:W-:-:S04]  /*0e30*/  LOP3.LUT R8, R21, 0x1, RZ, 0xc0, !PT ;  /* 0x0000000115087812 */ /* 0x000fc800078ec0ff */
[----:B------:R-:W-:Y:S01]  /*0e40*/  ISETP.NE.U32.AND P0, PT, R8, 0x1, PT ;  /* 0x000000010800780c */ /* 0x000fe20003f05070 */
[----:B------:R-:W-:Y:S01]  /*0e50*/  IMAD.MOV.U32 R8, RZ, RZ, R27 ;  /* 0x000000ffff087224 */ /* 0x000fe200078e001b */
[----:B------:R-:W-:Y:S02]  /*0e60*/  LOP3.LUT R27, R10, 0xff, RZ, 0xc0, !PT ;  /* 0x000000ff0a1b7812 */ /* 0x000fe400078ec0ff */
[----:B------:R-:W-:Y:S02]  /*0e70*/  SHF.R.U32.HI R10, RZ, 0x8, R10 ;  /* 0x00000008ff0a7819 */ /* 0x000fe4000001160a */
[----:B------:R-:W-:Y:S01]  /*0e80*/  R2P PR, R21, 0x3e ;  /* 0x0000003e15007804 */ /* 0x000fe20000000000 */
[----:B------:R-:W-:Y:S01]  /*0e90*/  IMAD R8, R8, R27, RZ ;  /* 0x0000001b08087224 */ /* 0x000fe200078e02ff */
[----:B------:R-:W-:Y:S01]  /*0ea0*/  SEL R27, R17, 0x1, !P0 ;  /* 0x00000001111b7807 */ /* 0x000fe20004000000 */
[----:B------:R-:W-:Y:S01]  /*0eb0*/  IMAD R9, R24, R9, RZ ;  /* 0x0000000918097224 */ /* 0x000fe200078e02ff */
[----:B------:R-:W-:-:S02]  /*0ec0*/  LOP3.LUT R29, R10, 0xffff, RZ, 0xc0, !PT ;  /* 0x0000ffff0a1d7812 */ /* 0x000fc400078ec0ff */
[----:B------:R-:W-:Y:S01]  /*0ed0*/  PRMT R24, R26, 0x8880, RZ ;  /* 0x000088801a187816 */ /* 0x000fe200000000ff */
[----:B------:R-:W-:Y:S01]  /*0ee0*/  IMAD R22, R22, R27, RZ ;  /* 0x0000001b16167224 */ /* 0x000fe200078e02ff */
[----:B------:R-:W-:Y:S01]  /*0ef0*/  SEL R10, R17, 0x1, P1 ;  /* 0x00000001110a7807 */ /* 0x000fe20000800000 */
[----:B------:R-:W2:Y:S04]  /*0f00*/  LDG.E.U8.CONSTANT R26, desc[UR6][R2.64+0x13] ;  /* 0x00001306021a7981 */ /* 0x000ea8000c1e9100 */
[----:B------:R-:W-:Y:S02]  /*0f10*/  IMAD R27, R9, R10, R22 ;  /* 0x0000000a091b7224 */ /* 0x000fe400078e0216 */
[----:B------:R-:W4:Y:S04]  /*0f20*/  LDG.E.U8.CONSTANT R9, desc[UR6][R2.64+0x18] ;  /* 0x0000180602097981 */ /* 0x000f28000c1e9100 */
[----:B------:R2:W5:Y:S01]  /*0f30*/  LDG.E.U16.CONSTANT R22, desc[UR6][R4.64+0x8] ;  /* 0x0000080604167981 */ /* 0x000562000c1e9500 */
[----:B------:R-:W-:-:S05]  /*0f40*/  SEL R10, R17, 0x1, P2 ;  /* 0x00000001110a7807 */ /* 0x000fca0001000000 */
[----:B------:R-:W-:Y:S02]  /*0f50*/  IMAD R27, R8, R10, R27 ;  /* 0x0000000a081b7224 */ /* 0x000fe400078e021b */
[----:B------:R-:W3:Y:S01]  /*0f60*/  LDG.E.U8.CONSTANT R10, desc[UR6][R2.64+0x19] ;  /* 0x00001906020a7981 */ /* 0x000ee2000c1e9100 */
[----:B------:R-:W-:Y:S02]  /*0f70*/  SHF.R.U32.HI R23, RZ, 0x8, R23 ;  /* 0x00000008ff177819 */ /* 0x000fe40000011617 */
[----:B------:R-:W-:Y:S01]  /*0f80*/  ISETP.GT.AND P0, PT, R20, -0x1, PT ;  /* 0xffffffff1400780c */ /* 0x000fe20003f04270 */
[----:B------:R-:W-:Y:S01]  /*0f90*/  IMAD R24, R24, R29, RZ ;  /* 0x0000001d18187224 */ /* 0x000fe200078e02ff */
[----:B------:R-:W-:Y:S02]  /*0fa0*/  SEL R8, R17, 0x1, P3 ;  /* 0x0000000111087807 */ /* 0x000fe40001800000 */
[----:B------:R-:W-:-:S03]  /*0fb0*/  LOP3.LUT R23, R23, 0xffff, RZ, 0xc0, !PT ;  /* 0x0000ffff17177812 */ /* 0x000fc600078ec0ff */
[----:B------:R-:W-:Y:S02]  /*0fc0*/  IMAD R8, R24, R8, R27 ;  /* 0x0000000818087224 */ /* 0x000fe400078e021b */
[----:B------:R-:W3:Y:S04]  /*0fd0*/  LDG.E.U8.CONSTANT R24, desc[UR6][R2.64+0x1a] ;  /* 0x00001a0602187981 */ /* 0x000ee8000c1e9100 */
[----:B------:R-:W3:Y:S01]  /*0fe0*/  LDG.E.U8.CONSTANT R27, desc[UR6][R2.64+0x1c] ;  /* 0x00001c06021b7981 */ /* 0x000ee2000c1e9100 */
[----:B--2---:R-:W-:Y:S02]  /*0ff0*/  PRMT R4, R26, 0x8880, RZ ;  /* 0x000088801a047816 */ /* 0x004fe400000000ff */
[----:B------:R-:W-:Y:S02]  /*1000*/  LOP3.LUT R26, R11, 0xffff, RZ, 0xc0, !PT ;  /* 0x0000ffff0b1a7812 */ /* 0x000fe400078ec0ff */
[----:B----4-:R-:W-:-:S02]  /*1010*/  PRMT R5, R9, 0x8880, RZ ;  /* 0x0000888009057816 */ /* 0x010fc400000000ff */
[----:B------:R-:W-:Y:S01]  /*1020*/  LOP3.LUT R20, R26, 0xff, RZ, 0xc0, !PT ;  /* 0x000000ff1a147812 */ /* 0x000fe200078ec0ff */
[----:B------:R-:W-:Y:S01]  /*1030*/  IMAD R4, R4, R23, RZ ;  /* 0x0000001704047224 */ /* 0x000fe200078e02ff */
[----:B------:R-:W-:Y:S01]  /*1040*/  SEL R9, R17, 0x1, P4 ;  /* 0x0000000111097807 */ /* 0x000fe20002000000 */
[----:B------:R-:W2:Y:S02]  /*1050*/  LDG.E.U8.CONSTANT R23, desc[UR6][R2.64+0x1b] ;  /* 0x00001b0602177981 */ /* 0x000ea4000c1e9100 */
[----:B------:R-:W-:Y:S01]  /*1060*/  IMAD R5, R5, R20, RZ ;  /* 0x0000001405057224 */ /* 0x000fe200078e02ff */
[----:B------:R-:W-:-:S05]  /*1070*/  SEL R20, R17, 0x1, !P0 ;  /* 0x0000000111147807 */ /* 0x000fca0004000000 */
[----:B------:R-:W-:Y:S02]  /*1080*/  IMAD R20, R4, R20, R25 ;  /* 0x0000001404147224 */ /* 0x000fe400078e0219 */
[----:B-----5:R-:W-:Y:S02]  /*1090*/  IMAD.SHL.U32 R4, R22, 0x8, RZ ;  /* 0x0000000816047824 */ /* 0x020fe400078e00ff */
[----:B------:R-:W-:Y:S01]  /*10a0*/  IMAD R25, R5, R9, R8 ;  /* 0x0000000905197224 */ /* 0x000fe200078e0208 */
[----:B------:R-:W-:Y:S02]  /*10b0*/  SHF.R.U32.HI R5, RZ, 0x9, R22 ;  /* 0x00000009ff057819 */ /* 0x000fe40000011616 */
[----:B------:R-:W-:Y:S02]  /*10c0*/  LOP3.LUT R8, R4, 0xff8, RZ, 0xc0, !PT ;  /* 0x00000ff804087812 */ /* 0x000fe400078ec0ff */
[----:B------:R-:W-:Y:S02]  /*10d0*/  LOP3.LUT R5, R5, 0xffff, RZ, 0xc0, !PT ;  /* 0x0000ffff05057812 */ /* 0x000fe400078ec0ff */
[----:B------:R-:W-:-:S02]  /*10e0*/  IADD3 R8, P0, R8, UR8, RZ ;  /* 0x0000000808087c10 */ /* 0x000fc4000ff1e0ff */
[----:B------:R-:W-:-:S03]  /*10f0*/  IADD3 R4, P1, R5, UR10, RZ ;  /* 0x0000000a05047c10 */ /* 0x000fc6000ff3e0ff */
[----:B------:R-:W-:Y:S02]  /*1100*/  IMAD.X R9, RZ, RZ, UR9, P0 ;  /* 0x00000009ff097e24 */ /* 0x000fe400080e06ff */
[----:B------:R-:W-:-:S04]  /*1110*/  IMAD.X R5, RZ, RZ, UR11, P1 ;  /* 0x0000000bff057e24 */ /* 0x000fc800088e06ff */
[----:B------:R-:W4:Y:S04]  /*1120*/  LDG.E.64.CONSTANT R8, desc[UR6][R8.64] ;  /* 0x0000000608087981 */ /* 0x000f28000c1e9b00 */
[----:B------:R0:W5:Y:S01]  /*1130*/  LDG.E.U8.CONSTANT R4, desc[UR6][R4.64] ;  /* 0x0000000604047981 */ /* 0x000162000c1e9100 */
[----:B------:R-:W-:Y:S02]  /*1140*/  SHF.R.U32.HI R26, RZ, 0x8, R26 ;  /* 0x00000008ff1a7819 */ /* 0x000fe4000001161a */
[----:B---3--:R-:W-:Y:S02]  /*1150*/  PRMT R10, R10, 0x8880, RZ ;  /* 0x000088800a0a7816 */ /* 0x008fe400000000ff */
[----:B------:R-:W-:Y:S02]  /*1160*/  LOP3.LUT R29, R26, 0xffff, RZ, 0xc0, !PT ;  /* 0x0000ffff1a1d7812 */ /* 0x000fe400078ec0ff */
[----:B------:R-:W-:-:S03]  /*1170*/  SEL R26, R17, 0x1, P5 ;  /* 0x00000001111a7807 */ /* 0x000fc60002800000 */
[----:B------:R-:W-:Y:S01]  /*1180*/  IMAD R10, R10, R29, RZ ;  /* 0x0000001d0a0a7224 */ /* 0x000fe200078e02ff */
[----:B0-----:R-:W-:Y:S02]  /*1190*/  PRMT R5, R19, 0x9910, RZ ;  /* 0x0000991013057816 */ /* 0x001fe400000000ff */
[----:B------:R-:W-:Y:S01]  /*11a0*/  PRMT R21, R21, 0x8880, RZ ;  /* 0x0000888015157816 */ /* 0x000fe200000000ff */
[----:B------:R-:W-:Y:S01]  /*11b0*/  IMAD R25, R10, R26, R25 ;  /* 0x0000001a0a197224 */ /* 0x000fe200078e0219 */
[----:B------:R-:W-:Y:S01]  /*11c0*/  PRMT R10, R11, 0x7732, RZ ;  /* 0x000077320b0a7816 */ /* 0x000fe200000000ff */
[----:B------:R-:W3:Y:S01]  /*11d0*/  LDG.E.U8.CONSTANT R19, desc[UR6][R2.64+0x1e] ;  /* 0x00001e0602137981 */ /* 0x000ee2000c1e9100 */
[----:B------:R-:W-:Y:S02]  /*11e0*/  PRMT R11, R24, 0x8880, RZ ;  /* 0x00008880180b7816 */ /* 0x000fe400000000ff */
[----:B------:R-:W-:Y:S02]  /*11f0*/  LOP3.LUT R24, R10, 0xff, RZ, 0xc0, !PT ;  /* 0x000000ff0a187812 */ /* 0x000fe400078ec0ff */
[----:B------:R-:W-:-:S02]  /*1200*/  ISETP.GT.AND P0, PT, R5, -0x1, PT ;  /* 0xffffffff0500780c */ /* 0x000fc40003f04270 */
[----:B------:R-:W-:Y:S01]  /*1210*/  SHF.R.U32.HI R10, RZ, 0x8, R10 ;  /* 0x00000008ff0a7819 */ /* 0x000fe2000001160a */
[----:B------:R-:W-:Y:S01]  /*1220*/  IMAD R24, R11, R24, RZ ;  /* 0x000000180b187224 */ /* 0x000fe200078e02ff */
[----:B------:R-:W-:Y:S01]  /*1230*/  SEL R11, R17, 0x1, !P0 ;  /* 0x00000001110b7807 */ /* 0x000fe20004000000 */
[----:B------:R-:W3:Y:S01]  /*1240*/  LDG.E.U8.CONSTANT R5, desc[UR6][R2.64+0x1d] ;  /* 0x00001d0602057981 */ /* 0x000ee2000c1e9100 */
[----:B------:R-:W-:-:S03]  /*1250*/  LOP3.LUT R10, R10, 0xffff, RZ, 0xc0, !PT ;  /* 0x0000ffff0a0a7812 */ /* 0x000fc600078ec0ff */
[----:B------:R-:W-:Y:S01]  /*1260*/  IMAD R25, R24, R11, R25 ;  /* 0x0000000b18197224 */ /* 0x000fe200078e0219 */
[----:B------:R-:W-:Y:S01]  /*1270*/  ISETP.GT.AND P0, PT, R21, -0x1, PT ;  /* 0xffffffff1500780c */ /* 0x000fe20003f04270 */
[----:B------:R-:W3:Y:S01]  /*1280*/  LDG.E.U8.CONSTANT R24, desc[UR6][R2.64+0x21] ;  /* 0x0000210602187981 */ /* 0x000ee2000c1e9100 */
[----:B------:R-:W-:-:S03]  /*1290*/  PRMT R27, R27, 0x8880, RZ ;  /* 0x000088801b1b7816 */ /* 0x000fc600000000ff */
[----:B------:R-:W3:Y:S01]  /*12a0*/  LDG.E.U8.CONSTANT R21, desc[UR6][R2.64+0x20] ;  /* 0x0000200602157981 */ /* 0x000ee2000c1e9100 */
[----:B--2---:R-:W-:-:S03]  /*12b0*/  PRMT R11, R23, 0x8880, RZ ;  /* 0x00008880170b7816 */ /* 0x004fc600000000ff */
[----:B------:R-:W2:Y:S02]  /*12c0*/  LDG.E.U8.CONSTANT R23, desc[UR6][R2.64+0x1f] ;  /* 0x00001f0602177981 */ /* 0x000ea4000c1e9100 */
[----:B------:R-:W-:Y:S01]  /*12d0*/  IMAD R10, R11, R10, RZ ;  /* 0x0000000a0b0a7224 */ /* 0x000fe200078e02ff */
[----:B------:R-:W-:-:S05]  /*12e0*/  SEL R11, R17, 0x1, !P0 ;  /* 0x00000001110b7807 */ /* 0x000fca0004000000 */
[----:B------:R-:W-:Y:S01]  /*12f0*/  IMAD R25, R10, R11, R25 ;  /* 0x0000000b0a197224 */ /* 0x000fe200078e0219 */
[----:B----4-:R-:W-:Y:S02]  /*1300*/  LOP3.LUT R26, R8, 0xffff, RZ, 0xc0, !PT ;  /* 0x0000ffff081a7812 */ /* 0x010fe400078ec0ff */
[----:B-----5:R-:W-:Y:S02]  /*1310*/  LOP3.LUT R10, R4, 0x1, RZ, 0xc0, !PT ;  /* 0x00000001040a7812 */ /* 0x020fe400078ec0ff */
[----:B------:R-:W-:Y:S02]  /*1320*/  LOP3.LUT R11, R26, 0xff, RZ, 0xc0, !PT ;  /* 0x000000ff1a0b7812 */ /* 0x000fe400078ec0ff */
[----:B------:R-:W-:Y:S01]  /*1330*/  ISETP.NE.U32.AND P0, PT, R10, 0x1, PT ;  /* 0x000000010a00780c */ /* 0x000fe20003f05070 */
[----:B------:R-:W-:Y:S02]  /*1340*/  IMAD.MOV.U32 R10, RZ, RZ, R27 ;  /* 0x000000ffff0a7224 */ /* 0x000fe400078e001b */
[----:B------:R-:W4:Y:S02]  /*1350*/  LDG.E.U8.CONSTANT R27, desc[UR6][R2.64+0x23] ;  /* 0x00002306021b7981 */ /* 0x000f24000c1e9100 */
[----:B------:R-:W-:Y:S01]  /*1360*/  IMAD R10, R10, R11, RZ ;  /* 0x0000000b0a0a7224 */ /* 0x000fe200078e02ff */
[----:B------:R-:W-:-:S05]  /*1370*/  SEL R11, R17, 0x1, !P0 ;  /* 0x00000001110b7807 */ /* 0x000fca0004000000 */
[----:B------:R-:W-:Y:S01]  /*1380*/  IMAD R25, R10, R11, R25 ;  /* 0x0000000b0a197224 */ /* 0x000fe200078e0219 */
[----:B------:R-:W-:Y:S02]  /*1390*/  LOP3.LUT R11, R18, 0x7, RZ, 0xc0, !PT ;  /* 0x00000007120b7812 */ /* 0x000fe400078ec0ff */
[----:B------:R-:W5:Y:S02]  /*13a0*/  LDG.E.U8.CONSTANT R18, desc[UR6][R2.64+0x22] ;  /* 0x0000220602127981 */ /* 0x000f64000c1e9100 */
[----:B------:R-:W-:Y:S02]  /*13b0*/  IADD3 R10, P0, R11, R6, RZ ;  /* 0x000000060b0a7210 */ /* 0x000fe40007f1e0ff */
[----:B------:R0:W5:Y:S03]  /*13c0*/  LDG.E.U16.CONSTANT R6, desc[UR6][R6.64] ;  /* 0x0000000606067981 */ /* 0x000166000c1e9500 */
[----:B------:R-:W-:-:S05]  /*13d0*/  IMAD.X R11, RZ, RZ, R7, P0 ;  /* 0x000000ffff0b7224 */ /* 0x000fca00000e0607 */
[----:B------:R1:W5:Y:S01]  /*13e0*/  LDG.E.U8.CONSTANT R10, desc[UR6][R10.64+0x42] ;  /* 0x000042060a0a7981 */ /* 0x000362000c1e9100 */
[----:B------:R-:W-:Y:S02]  /*13f0*/  SHF.R.U32.HI R26, RZ, 0x8, R26 ;  /* 0x00000008ff1a7819 */ /* 0x000fe4000001161a */
[----:B---3--:R-:W-:Y:S02]  /*1400*/  PRMT R5, R5, 0x8880, RZ ;  /* 0x0000888005057816 */ /* 0x008fe400000000ff */
[----:B------:R-:W-:Y:S02]  /*1410*/  LOP3.LUT R26, R26, 0xffff, RZ, 0xc0, !PT ;  /* 0x0000ffff1a1a7812 */ /* 0x000fe400078ec0ff */
[----:B------:R-:W-:Y:S02]  /*1420*/  R2P PR, R4, 0x3e ;  /* 0x0000003e04007804 */ /* 0x000fe40000000000 */
[----:B0-----:R-:W-:Y:S01]  /*1430*/  PRMT R7, R8, 0x7732, RZ ;  /* 0x0000773208077816 */ /* 0x001fe200000000ff */
[----:B------:R-:W-:Y:S01]  /*1440*/  IMAD R26, R5, R26, RZ ;  /* 0x0000001a051a7224 */ /* 0x000fe200078e02ff */
[----:B------:R-:W-:-:S02]  /*1450*/  PRMT R3, R19, 0x8880, RZ ;  /* 0x0000888013037816 */ /* 0x000fc400000000ff */
[----:B------:R-:W-:Y:S02]  /*1460*/  LOP3.LUT R8, R7, 0xff, RZ, 0xc0, !PT ;  /* 0x000000ff07087812 */ /* 0x000fe400078ec0ff */
[----:B------:R-:W-:Y:S02]  /*1470*/  SEL R5, R17, 0x1, P1 ;  /* 0x0000000111057807 */ /* 0x000fe40000800000 */
[----:B------:R-:W-:Y:S01]  /*1480*/  SHF.R.U32.HI R2, RZ, 0x8, R7 ;  /* 0x00000008ff027819 */ /* 0x000fe20000011607 */
[----:B------:R-:W-:Y:S02]  /*1490*/  IMAD R8, R3, R8, RZ ;  /* 0x0000000803087224 */ /* 0x000fe400078e02ff */
[----:B------:R-:W-:Y:S01]  /*14a0*/  IMAD R25, R26, R5, R25 ;  /* 0x000000051a197224 */ /* 0x000fe200078e0219 */
[----:B------:R-:W-:Y:S02]  /*14b0*/  LOP3.LUT R2, R2, 0xffff, RZ, 0xc0, !PT ;  /* 0x0000ffff02027812 */ /* 0x000fe400078ec0ff */
[----:B------:R-:W-:-:S02]  /*14c0*/  SEL R5, R17, 0x1, P2 ;  /* 0x0000000111057807 */ /* 0x000fc40001000000 */
[----:B-1----:R-:W-:-:S03]  /*14d0*/  LOP3.LUT R11, R9, 0xffff, RZ, 0xc0, !PT ;  /* 0x0000ffff090b7812 */ /* 0x002fc600078ec0ff */
[----:B------:R-:W-:Y:S01]  /*14e0*/  IMAD R5, R8, R5, R25 ;  /* 0x0000000508057224 */ /* 0x000fe200078e0219 */
[----:B------:R-:W-:Y:S02]  /*14f0*/  PRMT R7, R21, 0x8880, RZ ;  /* 0x0000888015077816 */ /* 0x000fe400000000ff */
[----:B------:R-:W-:Y:S02]  /*1500*/  LOP3.LUT R8, R11, 0xff, RZ, 0xc0, !PT ;  /* 0x000000ff0b087812 */ /* 0x000fe400078ec0ff */
[----:B------:R-:W-:-:S03]  /*1510*/  PRMT R24, R24, 0x8880, RZ ;  /* 0x0000888018187816 */ /* 0x000fc600000000ff */
[----:B------:R-:W-:Y:S01]  /*1520*/  IMAD R8, R7, R8, RZ ;  /* 0x0000000807087224 */ /* 0x000fe200078e02ff */
[----:B------:R-:W-:Y:S01]  /*1530*/  PRMT R22, R22, 0x9910, RZ ;  /* 0x0000991016167816 */ /* 0x000fe200000000ff */
[----:B------:R-:W-:Y:S02]  /*1540*/  IMAD.MOV.U32 R7, RZ, RZ, R24 ;  /* 0x000000ffff077224 */ /* 0x000fe400078e0018 */
[----:B------:R-:W-:Y:S02]  /*1550*/  VIADD R16, R16, 0x4 ;  /* 0x0000000410107836 */ /* 0x000fe40000000000 */
[----:B------:R-:W-:Y:S02]  /*1560*/  VIADD R15, R15, 0x4 ;  /* 0x000000040f0f7836 */ /* 0x000fe40000000000 */
[----:B------:R-:W-:Y:S01]  /*1570*/  VIADD R12, R12, 0x20 ;  /* 0x000000200c0c7836 */ /* 0x000fe20000000000 */
[----:B--2---:R-:W-:-:S05]  /*1580*/  PRMT R23, R23, 0x8880, RZ ;  /* 0x0000888017177816 */ /* 0x004fca00000000ff */
[----:B------:R-:W-:-:S04]  /*1590*/  IMAD.MOV.U32 R3, RZ, RZ, R23 ;  /* 0x000000ffff037224 */ /* 0x000fc800078e0017 */
[----:B------:R-:W-:Y:S01]  /*15a0*/  IMAD R2, R3, R2, RZ ;  /* 0x0000000203027224 */ /* 0x000fe200078e02ff */
[----:B------:R-:W-:-:S05]  /*15b0*/  SEL R3, R17, 0x1, P3 ;  /* 0x0000000111037807 */ /* 0x000fca0001800000 */
[----:B------:R-:W-:Y:S01]  /*15c0*/  IMAD R3, R2, R3, R5 ;  /* 0x0000000302037224 */ /* 0x000fe200078e0205 */
[----:B------:R-:W-:Y:S02]  /*15d0*/  SHF.R.U32.HI R2, RZ, 0x8, R11 ;  /* 0x00000008ff027819 */ /* 0x000fe4000001160b */
[----:B------:R-:W-:Y:S02]  /*15e0*/  SEL R5, R17, 0x1, P4 ;  /* 0x0000000111057807 */ /* 0x000fe40002000000 */
[----:B------:R-:W-:-:S03]  /*15f0*/  LOP3.LUT R24, R2, 0xffff, RZ, 0xc0, !PT ;  /* 0x0000ffff02187812 */ /* 0x000fc600078ec0ff */
[----:B------:R-:W-:Y:S01]  /*1600*/  IMAD R2, R8, R5, R3 ;  /* 0x0000000508027224 */ /* 0x000fe200078e0203 */
[----:B------:R-:W-:Y:S01]  /*1610*/  PRMT R8, R9, 0x7732, RZ ;  /* 0x0000773209087816 */ /* 0x000fe200000000ff */
[----:B------:R-:W-:Y:S01]  /*1620*/  IMAD R7, R7, R24, RZ ;  /* 0x0000001807077224 */ /* 0x000fe200078e02ff */
[----:B------:R-:W-:Y:S01]  /*1630*/  SEL R3, R17, 0x1, P5 ;  /* 0x0000000111037807 */ /* 0x000fe20002800000 */
[----:B------:R-:W-:Y:S01]  /*1640*/  IMAD.MOV.U32 R9, RZ, RZ, R22 ;  /* 0x000000ffff097224 */ /* 0x000fe200078e0016 */
[----:B------:R-:W-:Y:S02]  /*1650*/  PRMT R11, R4, 0x8880, RZ ;  /* 0x00008880040b7816 */ /* 0x000fe400000000ff */
[----:B------:R-:W-:Y:S01]  /*1660*/  LOP3.LUT R5, R8, 0xff, RZ, 0xc0, !PT ;  /* 0x000000ff08057812 */ /* 0x000fe200078ec0ff */
[----:B------:R-:W-:Y:S01]  /*1670*/  IMAD R7, R7, R3, R2 ;  /* 0x0000000307077224 */ /* 0x000fe200078e0202 */
[----:B------:R-:W-:Y:S02]  /*1680*/  ISETP.GT.AND P0, PT, R9, -0x1, PT ;  /* 0xffffffff0900780c */ /* 0x000fe40003f04270 */
[----:B------:R-:W-:-:S02]  /*1690*/  SHF.R.U32.HI R3, RZ, 0x8, R8 ;  /* 0x00000008ff037819 */ /* 0x000fc40000011608 */
[----:B----4-:R-:W-:Y:S02]  /*16a0*/  PRMT R27, R27, 0x8880, RZ ;  /* 0x000088801b1b7816 */ /* 0x010fe400000000ff */
[----:B------:R-:W-:Y:S02]  /*16b0*/  ISETP.GT.AND P1, PT, R11, -0x1, PT ;  /* 0xffffffff0b00780c */ /* 0x000fe40003f24270 */
[----:B------:R-:W-:Y:S02]  /*16c0*/  LOP3.LUT R3, R3, 0xffff, RZ, 0xc0, !PT ;  /* 0x0000ffff03037812 */ /* 0x000fe400078ec0ff */
[----:B-----5:R-:W-:Y:S01]  /*16d0*/  PRMT R4, R18, 0x8880, RZ ;  /* 0x0000888012047816 */ /* 0x020fe200000000ff */
[----:B------:R-:W-:-:S04]  /*16e0*/  IMAD.MOV.U32 R8, RZ, RZ, R27 ;  /* 0x000000ffff087224 */ /* 0x000fc800078e001b */
[----:B------:R-:W-:Y:S01]  /*16f0*/  IMAD R4, R4, R5, RZ ;  /* 0x0000000504047224 */ /* 0x000fe200078e02ff */
[C---:B------:R-:W-:Y:S02]  /*1700*/  SEL R5, R17.reuse, 0x1, !P0 ;  /* 0x0000000111057807 */ /* 0x040fe40004000000 */
[C---:B------:R-:W-:Y:S02]  /*1710*/  LOP3.LUT R2, R10.reuse, 0xf0, RZ, 0xc0, !PT ;  /* 0x000000f00a027812 */ /* 0x040fe400078ec0ff */
[----:B------:R-:W-:Y:S02]  /*1720*/  LOP3.LUT R10, R10, 0xf, RZ, 0xc0, !PT ;  /* 0x0000000f0a0a7812 */ /* 0x000fe400078ec0ff */
[----:B------:R-:W-:Y:S01]  /*1730*/  SHF.R.U32.HI R2, RZ, 0x4, R2 ;  /* 0x00000004ff027819 */ /* 0x000fe20000011602 */
[----:B------:R-:W-:Y:S01]  /*1740*/  IMAD R4, R4, R5, R7 ;  /* 0x0000000504047224 */ /* 0x000fe200078e0207 */
[----:B------:R-:W-:Y:S01]  /*1750*/  SEL R17, R17, 0x1, !P1 ;  /* 0x0000000111117807 */ /* 0x000fe20004800000 */
[----:B------:R-:W-:Y:S01]  /*1760*/  IMAD R3, R8, R3, RZ ;  /* 0x0000000308037224 */ /* 0x000fe200078e02ff */
[----:B------:R-:W-:Y:S01]  /*1770*/  LOP3.LUT R2, R2, 0xffff, RZ, 0xc0, !PT ;  /* 0x0000ffff02027812 */ /* 0x000fe200078ec0ff */
[----:B------:R-:W0:Y:S02]  /*1780*/  I2F.U16 R10, R10 ;  /* 0x0000000a000a7306 */ /* 0x000e240000101000 */
[----:B------:R-:W-:Y:S01]  /*1790*/  IMAD R3, R3, R17, R4 ;  /* 0x0000001103037224 */ /* 0x000fe200078e0204 */
[----:B------:R-:W-:-:S02]  /*17a0*/  I2FP.F32.U32 R2, R2 ;  /* 0x0000000200027245 */ /* 0x000fc40000201000 */
[----:B------:R-:W-:Y:S02]  /*17b0*/  ISETP.GE.U32.AND P0, PT, R16, R13, PT ;  /* 0x0000000d1000720c */ /* 0x000fe40003f06070 */
[----:B------:R-:W-:Y:S01]  /*17c0*/  I2FP.F32.S32 R3, R3 ;  /* 0x0000000300037245 */ /* 0x000fe20000201400 */
[----:B------:R-:W-:Y:S01]  /*17d0*/  FADD.FTZ R2, R2, 0.5 ;  /* 0x3f00000002027421 */ /* 0x000fe20000010000 */
[----:B------:R-:W-:Y:S01]  /*17e0*/  HADD2.F32 R6, -RZ, R6.H0_H0 ;  /* 0x20000006ff067230 */ /* 0x000fe20000004100 */
[----:B------:R-:W-:Y:S02]  /*17f0*/  I2FP.F32.S32 R5, R20 ;  /* 0x0000001400057245 */ /* 0x000fe40000201400 */
[----:B------:R-:W-:Y:S01]  /*1800*/  FMUL.FTZ R7, R2, R3 ;  /* 0x0000000302077220 */ /* 0x000fe20000410000 */
[----:B------:R-:W-:Y:S02]  /*1810*/  HADD2.F32 R3, -RZ, R28.H0_H0 ;  /* 0x2000001cff037230 */ /* 0x000fe40000004100 */
[----:B0-----:R-:W-:-:S03]  /*1820*/  FADD.FTZ R2, R10, 0.5 ;  /* 0x3f0000000a027421 */ /* 0x001fc60000010000 */
[----:B------:R-:W-:Y:S01]  /*1830*/  FMUL.FTZ.D4 R3, R6, R3 ;  /* 0x0000000306037220 */ /* 0x000fe20000210000 */
[----:B------:R-:W-:-:S04]  /*1840*/  FFMA.FTZ R2, R2, R5, R7 ;  /* 0x0000000502027223 */ /* 0x000fc80000010007 */
[----:B------:R-:W-:Y:S01]  /*1850*/  FFMA.FTZ R14, R3, R2, R14 ;  /* 0x00000002030e7223 */ /* 0x000fe2000001000e */
[----:B------:R-:W-:Y:S06]  /*1860*/  @!P0 BRA `(.L_x_867) ;  /* 0xffffffe800708947 */ /* 0x000fec000383ffff */
.L_x_866:
[----:B------:R-:W-:Y:S05]  /*1870*/  BSYNC B0 ;  /* 0x0000000000007941 */ /* 0x000fea0003800000 */
.L_x_865:
        /* <DEDUP_REMOVED lines=13> */
[----:B01----:R-:W-:-:S05]  /*1950*/  FADD.FTZ R4, R4, R7 ;  /* 0x0000000704047221 */ /* 0x003fca0000010000 */
[----:B------:R-:W-:Y:S02]  /*1960*/  F2FP.BF16.F32.PACK_AB R4, RZ, R4 ;  /* 0x00000004ff04723e */ /* 0x000fe400000010ff */
[----:B------:R-:W0:Y:S01]  /*1970*/  LDC.64 R2, c[0x0][0x220] ;  /* 0x00008800ff027b82 */ /* 0x000e220000000a00 */
[----:B--2---:R-:W-:-:S04]  /*1980*/  IMAD R5, R5, UR5, R0 ;  /* 0x0000000505057c24 */ /* 0x004fc8000f8e0200 */
[----:B0-----:R-:W-:-:S05]  /*1990*/  IMAD.WIDE.U32 R2, R5, 0x2, R2 ;  /* 0x0000000205027825 */ /* 0x001fca00078e0002 */
[----:B------:R-:W-:Y:S01]  /*19a0*/  STG.E.U16 desc[UR6][R2.64], R4 ;  /* 0x0000000402007986 */ /* 0x000fe2000c101506 */
[----:B------:R-:W-:Y:S05]  /*19b0*/  EXIT ;  /* 0x000000000000794d */ /* 0x000fea0003800000 */
.L_x_868:
        /* <DEDUP_REMOVED lines=12> */
.L_x_1386:


//--------------------- .text._Z13mul_mat_vec_qIN3c108BFloat16ELi256ELi8E13block_iq2_xxsLi1EXadL_ZN45_INTERNAL_8d5cb472_14_gguf_kernel_cu_cd24131920vec_dot_iq2_xxs_q8_1EPKvPK10block_q8_1RKiEEEvS5_S5_PT_iii --------------------------
	.section	.text._Z13mul_mat_vec_qIN3c108BFloat16ELi256ELi8E13block_iq2_xxsLi1EXadL_ZN45_INTERNAL_8d5cb472_14_gguf_kernel_cu_cd24131920vec_dot_iq2_xxs_q8_1EPKvPK10block_q8_1RKiEEEvS5_S5_PT_iii,"ax",@progbits
	.align	128
.text._Z13mul_mat_vec_qIN3c108BFloat16ELi256ELi8E13block_iq2_xxsLi1EXadL_ZN45_INTERNAL_8d5cb472_14_gguf_kernel_cu_cd24131920vec_dot_iq2_xxs_q8_1EPKvPK10block_q8_1RKiEEEvS5_S5_PT_iii:
        .type           _Z13mul_mat_vec_qIN3c108BFloat16ELi256ELi8E13block_iq2_xxsLi1EXadL_ZN45_INTERNAL_8d5cb472_14_gguf_kernel_cu_cd24131920vec_dot_iq2_xxs_q8_1EPKvPK10block_q8_1RKiEEEvS5_S5_PT_iii,@function
        .size           _Z13mul_mat_vec_qIN3c108BFloat16ELi256ELi8E13block_iq2_xxsLi1EXadL_ZN45_INTERNAL_8d5cb472_14_gguf_kernel_cu_cd24131920vec_dot_iq2_xxs_q8_1EPKvPK10block_q8_1RKiEEEvS5_S5_PT_iii,(.L_x_1387 - _Z13mul_mat_vec_qIN3c108BFloat16ELi256ELi8E13block_iq2_xxsLi1EXadL_ZN45_INTERNAL_8d5cb472_14_gguf_kernel_cu_cd24131920vec_dot_iq2_xxs_q8_1EPKvPK10block_q8_1RKiEEEvS5_S5_PT_iii)
        .other          _Z13mul_mat_vec_qIN3c108BFloat16ELi256ELi8E13block_iq2_xxsLi1EXadL_ZN45_INTERNAL_8d5cb472_14_gguf_kernel_cu_cd24131920vec_dot_iq2_xxs_q8_1EPKvPK10block_q8_1RKiEEEvS5_S5_PT_iii,@"STO_CUDA_ENTRY STV_DEFAULT"
_Z13mul_mat_vec_qIN3c108BFloat16ELi256ELi8E13block_iq2_xxsLi1EXadL_ZN45_INTERNAL_8d5cb472_14_gguf_kernel_cu_cd24131920vec_dot_iq2_xxs_q8_1EPKvPK10block_q8_1RKiEEEvS5_S5_PT_iii:
        /* <DEDUP_REMOVED lines=34> */
.L_x_871:
[----:B------:R-:W0:Y:S01]  /*0220*/  S2R R2, SR_TID.X ;  /* 0x0000000000027919 */ /* 0x000e220000002100 */
[----:B------:R-:W1:Y:S08]  /*0230*/  LDC.64 R4, c[0x0][0x210] ;  /* 0x00008400ff047b82 */ /* 0x000e700000000a00 */
[----:B------:R-:W2:Y:S01]  /*0240*/  LDC.64 R10, c[0x4][RZ] ;  /* 0x01000000ff0a7b82 */ /* 0x000ea20000000a00 */
[----:B-1----:R-:W-:-:S04]  /*0250*/  IMAD.WIDE R4, R15, 0x42, R4 ;  /* 0x000000420f047825 */ /* 0x002fc800078e0204 */
[----:B0-----:R-:W-:-:S05]  /*0260*/  IMAD.SHL.U32 R2, R2, 0x4, RZ ;  /* 0x0000000402027824 */ /* 0x001fca00078e00ff */
[----:B------:R-:W-:Y:S02]  /*0270*/  LOP3.LUT R9, R2, 0x1c, RZ, 0xc0, !PT ;  /* 0x0000001c02097812 */ /* 0x000fe400078ec0ff */
[----:B------:R-:W0:Y:S02]  /*0280*/  LDC.64 R2, c[0x0][0x218] ;  /* 0x00008600ff027b82 */ /* 0x000e240000000a00 */
[----:B------:R-:W-:Y:S02]  /*0290*/  LEA R8, P0, R9, R4, 0x1 ;  /* 0x0000000409087211 */ /* 0x000fe400078008ff */
[----:B------:R-:W3:Y:S03]  /*02a0*/  LDG.E.U16.CONSTANT R4, desc[UR6][R4.64] ;  /* 0x0000000604047981 */ /* 0x000ee6000c1e9500 */
[----:B------:R-:W-:-:S05]  /*02b0*/  IMAD.X R9, RZ, RZ, R5, P0 ;  /* 0x000000ffff097224 */ /* 0x000fca00000e0605 */
[----:B------:R-:W2:Y:S04]  /*02c0*/  LDG.E.U8.CONSTANT R7, desc[UR6][R8.64+0x2] ;  /* 0x0000020608077981 */ /* 0x000ea8000c1e9100 */
[----:B------:R-:W4:Y:S01]  /*02d0*/  LDG.E.U16.CONSTANT R19, desc[UR6][R8.64+0x6] ;  /* 0x0000060608137981 */ /* 0x000f22000c1e9500 */
[----:B0-----:R-:W-:-:S05]  /*02e0*/  IMAD.WIDE R2, R12, 0x24, R2 ;  /* 0x000000240c027825 */ /* 0x001fca00078e0202 */
[----:B------:R-:W5:Y:S04]  /*02f0*/  LDG.E.U8.CONSTANT R17, desc[UR6][R2.64+0x4] ;  /* 0x0000040602117981 */ /* 0x000f68000c1e9100 */
[----:B------:R-:W3:Y:S04]  /*0300*/  LDG.E.U8.CONSTANT R20, desc[UR6][R2.64+0x5] ;  /* 0x0000050602147981 */ /* 0x000ee8000c1e9100 */
[----:B------:R-:W3:Y:S04]  /*0310*/  LDG.E.U8.CONSTANT R23, desc[UR6][R2.64+0x6] ;  /* 0x0000060602177981 */ /* 0x000ee8000c1e9100 */
[----:B------:R-:W3:Y:S01]  /*0320*/  LDG.E.U8.CONSTANT R22, desc[UR6][R2.64+0x7] ;  /* 0x0000070602167981 */ /* 0x000ee2000c1e9100 */
[----:B--2---:R-:W-:Y:S01]  /*0330*/  IMAD.WIDE.U32 R6, R7, 0x8, R10 ;  /* 0x0000000807067825 */ /* 0x004fe200078e000a */
[----:B----4-:R-:W-:-:S05]  /*0340*/  LOP3.LUT R24, R19, 0x7f, RZ, 0xc0, !PT ;  /* 0x0000007f13187812 */ /* 0x010fca00078ec0ff */
[----:B------:R-:W2:Y:S01]  /*0350*/  LDG.E.64.CONSTANT R6, desc[UR6][R6.64] ;  /* 0x0000000606067981 */ /* 0x000ea2000c1e9b00 */
[----:B------:R-:W-:-:S05]  /*0360*/  IADD3 R24, P0, R24, UR8, RZ ;  /* 0x0000000818187c10 */ /* 0x000fca000ff1e0ff */
[----:B------:R-:W-:-:S05]  /*0370*/  IMAD.X R25, RZ, RZ, UR9, P0 ;  /* 0x00000009ff197e24 */ /* 0x000fca00080e06ff */
[----:B------:R0:W4:Y:S01]  /*0380*/  LDG.E.U8.CONSTANT R18, desc[UR6][R24.64] ;  /* 0x0000000618127981 */ /* 0x000122000c1e9100 */
[----:B-----5:R-:W-:Y:S02]  /*0390*/  PRMT R26, R17, 0x8880, RZ ;  /* 0x00008880111a7816 */ /* 0x020fe400000000ff */
[----:B---3--:R-:W-:Y:S02]  /*03a0*/  PRMT R20, R20, 0x8880, RZ ;  /* 0x0000888014147816 */ /* 0x008fe400000000ff */
[----:B--2---:R-:W-:-:S04]  /*03b0*/  LOP3.LUT R17, R6, 0xffff, RZ, 0xc0, !PT ;  /* 0x0000ffff06117812 */ /* 0x004fc800078ec0ff */
[----:B------:R-:W-:Y:S02]  /*03c0*/  LOP3.LUT R21, R17, 0xff, RZ, 0xc0, !PT ;  /* 0x000000ff11157812 */ /* 0x000fe400078ec0ff */
[----:B------:R-:W-:-:S04]  /*03d0*/  SHF.R.U32.HI R17, RZ, 0x8, R17 ;  /* 0x00000008ff117819 */ /* 0x000fc80000011611 */
[----:B0-----:R-:W-:Y:S01]  /*03e0*/  LOP3.LUT R25, R17, 0xffff, RZ, 0xc0, !PT ;  /* 0x0000ffff11197812 */ /* 0x001fe200078ec0ff */
[----:B------:R-:W-:Y:S01]  /*03f0*/  IMAD R26, R26, R21, RZ ;  /* 0x000000151a1a7224 */ /* 0x000fe200078e02ff */
[----:B----4-:R-:W-:Y:S01]  /*0400*/  LOP3.LUT R17, R18, 0x1, RZ, 0xc0, !PT ;  /* 0x0000000112117812 */ /* 0x010fe200078ec0ff */
[----:B------:R-:W2:Y:S02]  /*0410*/  LDG.E.U8.CONSTANT R21, desc[UR6][R2.64+0x8] ;  /* 0x0000080602157981 */ /* 0x000ea4000c1e9100 */
[----:B------:R-:W-:Y:S01]  /*0420*/  IMAD R27, R20, R25, RZ ;  /* 0x00000019141b7224 */ /* 0x000fe200078e02ff */
[----:B------:R-:W-:Y:S01]  /*0430*/  ISETP.NE.U32.AND P0, PT, R17, 0x1, PT ;  /* 0x000000011100780c */ /* 0x000fe20003f05070 */
[----:B------:R-:W3:Y:S01]  /*0440*/  LDG.E.U8.CONSTANT R20, desc[UR6][R2.64+0x9] ;  /* 0x0000090602147981 */ /* 0x000ee2000c1e9100 */
[----:B------:R-:W-:Y:S02]  /*0450*/  IMAD.MOV.U32 R17, RZ, RZ, -0x1 ;  /* 0xffffffffff117424 */ /* 0x000fe400078e00ff */
[----:B------:R-:W-:-:S03]  /*0460*/  R2P PR, R18, 0x3e ;  /* 0x0000003e12007804 */ /* 0x000fc60000000000 */
[----:B------:R-:W-:-:S05]  /*0470*/  SEL R25, R17, 0x1, !P0 ;  /* 0x0000000111197807 */ /* 0x000fca0004000000 */
[----:B------:R-:W-:Y:S01]  /*0480*/  IMAD R24, R26, R25, RZ ;  /* 0x000000191a187224 */ /* 0x000fe200078e02ff */
[----:B------:R-:W-:-:S05]  /*0490*/  SEL R25, R17, 0x1, P1 ;  /* 0x0000000111197807 */ /* 0x000fca0000800000 */
[----:B------:R-:W-:Y:S01]  /*04a0*/  IMAD R24, R27, R25, R24 ;  /* 0x000000191b187224 */ /* 0x000fe200078e0218 */
[----:B------:R-:W-:Y:S01]  /*04b0*/  PRMT R25, R6, 0x7732, RZ ;  /* 0x0000773206197816 */ /* 0x000fe200000000ff */
[----:B------:R-:W4:Y:S04]  /*04c0*/  LDG.E.U8.CONSTANT R27, desc[UR6][R8.64+0x3] ;  /* 0x00000306081b7981 */ /* 0x000f28000c1e9100 */
[----:B------:R-:W5:Y:S01]  /*04d0*/  LDG.E.U8.CONSTANT R6, desc[UR6][R2.64+0xa] ;  /* 0x00000a0602067981 */ /* 0x000f62000c1e9100 */
[----:B------:R-:W-:Y:S01]  /*04e0*/  PRMT R26, R23, 0x8880, RZ ;  /* 0x00008880171a7816 */ /* 0x000fe200000000ff */
[----:B------:R-:W-:-:S04]  /*04f0*/  IMAD.MOV.U32 R23, RZ, RZ, R25 ;  /* 0x000000ffff177224 */ /* 0x000fc800078e0019 */
[----:B------:R-:W-:Y:S01]  /*0500*/  IMAD.MOV.U32 R25, RZ, RZ, R26 ;  /* 0x000000ffff197224 */ /* 0x000fe200078e001a */
[----:B------:R-:W-:Y:S02]  /*0510*/  LOP3.LUT R26, R23, 0xff, RZ, 0xc0, !PT ;  /* 0x000000ff171a7812 */ /* 0x000fe400078ec0ff */
[----:B------:R-:W-:Y:S02]  /*0520*/  SHF.R.U32.HI R23, RZ, 0x8, R23 ;  /* 0x00000008ff177819 */ /* 0x000fe40000011617 */
[----:B------:R-:W-:Y:S01]  /*0530*/  PRMT R22, R22, 0x8880, RZ ;  /* 0x0000888016167816 */ /* 0x000fe200000000ff */
[----:B------:R-:W-:Y:S01]  /*0540*/  IMAD R25, R25, R26, RZ ;  /* 0x0000001a19197224 */ /* 0x000fe200078e02ff */
[----:B------:R-:W-:Y:S02]  /*0550*/  LOP3.LUT R23, R23, 0xffff, RZ, 0xc0, !PT ;  /* 0x0000ffff17177812 */ /* 0x000fe400078ec0ff */
[----:B------:R-:W-:-:S03]  /*0560*/  SEL R26, R17, 0x1, P2 ;  /* 0x00000001111a7807 */ /* 0x000fc60001000000 */
[----:B------:R-:W-:Y:S01]  /*0570*/  IMAD R23, R22, R23, RZ ;  /* 0x0000001716177224 */ /* 0x000fe200078e02ff */
[----:B------:R-:W-:Y:S01]  /*0580*/  SEL R22, R17, 0x1, P3 ;  /* 0x0000000111167807 */ /* 0x000fe20001800000 */
[----:B------:R-:W-:Y:S02]  /*0590*/  IMAD R24, R25, R26, R24 ;  /* 0x0000001a19187224 */ /* 0x000fe400078e0218 */
[----:B------:R-:W4:Y:S02]  /*05a0*/  LDG.E.U8.CONSTANT R26, desc[UR6][R2.64+0xc] ;  /* 0x00000c06021a7981 */ /* 0x000f24000c1e9100 */
[----:B------:R-:W-:Y:S01]  /*05b0*/  IMAD R24, R23, R22, R24 ;  /* 0x0000001617187224 */ /* 0x000fe200078e0218 */
[----:B------:R-:W-:-:S04]  /*05c0*/  LOP3.LUT R23, R7, 0xffff, RZ, 0xc0, !PT ;  /* 0x0000ffff07177812 */ /* 0x000fc800078ec0ff */
[----:B------:R-:W-:Y:S02]  /*05d0*/  LOP3.LUT R22, R23, 0xff, RZ, 0xc0, !PT ;  /* 0x000000ff17167812 */ /* 0x000fe400078ec0ff */
[----:B------:R-:W-:Y:S02]  /*05e0*/  PRMT R7, R7, 0x7732, RZ ;  /* 0x0000773207077816 */ /* 0x000fe400000000ff */
[----:B--2---:R-:W-:Y:S02]  /*05f0*/  PRMT R21, R21, 0x8880, RZ ;  /* 0x0000888015157816 */ /* 0x004fe400000000ff */
[----:B---3--:R-:W-:Y:S02]  /*0600*/  PRMT R25, R20, 0x8880, RZ ;  /* 0x0000888014197816 */ /* 0x008fe400000000ff */
[----:B------:R-:W-:Y:S01]  /*0610*/  SHF.R.U32.HI R20, RZ, 0x8, R23 ;  /* 0x00000008ff147819 */ /* 0x000fe20000011617 */
[----:B------:R-:W-:Y:S01]  /*0620*/  IMAD R21, R21, R22, RZ ;  /* 0x0000001615157224 */ /* 0x000fe200078e02ff */
[----:B------:R-:W-:Y:S01]  /*0630*/  SEL R22, R17, 0x1, P4 ;  /* 0x0000000111167807 */ /* 0x000fe20002000000 */
[----:B------:R-:W-:Y:S01]  /*0640*/  IMAD.MOV.U32 R23, RZ, RZ, R25 ;  /* 0x000000ffff177224 */ /* 0x000fe200078e0019 */
[----:B------:R-:W-:-:S02]  /*0650*/  LOP3.LUT R20, R20, 0xffff, RZ, 0xc0, !PT ;  /* 0x0000ffff14147812 */ /* 0x000fc400078ec0ff */
[----:B------:R-:W-:Y:S01]  /*0660*/  SEL R25, R17, 0x1, P5 ;  /* 0x0000000111197807 */ /* 0x000fe20002800000 */
[----:B------:R-:W-:Y:S02]  /*0670*/  IMAD R21, R21, R22, R24 ;  /* 0x0000001615157224 */ /* 0x000fe400078e0218 */
[----:B------:R-:W-:Y:S01]  /*0680*/  IMAD R20, R23, R20, RZ ;  /* 0x0000001417147224 */ /* 0x000fe200078e02ff */
[----:B------:R-:W-:Y:S01]  /*0690*/  LOP3.LUT R22, R19, 0x7f, RZ, 0xc0, !PT ;  /* 0x0000007f13167812 */ /* 0x000fe200078ec0ff */
[----:B------:R-:W2:Y:S02]  /*06a0*/  LDG.E.U8.CONSTANT R24, desc[UR6][R2.64+0xb] ;  /* 0x00000b0602187981 */ /* 0x000ea4000c1e9100 */
[----:B------:R-:W-:Y:S02]  /*06b0*/  IMAD R25, R20, R25, R21 ;  /* 0x0000001914197224 */ /* 0x000fe400078e0215 */
[----:B------:R-:W-:Y:S01]  /*06c0*/  IMAD.MOV.U32 R21, RZ, RZ, R7 ;  /* 0x000000ffff157224 */ /* 0x000fe200078e0007 */
[----:B------:R-:W-:-:S02]  /*06d0*/  SHF.R.U32.HI R20, RZ, 0x7, R19 ;  /* 0x00000007ff147819 */ /* 0x000fc40000011613 */
[----:B------:R-:W-:Y:S02]  /*06e0*/  ISETP.GE.U32.AND P0, PT, R22, 0x40, PT ;  /* 0x000000401600780c */ /* 0x000fe40003f06070 */
[----:B------:R-:W-:Y:S02]  /*06f0*/  LOP3.LUT R7, R21, 0xff, RZ, 0xc0, !PT ;  /* 0x000000ff15077812 */ /* 0x000fe400078ec0ff */
[----:B-----5:R-:W-:Y:S02]  /*0700*/  PRMT R6, R6, 0x8880, RZ ;  /* 0x0000888006067816 */ /* 0x020fe400000000ff */
[----:B------:R-:W-:Y:S02]  /*0710*/  LOP3.LUT R20, R20, 0x7f, RZ, 0xc0, !PT ;  /* 0x0000007f14147812 */ /* 0x000fe400078ec0ff */
[----:B------:R-:W-:Y:S01]  /*0720*/  SEL R23, R17, 0x1, P0 ;  /* 0x0000000111177807 */ /* 0x000fe20000000000 */
[----:B------:R-:W-:Y:S01]  /*0730*/  IMAD R6, R6, R7, RZ ;  /* 0x0000000706067224 */ /* 0x000fe200078e02ff */
[----:B------:R-:W-:-:S03]  /*0740*/  IADD3 R22, P0, R20, UR8, RZ ;  /* 0x0000000814167c10 */ /* 0x000fc6000ff1e0ff */
[----:B------:R-:W-:Y:S02]  /*0750*/  IMAD R25, R6, R23, R25 ;  /* 0x0000001706197224 */ /* 0x000fe400078e0219 */
[----:B------:R-:W-:Y:S02]  /*0760*/  IMAD.X R23, RZ, RZ, UR9, P0 ;  /* 0x00000009ff177e24 */ /* 0x000fe400080e06ff */
[----:B----4-:R-:W-:-:S03]  /*0770*/  IMAD.WIDE.U32 R6, R27, 0x8, R10 ;  /* 0x000000081b067825 */ /* 0x010fc600078e000a */
[----:B------:R-:W3:Y:S04]  /*0780*/  LDG.E.U8.CONSTANT R22, desc[UR6][R22.64] ;  /* 0x0000000616167981 */ /* 0x000ee8000c1e9100 */
[----:B------:R-:W4:Y:S01]  /*0790*/  LDG.E.64.CONSTANT R6, desc[UR6][R6.64] ;  /* 0x0000000606067981 */ /* 0x000f22000c1e9b00 */
[----:B------:R-:W-:Y:S02]  /*07a0*/  SHF.R.U32.HI R21, RZ, 0x8, R21 ;  /* 0x00000008ff157819 */ /* 0x000fe40000011615 */
[----:B------:R-:W-:Y:S02]  /*07b0*/  PRMT R18, R18, 0x8880, RZ ;  /* 0x0000888012127816 */ /* 0x000fe400000000ff */
[----:B------:R-:W-:Y:S01]  /*07c0*/  LOP3.LUT R21, R21, 0xffff, RZ, 0xc0, !PT ;  /* 0x0000ffff15157812 */ /* 0x000fe200078ec0ff */
[----:B------:R-:W5:Y:S01]  /*07d0*/  LDG.E.U8.CONSTANT R23, desc[UR6][R2.64+0xe] ;  /* 0x00000e0602177981 */ /* 0x000f62000c1e9100 */
[----:B------:R-:W-:-:S03]  /*07e0*/  ISETP.GT.AND P0, PT, R18, -0x1, PT ;  /* 0xffffffff1200780c */ /* 0x000fc60003f04270 */
[----:B------:R-:W5:Y:S01]  /*07f0*/  LDG.E.U8.CONSTANT R18, desc[UR6][R2.64+0xd] ;  /* 0x00000d0602127981 */ /* 0x000f62000c1e9100 */
[----:B------:R-:W-:Y:S02]  /*0800*/  PRMT R26, R26, 0x8880, RZ ;  /* 0x000088801a1a7816 */ /* 0x000fe400000000ff */
[----:B--2---:R-:W-:-:S05]  /*0810*/  PRMT R24, R24, 0x8880, RZ ;  /* 0x0000888018187816 */ /* 0x004fca00000000ff */
[----:B------:R-:W-:Y:S01]  /*0820*/  IMAD R24, R24, R21, RZ ;  /* 0x0000001518187224 */ /* 0x000fe200078e02ff */
[----:B------:R-:W-:-:S05]  /*0830*/  SEL R21, R17, 0x1, !P0 ;  /* 0x0000000111157807 */ /* 0x000fca0004000000 */
[----:B------:R-:W-:Y:S01]  /*0840*/  IMAD R25, R24, R21, R25 ;  /* 0x0000001518197224 */ /* 0x000fe200078e0219 */
[----:B---3--:R-:W-:Y:S02]  /*0850*/  LOP3.LUT R21, R22, 0x1, RZ, 0xc0, !PT ;  /* 0x0000000116157812 */ /* 0x008fe400078ec0ff */
[----:B----4-:R-:W-:Y:S02]  /*0860*/  LOP3.LUT R24, R6, 0xffff, RZ, 0xc0, !PT ;  /* 0x0000ffff06187812 */ /* 0x010fe400078ec0ff */
[----:B------:R-:W-:Y:S01]  /*0870*/  ISETP.NE.U32.AND P0, PT, R21, 0x1, PT ;  /* 0x000000011500780c */ /* 0x000fe20003f05070 */
[----:B------:R-:W-:Y:S01]  /*0880*/  IMAD.MOV.U32 R21, RZ, RZ, R26 ;  /* 0x000000ffff157224 */ /* 0x000fe200078e001a */
[----:B------:R-:W-:-:S05]  /*0890*/  LOP3.LUT R26, R24, 0xff, RZ, 0xc0, !PT ;  /* 0x000000ff181a7812 */ /* 0x000fca00078ec0ff */
[----:B------:R-:W-:Y:S01]  /*08a0*/  IMAD R26, R21, R26, RZ ;  /* 0x0000001a151a7224 */ /* 0x000fe200078e02ff */
[----:B------:R-:W-:-:S05]  /*08b0*/  SEL R21, R17, 0x1, !P0 ;  /* 0x0000000111157807 */ /* 0x000fca0004000000 */
[----:B------:R-:W-:Y:S02]  /*08c0*/  IMAD R26, R26, R21, R25 ;  /* 0x000000151a1a7224 */ /* 0x000fe400078e0219 */
[----:B------:R-:W2:Y:S01]  /*08d0*/  LDG.E.U8.CONSTANT R25, desc[UR6][R2.64+0xf] ;  /* 0x00000f0602197981 */ /* 0x000ea2000c1e9100 */
[----:B------:R-:W-:Y:S02]  /*08e0*/  SHF.R.U32.HI R24, RZ, 0x8, R24 ;  /* 0x00000008ff187819 */ /* 0x000fe40000011618 */
[----:B-----5:R-:W-:Y:S01]  /*08f0*/  PRMT R18, R18, 0x8880, RZ ;  /* 0x0000888012127816 */ /* 0x020fe200000000ff */
[----:B------:R-:W3:Y:S01]  /*0900*/  LDG.E.U8.CONSTANT R21, desc[UR6][R2.64+0x10] ;  /* 0x0000100602157981 */ /* 0x000ee2000c1e9100 */
[----:B------:R-:W-:Y:S02]  /*0910*/  LOP3.LUT R27, R24, 0xffff, RZ, 0xc0, !PT ;  /* 0x0000ffff181b7812 */ /* 0x000fe400078ec0ff */
[----:B------:R-:W-:-:S03]  /*0920*/  R2P PR, R22, 0x3e ;  /* 0x0000003e16007804 */ /* 0x000fc60000000000 */
[----:B------:R-:W-:Y:S02]  /*0930*/  IMAD R27, R18, R27, RZ ;  /* 0x0000001b121b7224 */ /* 0x000fe400078e02ff */
[----:B------:R-:W-:-:S05]  /*0940*/  SEL R18, R17, 0x1, P1 ;  /* 0x0000000111127807 */ /* 0x000fca0000800000 */
[----:B------:R-:W-:Y:S01]  /*0950*/  IMAD R26, R27, R18, R26 ;  /* 0x000000121b1a7224 */ /* 0x000fe200078e021a */
[----:B------:R-:W-:Y:S01]  /*0960*/  PRMT R18, R6, 0x7732, RZ ;  /* 0x0000773206127816 */ /* 0x000fe200000000ff */
[----:B------:R-:W4:Y:S01]  /*0970*/  LDG.E.U8.CONSTANT R27, desc[UR6][R8.64+0x4] ;  /* 0x00000406081b7981 */ /* 0x000f22000c1e9100 */
[----:B------:R-:W-:Y:S02]  /*0980*/  PRMT R23, R23, 0x8880, RZ ;  /* 0x0000888017177816 */ /* 0x000fe400000000ff */
[----:B------:R-:W-:Y:S02]  /*0990*/  LOP3.LUT R6, R18, 0xff, RZ, 0xc0, !PT ;  /* 0x000000ff12067812 */ /* 0x000fe400078ec0ff */
[----:B------:R-:W-:-:S03]  /*09a0*/  SHF.R.U32.HI R18, RZ, 0x8, R18 ;  /* 0x00000008ff127819 */ /* 0x000fc60000011612 */
[----:B------:R-:W-:Y:S02]  /*09b0*/  IMAD R23, R23, R6, RZ ;  /* 0x0000000617177224 */ /* 0x000fe400078e02ff */
[----:B------:R-:W5:Y:S01]  /*09c0*/  LDG.E.U8.CONSTANT R6, desc[UR6][R2.64+0x11] ;  /* 0x0000110602067981 */ /* 0x000f62000c1e9100 */
[----:B--2---:R-:W-:Y:S02]  /*09d0*/  PRMT R24, R25, 0x8880, RZ ;  /* 0x0000888019187816 */ /* 0x004fe400000000ff */
[----:B------:R-:W-:Y:S02]  /*09e0*/  LOP3.LUT R25, R18, 0xffff, RZ, 0xc0, !PT ;  /* 0x0000ffff12197812 */ /* 0x000fe400078ec0ff */
[----:B------:R-:W-:-:S03]  /*09f0*/  SEL R18, R17, 0x1, P2 ;  /* 0x0000000111127807 */ /* 0x000fc60001000000 */
[----:B------:R-:W-:Y:S02]  /*0a00*/  IMAD R24, R24, R25, RZ ;  /* 0x0000001918187224 */ /* 0x000fe400078e02ff */
[----:B------:R-:W-:Y:S01]  /*0a10*/  IMAD R23, R23, R18, R26 ;  /* 0x0000001217177224 */ /* 0x000fe200078e021a */
[----:B------:R-:W-:-:S05]  /*0a20*/  SEL R18, R17, 0x1, P3 ;  /* 0x0000000111127807 */ /* 0x000fca0001800000 */
[----:B------:R-:W-:Y:S02]  /*0a30*/  IMAD R23, R24, R18, R23 ;  /* 0x0000001218177224 */ /* 0x000fe400078e0217 */
[----:B------:R-:W2:Y:S04]  /*0a40*/  LDG.E.U8.CONSTANT R24, desc[UR6][R2.64+0x12] ;  /* 0x0000120602187981 */ /* 0x000ea8000c1e9100 */
[----:B------:R-:W4:Y:S01]  /*0a50*/  LDG.E.U16.CONSTANT R18, desc[UR6][R8.64+0x8] ;  /* 0x0000080608127981 */ /* 0x000f22000c1e9500 */
[----:B---3--:R-:W-:Y:S02]  /*0a60*/  PRMT R25, R21, 0x8880, RZ ;  /* 0x0000888015197816 */ /* 0x008fe400000000ff */
[----:B------:R-:W-:-:S04]  /*0a70*/  LOP3.LUT R21, R7, 0xffff, RZ, 0xc0, !PT ;  /* 0x0000ffff07157812 */ /* 0x000fc800078ec0ff */
[----:B------:R-:W-:Y:S02]  /*0a80*/  LOP3.LUT R26, R21, 0xff, RZ, 0xc0, !PT ;  /* 0x000000ff151a7812 */ /* 0x000fe400078ec0ff */
[----:B------:R-:W-:Y:S01]  /*0a90*/  SHF.R.U32.HI R21, RZ, 0x8, R21 ;  /* 0x00000008ff157819 */ /* 0x000fe20000011615 */
[----:B------:R0:W3:Y:S02]  /*0aa0*/  LDG.E.U8.CONSTANT R9, desc[UR6][R8.64+0x5] ;  /* 0x0000050608097981 */ /* 0x0000e4000c1e9100 */
[----:B------:R-:W-:Y:S01]  /*0ab0*/  IMAD R26, R25, R26, RZ ;  /* 0x0000001a191a7224 */ /* 0x000fe200078e02ff */
[----:B------:R-:W-:Y:S02]  /*0ac0*/  SEL R25, R17, 0x1, P4 ;  /* 0x0000000111197807 */ /* 0x000fe40002000000 */
[----:B-----5:R-:W-:Y:S02]  /*0ad0*/  PRMT R6, R6, 0x8880, RZ ;  /* 0x0000888006067816 */ /* 0x020fe400000000ff */
[----:B------:R-:W-:Y:S01]  /*0ae0*/  LOP3.LUT R21, R21, 0xffff, RZ, 0xc0, !PT ;  /* 0x0000ffff15157812 */ /* 0x000fe200078ec0ff */
[----:B------:R-:W-:Y:S01]  /*0af0*/  IMAD R23, R26, R25, R23 ;  /* 0x000000191a177224 */ /* 0x000fe200078e0217 */
[----:B------:R-:W-:Y:S01]  /*0b00*/  SEL R25, R17, 0x1, P5 ;  /* 0x0000000111197807 */ /* 0x000fe20002800000 */
[----:B------:R-:W5:Y:S01]  /*0b10*/  LDG.E.U8.CONSTANT R26, desc[UR6][R2.64+0x14] ;  /* 0x00001406021a7981 */ /* 0x000f62000c1e9100 */
[----:B------:R-:W-:Y:S01]  /*0b20*/  PRMT R7, R7, 0x7732, RZ ;  /* 0x0000773207077816 */ /* 0x000fe200000000ff */
[----:B------:R-:W-:-:S04]  /*0b30*/  IMAD R6, R6, R21, RZ ;  /* 0x0000001506067224 */ /* 0x000fc800078e02ff */
[----:B------:R-:W-:Y:S02]  /*0b40*/  IMAD R25, R6, R25, R23 ;  /* 0x0000001906197224 */ /* 0x000fe400078e0217 */
[----:B------:R-:W3:Y:S01]  /*0b50*/  LDG.E.U8.CONSTANT R23, desc[UR6][R2.64+0x13] ;  /* 0x0000130602177981 */ /* 0x000ee2000c1e9100 */
[----:B------:R-:W-:Y:S02]  /*0b60*/  ISETP.GE.U32.AND P0, PT, R20, 0x40, PT ;  /* 0x000000401400780c */ /* 0x000fe40003f06070 */
[----:B--2---:R-:W-:Y:S01]  /*0b70*/  PRMT R6, R24, 0x8880, RZ ;  /* 0x0000888018067816 */ /* 0x004fe200000000ff */
[----:B------:R-:W-:Y:S01]  /*0b80*/  IMAD.MOV.U32 R24, RZ, RZ, R7 ;  /* 0x000000ffff187224 */ /* 0x000fe200078e0007 */
[----:B----4-:R-:W-:-:S04]  /*0b90*/  PRMT R19, R19, 0x5410, R18 ;  /* 0x0000541013137816 */ /* 0x010fc80000000012 */
[----:B------:R-:W-:Y:S02]  /*0ba0*/  LOP3.LUT R7, R24, 0xff, RZ, 0xc0, !PT ;  /* 0x000000ff18077812 */ /* 0x000fe400078ec0ff */
[----:B------:R-:W-:-:S04]  /*0bb0*/  SHF.R.U32.HI R19, RZ, 0xe, R19 ;  /* 0x0000000eff137819 */ /* 0x000fc80000011613 */
[----:B------:R-:W-:Y:S01]  /*0bc0*/  LOP3.LUT R19, R19, 0x7f, RZ, 0xc0, !PT ;  /* 0x0000007f13137812 */ /* 0x000fe200078ec0ff */
[----:B------:R-:W-:Y:S01]  /*0bd0*/  IMAD R6, R6, R7, RZ ;  /* 0x0000000706067224 */ /* 0x000fe200078e02ff */
[----:B------:R-:W-:Y:S02]  /*0be0*/  SEL R7, R17, 0x1, P0 ;  /* 0x0000000111077807 */ /* 0x000fe40000000000 */
[----:B------:R-:W-:-:S03]  /*0bf0*/  IADD3 R20, P1, R19, UR8, RZ ;  /* 0x0000000813147c10 */ /* 0x000fc6000ff3e0ff */
[----:B------:R-:W-:Y:S02]  /*0c00*/  IMAD R25, R6, R7, R25 ;  /* 0x0000000706197224 */ /* 0x000fe400078e0219 */
[----:B------:R-:W-:Y:S02]  /*0c10*/  IMAD.X R21, RZ, RZ, UR9, P1 ;  /* 0x00000009ff157e24 */ /* 0x000fe400088e06ff */
[----:B------:R-:W-:-:S03]  /*0c20*/  IMAD.WIDE.U32 R6, R27, 0x8, R10 ;  /* 0x000000081b067825 */ /* 0x000fc600078e000a */
[----:B------:R-:W2:Y:S04]  /*0c30*/  LDG.E.U8.CONSTANT R20, desc[UR6][R20.64] ;  /* 0x0000000614147981 */ /* 0x000ea8000c1e9100 */
[----:B------:R-:W4:Y:S01]  /*0c40*/  LDG.E.64.CONSTANT R6, desc[UR6][R6.64] ;  /* 0x0000000606067981 */ /* 0x000f22000c1e9b00 */
[----:B---3--:R-:W-:Y:S02]  /*0c50*/  PRMT R23, R23, 0x8880, RZ ;  /* 0x0000888017177816 */ /* 0x008fe400000000ff */
[----:B------:R-:W-:Y:S02]  /*0c60*/  SHF.R.U32.HI R24, RZ, 0x8, R24 ;  /* 0x00000008ff187819 */ /* 0x000fe40000011618 */
[----:B------:R-:W-:Y:S01]  /*0c70*/  PRMT R27, R22, 0x8880, RZ ;  /* 0x00008880161b7816 */ /* 0x000fe200000000ff */
[----:B------:R-:W-:Y:S01]  /*0c80*/  IMAD.MOV.U32 R22, RZ, RZ, R23 ;  /* 0x000000ffff167224 */ /* 0x000fe200078e0017 */
[----:B------:R-:W-:Y:S01]  /*0c90*/  LOP3.LUT R23, R24, 0xffff, RZ, 0xc0, !PT ;  /* 0x0000ffff18177812 */ /* 0x000fe200078ec0ff */
[----:B------:R-:W3:Y:S02]  /*0ca0*/  LDG.E.U8.CONSTANT R21, desc[UR6][R2.64+0x15] ;  /* 0x0000150602157981 */ /* 0x000ee4000c1e9100 */
[----:B------:R-:W-:-:S02]  /*0cb0*/  IMAD.MOV.U32 R24, RZ, RZ, R27 ;  /* 0x000000ffff187224 */ /* 0x000fc400078e001b */
[----:B------:R-:W-:-:S03]  /*0cc0*/  IMAD R22, R22, R23, RZ ;  /* 0x0000001716167224 */ /* 0x000fc600078e02ff */
[----:B------:R-:W-:Y:S02]  /*0cd0*/  ISETP.GT.AND P0, PT, R24, -0x1, PT ;  /* 0xffffffff1800780c */ /* 0x000fe40003f04270 */
[----:B------:R-:W0:Y:S02]  /*0ce0*/  LDG.E.U8.CONSTANT R24, desc[UR6][R2.64+0x16] ;  /* 0x0000160602187981 */ /* 0x000e24000c1e9100 */
[----:B------:R-:W-:-:S05]  /*0cf0*/  SEL R23, R17, 0x1, !P0 ;  /* 0x0000000111177807 */ /* 0x000fca0004000000 */
[----:B------:R-:W-:Y:S01]  /*0d00*/  IMAD R22, R22, R23, R25 ;  /* 0x0000001716167224 */ /* 0x000fe200078e0219 */
[----:B--2---:R-:W-:Y:S02]  /*0d10*/  LOP3.LUT R23, R20, 0x1, RZ, 0xc0, !PT ;  /* 0x0000000114177812 */ /* 0x004fe400078ec0ff */
[----:B----4-:R-:W-:Y:S02]  /*0d20*/  LOP3.LUT R25, R6, 0xffff, RZ, 0xc0, !PT ;  /* 0x0000ffff06197812 */ /* 0x010fe400078ec0ff */
[----:B------:R-:W-:Y:S02]  /*0d30*/  ISETP.NE.U32.AND P0, PT, R23, 0x1, PT ;  /* 0x000000011700780c */ /* 0x000fe40003f05070 */
[----:B-----5:R-:W-:Y:S02]  /*0d40*/  PRMT R23, R26, 0x8880, RZ ;  /* 0x000088801a177816 */ /* 0x020fe400000000ff */
[----:B------:R-:W-:-:S05]  /*0d50*/  LOP3.LUT R26, R25, 0xff, RZ, 0xc0, !PT ;  /* 0x000000ff191a7812 */ /* 0x000fca00078ec0ff */
[----:B------:R-:W-:Y:S01]  /*0d60*/  IMAD R23, R23, R26, RZ ;  /* 0x0000001a17177224 */ /* 0x000fe200078e02ff */
[----:B------:R-:W-:-:S05]  /*0d70*/  SEL R26, R17, 0x1, !P0 ;  /* 0x00000001111a7807 */ /* 0x000fca0004000000 */
[----:B------:R-:W-:Y:S02]  /*0d80*/  IMAD R26, R23, R26, R22 ;  /* 0x0000001a171a7224 */ /* 0x000fe400078e0216 */
[----:B------:R-:W2:Y:S04]  /*0d90*/  LDG.E.U8.CONSTANT R22, desc[UR6][R2.64+0x17] ;  /* 0x0000170602167981 */ /* 0x000ea8000c1e9100 */
[----:B------:R-:W4:Y:S01]  /*0da0*/  LDG.E.U8.CONSTANT R23, desc[UR6][R2.64+0x18] ;  /* 0x0000180602177981 */ /* 0x000f22000c1e9100 */
[----:B------:R-:W-:Y:S02]  /*0db0*/  SHF.R.U32.HI R25, RZ, 0x8, R25 ;  /* 0x00000008ff197819 */ /* 0x000fe40000011619 */
[----:B---3--:R-:W-:Y:S02]  /*0dc0*/  PRMT R21, R21, 0x8880, RZ ;  /* 0x0000888015157816 */ /* 0x008fe400000000ff */
[----:B------:R-:W-:-:S02]  /*0dd0*/  LOP3.LUT R28, R25, 0xffff, RZ, 0xc0, !PT ;  /* 0x0000ffff191c7812 */ /* 0x000fc400078ec0ff */
[----:B------:R-:W-:-:S03]  /*0de0*/  R2P PR, R20, 0x3e ;  /* 0x0000003e14007804 */ /* 0x000fc60000000000 */
[----:B------:R-:W-:Y:S01]  /*0df0*/  IMAD R25, R21, R28, RZ ;  /* 0x0000001c15197224 */ /* 0x000fe200078e02ff */
[----:B------:R-:W-:Y:S02]  /*0e00*/  PRMT R21, R6, 0x7732, RZ ;  /* 0x0000773206157816 */ /* 0x000fe400000000ff */
[----:B------:R-:W-:Y:S02]  /*0e10*/  SEL R6, R17, 0x1, P1 ;  /* 0x0000000111067807 */ /* 0x000fe40000800000 */
[----:B0-----:R-:W-:-:S03]  /*0e20*/  PRMT R8, R24, 0x8880, RZ ;  /* 0x0000888018087816 */ /* 0x001fc600000000ff */
[----:B------:R-:W-:Y:S01]  /*0e30*/  IMAD R26, R25, R6, R26 ;  /* 0x00000006191a7224 */ /* 0x000fe200078e021a */
[----:B------:R-:W-:Y:S01]  /*0e40*/  LOP3.LUT R25, R21, 0xff, RZ, 0xc0, !PT ;  /* 0x000000ff15197812 */ /* 0x000fe200078ec0ff */
[----:B------:R-:W3:Y:S04]  /*0e50*/  LDG.E.U8.CONSTANT R6, desc[UR6][R2.64+0x19] ;  /* 0x0000190602067981 */ /* 0x000ee8000c1e9100 */
[----:B------:R-:W-:Y:S01]  /*0e60*/  IMAD R25, R8, R25, RZ ;  /* 0x0000001908197224 */ /* 0x000fe200078e02ff */
[----:B------:R-:W-:-:S05]  /*0e70*/  SEL R8, R17, 0x1, P2 ;  /* 0x0000000111087807 */ /* 0x000fca0001000000 */
[----:B------:R-:W-:Y:S01]  /*0e80*/  IMAD R26, R25, R8, R26 ;  /* 0x00000008191a7224 */ /* 0x000fe200078e021a */
[----:B------:R-:W-:Y:S02]  /*0e90*/  SHF.R.U32.HI R8, RZ, 0x8, R21 ;  /* 0x00000008ff087819 */ /* 0x000fe40000011615 */
[----:B------:R-:W5:Y:S02]  /*0ea0*/  LDG.E.U8.CONSTANT R21, desc[UR6][R2.64+0x1a] ;  /* 0x00001a0602157981 */ /* 0x000f64000c1e9100 */
[----:B------:R-:W-:Y:S02]  /*0eb0*/  LOP3.LUT R25, R8, 0xffff, RZ, 0xc0, !PT ;  /* 0x0000ffff08197812 */ /* 0x000fe400078ec0ff */
[----:B------:R-:W-:Y:S02]  /*0ec0*/  SEL R8, R17, 0x1, P3 ;  /* 0x0000000111087807 */ /* 0x000fe40001800000 */
[----:B------:R-:W-:-:S04]  /*0ed0*/  SHF.R.U32.HI R24, RZ, 0x5, R18 ;  /* 0x00000005ff187819 */ /* 0x000fc80000011612 */
[----:B------:R-:W-:Y:S01]  /*0ee0*/  LOP3.LUT R24, R24, 0x7f, RZ, 0xc0, !PT ;  /* 0x0000007f18187812 */ /* 0x000fe200078ec0ff */
[----:B------:R-:W-:-:S06]  /*0ef0*/  IMAD.WIDE.U32 R10, R9, 0x8, R10 ;  /* 0x00000008090a7825 */ /* 0x000fcc00078e000a */
[----:B------:R-:W5:Y:S01]  /*0f00*/  LDG.E.64.CONSTANT R10, desc[UR6][R10.64] ;  /* 0x000000060a0a7981 */ /* 0x000f62000c1e9b00 */
[----:B--2---:R-:W-:-:S05]  /*0f10*/  PRMT R22, R22, 0x8880, RZ ;  /* 0x0000888016167816 */ /* 0x004fca00000000ff */
[----:B------:R-:W-:Y:S02]  /*0f20*/  IMAD R25, R22, R25, RZ ;  /* 0x0000001916197224 */ /* 0x000fe400078e02ff */
[----:B------:R-:W2:Y:S02]  /*0f30*/  LDG.E.U8.CONSTANT R22, desc[UR6][R2.64+0x1b] ;  /* 0x00001b0602167981 */ /* 0x000ea4000c1e9100 */
[----:B------:R-:W-:Y:S01]  /*0f40*/  IMAD R26, R25, R8, R26 ;  /* 0x00000008191a7224 */ /* 0x000fe200078e021a */
[----:B----4-:R-:W-:Y:S02]  /*0f50*/  PRMT R8, R23, 0x8880, RZ ;  /* 0x0000888017087816 */ /* 0x010fe400000000ff */
[----:B------:R-:W-:-:S04]  /*0f60*/  LOP3.LUT R23, R7, 0xffff, RZ, 0xc0, !PT ;  /* 0x0000ffff07177812 */ /* 0x000fc800078ec0ff */
[----:B------:R-:W-:-:S05]  /*0f70*/  LOP3.LUT R25, R23, 0xff, RZ, 0xc0, !PT ;  /* 0x000000ff17197812 */ /* 0x000fca00078ec0ff */
[----:B------:R-:W-:Y:S01]  /*0f80*/  IMAD R25, R8, R25, RZ ;  /* 0x0000001908197224 */ /* 0x000fe200078e02ff */
[----:B------:R-:W-:-:S05]  /*0f90*/  SEL R8, R17, 0x1, P4 ;  /* 0x0000000111087807 */ /* 0x000fca0002000000 */
[----:B------:R-:W-:Y:S01]  /*0fa0*/  IMAD R26, R25, R8, R26 ;  /* 0x00000008191a7224 */ /* 0x000fe200078e021a */
[----:B------:R-:W-:Y:S01]  /*0fb0*/  IADD3 R8, P0, R24, UR8, RZ ;  /* 0x0000000818087c10 */ /* 0x000fe2000ff1e0ff */
[----:B------:R-:W4:Y:S04]  /*0fc0*/  LDG.E.U8.CONSTANT R25, desc[UR6][R2.64+0x1c] ;  /* 0x00001c0602197981 */ /* 0x000f28000c1e9100 */
[----:B------:R-:W-:-:S05]  /*0fd0*/  IMAD.X R9, RZ, RZ, UR9, P0 ;  /* 0x00000009ff097e24 */ /* 0x000fca00080e06ff */
[----:B------:R0:W4:Y:S01]  /*0fe0*/  LDG.E.U8.CONSTANT R8, desc[UR6][R8.64] ;  /* 0x0000000608087981 */ /* 0x000122000c1e9100 */
[----:B------:R-:W-:Y:S02]  /*0ff0*/  SHF.R.U32.HI R23, RZ, 0x8, R23 ;  /* 0x00000008ff177819 */ /* 0x000fe40000011617 */
[----:B---3--:R-:W-:Y:S02]  /*1000*/  PRMT R6, R6, 0x8880, RZ ;  /* 0x0000888006067816 */ /* 0x008fe400000000ff */
[----:B------:R-:W-:Y:S02]  /*1010*/  LOP3.LUT R23, R23, 0xffff, RZ, 0xc0, !PT ;  /* 0x0000ffff17177812 */ /* 0x000fe400078ec0ff */
[----:B------:R-:W-:Y:S02]  /*1020*/  PRMT R7, R7, 0x7732, RZ ;  /* 0x0000773207077816 */ /* 0x000fe400000000ff */
[----:B------:R-:W-:Y:S01]  /*1030*/  ISETP.GE.U32.AND P0, PT, R19, 0x40, PT ;  /* 0x000000401300780c */ /* 0x000fe20003f06070 */
[----:B------:R-:W-:Y:S01]  /*1040*/  IMAD R23, R6, R23, RZ ;  /* 0x0000001706177224 */ /* 0x000fe200078e02ff */
[----:B------:R-:W-:Y:S01]  /*1050*/  SEL R6, R17, 0x1, P5 ;  /* 0x0000000111067807 */ /* 0x000fe20002800000 */
[----:B------:R-:W-:Y:S01]  /*1060*/  IMAD.MOV.U32 R19, RZ, RZ, R7 ;  /* 0x000000ffff137224 */ /* 0x000fe200078e0007 */
[----:B-----5:R-:W-:-:S03]  /*1070*/  PRMT R27, R21, 0x8880, RZ ;  /* 0x00008880151b7816 */ /* 0x020fc600000000ff */
[----:B------:R-:W-:Y:S01]  /*1080*/  IMAD R21, R23, R6, R26 ;  /* 0x0000000617157224 */ /* 0x000fe200078e021a */
[----:B------:R-:W-:Y:S01]  /*1090*/  LOP3.LUT R26, R19, 0xff, RZ, 0xc0, !PT ;  /* 0x000000ff131a7812 */ /* 0x000fe200078ec0ff */
[----:B------:R-:W-:Y:S01]  /*10a0*/  IMAD.MOV.U32 R7, RZ, RZ, R27 ;  /* 0x000000ffff077224 */ /* 0x000fe200078e001b */
[----:B------:R-:W-:Y:S01]  /*10b0*/  PRMT R23, R20, 0x8880, RZ ;  /* 0x0000888014177816 */ /* 0x000fe200000000ff */
[----:B------:R-:W3:Y:S02]  /*10c0*/  LDG.E.U8.CONSTANT R6, desc[UR6][R2.64+0x1d] ;  /* 0x00001d0602067981 */ /* 0x000ee4000c1e9100 */
[----:B------:R-:W-:Y:S02]  /*10d0*/  IMAD R26, R7, R26, RZ ;  /* 0x0000001a071a7224 */ /* 0x000fe400078e02ff */
[----:B------:R-:W5:Y:S01]  /*10e0*/  LDG.E.U8.CONSTANT R7, desc[UR6][R2.64+0x1e] ;  /* 0x00001e0602077981 */ /* 0x000f62000c1e9100 */
[----:B0-----:R-:W-:Y:S02]  /*10f0*/  SEL R9, R17, 0x1, P0 ;  /* 0x0000000111097807 */ /* 0x001fe40000000000 */
[----:B------:R-:W-:-:S03]  /*1100*/  SHF.R.U32.HI R19, RZ, 0x8, R19 ;  /* 0x00000008ff137819 */ /* 0x000fc60000011613 */
[----:B------:R-:W-:Y:S01]  /*1110*/  IMAD R21, R26, R9, R21 ;  /* 0x000000091a157224 */ /* 0x000fe200078e0215 */
[----:B------:R-:W-:Y:S01]  /*1120*/  LOP3.LUT R19, R19, 0xffff, RZ, 0xc0, !PT ;  /* 0x0000ffff13137812 */ /* 0x000fe200078ec0ff */
[----:B------:R-:W3:Y:S01]  /*1130*/  LDG.E.U8.CONSTANT R9, desc[UR6][R2.64+0x1f] ;  /* 0x00001f0602097981 */ /* 0x000ee2000c1e9100 */
[----:B--2---:R-:W-:-:S05]  /*1140*/  PRMT R22, R22, 0x8880, RZ ;  /* 0x0000888016167816 */ /* 0x004fca00000000ff */
[----:B------:R-:W-:Y:S02]  /*1150*/  IMAD.MOV.U32 R20, RZ, RZ, R22 ;  /* 0x000000ffff147224 */ /* 0x000fe400078e0016 */
[----:B------:R-:W-:-:S05]  /*1160*/  IMAD.MOV.U32 R22, RZ, RZ, R23 ;  /* 0x000000ffff167224 */ /* 0x000fca00078e0017 */
[----:B------:R-:W-:Y:S01]  /*1170*/  ISETP.GT.AND P0, PT, R22, -0x1, PT ;  /* 0xffffffff1600780c */ /* 0x000fe20003f04270 */
[----:B------:R-:W-:Y:S01]  /*1180*/  IMAD R20, R20, R19, RZ ;  /* 0x0000001314147224 */ /* 0x000fe200078e02ff */
[----:B------:R-:W-:Y:S01]  /*1190*/  LOP3.LUT R23, R10, 0xffff, RZ, 0xc0, !PT ;  /* 0x0000ffff0a177812 */ /* 0x000fe200078ec0ff */
[----:B------:R-:W2:Y:S01]  /*11a0*/  LDG.E.U8.CONSTANT R19, desc[UR6][R2.64+0x20] ;  /* 0x0000200602137981 */ /* 0x000ea2000c1e9100 */
[----:B------:R-:W-:-:S05]  /*11b0*/  SEL R22, R17, 0x1, !P0 ;  /* 0x0000000111167807 */ /* 0x000fca0004000000 */
[----:B------:R-:W-:Y:S01]  /*11c0*/  IMAD R22, R20, R22, R21 ;  /* 0x0000001614167224 */ /* 0x000fe200078e0215 */
[----:B----4-:R-:W-:Y:S01]  /*11d0*/  PRMT R21, R25, 0x8880, RZ ;  /* 0x0000888019157816 */ /* 0x010fe200000000ff */
[----:B------:R-:W4:Y:S01]  /*11e0*/  LDG.E.U8.CONSTANT R20, desc[UR6][R2.64+0x21] ;  /* 0x0000210602147981 */ /* 0x000f22000c1e9100 */
[----:B------:R-:W-:Y:S02]  /*11f0*/  LOP3.LUT R26, R23, 0xff, RZ, 0xc0, !PT ;  /* 0x000000ff171a7812 */ /* 0x000fe400078ec0ff */
[----:B------:R-:W-:-:S04]  /*1200*/  LOP3.LUT R25, R8, 0x1, RZ, 0xc0, !PT ;  /* 0x0000000108197812 */ /* 0x000fc800078ec0ff */
[----:B------:R-:W-:Y:S01]  /*1210*/  ISETP.NE.U32.AND P0, PT, R25, 0x1, PT ;  /* 0x000000011900780c */ /* 0x000fe20003f05070 */
[----:B------:R-:W-:Y:S02]  /*1220*/  IMAD R25, R21, R26, RZ ;  /* 0x0000001a15197224 */ /* 0x000fe400078e02ff */
[----:B------:R-:W4:Y:S01]  /*1230*/  LDG.E.U8.CONSTANT R21, desc[UR6][R2.64+0x22] ;  /* 0x0000220602157981 */ /* 0x000f22000c1e9100 */
[----:B------:R-:W-:-:S05]  /*1240*/  SEL R26, R17, 0x1, !P0 ;  /* 0x00000001111a7807 */ /* 0x000fca0004000000 */
[----:B------:R-:W-:Y:S02]  /*1250*/  IMAD R25, R25, R26, R22 ;  /* 0x0000001a19197224 */ /* 0x000fe400078e0216 */
[----:B------:R-:W4:Y:S04]  /*1260*/  LDG.E.U8.CONSTANT R22, desc[UR6][R2.64+0x23] ;  /* 0x0000230602167981 */ /* 0x000f28000c1e9100 */
[----:B------:R0:W4:Y:S01]  /*1270*/  LDG.E.U16.CONSTANT R26, desc[UR6][R2.64] ;  /* 0x00000006021a7981 */ /* 0x000122000c1e9500 */
[----:B------:R-:W-:Y:S02]  /*1280*/  SHF.R.U32.HI R23, RZ, 0x8, R23 ;  /* 0x00000008ff177819 */ /* 0x000fe40000011617 */
[----:B------:R-:W-:Y:S02]  /*1290*/  PRMT R27, R10, 0x7732, RZ ;  /* 0x000077320a1b7816 */ /* 0x000fe400000000ff */
[----:B-----5:R-:W-:-:S02]  /*12a0*/  PRMT R10, R7, 0x8880, RZ ;  /* 0x00008880070a7816 */ /* 0x020fc400000000ff */
[----:B------:R-:W-:Y:S02]  /*12b0*/  R2P PR, R8, 0x3e ;  /* 0x0000003e08007804 */ /* 0x000fe40000000000 */
[----:B---3--:R-:W-:Y:S02]  /*12c0*/  PRMT R6, R6, 0x8880, RZ ;  /* 0x0000888006067816 */ /* 0x008fe400000000ff */
[----:B------:R-:W-:Y:S01]  /*12d0*/  LOP3.LUT R23, R23, 0xffff, RZ, 0xc0, !PT ;  /* 0x0000ffff17177812 */ /* 0x000fe200078ec0ff */
[----:B0-----:R-:W-:Y:S01]  /*12e0*/  IMAD.MOV.U32 R3, RZ, RZ, R10 ;  /* 0x000000ffff037224 */ /* 0x001fe200078e000a */
[----:B------:R-:W-:Y:S02]  /*12f0*/  SEL R7, R17, 0x1, P1 ;  /* 0x0000000111077807 */ /* 0x000fe40000800000 */
[----:B------:R-:W-:Y:S01]  /*1300*/  LOP3.LUT R10, R27, 0xff, RZ, 0xc0, !PT ;  /* 0x000000ff1b0a7812 */ /* 0x000fe200078ec0ff */
[----:B------:R-:W-:Y:S01]  /*1310*/  IMAD R6, R6, R23, RZ ;  /* 0x0000001706067224 */ /* 0x000fe200078e02ff */
[----:B------:R-:W-:-:S02]  /*1320*/  SHF.R.U32.HI R2, RZ, 0x8, R27 ;  /* 0x00000008ff027819 */ /* 0x000fc4000001161b */
[----:B------:R-:W-:Y:S01]  /*1330*/  SEL R5, R17, 0x1, P2 ;  /* 0x0000000111057807 */ /* 0x000fe20001000000 */
[----:B------:R-:W-:Y:S01]  /*1340*/  IMAD R6, R6, R7, R25 ;  /* 0x0000000706067224 */ /* 0x000fe200078e0219 */
[----:B------:R-:W-:Y:S01]  /*1350*/  PRMT R7, R9, 0x8880, RZ ;  /* 0x0000888009077816 */ /* 0x000fe200000000ff */
[----:B------:R-:W-:Y:S01]  /*1360*/  IMAD R3, R3, R10, RZ ;  /* 0x0000000a03037224 */ /* 0x000fe200078e02ff */
[----:B------:R-:W-:Y:S02]  /*1370*/  LOP3.LUT R2, R2, 0xffff, RZ, 0xc0, !PT ;  /* 0x0000ffff02027812 */ /* 0x000fe400078ec0ff */
[----:B------:R-:W-:Y:S01]  /*1380*/  LOP3.LUT R9, R11, 0xffff, RZ, 0xc0, !PT ;  /* 0x0000ffff0b097812 */ /* 0x000fe200078ec0ff */
[----:B------:R-:W-:Y:S01]  /*1390*/  IMAD R3, R3, R5, R6 ;  /* 0x0000000503037224 */ /* 0x000fe200078e0206 */
[----:B------:R-:W-:Y:S01]  /*13a0*/  SEL R5, R17, 0x1, P3 ;  /* 0x0000000111057807 */ /* 0x000fe20001800000 */
[----:B------:R-:W-:Y:S01]  /*13b0*/  IMAD R2, R7, R2, RZ ;  /* 0x0000000207027224 */ /* 0x000fe200078e02ff */
[----:B------:R-:W-:-:S03]  /*13c0*/  LOP3.LUT R7, R9, 0xff, RZ, 0xc0, !PT ;  /* 0x000000ff09077812 */ /* 0x000fc600078ec0ff */
[----:B------:R-:W-:Y:S01]  /*13d0*/  IMAD R3, R2, R5, R3 ;  /* 0x0000000502037224 */ /* 0x000fe200078e0203 */
[----:B------:R-:W-:Y:S02]  /*13e0*/  SHF.R.U32.HI R2, RZ, 0x8, R9 ;  /* 0x00000008ff027819 */ /* 0x000fe40000011609 */
[----:B------:R-:W-:Y:S02]  /*13f0*/  SEL R5, R17, 0x1, P4 ;  /* 0x0000000111057807 */ /* 0x000fe40002000000 */
[----:B------:R-:W-:Y:S02]  /*1400*/  PRMT R11, R11, 0x7732, RZ ;  /* 0x000077320b0b7816 */ /* 0x000fe400000000ff */
[----:B------:R-:W-:Y:S02]  /*1410*/  LOP3.LUT R2, R2, 0xffff, RZ, 0xc0, !PT ;  /* 0x0000ffff02027812 */ /* 0x000fe400078ec0ff */
[----:B------:R-:W-:Y:S01]  /*1420*/  PRMT R9, R8, 0x8880, RZ ;  /* 0x0000888008097816 */ /* 0x000fe200000000ff */
[----:B------:R-:W-:Y:S01]  /*1430*/  IMAD.MOV.U32 R8, RZ, RZ, R11 ;  /* 0x000000ffff087224 */ /* 0x000fe200078e000b */
[----:B------:R-:W-:Y:S01]  /*1440*/  ISETP.GE.U32.AND P1, PT, R24, 0x40, PT ;  /* 0x000000401800780c */ /* 0x000fe20003f26070 */
[----:B------:R-:W-:Y:S01]  /*1450*/  VIADD R16, R16, 0x4 ;  /* 0x0000000410107836 */ /* 0x000fe20000000000 */
[----:B------:R-:W-:-:S02]  /*1460*/  SHF.R.U32.HI R18, RZ, 0xc, R18 ;  /* 0x0000000cff127819 */ /* 0x000fc40000011612 */
[----:B------:R-:W-:Y:S02]  /*1470*/  ISETP.GT.AND P0, PT, R9, -0x1, PT ;  /* 0xffffffff0900780c */ /* 0x000fe40003f04270 */
[----:B------:R-:W-:Y:S01]  /*1480*/  I2FP.F32.U32 R18, R18 ;  /* 0x0000001200127245 */ /* 0x000fe20000201000 */
[----:B------:R-:W-:Y:S02]  /*1490*/  HADD2.F32 R4, -RZ, R4.H0_H0 ;  /* 0x20000004ff047230 */ /* 0x000fe40000004100 */
[----:B------:R-:W-:Y:S02]  /*14a0*/  VIADD R15, R15, 0x4 ;  /* 0x000000040f0f7836 */ /* 0x000fe40000000000 */
[----:B------:R-:W-:Y:S01]  /*14b0*/  VIADD R12, R12, 0x20 ;  /* 0x000000200c0c7836 */ /* 0x000fe20000000000 */
[----:B--2---:R-:W-:-:S05]  /*14c0*/  PRMT R6, R19, 0x8880, RZ ;  /* 0x0000888013067816 */ /* 0x004fca00000000ff */
[----:B------:R-:W-:Y:S01]  /*14d0*/  IMAD R6, R6, R7, RZ ;  /* 0x0000000706067224 */ /* 0x000fe200078e02ff */
[----:B----4-:R-:W-:-:S03]  /*14e0*/  PRMT R20, R20, 0x8880, RZ ;  /* 0x0000888014147816 */ /* 0x010fc600000000ff */
[----:B------:R-:W-:Y:S01]  /*14f0*/  IMAD R3, R6, R5, R3 ;  /* 0x0000000506037224 */ /* 0x000fe200078e0203 */
[----:B------:R-:W-:Y:S01]  /*1500*/  SEL R5, R17, 0x1, P5 ;  /* 0x0000000111057807 */ /* 0x000fe20002800000 */
[----:B------:R-:W-:-:S04]  /*1510*/  IMAD.MOV.U32 R7, RZ, RZ, R20 ;  /* 0x000000ffff077224 */ /* 0x000fc800078e0014 */
[----:B------:R-:W-:Y:S01]  /*1520*/  IMAD R2, R7, R2, RZ ;  /* 0x0000000207027224 */ /* 0x000fe200078e02ff */
[----:B------:R-:W-:-:S03]  /*1530*/  LOP3.LUT R7, R8, 0xff, RZ, 0xc0, !PT ;  /* 0x000000ff08077812 */ /* 0x000fc600078ec0ff */
[----:B------:R-:W-:Y:S01]  /*1540*/  IMAD R3, R2, R5, R3 ;  /* 0x0000000502037224 */ /* 0x000fe200078e0203 */
[----:B------:R-:W-:Y:S02]  /*1550*/  SHF.R.U32.HI R2, RZ, 0x8, R8 ;  /* 0x00000008ff027819 */ /* 0x000fe40000011608 */
[----:B------:R-:W-:Y:S02]  /*1560*/  PRMT R6, R21, 0x8880, RZ ;  /* 0x0000888015067816 */ /* 0x000fe400000000ff */
[----:B------:R-:W-:Y:S02]  /*1570*/  SEL R5, R17, 0x1, P1 ;  /* 0x0000000111057807 */ /* 0x000fe40000800000 */
[----:B------:R-:W-:Y:S01]  /*1580*/  PRMT R22, R22, 0x8880, RZ ;  /* 0x0000888016167816 */ /* 0x000fe200000000ff */
[----:B------:R-:W-:Y:S01]  /*1590*/  IMAD R6, R6, R7, RZ ;  /* 0x0000000706067224 */ /* 0x000fe200078e02ff */
[----:B------:R-:W-:-:S03]  /*15a0*/  LOP3.LUT R2, R2, 0xffff, RZ, 0xc0, !PT ;  /* 0x0000ffff02027812 */ /* 0x000fc600078ec0ff */
[----:B------:R-:W-:Y:S01]  /*15b0*/  IMAD.MOV.U32 R7, RZ, RZ, R22 ;  /* 0x000000ffff077224 */ /* 0x000fe200078e0016 */
[----:B------:R-:W-:Y:S01]  /*15c0*/  SEL R17, R17, 0x1, !P0 ;  /* 0x0000000111117807 */ /* 0x000fe20004000000 */
[----:B------:R-:W-:Y:S01]  /*15d0*/  IMAD R3, R6, R5, R3 ;  /* 0x0000000506037224 */ /* 0x000fe200078e0203 */
[----:B------:R-:W-:Y:S01]  /*15e0*/  ISETP.GE.U32.AND P0, PT, R16, R13, PT ;  /* 0x0000000d1000720c */ /* 0x000fe20003f06070 */
[----:B------:R-:W-:Y:S02]  /*15f0*/  IMAD R2, R7, R2, RZ ;  /* 0x0000000207027224 */ /* 0x000fe400078e02ff */
[----:B------:R-:W-:Y:S02]  /*1600*/  FADD.FTZ R5, R18, 0.5 ;  /* 0x3f00000012057421 */ /* 0x000fe40000010000 */
[----:B------:R-:W-:Y:S02]  /*1610*/  IMAD R2, R2, R17, R3 ;  /* 0x0000001102027224 */ /* 0x000fe400078e0203 */
[----:B------:R-:W-:Y:S01]  /*1620*/  FMUL.FTZ R4, R4, R5 ;  /* 0x0000000504047220 */ /* 0x000fe20000410000 */
[----:B------:R-:W-:-:S02]  /*1630*/  HADD2.F32 R3, -RZ, R26.H0_H0 ;  /* 0x2000001aff037230 */ /* 0x000fc40000004100 */
[----:B------:R-:W-:-:S03]  /*1640*/  I2FP.F32.S32 R2, R2 ;  /* 0x0000000200027245 */ /* 0x000fc60000201400 */
[----:B------:R-:W-:-:S04]  /*1650*/  FMUL.FTZ.D4 R3, R4, R3 ;  /* 0x0000000304037220 */ /* 0x000fc80000210000 */
[----:B------:R-:W-:Y:S01]  /*1660*/  FFMA.FTZ R14, R3, R2, R14 ;  /* 0x00000002030e7223 */ /* 0x000fe2000001000e */
[----:B------:R-:W-:Y:S06]  /*1670*/  @!P0 BRA `(.L_x_871) ;  /* 0xffffffe800e88947 */ /* 0x000fec000383ffff */
.L_x_870:
[----:B------:R-:W-:Y:S05]  /*1680*/  BSYNC B0 ;  /* 0x0000000000007941 */ /* 0x000fea0003800000 */
.L_x_869:
        /* <DEDUP_REMOVED lines=20> */
.L_x_872:
        /* <DEDUP_REMOVED lines=11> */
.L_x_1387:


//--------------------- .text._Z13mul_mat_vec_qIN3c108BFloat16ELi256ELi32E10block_q6_KLi1EXadL_ZN45_INTERNAL_8d5cb472_14_gguf_kernel_cu_cd24131917vec_dot_q6_K_q8_1EPKvPK10block_q8_1RKiEEEvS5_S5_PT_iii --------------------------
	.section	.text._Z13mul_mat_vec_qIN3c108BFloat16ELi256ELi32E10block_q6_KLi1EXadL_ZN45_INTERNAL_8d5cb472_14_gguf_kernel_cu_cd24131917vec_dot_q6_K_q8_1EPKvPK10block_q8_1RKiEEEvS5_S5_PT_iii,"ax",@progbits
	.align	128
.text._Z13mul_mat_vec_qIN3c108BFloat16ELi256ELi32E10block_q6_KLi1EXadL_ZN45_INTERNAL_8d5cb472_14_gguf_kernel_cu_cd24131917vec_dot_q6_K_q8_1EPKvPK10block_q8_1RKiEEEvS5_S5_PT_iii:
        .type           _Z13mul_mat_vec_qIN3c108BFloat16ELi256ELi32E10block_q6_KLi1EXadL_ZN45_INTERNAL_8d5cb472_14_gguf_kernel_cu_cd24131917vec_dot_q6_K_q8_1EPKvPK10block_q8_1RKiEEEvS5_S5_PT_iii,@function
        .size           _Z13mul_mat_vec_qIN3c108BFloat16ELi256ELi32E10block_q6_KLi1EXadL_ZN45_INTERNAL_8d5cb472_14_gguf_kernel_cu_cd24131917vec_dot_q6_K_q8_1EPKvPK10block_q8_1RKiEEEvS5_S5_PT_iii,(.L_x_1388 - _Z13mul_mat_vec_qIN3c108BFloat16ELi256ELi32E10block_q6_KLi1EXadL_ZN45_INTERNAL_8d5cb472_14_gguf_kernel_cu_cd24131917vec_dot_q6_K_q8_1EPKvPK10block_q8_1RKiEEEvS5_S5_PT_iii)
        .other          _Z13mul_mat_vec_qIN3c108BFloat16ELi256ELi32E10block_q6_KLi1EXadL_ZN45_INTERNAL_8d5cb472_14_gguf_kernel_cu_cd24131917vec_dot_q6_K_q8_1EPKvPK10block_q8_1RKiEEEvS5_S5_PT_iii,@"STO_CUDA_ENTRY STV_DEFAULT"
_Z13mul_mat_vec_qIN3c108BFloat16ELi256ELi32E10block_q6_KLi1EXadL_ZN45_INTERNAL_8d5cb472_14_gguf_kernel_cu_cd24131917vec_dot_q6_K_q8_1EPKvPK10block_q8_1RKiEEEvS5_S5_PT_iii:
        /* <DEDUP_REMOVED lines=20> */
[----:B------:R-:W-:-:S13]  /*0140*/  ISETP.GT.U32.AND P0, PT, R15, R12, PT ;  /* 0x0000000c0f00720c */ /* 0x000fda0003f04070 */
[----:B------:R-:W-:Y:S05]  /*0150*/  @!P0 BRA `(.L_x_874) ;  /* 0x0000000c009c8947 */ /* 0x000fea0003800000 */
[----:B------:R-:W-:Y:S01]  /*0160*/  IMAD.IADD R6, R15, 0x1, -R12 ;  /* 0x000000010f067824 */ /* 0x000fe200078e0a0c */
[--C-:B------:R-:W-:Y:S01]  /*0170*/  SHF.R.U32.HI R2, RZ, 0x4, R9.reuse ;  /* 0x00000004ff027819 */ /* 0x100fe20000011609 */
[----:B------:R-:W-:Y:S01]  /*0180*/  VIADD R0, R3, 0x1ff ;  /* 0x000001ff03007836 */ /* 0x000fe20000000000 */
[----:B------:R-:W-:Y:S01]  /*0190*/  SHF.R.U32.HI R4, RZ, 0x1, R9 ;  /* 0x00000001ff047819 */ /* 0x000fe20000011609 */
[----:B------:R-:W-:Y:S01]  /*01a0*/  BSSY B1, `(.L_x_875) ;  /* 0x0000060000017945 */ /* 0x000fe20003800000 */
[----:B------:R-:W-:Y:S02]  /*01b0*/  LOP3.LUT R2, R2, 0x1, RZ, 0xc0, !PT ;  /* 0x0000000102027812 */ /* 0x000fe400078ec0ff */
[----:B------:R-:W-:Y:S02]  /*01c0*/  LOP3.LUT R6, R6, 0x1, RZ, 0xc0, !PT ;  /* 0x0000000106067812 */ /* 0x000fe400078ec0ff */
[----:B------:R-:W-:Y:S01]  /*01d0*/  SHF.R.S32.HI R3, RZ, 0x1f, R0 ;  /* 0x0000001fff037819 */ /* 0x000fe20000011400 */
[----:B------:R-:W-:Y:S01]  /*01e0*/  IMAD.SHL.U32 R2, R2, 0x8, RZ ;  /* 0x0000000802027824 */ /* 0x000fe200078e00ff */
[----:B------:R-:W-:-:S02]  /*01f0*/  ISETP.NE.U32.AND P0, PT, R6, 0x1, PT ;  /* 0x000000010600780c */ /* 0x000fc40003f05070 */
[----:B------:R-:W-:Y:S02]  /*0200*/  LEA.HI R3, R3, R0, RZ, 0x9 ;  /* 0x0000000003037211 */ /* 0x000fe400078f48ff */
[--C-:B------:R-:W-:Y:S02]  /*0210*/  LOP3.LUT R2, R2, 0xfffffff8, R9.reuse, 0xe2, !PT ;  /* 0xfffffff802027812 */ /* 0x100fe400078ee209 */
[----:B------:R-:W-:Y:S02]  /*0220*/  LOP3.LUT R5, R9, 0xc, RZ, 0xc0, !PT ;  /* 0x0000000c09057812 */ /* 0x000fe400078ec0ff */
[----:B------:R-:W-:Y:S01]  /*0230*/  LOP3.LUT R4, R4, 0x8, RZ, 0xc0, !PT ;  /* 0x0000000804047812 */ /* 0x000fe200078ec0ff */
[----:B------:R-:W-:Y:S01]  /*0240*/  IMAD.SHL.U32 R2, R2, 0x4, RZ ;  /* 0x0000000402027824 */ /* 0x000fe200078e00ff */
[----:B------:R-:W-:Y:S02]  /*0250*/  SHF.R.U32.HI R0, RZ, 0x2, R9 ;  /* 0x00000002ff007819 */ /* 0x000fe40000011609 */
[----:B------:R-:W-:-:S02]  /*0260*/  SHF.R.S32.HI R3, RZ, 0x9, R3 ;  /* 0x00000009ff037819 */ /* 0x000fc40000011403 */
[C---:B------:R-:W-:Y:S01]  /*0270*/  LOP3.LUT R17, R9.reuse, 0x8, RZ, 0xc0, !PT ;  /* 0x0000000809117812 */ /* 0x040fe200078ec0ff */
[----:B------:R-:W-:Y:S01]  /*0280*/  IMAD.SHL.U32 R9, R9, 0x4, RZ ;  /* 0x0000000409097824 */ /* 0x000fe200078e00ff */
[----:B------:R-:W-:Y:S01]  /*0290*/  LEA.HI R4, R5, R4, RZ, 0x1e ;  /* 0x0000000405047211 */ /* 0x000fe200078ff0ff */
[----:B------:R-:W-:Y:S01]  /*02a0*/  IMAD R3, R3, UR5, RZ ;  /* 0x0000000503037c24 */ /* 0x000fe2000f8e02ff */
[----:B------:R-:W-:Y:S01]  /*02b0*/  LOP3.LUT R0, R0, 0x4, RZ, 0xc0, !PT ;  /* 0x0000000400007812 */ /* 0x000fe200078ec0ff */
[----:B------:R-:W-:Y:S01]  /*02c0*/  IMAD R5, R14, R15, RZ ;  /* 0x0000000f0e057224 */ /* 0x000fe200078e02ff */
[----:B------:R-:W-:Y:S01]  /*02d0*/  LOP3.LUT R11, R9, 0x7c, RZ, 0xc0, !PT ;  /* 0x0000007c090b7812 */ /* 0x000fe200078ec0ff */
[----:B------:R-:W-:Y:S01]  /*02e0*/  VIADD R19, R4, 0xc0 ;  /* 0x000000c004137836 */ /* 0x000fe20000000000 */
[----:B------:R-:W-:Y:S01]  /*02f0*/  LEA.HI R16, R17, R0, RZ, 0x1d ;  /* 0x0000000011107211 */ /* 0x000fe200078fe8ff */
[----:B------:R-:W-:Y:S01]  /*0300*/  IMAD.SHL.U32 R18, R3, 0x10, RZ ;  /* 0x0000001003127824 */ /* 0x000fe200078e00ff */
[----:B------:R-:W-:-:S02]  /*0310*/  SHF.R.U32.HI R17, RZ, 0x2, R17 ;  /* 0x00000002ff117819 */ /* 0x000fc40000011611 */
[----:B------:R-:W-:Y:S02]  /*0320*/  LOP3.LUT R9, R9, 0x1c, RZ, 0xc0, !PT ;  /* 0x0000001c09097812 */ /* 0x000fe400078ec0ff */
[----:B------:R-:W-:Y:S01]  /*0330*/  LOP3.LUT R21, R2, 0x80, RZ, 0xfc, !PT ;  /* 0x0000008002157812 */ /* 0x000fe200078efcff */
[----:B------:R-:W-:Y:S06]  /*0340*/  @P0 BRA `(.L_x_876) ;  /* 0x00000004000c0947 */ /* 0x000fec0003800000 */
[----:B------:R-:W0:Y:S01]  /*0350*/  LDC.64 R2, c[0x0][0x210] ;  /* 0x00008400ff027b82 */ /* 0x000e220000000a00 */
[----:B------:R-:W-:-:S07]  /*0360*/  IMAD.IADD R5, R12, 0x1, R5 ;  /* 0x000000010c057824 */ /* 0x000fce00078e0205 */
[----:B------:R-:W1:Y:S01]  /*0370*/  LDC.64 R6, c[0x0][0x218] ;  /* 0x00008600ff067b82 */ /* 0x000e620000000a00 */
[----:B0-----:R-:W-:-:S03]  /*0380*/  IMAD.WIDE R2, R5, 0xd2, R2 ;  /* 0x000000d205027825 */ /* 0x001fc600078e0202 */
        /* <DEDUP_REMOVED lines=10> */
[----:B------:R-:W4:Y:S01]  /*0430*/  LDG.E.U16.CONSTANT R2, desc[UR6][R2.64+0xd0] ;  /* 0x0000d00602027981 */ /* 0x000f22000c1e9500 */
[----:B------:R-:W-:-:S04]  /*0440*/  IMAD.IADD R5, R16, 0x1, R5 ;  /* 0x0000000110057824 */ /* 0x000fc800078e0205 */
[----:B-1----:R-:W-:-:S04]  /*0450*/  IMAD.WIDE R6, R5, 0x24, R6 ;  /* 0x0000002405067825 */ /* 0x002fc800078e0206 */
        /* <DEDUP_REMOVED lines=14> */
[--C-:B0-----:R-:W-:Y:S02]  /*0540*/  SHF.R.U32.HI R4, RZ, 0x4, R13.reuse ;  /* 0x00000004ff047819 */ /* 0x101fe4000001160d */
[----:B------:R-:W-:Y:S02]  /*0550*/  LOP3.LUT R5, R0, 0x30303030, RZ, 0xc0, !PT ;  /* 0x3030303000057812 */ /* 0x000fe400078ec0ff */
[----:B------:R-:W-:Y:S02]  /*0560*/  LOP3.LUT R28, R28, 0xf0f0f0f, R13, 0xf8, !PT ;  /* 0x0f0f0f0f1c1c7812 */ /* 0x000fe400078ef80d */
[----:B------:R-:W-:Y:S02]  /*0570*/  LOP3.LUT R4, R5, 0xf0f0f0f, R4, 0xf8, !PT ;  /* 0x0f0f0f0f05047812 */ /* 0x000fe400078ef804 */
[----:B------:R-:W-:-:S02]  /*0580*/  LOP3.LUT R0, R28, 0x80808080, RZ, 0xfc, !PT ;  /* 0x808080801c007812 */ /* 0x000fc400078efcff */
[----:B------:R-:W-:-:S03]  /*0590*/  LOP3.LUT R5, R4, 0x80808080, RZ, 0xfc, !PT ;  /* 0x8080808004057812 */ /* 0x000fc600078efcff */
        /* <DEDUP_REMOVED lines=30> */
.L_x_876:
[----:B------:R-:W-:Y:S02]  /*0780*/  IMAD.MOV.U32 R22, RZ, RZ, RZ ;  /* 0x000000ffff167224 */ /* 0x000fe400078e00ff */
[----:B------:R-:W-:-:S07]  /*0790*/  IMAD.MOV.U32 R20, RZ, RZ, R12 ;  /* 0x000000ffff147224 */ /* 0x000fce00078e000c */
.L_x_877:
[----:B------:R-:W-:Y:S05]  /*07a0*/  BSYNC B1 ;  /* 0x0000000000017941 */ /* 0x000fea0003800000 */
.L_x_875:
[----:B------:R-:W-:-:S05]  /*07b0*/  VIADD R0, R12, 0x1 ;  /* 0x000000010c007836 */ /* 0x000fca0000000000 */
[----:B------:R-:W-:-:S13]  /*07c0*/  ISETP.NE.AND P0, PT, R15, R0, PT ;  /* 0x000000000f00720c */ /* 0x000fda0003f05270 */
[----:B------:R-:W-:Y:S05]  /*07d0*/  @!P0 BRA `(.L_x_874) ;  /* 0x0000000400fc8947 */ /* 0x000fea0003800000 */
.L_x_878:
[----:B------:R-:W0:Y:S01]  /*07e0*/  S2R R4, SR_TID.X ;  /* 0x0000000000047919 */ /* 0x000e220000002100 */
[----:B------:R-:W1:Y:S01]  /*07f0*/  LDC.64 R6, c[0x0][0x210] ;  /* 0x00008400ff067b82 */ /* 0x000e620000000a00 */
[----:B------:R-:W-:-:S04]  /*0800*/  IMAD R3, R14, R15, RZ ;  /* 0x0000000f0e037224 */ /* 0x000fc800078e02ff */
[----:B------:R-:W-:-:S04]  /*0810*/  IMAD.IADD R3, R3, 0x1, R20 ;  /* 0x0000000103037824 */ /* 0x000fc800078e0214 */
[----:B-1----:R-:W-:Y:S02]  /*0820*/  IMAD.WIDE R6, R3, 0xd2, R6 ;  /* 0x000000d203067825 */ /* 0x002fe400078e0206 */
[----:B------:R-:W1:Y:S01]  /*0830*/  LDC.64 R2, c[0x0][0x218] ;  /* 0x00008600ff027b82 */ /* 0x000e620000000a00 */
        /* <DEDUP_REMOVED lines=10> */
[----:B------:R-:W-:Y:S01]  /*08e0*/  IMAD R5, R20, 0x8, R18 ;  /* 0x0000000814057824 */ /* 0x000fe200078e0212 */
[----:B------:R-:W-:Y:S02]  /*08f0*/  LOP3.LUT R9, R4, 0x1c, RZ, 0xc0, !PT ;  /* 0x0000001c04097812 */ /* 0x000fe400078ec0ff */
[----:B------:R-:W4:Y:S01]  /*0900*/  LDG.E.U16.CONSTANT R27, desc[UR6][R12.64+0xd4] ;  /* 0x0000d4060c1b7981 */ /* 0x000f22000c1e9500 */
[----:B------:R-:W-:-:S04]  /*0910*/  IMAD.IADD R5, R16, 0x1, R5 ;  /* 0x0000000110057824 */ /* 0x000fc800078e0205 */
[----:B-1----:R-:W-:Y:S01]  /*0920*/  IMAD.WIDE R2, R5, 0x24, R2 ;  /* 0x0000002405027825 */ /* 0x002fe200078e0202 */
[----:B------:R-:W-:Y:S02]  /*0930*/  IADD3 R4, P1, R19, R6, RZ ;  /* 0x0000000613047210 */ /* 0x000fe40007f3e0ff */
[----:B------:R-:W-:-:S03]  /*0940*/  IADD3 R8, P0, R9, R2, RZ ;  /* 0x0000000209087210 */ /* 0x000fc60007f1e0ff */
[----:B------:R-:W-:Y:S02]  /*0950*/  IMAD.X R5, RZ, RZ, R7, P1 ;  /* 0x000000ffff057224 */ /* 0x000fe400008e0607 */
[----:B------:R-:W-:-:S03]  /*0960*/  IMAD.X R9, RZ, RZ, R3, P0 ;  /* 0x000000ffff097224 */ /* 0x000fc600000e0603 */
[----:B------:R-:W5:Y:S04]  /*0970*/  LDG.E.U8.CONSTANT R28, desc[UR6][R4.64] ;  /* 0x00000006041c7981 */ /* 0x000f68000c1e9100 */
[----:B------:R-:W4:Y:S01]  /*0980*/  LDG.E.CONSTANT R26, desc[UR6][R8.64+0x4] ;  /* 0x00000406081a7981 */ /* 0x000f22000c1e9900 */
        /* <DEDUP_REMOVED lines=18> */
[C-C-:B------:R-:W-:Y:S02]  /*0ab0*/  LOP3.LUT R10, R0.reuse, 0x20202020, R11.reuse, 0x18, !PT ;  /* 0x20202020000a7812 */ /* 0x140fe400078e180b */
[----:B------:R-:W-:Y:S02]  /*0ac0*/  PRMT R23, R0, 0xba98, RZ ;  /* 0x0000ba9800177816 */ /* 0x000fe400000000ff */
[----:B------:R-:W-:Y:S01]  /*0ad0*/  PRMT R10, R10, 0xba98, RZ ;  /* 0x0000ba980a0a7816 */ /* 0x000fe200000000ff */
[----:B------:R0:W2:Y:S03]  /*0ae0*/  LDG.E.U16.CONSTANT R0, desc[UR6][R12.64+0xd2] ;  /* 0x0000d2060c007981 */ /* 0x0000a6000c1e9500 */
[----:B------:R-:W-:-:S02]  /*0af0*/  LOP3.LUT R11, R10, 0x80808080, R11, 0x6, !PT ;  /* 0x808080800a0b7812 */ /* 0x000fc400078e060b */
[----:B------:R-:W-:Y:S02]  /*0b00*/  LOP3.LUT R23, R10, 0x7f7f7f7f, R23, 0x60, !PT ;  /* 0x7f7f7f7f0a177812 */ /* 0x000fe400078e6017 */
[----:B------:R-:W-:Y:S02]  /*0b10*/  IADD3 R10, P0, R6, R21, RZ ;  /* 0x00000015060a7210 */ /* 0x000fe40007f1e0ff */
[----:B0-----:R-:W-:-:S03]  /*0b20*/  LOP3.LUT R13, R23, R11, RZ, 0xfc, !PT ;  /* 0x0000000b170d7212 */ /* 0x001fc600078efcff */
[----:B------:R-:W-:Y:S01]  /*0b30*/  IMAD.X R11, RZ, RZ, R7, P0 ;  /* 0x000000ffff0b7224 */ /* 0x000fe200000e0607 */
[----:B------:R-:W-:Y:S01]  /*0b40*/  LOP3.LUT R24, R25, R24, RZ, 0xfc, !PT ;  /* 0x0000001819187212 */ /* 0x000fe200078efcff */
[----:B------:R-:W3:Y:S04]  /*0b50*/  LDG.E.U16.CONSTANT R23, desc[UR6][R6.64+0xd0] ;  /* 0x0000d00606177981 */ /* 0x000ee8000c1e9500 */
[----:B------:R-:W3:Y:S01]  /*0b60*/  LDG.E.U16.CONSTANT R29, desc[UR6][R10.64+0xd2] ;  /* 0x0000d2060a1d7981 */ /* 0x000ee2000c1e9500 */
[----:B----4-:R-:W-:-:S03]  /*0b70*/  IDP.4A.S8.S8 R13, R13, R26, RZ ;  /* 0x0000001a0d0d7226 */ /* 0x010fc600000006ff */
[----:B------:R-:W4:Y:S04]  /*0b80*/  LDG.E.U16.CONSTANT R25, desc[UR6][R6.64+0x1a2] ;  /* 0x0001a20606197981 */ /* 0x000f28000c1e9500 */
[----:B------:R0:W3:Y:S01]  /*0b90*/  LDG.E.U16.CONSTANT R10, desc[UR6][R10.64+0xd4] ;  /* 0x0000d4060a0a7981 */ /* 0x0000e2000c1e9500 */
[----:B-----5:R-:W-:-:S03]  /*0ba0*/  PRMT R26, R28, 0x8880, RZ ;  /* 0x000088801c1a7816 */ /* 0x020fc600000000ff */
[----:B------:R-:W5:Y:S02]  /*0bb0*/  LDG.E.U16.CONSTANT R28, desc[UR6][R2.64] ;  /* 0x00000006021c7981 */ /* 0x000f64000c1e9500 */
[----:B------:R-:W-:Y:S02]  /*0bc0*/  IMAD R26, R26, R13, RZ ;  /* 0x0000000d1a1a7224 */ /* 0x000fe400078e02ff */
[----:B------:R-:W4:Y:S03]  /*0bd0*/  LDG.E.CONSTANT R13, desc[UR6][R8.64+0x4c] ;  /* 0x00004c06080d7981 */ /* 0x000f26000c1e9900 */
[----:B0-----:R-:W-:Y:S02]  /*0be0*/  I2FP.F32.S32 R11, R26 ;  /* 0x0000001a000b7245 */ /* 0x001fe40000201400 */
[----:B--2---:R-:W-:Y:S02]  /*0bf0*/  PRMT R27, R0, 0x5410, R27 ;  /* 0x00005410001b7816 */ /* 0x004fe4000000001b */
[----:B---3--:R-:W-:-:S04]  /*0c00*/  PRMT R10, R29, 0x5410, R10 ;  /* 0x000054101d0a7816 */ /* 0x008fc8000000000a */
[----:B------:R-:W-:Y:S01]  /*0c10*/  SHF.R.S32.HI R12, RZ, R17, R10 ;  /* 0x00000011ff0c7219 */ /* 0x000fe2000001140a */
[----:B-----5:R-:W-:Y:S01]  /*0c20*/  HADD2.F32 R0, -RZ, R28.H0_H0 ;  /* 0x2000001cff007230 */ /* 0x020fe20000004100 */
[----:B------:R-:W2:Y:S03]  /*0c30*/  LDG.E.CONSTANT R10, desc[UR6][R8.64+0x16c] ;  /* 0x00016c06080a7981 */ /* 0x000ea6000c1e9900 */
[----:B------:R-:W-:-:S05]  /*0c40*/  IMAD.SHL.U32 R6, R12, 0x10, RZ ;  /* 0x000000100c067824 */ /* 0x000fca00078e00ff */
[----:B------:R-:W-:-:S04]  /*0c50*/  LOP3.LUT R6, R6, 0x30303030, RZ, 0xc0, !PT ;  /* 0x3030303006067812 */ /* 0x000fc800078ec0ff */
[----:B------:R-:W-:Y:S01]  /*0c60*/  LOP3.LUT R7, R6, 0xf0f0f0f, R27, 0xf8, !PT ;  /* 0x0f0f0f0f06077812 */ /* 0x000fe200078ef81b */
[----:B------:R-:W-:Y:S01]  /*0c70*/  FFMA.FTZ R0, R0, R11, RZ ;  /* 0x0000000b00007223 */ /* 0x000fe200000100ff */
[----:B----4-:R-:W-:Y:S01]  /*0c80*/  IDP.4A.S8.S8 R13, R24, R13, RZ ;  /* 0x0000000d180d7226 */ /* 0x010fe200000006ff */
[----:B------:R-:W3:Y:S01]  /*0c90*/  LDG.E.U8.CONSTANT R11, desc[UR6][R4.64+0x4] ;  /* 0x00000406040b7981 */ /* 0x000ee2000c1e9100 */
[----:B------:R-:W-:-:S03]  /*0ca0*/  LOP3.LUT R29, R7, 0x80808080, RZ, 0xfc, !PT ;  /* 0x80808080071d7812 */ /* 0x000fc600078efcff */
[----:B------:R0:W4:Y:S02]  /*0cb0*/  LDG.E.CONSTANT R6, desc[UR6][R8.64+0x124] ;  /* 0x0001240608067981 */ /* 0x000124000c1e9900 */
[----:B------:R-:W-:-:S05]  /*0cc0*/  VIADD R26, R29, 0xdfdfdfe0 ;  /* 0xdfdfdfe01d1a7836 */ /* 0x000fca0000000000 */
[C---:B------:R-:W-:Y:S02]  /*0cd0*/  LOP3.LUT R28, R7.reuse, 0x20202020, R26, 0x18, !PT ;  /* 0x20202020071c7812 */ /* 0x040fe400078e181a */
[----:B------:R-:W-:Y:S01]  /*0ce0*/  PRMT R24, R7, 0xba98, RZ ;  /* 0x0000ba9807187816 */ /* 0x000fe200000000ff */
[----:B------:R-:W5:Y:S01]  /*0cf0*/  LDG.E.U16.CONSTANT R8, desc[UR6][R2.64+0x48] ;  /* 0x0000480602087981 */ /* 0x000f62000c1e9500 */
[----:B------:R-:W-:-:S03]  /*0d00*/  PRMT R29, R28, 0xba98, RZ ;  /* 0x0000ba981c1d7816 */ /* 0x000fc600000000ff */
[----:B------:R-:W2:Y:S01]  /*0d10*/  LDG.E.U8.CONSTANT R28, desc[UR6][R4.64+0xd2] ;  /* 0x0000d206041c7981 */ /* 0x000ea2000c1e9100 */
[C---:B0-----:R-:W-:Y:S02]  /*0d20*/  LOP3.LUT R9, R29.reuse, 0x80808080, R26, 0x6, !PT ;  /* 0x808080801d097812 */ /* 0x041fe400078e061a */
[----:B------:R-:W-:Y:S01]  /*0d30*/  LOP3.LUT R24, R29, 0x7f7f7f7f, R24, 0x60, !PT ;  /* 0x7f7f7f7f1d187812 */ /* 0x000fe200078e6018 */
[----:B------:R-:W5:Y:S04]  /*0d40*/  LDG.E.U16.CONSTANT R7, desc[UR6][R2.64+0x120] ;  /* 0x0001200602077981 */ /* 0x000f68000c1e9500 */
[----:B------:R0:W5:Y:S04]  /*0d50*/  LDG.E.U8.CONSTANT R29, desc[UR6][R4.64+0xd6] ;  /* 0x0000d606041d7981 */ /* 0x000168000c1e9100 */
[----:B------:R1:W5:Y:S01]  /*0d60*/  LDG.E.U16.CONSTANT R26, desc[UR6][R2.64+0x168] ;  /* 0x00016806021a7981 */ /* 0x000362000c1e9500 */
[----:B------:R-:W-:-:S02]  /*0d70*/  SHF.R.U32.HI R27, RZ, 0x4, R27 ;  /* 0x00000004ff1b7819 */ /* 0x000fc4000001161b */
[----:B------:R-:W-:-:S04]  /*0d80*/  LOP3.LUT R12, R12, 0x30303030, RZ, 0xc0, !PT ;  /* 0x303030300c0c7812 */ /* 0x000fc800078ec0ff */
[----:B------:R-:W-:-:S04]  /*0d90*/  LOP3.LUT R12, R12, 0xf0f0f0f, R27, 0xf8, !PT ;  /* 0x0f0f0f0f0c0c7812 */ /* 0x000fc800078ef81b */
[----:B------:R-:W-:-:S05]  /*0da0*/  LOP3.LUT R27, R12, 0x80808080, RZ, 0xfc, !PT ;  /* 0x808080800c1b7812 */ /* 0x000fca00078efcff */
[----:B------:R-:W-:-:S05]  /*0db0*/  VIADD R27, R27, 0xdfdfdfe0 ;  /* 0xdfdfdfe01b1b7836 */ /* 0x000fca0000000000 */
[C-C-:B0-----:R-:W-:Y:S02]  /*0dc0*/  LOP3.LUT R4, R12.reuse, 0x20202020, R27.reuse, 0x18, !PT ;  /* 0x202020200c047812 */ /* 0x141fe400078e181b */
[----:B------:R-:W-:Y:S02]  /*0dd0*/  PRMT R12, R12, 0xba98, RZ ;  /* 0x0000ba980c0c7816 */ /* 0x000fe400000000ff */
[----:B------:R-:W-:Y:S02]  /*0de0*/  PRMT R4, R4, 0xba98, RZ ;  /* 0x0000ba9804047816 */ /* 0x000fe400000000ff */
[----:B------:R-:W-:Y:S02]  /*0df0*/  LOP3.LUT R9, R24, R9, RZ, 0xfc, !PT ;  /* 0x0000000918097212 */ /* 0x000fe400078efcff */
[C---:B-1----:R-:W-:Y:S02]  /*0e00*/  LOP3.LUT R2, R4.reuse, 0x80808080, R27, 0x6, !PT ;  /* 0x8080808004027812 */ /* 0x042fe400078e061b */
[----:B------:R-:W-:Y:S01]  /*0e10*/  LOP3.LUT R3, R4, 0x7f7f7f7f, R12, 0x60, !PT ;  /* 0x7f7f7f7f04037812 */ /* 0x000fe200078e600c */
[----:B------:R-:W-:-:S05]  /*0e20*/  VIADD R20, R20, 0x2 ;  /* 0x0000000214147836 */ /* 0x000fca0000000000 */
[----:B------:R-:W-:Y:S01]  /*0e30*/  ISETP.GE.U32.AND P0, PT, R20, R15, PT ;  /* 0x0000000f1400720c */ /* 0x000fe20003f06070 */
[----:B------:R-:W-:Y:S01]  /*0e40*/  HADD2.F32 R23, -RZ, R23.H0_H0 ;  /* 0x20000017ff177230 */ /* 0x000fe20000004100 */
[----:B---3--:R-:W-:-:S05]  /*0e50*/  PRMT R11, R11, 0x8880, RZ ;  /* 0x000088800b0b7816 */ /* 0x008fca00000000ff */
[----:B------:R-:W-:Y:S01]  /*0e60*/  IMAD.MOV.U32 R4, RZ, RZ, R11 ;  /* 0x000000ffff047224 */ /* 0x000fe200078e000b */
[----:B------:R-:W-:Y:S01]  /*0e70*/  LOP3.LUT R11, R3, R2, RZ, 0xfc, !PT ;  /* 0x00000002030b7212 */ /* 0x000fe200078efcff */
[----:B----4-:R-:W-:Y:S02]  /*0e80*/  IDP.4A.S8.S8 R9, R9, R6, RZ ;  /* 0x0000000609097226 */ /* 0x010fe400000006ff */
[----:B------:R-:W-:Y:S01]  /*0e90*/  IMAD R4, R4, R13, RZ ;  /* 0x0000000d04047224 */ /* 0x000fe200078e02ff */
[----:B--2---:R-:W-:Y:S01]  /*0ea0*/  PRMT R28, R28, 0x8880, RZ ;  /* 0x000088801c1c7816 */ /* 0x004fe200000000ff */
[----:B-----5:R-:W-:-:S03]  /*0eb0*/  HADD2.F32 R3, -RZ, R8.H0_H0 ;  /* 0x20000008ff037230 */ /* 0x020fc60000004100 */
[----:B------:R-:W-:Y:S01]  /*0ec0*/  I2FP.F32.S32 R4, R4 ;  /* 0x0000000400047245 */ /* 0x000fe20000201400 */
[----:B------:R-:W-:Y:S02]  /*0ed0*/  IMAD.MOV.U32 R2, RZ, RZ, R28 ;  /* 0x000000ffff027224 */ /* 0x000fe400078e001c */
[----:B------:R-:W-:Y:S01]  /*0ee0*/  IDP.4A.S8.S8 R10, R11, R10, RZ ;  /* 0x0000000a0b0a7226 */ /* 0x000fe200000006ff */
[----:B------:R-:W-:Y:S01]  /*0ef0*/  PRMT R5, R29, 0x8880, RZ ;  /* 0x000088801d057816 */ /* 0x000fe200000000ff */
[----:B------:R-:W-:Y:S02]  /*0f00*/  IMAD R2, R2, R9, RZ ;  /* 0x0000000902027224 */ /* 0x000fe400078e02ff */
[----:B------:R-:W-:Y:S01]  /*0f10*/  FFMA.FTZ R3, R3, R4, R0 ;  /* 0x0000000403037223 */ /* 0x000fe20000010000 */
[----:B------:R-:W-:Y:S02]  /*0f20*/  HADD2.F32 R0, -RZ, R7.H0_H0 ;  /* 0x20000007ff007230 */ /* 0x000fe40000004100 */
[----:B------:R-:W-:Y:S01]  /*0f30*/  IMAD R10, R5, R10, RZ ;  /* 0x0000000a050a7224 */ /* 0x000fe200078e02ff */
[----:B------:R-:W-:Y:S01]  /*0f40*/  I2FP.F32.S32 R5, R2 ;  /* 0x0000000200057245 */ /* 0x000fe20000201400 */
[----:B------:R-:W-:-:S03]  /*0f50*/  HADD2.F32 R26, -RZ, R26.H0_H0 ;  /* 0x2000001aff1a7230 */ /* 0x000fc60000004100 */
[----:B------:R-:W-:Y:S01]  /*0f60*/  I2FP.F32.S32 R10, R10 ;  /* 0x0000000a000a7245 */ /* 0x000fe20000201400 */
[----:B------:R-:W-:Y:S01]  /*0f70*/  FFMA.FTZ R5, R0, R5, RZ ;  /* 0x0000000500057223 */ /* 0x000fe200000100ff */
[----:B------:R-:W-:Y:S01]  /*0f80*/  FFMA.FTZ R3, R23, R3, R22 ;  /* 0x0000000317037223 */ /* 0x000fe20000010016 */
[----:B------:R-:W-:Y:S02]  /*0f90*/  HADD2.F32 R22, -RZ, R25.H0_H0 ;  /* 0x20000019ff167230 */ /* 0x000fe40000004100 */
[----:B------:R-:W-:-:S04]  /*0fa0*/  FFMA.FTZ R5, R26, R10, R5 ;  /* 0x0000000a1a057223 */ /* 0x000fc80000010005 */
[----:B------:R-:W-:Y:S01]  /*0fb0*/  FFMA.FTZ R22, R22, R5, R3 ;  /* 0x0000000516167223 */ /* 0x000fe20000010003 */
[----:B------:R-:W-:Y:S06]  /*0fc0*/  @!P0 BRA `(.L_x_878) ;  /* 0xfffffff800048947 */ /* 0x000fec000383ffff */
.L_x_874:
[----:B------:R-:W-:Y:S05]  /*0fd0*/  BSYNC B0 ;  /* 0x0000000000007941 */ /* 0x000fea0003800000 */
.L_x_873:
        /* <DEDUP_REMOVED lines=20> */
.L_x_879:
        /* <DEDUP_REMOVED lines=14> */
.L_x_1388:


//--------------------- .text._Z13mul_mat_vec_qIN3c108BFloat16ELi256ELi32E10block_q5_KLi2EXadL_ZN45_INTERNAL_8d5cb472_14_gguf_kernel_cu_cd24131917vec_dot_q5_K_q8_1EPKvPK10block_q8_1RKiEEEvS5_S5_PT_iii --------------------------
	.section	.text._Z13mul_mat_vec_qIN3c108BFloat16ELi256ELi32E10block_q5_KLi2EXadL_ZN45_INTERNAL_8d5cb472_14_gguf_kernel_cu_cd24131917vec_dot_q5_K_q8_1EPKvPK10block_q8_1RKiEEEvS5_S5_PT_iii,"ax",@progbits
	.align	128
.text._Z13mul_mat_vec_qIN3c108BFloat16ELi256ELi32E10block_q5_KLi2EXadL_ZN45_INTERNAL_8d5cb472_14_gguf_kernel_cu_cd24131917vec_dot_q5_K_q8_1EPKvPK10block_q8_1RKiEEEvS5_S5_PT_iii:
        .type           _Z13mul_mat_vec_qIN3c108BFloat16ELi256ELi32E10block_q5_KLi2EXadL_ZN45_INTERNAL_8d5cb472_14_gguf_kernel_cu_cd24131917vec_dot_q5_K_q8_1EPKvPK10block_q8_1RKiEEEvS5_S5_PT_iii,@function
        .size           _Z13mul_mat_vec_qIN3c108BFloat16ELi256ELi32E10block_q5_KLi2EXadL_ZN45_INTERNAL_8d5cb472_14_gguf_kernel_cu_cd24131917vec_dot_q5_K_q8_1EPKvPK10block_q8_1RKiEEEvS5_S5_PT_iii,(.L_x_1389 - _Z13mul_mat_vec_qIN3c108BFloat16ELi256ELi32E10block_q5_KLi2EXadL_ZN45_INTERNAL_8d5cb472_14_gguf_kernel_cu_cd24131917vec_dot_q5_K_q8_1EPKvPK10block_q8_1RKiEEEvS5_S5_PT_iii)
        .other          _Z13mul_mat_vec_qIN3c108BFloat16ELi256ELi32E10block_q5_KLi2EXadL_ZN45_INTERNAL_8d5cb472_14_gguf_kernel_cu_cd24131917vec_dot_q5_K_q8_1EPKvPK10block_q8_1RKiEEEvS5_S5_PT_iii,@"STO_CUDA_ENTRY STV_DEFAULT"
_Z13mul_mat_vec_qIN3c108BFloat16ELi256ELi32E10block_q5_KLi2EXadL_ZN45_INTERNAL_8d5cb472_14_gguf_kernel_cu_cd24131917vec_dot_q5_K_q8_1EPKvPK10block_q8_1RKiEEEvS5_S5_PT_iii:
        /* <DEDUP_REMOVED lines=25> */
[----:B------:R-:W-:Y:S02]  /*0190*/  IMAD.SHL.U32 R21, R22, 0x4, RZ ;  /* 0x0000000416157824 */ /* 0x000fe400078e00ff */
[----:B------:R-:W-:Y:S01]  /*01a0*/  SHF.R.S32.HI R3, RZ, 0x1f, R0 ;  /* 0x0000001fff037819 */ /* 0x000fe20000011400 */
[----:B------:R-:W-:Y:S01]  /*01b0*/  IMAD.MOV.U32 R14, RZ, RZ, RZ ;  /* 0x000000ffff0e7224 */ /* 0x000fe200078e00ff */
[----:B------:R-:W-:Y:S01]  /*01c0*/  SHF.R.U32.HI R17, RZ, 0x2, R4 ;  /* 0x00000002ff117819 */ /* 0x000fe20000011604 */
[----:B------:R-:W-:Y:S01]  /*01d0*/  IMAD R16, R12, R13, R18 ;  /* 0x0000000d0c107224 */ /* 0x000fe200078e0212 */
[----:B------:R-:W-:Y:S01]  /*01e0*/  LEA.HI R3, R3, R0, RZ, 0x9 ;  /* 0x0000000003037211 */ /* 0x000fe200078f48ff */
[----:B------:R-:W-:Y:S01]  /*01f0*/  IMAD.SHL.U32 R0, R18, 0x8, RZ ;  /* 0x0000000812007824 */ /* 0x000fe200078e00ff */
[----:B------:R-:W-:Y:S01]  /*0200*/  ISETP.GE.U32.AND P0, PT, R4, 0x8, PT ;  /* 0x000000080400780c */ /* 0x000fe20003f06070 */
[----:B------:R-:W-:Y:S01]  /*0210*/  IMAD.SHL.U32 R15, R17, 0x2, RZ ;  /* 0x00000002110f7824 */ /* 0x000fe200078e00ff */
[----:B------:R-:W-:-:S02]  /*0220*/  SHF.R.S32.HI R3, RZ, 0x9, R3 ;  /* 0x00000009ff037819 */ /* 0x000fc40000011403 */
[----:B------:R-:W-:-:S03]  /*0230*/  LOP3.LUT R21, R21, 0xc, RZ, 0xe2, !PT ;  /* 0x0000000c15157812 */ /* 0x000fc600078ee2ff */
[----:B------:R-:W-:Y:S02]  /*0240*/  IMAD R2, R3, UR4, R0 ;  /* 0x0000000403027c24 */ /* 0x000fe4000f8e0200 */
[----:B------:R-:W-:Y:S02]  /*0250*/  IMAD.SHL.U32 R0, R22, 0x4, RZ ;  /* 0x0000000416007824 */ /* 0x000fe400078e00ff */
[----:B------:R-:W-:-:S03]  /*0260*/  IMAD.IADD R15, R15, 0x1, R2 ;  /* 0x000000010f0f7824 */ /* 0x000fc600078e0202 */
[----:B------:R-:W-:-:S04]  /*0270*/  LOP3.LUT R0, R0, 0xc, RZ, 0xc0, !PT ;  /* 0x0000000c00007812 */ /* 0x000fc800078ec0ff */
[----:B------:R-:W-:Y:S01]  /*0280*/  LOP3.LUT R19, R0, 0x10, RZ, 0xfc, !PT ;  /* 0x0000001000137812 */ /* 0x000fe200078efcff */
[----:B------:R-:W-:-:S07]  /*0290*/  IMAD R23, R17, 0x20, R0 ;  /* 0x0000002011177824 */ /* 0x000fce00078e0200 */
.L_x_882:
[----:B------:R-:W0:Y:S08]  /*02a0*/  LDC.64 R2, c[0x0][0x210] ;  /* 0x00008400ff027b82 */ /* 0x000e300000000a00 */
[----:B------:R-:W1:Y:S01]  /*02b0*/  LDC.64 R6, c[0x0][0x218] ;  /* 0x00008600ff067b82 */ /* 0x000e620000000a00 */
[----:B0-----:R-:W-:-:S03]  /*02c0*/  IMAD.WIDE R2, R16, 0xb0, R2 ;  /* 0x000000b010027825 */ /* 0x001fc600078e0202 */
[-C--:B------:R-:W-:Y:S02]  /*02d0*/  IADD3 R10, P2, R19, R2.reuse, RZ ;  /* 0x00000002130a7210 */ /* 0x080fe40007f5e0ff */
[----:B------:R-:W-:-:S03]  /*02e0*/  IADD3 R4, P1, R23, R2, RZ ;  /* 0x0000000217047210 */ /* 0x000fc60007f3e0ff */
[--C-:B------:R-:W-:Y:S02]  /*02f0*/  IMAD.X R11, RZ, RZ, R3.reuse, P2 ;  /* 0x000000ffff0b7224 */ /* 0x100fe400010e0603 */
[----:B------:R-:W-:-:S03]  /*0300*/  IMAD.X R5, RZ, RZ, R3, P1 ;  /* 0x000000ffff057224 */ /* 0x000fc600008e0603 */
[----:B------:R-:W2:Y:S04]  /*0310*/  LDG.E.CONSTANT R0, desc[UR6][R10.64] ;  /* 0x000000060a007981 */ /* 0x000ea8000c1e9900 */
[----:B------:R-:W3:Y:S01]  /*0320*/  LDG.E.CONSTANT R25, desc[UR6][R4.64+0x30] ;  /* 0x0000300604197981 */ /* 0x000ee2000c1e9900 */
[----:B-1----:R-:W-:-:S03]  /*0330*/  IMAD.WIDE R6, R15, 0x24, R6 ;  /* 0x000000240f067825 */ /* 0x002fc600078e0206 */
[----:B------:R3:W4:Y:S01]  /*0340*/  LDG.E.CONSTANT R28, desc[UR6][R10.64+0x10] ;  /* 0x000010060a1c7981 */ /* 0x000722000c1e9900 */
[----:B------:R-:W-:-:S03]  /*0350*/  IADD3 R8, P1, R6, R21, RZ ;  /* 0x0000001506087210 */ /* 0x000fc60007f3e0ff */
[----:B------:R0:W5:Y:S02]  /*0360*/  LDG.E.CONSTANT R26, desc[UR6][R4.64+0x40] ;  /* 0x00004006041a7981 */ /* 0x000164000c1e9900 */
[----:B------:R-:W-:-:S05]  /*0370*/  IMAD.X R9, RZ, RZ, R7, P1 ;  /* 0x000000ffff097224 */ /* 0x000fca00008e0607 */
[----:B------:R-:W5:Y:S04]  /*0380*/  LDG.E.CONSTANT R20, desc[UR6][R8.64+0x14] ;  /* 0x0000140608147981 */ /* 0x000f68000c1e9900 */
[----:B------:R-:W5:Y:S01]  /*0390*/  LDG.E.CONSTANT R24, desc[UR6][R8.64+0x4] ;  /* 0x0000040608187981 */ /* 0x000f62000c1e9900 */
[----:B------:R-:W-:-:S05]  /*03a0*/  IMAD.SHL.U32 R29, R17, 0x2, RZ ;  /* 0x00000002111d7824 */ /* 0x000fca00078e00ff */
[----:B--2---:R-:W-:Y:S02]  /*03b0*/  SHF.R.S32.HI R27, RZ, R29, R0 ;  /* 0x0000001dff1b7219 */ /* 0x004fe40000011400 */
[----:B---3--:R-:W-:-:S03]  /*03c0*/  SHF.R.U32.HI R11, RZ, 0x4, R25 ;  /* 0x00000004ff0b7819 */ /* 0x008fc60000011619 */
[----:B0-----:R-:W-:Y:S01]  /*03d0*/  IMAD.SHL.U32 R4, R27, 0x8, RZ ;  /* 0x000000081b047824 */ /* 0x001fe200078e00ff */
[----:B----4-:R-:W-:Y:S02]  /*03e0*/  SHF.R.S32.HI R0, RZ, R29, R28 ;  /* 0x0000001dff007219 */ /* 0x010fe4000001141c */
[----:B------:R-:W-:Y:S02]  /*03f0*/  LOP3.LUT R11, R11, 0xf0f0f0f, RZ, 0xc0, !PT ;  /* 0x0f0f0f0f0b0b7812 */ /* 0x000fe400078ec0ff */
[----:B-----5:R-:W-:Y:S02]  /*0400*/  LOP3.LUT R5, R26, 0xf0f0f0f, RZ, 0xc0, !PT ;  /* 0x0f0f0f0f1a057812 */ /* 0x020fe400078ec0ff */
[----:B------:R-:W-:Y:S01]  /*0410*/  LOP3.LUT R11, R11, 0x10101010, R4, 0xf8, !PT ;  /* 0x101010100b0b7812 */ /* 0x000fe200078ef804 */
[----:B------:R-:W-:Y:S01]  /*0420*/  IMAD.SHL.U32 R4, R0, 0x10, RZ ;  /* 0x0000001000047824 */ /* 0x000fe200078e00ff */
[----:B------:R-:W-:Y:S01]  /*0430*/  LOP3.LUT R10, R25, 0xf0f0f0f, RZ, 0xc0, !PT ;  /* 0x0f0f0f0f190a7812 */ /* 0x000fe200078ec0ff */
[----:B------:R-:W-:-:S03]  /*0440*/  IMAD.SHL.U32 R25, R27, 0x10, RZ ;  /* 0x000000101b197824 */ /* 0x000fc600078e00ff */
[----:B------:R-:W-:Y:S02]  /*0450*/  LOP3.LUT R5, R5, 0x10101010, R4, 0xf8, !PT ;  /* 0x1010101005057812 */ /* 0x000fe400078ef804 */
[----:B------:R-:W-:Y:S02]  /*0460*/  LEA R4, P1, R17, R2, 0x1 ;  /* 0x0000000211047211 */ /* 0x000fe400078208ff */
[----:B------:R-:W-:Y:S01]  /*0470*/  LOP3.LUT R25, R10, 0x10101010, R25, 0xf8, !PT ;  /* 0x101010100a197812 */ /* 0x000fe200078ef819 */
[----:B------:R-:W-:Y:S01]  /*0480*/  IMAD.SHL.U32 R27, R0, 0x8, RZ ;  /* 0x00000008001b7824 */ /* 0x000fe200078e00ff */
[----:B------:R-:W-:Y:S01]  /*0490*/  SHF.R.U32.HI R10, RZ, 0x4, R26 ;  /* 0x00000004ff0a7819 */ /* 0x000fe2000001161a */
[----:B------:R-:W-:Y:S01]  /*04a0*/  IDP.4A.S8.S8 R26, R5, R20, RZ ;  /* 0x00000014051a7226 */ /* 0x000fe200000006ff */
[----:B------:R-:W2:Y:S01]  /*04b0*/  LDG.E.CONSTANT R0, desc[UR6][R8.64+0x28] ;  /* 0x0000280608007981 */ /* 0x000ea2000c1e9900 */
[----:B------:R-:W-:Y:S02]  /*04c0*/  IMAD.X R5, RZ, RZ, R3, P1 ;  /* 0x000000ffff057224 */ /* 0x000fe400008e0603 */
[----:B------:R-:W-:Y:S01]  /*04d0*/  IDP.4A.S8.S8 R26, R25, R24, R26 ;  /* 0x00000018191a7226 */ /* 0x000fe2000000061a */
[----:B------:R-:W3:Y:S04]  /*04e0*/  LDG.E.CONSTANT R2, desc[UR6][R2.64] ;  /* 0x0000000602027981 */ /* 0x000ee8000c1e9900 */
[----:B------:R-:W4:Y:S04]  /*04f0*/  @P0 LDG.E.U16.CONSTANT R28, desc[UR6][R4.64] ;  /* 0x00000006041c0981 */ /* 0x000f28000c1e9500 */
[----:B------:R-:W5:Y:S01]  /*0500*/  LDG.E.U16.CONSTANT R25, desc[UR6][R4.64+0x8] ;  /* 0x0000080604197981 */ /* 0x000f62000c1e9500 */
[----:B------:R-:W-:-:S03]  /*0510*/  LOP3.LUT R10, R10, 0xf0f0f0f, RZ, 0xc0, !PT ;  /* 0x0f0f0f0f0a0a7812 */ /* 0x000fc600078ec0ff */
[----:B------:R-:W2:Y:S01]  /*0520*/  LDG.E.U16.CONSTANT R4, desc[UR6][R4.64+0x4] ;  /* 0x0000040604047981 */ /* 0x000ea2000c1e9500 */
[----:B------:R-:W-:-:S03]  /*0530*/  LOP3.LUT R10, R10, 0x10101010, R27, 0xf8, !PT ;  /* 0x101010100a0a7812 */ /* 0x000fc600078ef81b */
[----:B------:R0:W3:Y:S04]  /*0540*/  LDG.E.CONSTANT R27, desc[UR6][R8.64+0x38] ;  /* 0x00003806081b7981 */ /* 0x0000e8000c1e9900 */
[----:B------:R-:W3:Y:S01]  /*0550*/  LDG.E.U16.CONSTANT R8, desc[UR6][R6.64+0x24] ;  /* 0x0000240606087981 */ /* 0x000ee2000c1e9500 */
[----:B----4-:R-:W-:Y:S02]  /*0560*/  @P0 LOP3.LUT R28, R28, 0xc0c0, RZ, 0xc0, !PT ;  /* 0x0000c0c01c1c0812 */ /* 0x010fe400078ec0ff */
[----:B-----5:R-:W-:-:S04]  /*0570*/  @P0 LOP3.LUT R29, R25, 0xf0f, RZ, 0xc0, !PT ;  /* 0x00000f0f191d0812 */ /* 0x020fc800078ec0ff */
[----:B------:R-:W-:Y:S02]  /*0580*/  @P0 LEA.HI R29, R28, R29, RZ, 0x1e ;  /* 0x0000001d1c1d0211 */ /* 0x000fe400078ff0ff */
[----:B------:R1:W4:Y:S01]  /*0590*/  LDG.E.U16.CONSTANT R28, desc[UR6][R6.64] ;  /* 0x00000006061c7981 */ /* 0x000322000c1e9500 */
[----:B0-----:R-:W-:Y:S02]  /*05a0*/  @P0 SHF.R.U32.HI R9, RZ, 0x4, R25 ;  /* 0x00000004ff090819 */ /* 0x001fe40000011619 */
[C---:B--2---:R-:W-:Y:S02]  /*05b0*/  @P0 LOP3.LUT R3, R4.reuse, 0xc0c0, RZ, 0xc0, !PT ;  /* 0x0000c0c004030812 */ /* 0x044fe400078ec0ff */
[----:B------:R-:W-:Y:S02]  /*05c0*/  @P0 LOP3.LUT R9, R9, 0xf0f, RZ, 0xc0, !PT ;  /* 0x00000f0f09090812 */ /* 0x000fe400078ec0ff */
[----:B------:R-:W-:Y:S02]  /*05d0*/  @!P0 LOP3.LUT R29, R4, 0x3f3f, RZ, 0xc0, !PT ;  /* 0x00003f3f041d8812 */ /* 0x000fe400078ec0ff */
[----:B------:R-:W-:-:S02]  /*05e0*/  @P0 LEA.HI R4, R3, R9, RZ, 0x1e ;  /* 0x0000000903040211 */ /* 0x000fc400078ff0ff */
[----:B------:R-:W-:Y:S01]  /*05f0*/  @!P0 LOP3.LUT R4, R25, 0x3f3f, RZ, 0xc0, !PT ;  /* 0x00003f3f19048812 */ /* 0x000fe200078ec0ff */
[----:B------:R-:W-:Y:S01]  /*0600*/  UMOV UR4, 0x1010101 ;  /* 0x0101010100047882 */ /* 0x000fe20000000000 */
[----:B------:R-:W-:Y:S01]  /*0610*/  LOP3.LUT R29, R29, 0xffff, RZ, 0xc0, !PT ;  /* 0x0000ffff1d1d7812 */ /* 0x000fe200078ec0ff */
[----:B------:R-:W-:Y:S01]  /*0620*/  IDP.4A.S8.S8 R5, R20, UR4, RZ ;  /* 0x0000000414057c26 */ /* 0x000fe200080006ff */
[----:B------:R-:W-:Y:S01]  /*0630*/  LOP3.LUT R4, R4, 0xffff, RZ, 0xc0, !PT ;  /* 0x0000ffff04047812 */ /* 0x000fe200078ec0ff */
[----:B---3--:R-:W-:Y:S02]  /*0640*/  IDP.4A.S8.S8 R10, R10, R27, RZ ;  /* 0x0000001b0a0a7226 */ /* 0x008fe400000006ff */
[----:B------:R-:W-:Y:S01]  /*0650*/  IDP.4A.S8.S8 R24, R24, UR4, R5 ;  /* 0x0000000418187c26 */ /* 0x000fe20008000605 */
[----:B-1----:R-:W-:Y:S01]  /*0660*/  SHF.R.U32.HI R6, RZ, 0x8, R4 ;  /* 0x00000008ff067819 */ /* 0x002fe20000011604 */
[----:B------:R-:W-:Y:S01]  /*0670*/  IDP.4A.S8.S8 R27, R27, UR4, RZ ;  /* 0x000000041b1b7c26 */ /* 0x000fe200080006ff */
[----:B------:R-:W-:-:S02]  /*0680*/  LOP3.LUT R3, R4, 0xff, RZ, 0xc0, !PT ;  /* 0x000000ff04037812 */ /* 0x000fc400078ec0ff */
[----:B------:R-:W-:Y:S02]  /*0690*/  SHF.R.U32.HI R5, RZ, 0x8, R29 ;  /* 0x00000008ff057819 */ /* 0x000fe4000001161d */
[----:B------:R-:W-:Y:S01]  /*06a0*/  LOP3.LUT R29, R29, 0xff, RZ, 0xc0, !PT ;  /* 0x000000ff1d1d7812 */ /* 0x000fe200078ec0ff */
[----:B------:R-:W-:Y:S01]  /*06b0*/  IDP.4A.S8.S8 R27, R0, UR4, R27 ;  /* 0x00000004001b7c26 */ /* 0x000fe2000800061b */
[----:B------:R-:W-:Y:S01]  /*06c0*/  LOP3.LUT R6, R6, 0xffff, RZ, 0xc0, !PT ;  /* 0x0000ffff06067812 */ /* 0x000fe200078ec0ff */
[----:B------:R-:W-:Y:S01]  /*06d0*/  IMAD R24, R24, R3, RZ ;  /* 0x0000000318187224 */ /* 0x000fe200078e02ff */
[----:B------:R-:W-:Y:S01]  /*06e0*/  LOP3.LUT R4, R5, 0xffff, RZ, 0xc0, !PT ;  /* 0x0000ffff05047812 */ /* 0x000fe200078ec0ff */
[----:B------:R-:W-:Y:S02]  /*06f0*/  IMAD R3, R26, R29, RZ ;  /* 0x0000001d1a037224 */ /* 0x000fe400078e02ff */
[----:B------:R-:W-:Y:S01]  /*0700*/  IDP.4A.S8.S8 R11, R11, R0, R10 ;  /* 0x000000000b0b7226 */ /* 0x000fe2000000060a */
[----:B------:R-:W-:Y:S01]  /*0710*/  I2FP.F32.S32 R5, R24 ;  /* 0x0000001800057245 */ /* 0x000fe20000201400 */
[----:B------:R-:W-:Y:S01]  /*0720*/  IMAD R6, R27, R6, RZ ;  /* 0x000000061b067224 */ /* 0x000fe200078e02ff */
[----:B------:R-:W-:Y:S01]  /*0730*/  I2FP.F32.S32 R3, R3 ;  /* 0x0000000300037245 */ /* 0x000fe20000201400 */
[----:B------:R-:W-:-:S02]  /*0740*/  VIADD R18, R18, 0x2 ;  /* 0x0000000212127836 */ /* 0x000fc40000000000 */
[----:B------:R-:W-:Y:S01]  /*0750*/  IMAD R4, R11, R4, RZ ;  /* 0x000000040b047224 */ /* 0x000fe200078e02ff */
[----:B------:R-:W-:Y:S01]  /*0760*/  I2FP.F32.S32 R6, R6 ;  /* 0x0000000600067245 */ /* 0x000fe20000201400 */
[----:B------:R-:W-:Y:S01]  /*0770*/  HADD2.F32 R8, -RZ, R8.H0_H0 ;  /* 0x20000008ff087230 */ /* 0x000fe20000004100 */
[----:B------:R-:W-:Y:S02]  /*0780*/  ISETP.GE.U32.AND P1, PT, R18, R13, PT ;  /* 0x0000000d1200720c */ /* 0x000fe40003f26070 */
[----:B------:R-:W-:Y:S01]  /*0790*/  I2FP.F32.S32 R4, R4 ;  /* 0x0000000400047245 */ /* 0x000fe20000201400 */
[----:B------:R-:W-:Y:S02]  /*07a0*/  VIADD R16, R16, 0x2 ;  /* 0x0000000210107836 */ /* 0x000fe40000000000 */
[----:B------:R-:W-:Y:S02]  /*07b0*/  VIADD R15, R15, 0x10 ;  /* 0x000000100f0f7836 */ /* 0x000fe40000000000 */
[----:B----4-:R-:W-:-:S05]  /*07c0*/  HADD2.F32 R0, -RZ, R28.H0_H0 ;  /* 0x2000001cff007230 */ /* 0x010fca0000004100 */
[C---:B------:R-:W-:Y:S01]  /*07d0*/  FFMA.FTZ R5, R0.reuse, R5, RZ ;  /* 0x0000000500057223 */ /* 0x040fe200000100ff */
[----:B------:R-:W-:Y:S01]  /*07e0*/  FFMA.FTZ R3, R0, R3, RZ ;  /* 0x0000000300037223 */ /* 0x000fe200000100ff */
[--C-:B------:R-:W-:Y:S02]  /*07f0*/  HADD2.F32 R0, -RZ, R2.reuse.H1_H1 ;  /* 0x30000002ff007230 */ /* 0x100fe40000004100 */
[C---:B------:R-:W-:Y:S01]  /*0800*/  FFMA.FTZ R5, R8.reuse, R6, R5 ;  /* 0x0000000608057223 */ /* 0x040fe20000010005 */
[----:B------:R-:W-:Y:S02]  /*0810*/  HADD2.F32 R2, -RZ, R2.H0_H0 ;  /* 0x20000002ff027230 */ /* 0x000fe40000004100 */
[----:B------:R-:W-:Y:S01]  /*0820*/  FFMA.FTZ R3, R8, R4, R3 ;  /* 0x0000000408037223 */ /* 0x000fe20000010003 */
[----:B------:R-:W-:-:S04]  /*0830*/  FMUL.FTZ R0, R5, R0 ;  /* 0x0000000005007220 */ /* 0x000fc80000410000 */
[----:B------:R-:W-:-:S04]  /*0840*/  FFMA.FTZ R3, R3, R2, -R0 ;  /* 0x0000000203037223 */ /* 0x000fc80000010800 */
[----:B------:R-:W-:Y:S01]  /*0850*/  FADD.FTZ R14, R3, R14 ;  /* 0x0000000e030e7221 */ /* 0x000fe20000010000 */
[----:B------:R-:W-:Y:S06]  /*0860*/  @!P1 BRA `(.L_x_882) ;  /* 0xfffffff8008c9947 */ /* 0x000fec000383ffff */
.L_x_881:
[----:B------:R-:W-:Y:S05]  /*0870*/  BSYNC B0 ;  /* 0x0000000000007941 */ /* 0x000fea0003800000 */
.L_x_880:
        /* <DEDUP_REMOVED lines=19> */
.L_x_883:
        /* <DEDUP_REMOVED lines=13> */
.L_x_1389:


//--------------------- .text._Z13mul_mat_vec_qIN3c108BFloat16ELi256ELi32E10block_q4_KLi2EXadL_ZN45_INTERNAL_8d5cb472_14_gguf_kernel_cu_cd24131917vec_dot_q4_K_q8_1EPKvPK10block_q8_1RKiEEEvS5_S5_PT_iii --------------------------
	.section	.text._Z13mul_mat_vec_qIN3c108BFloat16ELi256ELi32E10block_q4_KLi2EXadL_ZN45_INTERNAL_8d5cb472_14_gguf_kernel_cu_cd24131917vec_dot_q4_K_q8_1EPKvPK10block_q8_1RKiEEEvS5_S5_PT_iii,"ax",@progbits
	.align	128
.text._Z13mul_mat_vec_qIN3c108BFloat16ELi256ELi32E10block_q4_KLi2EXadL_ZN45_INTERNAL_8d5cb472_14_gguf_kernel_cu_cd24131917vec_dot_q4_K_q8_1EPKvPK10block_q8_1RKiEEEvS5_S5_PT_iii:
        .type           _Z13mul_mat_vec_qIN3c108BFloat16ELi256ELi32E10block_q4_KLi2EXadL_ZN45_INTERNAL_8d5cb472_14_gguf_kernel_cu_cd24131917vec_dot_q4_K_q8_1EPKvPK10block_q8_1RKiEEEvS5_S5_PT_iii,@function
        .size           _Z13mul_mat_vec_qIN3c108BFloat16ELi256ELi32E10block_q4_KLi2EXadL_ZN45_INTERNAL_8d5cb472_14_gguf_kernel_cu_cd24131917vec_dot_q4_K_q8_1EPKvPK10block_q8_1RKiEEEvS5_S5_PT_iii,(.L_x_1390 - _Z13mul_mat_vec_qIN3c108BFloat16ELi256ELi32E10block_q4_KLi2EXadL_ZN45_INTERNAL_8d5cb472_14_gguf_kernel_cu_cd24131917vec_dot_q4_K_q8_1EPKvPK10block_q8_1RKiEEEvS5_S5_PT_iii)
        .other          _Z13mul_mat_vec_qIN3c108BFloat16ELi256ELi32E10block_q4_KLi2EXadL_ZN45_INTERNAL_8d5cb472_14_gguf_kernel_cu_cd24131917vec_dot_q4_K_q8_1EPKvPK10block_q8_1RKiEEEvS5_S5_PT_iii,@"STO_CUDA_ENTRY STV_DEFAULT"
_Z13mul_mat_vec_qIN3c108BFloat16ELi256ELi32E10block_q4_KLi2EXadL_ZN45_INTERNAL_8d5cb472_14_gguf_kernel_cu_cd24131917vec_dot_q4_K_q8_1EPKvPK10block_q8_1RKiEEEvS5_S5_PT_iii:
        /* <DEDUP_REMOVED lines=27> */
[----:B------:R-:W-:Y:S01]  /*01b0*/  IMAD.SHL.U32 R17, R27, 0x4, RZ ;  /* 0x000000041b117824 */ /* 0x000fe200078e00ff */
[----:B------:R-:W-:Y:S01]  /*01c0*/  ISETP.GE.U32.AND P0, PT, R15, 0x8, PT ;  /* 0x000000080f00780c */ /* 0x000fe20003f06070 */
[----:B------:R-:W-:Y:S01]  /*01d0*/  IMAD.MOV.U32 R16, RZ, RZ, RZ ;  /* 0x000000ffff107224 */ /* 0x000fe200078e00ff */
[----:B------:R-:W-:Y:S01]  /*01e0*/  LEA.HI R3, R3, R0, RZ, 0x9 ;  /* 0x0000000003037211 */ /* 0x000fe200078f48ff */
[----:B------:R-:W-:Y:S01]  /*01f0*/  IMAD.SHL.U32 R0, R27, 0x4, RZ ;  /* 0x000000041b007824 */ /* 0x000fe200078e00ff */
[----:B------:R-:W-:Y:S01]  /*0200*/  SHF.R.U32.HI R15, RZ, 0x2, R15 ;  /* 0x00000002ff0f7819 */ /* 0x000fe2000001160f */
[----:B------:R-:W-:Y:S01]  /*0210*/  IMAD R18, R12, R13, R20 ;  /* 0x0000000d0c127224 */ /* 0x000fe200078e0214 */
[----:B------:R-:W-:-:S02]  /*0220*/  SHF.R.S32.HI R3, RZ, 0x9, R3 ;  /* 0x00000009ff037819 */ /* 0x000fc40000011403 */
[----:B------:R-:W-:Y:S02]  /*0230*/  LOP3.LUT R0, R0, 0xc, RZ, 0xc0, !PT ;  /* 0x0000000c00007812 */ /* 0x000fe400078ec0ff */
[----:B------:R-:W-:Y:S01]  /*0240*/  LOP3.LUT R17, R17, 0xc, RZ, 0xe2, !PT ;  /* 0x0000000c11117812 */ /* 0x000fe200078ee2ff */
[----:B------:R-:W-:Y:S02]  /*0250*/  IMAD R2, R3, UR4, R2 ;  /* 0x0000000403027c24 */ /* 0x000fe4000f8e0202 */
[----:B------:R-:W-:-:S03]  /*0260*/  IMAD R19, R15, 0x20, R0 ;  /* 0x000000200f137824 */ /* 0x000fc600078e0200 */
[----:B------:R-:W-:-:S07]  /*0270*/  LEA R14, R15, R2, 0x1 ;  /* 0x000000020f0e7211 */ /* 0x000fce00078e08ff */
.L_x_886:
[----:B------:R-:W0:Y:S08]  /*0280*/  LDC.64 R4, c[0x0][0x210] ;  /* 0x00008400ff047b82 */ /* 0x000e300000000a00 */
[----:B------:R-:W1:Y:S01]  /*0290*/  LDC.64 R8, c[0x0][0x218] ;  /* 0x00008600ff087b82 */ /* 0x000e620000000a00 */
[----:B0-----:R-:W-:-:S03]  /*02a0*/  IMAD.WIDE R4, R18, 0x90, R4 ;  /* 0x0000009012047825 */ /* 0x001fc600078e0204 */
[----:B------:R-:W-:Y:S01]  /*02b0*/  LEA R6, P1, R15, R4, 0x1 ;  /* 0x000000040f067211 */ /* 0x000fe200078208ff */
[----:B-1----:R-:W-:-:S04]  /*02c0*/  IMAD.WIDE R8, R14, 0x24, R8 ;  /* 0x000000240e087825 */ /* 0x002fc800078e0208 */
[--C-:B------:R-:W-:Y:S01]  /*02d0*/  IMAD.X R7, RZ, RZ, R5.reuse, P1 ;  /* 0x000000ffff077224 */ /* 0x100fe200008e0605 */
[----:B------:R-:W-:Y:S01]  /*02e0*/  IADD3 R2, P1, R19, R4, RZ ;  /* 0x0000000413027210 */ /* 0x000fe20007f3e0ff */
[----:B------:R-:W2:Y:S04]  /*02f0*/  LDG.E.U16.CONSTANT R29, desc[UR6][R8.64+0x24] ;  /* 0x00002406081d7981 */ /* 0x000ea8000c1e9500 */
[----:B------:R-:W3:Y:S01]  /*0300*/  @P0 LDG.E.U16.CONSTANT R0, desc[UR6][R6.64] ;  /* 0x0000000606000981 */ /* 0x000ee2000c1e9500 */
[----:B------:R-:W-:-:S03]  /*0310*/  IMAD.X R3, RZ, RZ, R5, P1 ;  /* 0x000000ffff037224 */ /* 0x000fc600008e0605 */
[----:B------:R-:W4:Y:S01]  /*0320*/  LDG.E.U16.CONSTANT R21, desc[UR6][R6.64+0x8] ;  /* 0x0000080606157981 */ /* 0x000f22000c1e9500 */
[----:B------:R-:W-:-:S03]  /*0330*/  IADD3 R10, P2, R8, R17, RZ ;  /* 0x00000011080a7210 */ /* 0x000fc60007f5e0ff */
[----:B------:R3:W5:Y:S02]  /*0340*/  LDG.E.U16.CONSTANT R23, desc[UR6][R6.64+0x4] ;  /* 0x0000040606177981 */ /* 0x000764000c1e9500 */
[----:B------:R-:W-:Y:S02]  /*0350*/  IMAD.X R11, RZ, RZ, R9, P2 ;  /* 0x000000ffff0b7224 */ /* 0x000fe400010e0609 */
[----:B------:R-:W2:Y:S04]  /*0360*/  LDG.E.CONSTANT R22, desc[UR6][R2.64+0x10] ;  /* 0x0000100602167981 */ /* 0x000ea8000c1e9900 */
[----:B------:R0:W2:Y:S04]  /*0370*/  LDG.E.CONSTANT R28, desc[UR6][R2.64+0x20] ;  /* 0x00002006021c7981 */ /* 0x0000a8000c1e9900 */
[----:B------:R-:W2:Y:S04]  /*0380*/  LDG.E.CONSTANT R24, desc[UR6][R10.64+0x28] ;  /* 0x000028060a187981 */ /* 0x000ea8000c1e9900 */
[----:B------:R-:W2:Y:S04]  /*0390*/  LDG.E.CONSTANT R26, desc[UR6][R10.64+0x4] ;  /* 0x000004060a1a7981 */ /* 0x000ea8000c1e9900 */
[----:B------:R-:W2:Y:S04]  /*03a0*/  LDG.E.CONSTANT R2, desc[UR6][R10.64+0x38] ;  /* 0x000038060a027981 */ /* 0x000ea8000c1e9900 */
[----:B------:R2:W2:Y:S04]  /*03b0*/  LDG.E.CONSTANT R25, desc[UR6][R10.64+0x14] ;  /* 0x000014060a197981 */ /* 0x0004a8000c1e9900 */
[----:B------:R-:W2:Y:S04]  /*03c0*/  LDG.E.U16.CONSTANT R6, desc[UR6][R8.64] ;  /* 0x0000000608067981 */ /* 0x000ea8000c1e9500 */
[----:B------:R1:W2:Y:S01]  /*03d0*/  LDG.E.CONSTANT R4, desc[UR6][R4.64] ;  /* 0x0000000604047981 */ /* 0x0002a2000c1e9900 */
[----:B------:R-:W-:Y:S01]  /*03e0*/  UMOV UR4, 0x1010101 ;  /* 0x0101010100047882 */ /* 0x000fe20000000000 */
[----:B------:R-:W-:-:S04]  /*03f0*/  IADD3 R20, R20, 0x2, RZ ;  /* 0x0000000214147810 */ /* 0x000fc80007ffe0ff */
[----:B------:R-:W-:Y:S01]  /*0400*/  ISETP.GE.U32.AND P1, PT, R20, R13, PT ;  /* 0x0000000d1400720c */ /* 0x000fe20003f26070 */
[----:B------:R-:W-:Y:S02]  /*0410*/  VIADD R18, R18, 0x2 ;  /* 0x0000000212127836 */ /* 0x000fe40000000000 */
[----:B------:R-:W-:Y:S01]  /*0420*/  VIADD R14, R14, 0x10 ;  /* 0x000000100e0e7836 */ /* 0x000fe20000000000 */
[----:B---3--:R-:W-:Y:S02]  /*0430*/  @P0 LOP3.LUT R7, R0, 0xc0c0, RZ, 0xc0, !PT ;  /* 0x0000c0c000070812 */ /* 0x008fe400078ec0ff */
[----:B----4-:R-:W-:Y:S02]  /*0440*/  @P0 LOP3.LUT R0, R21, 0xf0f, RZ, 0xc0, !PT ;  /* 0x00000f0f15000812 */ /* 0x010fe400078ec0ff */
[----:B0-----:R-:W-:Y:S02]  /*0450*/  @P0 SHF.R.U32.HI R3, RZ, 0x4, R21 ;  /* 0x00000004ff030819 */ /* 0x001fe40000011615 */
[----:B------:R-:W-:-:S02]  /*0460*/  @P0 LEA.HI R0, R7, R0, RZ, 0x1e ;  /* 0x0000000007000211 */ /* 0x000fc400078ff0ff */
[----:B-----5:R-:W-:Y:S02]  /*0470*/  @P0 LOP3.LUT R7, R23, 0xc0c0, RZ, 0xc0, !PT ;  /* 0x0000c0c017070812 */ /* 0x020fe400078ec0ff */
[----:B------:R-:W-:Y:S02]  /*0480*/  @P0 LOP3.LUT R3, R3, 0xf0f, RZ, 0xc0, !PT ;  /* 0x00000f0f03030812 */ /* 0x000fe400078ec0ff */
[----:B--2---:R-:W-:Y:S02]  /*0490*/  LOP3.LUT R11, R22, 0xf0f0f0f, RZ, 0xc0, !PT ;  /* 0x0f0f0f0f160b7812 */ /* 0x004fe400078ec0ff */
[----:B------:R-:W-:Y:S02]  /*04a0*/  SHF.R.U32.HI R22, RZ, 0x4, R22 ;  /* 0x00000004ff167819 */ /* 0x000fe40000011616 */
[----:B------:R-:W-:Y:S02]  /*04b0*/  @P0 LEA.HI R3, R7, R3, RZ, 0x1e ;  /* 0x0000000307030211 */ /* 0x000fe400078ff0ff */
[----:B-1----:R-:W-:-:S02]  /*04c0*/  SHF.R.U32.HI R5, RZ, 0x4, R28 ;  /* 0x00000004ff057819 */ /* 0x002fc4000001161c */
[----:B------:R-:W-:Y:S02]  /*04d0*/  LOP3.LUT R7, R22, 0xf0f0f0f, RZ, 0xc0, !PT ;  /* 0x0f0f0f0f16077812 */ /* 0x000fe400078ec0ff */
[----:B------:R-:W-:Y:S02]  /*04e0*/  @!P0 LOP3.LUT R0, R23, 0x3f3f, RZ, 0xc0, !PT ;  /* 0x00003f3f17008812 */ /* 0x000fe400078ec0ff */
[----:B------:R-:W-:Y:S01]  /*04f0*/  @!P0 LOP3.LUT R3, R21, 0x3f3f, RZ, 0xc0, !PT ;  /* 0x00003f3f15038812 */ /* 0x000fe200078ec0ff */
[----:B------:R-:W-:Y:S01]  /*0500*/  IDP.4A.S8.S8 R10, R7, R24, RZ ;  /* 0x00000018070a7226 */ /* 0x000fe200000006ff */
[----:B------:R-:W-:Y:S01]  /*0510*/  LOP3.LUT R9, R5, 0xf0f0f0f, RZ, 0xc0, !PT ;  /* 0x0f0f0f0f05097812 */ /* 0x000fe200078ec0ff */
[----:B------:R-:W-:Y:S01]  /*0520*/  IDP.4A.S8.S8 R8, R11, R26, RZ ;  /* 0x0000001a0b087226 */ /* 0x000fe200000006ff */
[----:B------:R-:W-:Y:S01]  /*0530*/  LOP3.LUT R7, R0, 0xffff, RZ, 0xc0, !PT ;  /* 0x0000ffff00077812 */ /* 0x000fe200078ec0ff */
[----:B------:R-:W-:Y:S01]  /*0540*/  IDP.4A.S8.S8 R26, R26, UR4, RZ ;  /* 0x000000041a1a7c26 */ /* 0x000fe200080006ff */
[----:B------:R-:W-:Y:S01]  /*0550*/  LOP3.LUT R3, R3, 0xffff, RZ, 0xc0, !PT ;  /* 0x0000ffff03037812 */ /* 0x000fe200078ec0ff */
[----:B------:R-:W-:Y:S01]  /*0560*/  IDP.4A.S8.S8 R0, R9, R2, R10 ;  /* 0x0000000209007226 */ /* 0x000fe2000000060a */
[----:B------:R-:W-:Y:S01]  /*0570*/  LOP3.LUT R28, R28, 0xf0f0f0f, RZ, 0xc0, !PT ;  /* 0x0f0f0f0f1c1c7812 */ /* 0x000fe200078ec0ff */
[----:B------:R-:W-:Y:S01]  /*0580*/  IDP.4A.S8.S8 R5, R25, UR4, R26 ;  /* 0x0000000419057c26 */ /* 0x000fe2000800061a */
[----:B------:R-:W-:Y:S01]  /*0590*/  SHF.R.U32.HI R11, RZ, 0x8, R7 ;  /* 0x00000008ff0b7819 */ /* 0x000fe20000011607 */
[----:B------:R-:W-:Y:S01]  /*05a0*/  IDP.4A.S8.S8 R9, R24, UR4, RZ ;  /* 0x0000000418097c26 */ /* 0x000fe200080006ff */
[----:B------:R-:W-:-:S02]  /*05b0*/  SHF.R.U32.HI R21, RZ, 0x8, R3 ;  /* 0x00000008ff157819 */ /* 0x000fc40000011603 */
[----:B------:R-:W-:Y:S01]  /*05c0*/  LOP3.LUT R10, R3, 0xff, RZ, 0xc0, !PT ;  /* 0x000000ff030a7812 */ /* 0x000fe200078ec0ff */
[----:B------:R-:W-:Y:S01]  /*05d0*/  IDP.4A.S8.S8 R8, R28, R25, R8 ;  /* 0x000000191c087226 */ /* 0x000fe20000000608 */
[----:B------:R-:W-:Y:S01]  /*05e0*/  LOP3.LUT R7, R7, 0xff, RZ, 0xc0, !PT ;  /* 0x000000ff07077812 */ /* 0x000fe200078ec0ff */
        /* <DEDUP_REMOVED lines=8> */
[----:B------:R-:W-:Y:S01]  /*0670*/  HADD2.F32 R0, -RZ, R6.H0_H0 ;  /* 0x20000006ff007230 */ /* 0x000fe20000004100 */
[----:B------:R-:W-:Y:S01]  /*0680*/  I2FP.F32.S32 R3, R3 ;  /* 0x0000000300037245 */ /* 0x000fe20000201400 */
[----:B------:R-:W-:Y:S01]  /*0690*/  HADD2.F32 R29, -RZ, R29.H0_H0 ;  /* 0x2000001dff1d7230 */ /* 0x000fe20000004100 */
[----:B------:R-:W-:Y:S02]  /*06a0*/  I2FP.F32.S32 R9, R9 ;  /* 0x0000000900097245 */ /* 0x000fe40000201400 */
[C---:B------:R-:W-:Y:S01]  /*06b0*/  FFMA.FTZ R2, R0.reuse, R5, RZ ;  /* 0x0000000500027223 */ /* 0x040fe200000100ff */
[----:B------:R-:W-:Y:S01]  /*06c0*/  I2FP.F32.S32 R11, R11 ;  /* 0x0000000b000b7245 */ /* 0x000fe20000201400 */
[--C-:B------:R-:W-:Y:S02]  /*06d0*/  HADD2.F32 R5, -RZ, R4.reuse.H1_H1 ;  /* 0x30000004ff057230 */ /* 0x100fe40000004100 */
[----:B------:R-:W-:Y:S01]  /*06e0*/  FFMA.FTZ R0, R0, R3, RZ ;  /* 0x0000000300007223 */ /* 0x000fe200000100ff */
[----:B------:R-:W-:Y:S01]  /*06f0*/  FFMA.FTZ R2, R29, R9, R2 ;  /* 0x000000091d027223 */ /* 0x000fe20000010002 */
[----:B------:R-:W-:-:S02]  /*0700*/  HADD2.F32 R3, -RZ, R4.H0_H0 ;  /* 0x20000004ff037230 */ /* 0x000fc40000004100 */
[----:B------:R-:W-:Y:S01]  /*0710*/  FFMA.FTZ R0, R29, R11, R0 ;  /* 0x0000000b1d007223 */ /* 0x000fe20000010000 */
[----:B------:R-:W-:-:S04]  /*0720*/  FMUL.FTZ R5, R2, R5 ;  /* 0x0000000502057220 */ /* 0x000fc80000410000 */
[----:B------:R-:W-:-:S04]  /*0730*/  FFMA.FTZ R3, R0, R3, -R5 ;  /* 0x0000000300037223 */ /* 0x000fc80000010805 */
[----:B------:R-:W-:Y:S01]  /*0740*/  FADD.FTZ R16, R3, R16 ;  /* 0x0000001003107221 */ /* 0x000fe20000010000 */
[----:B------:R-:W-:Y:S06]  /*0750*/  @!P1 BRA `(.L_x_886) ;  /* 0xfffffff800c89947 */ /* 0x000fec000383ffff */
.L_x_885:
[----:B------:R-:W-:Y:S05]  /*0760*/  BSYNC B0 ;  /* 0x0000000000007941 */ /* 0x000fea0003800000 */
.L_x_884:
        /* <DEDUP_REMOVED lines=19> */
.L_x_887:
        /* <DEDUP_REMOVED lines=14> */
.L_x_1390:


//--------------------- .text._Z13mul_mat_vec_qIN3c108BFloat16ELi256ELi16E10block_q3_KLi1EXadL_ZN45_INTERNAL_8d5cb472_14_gguf_kernel_cu_cd24131917vec_dot_q3_K_q8_1EPKvPK10block_q8_1RKiEEEvS5_S5_PT_iii --------------------------
	.section	.text._Z13mul_mat_vec_qIN3c108BFloat16ELi256ELi16E10block_q3_KLi1EXadL_ZN45_INTERNAL_8d5cb472_14_gguf_kernel_cu_cd24131917vec_dot_q3_K_q8_1EPKvPK10block_q8_1RKiEEEvS5_S5_PT_iii,"ax",@progbits
	.align	128
.text._Z13mul_mat_vec_qIN3c108BFloat16ELi256ELi16E10block_q3_KLi1EXadL_ZN45_INTERNAL_8d5cb472_14_gguf_kernel_cu_cd24131917vec_dot_q3_K_q8_1EPKvPK10block_q8_1RKiEEEvS5_S5_PT_iii:
        .type           _Z13mul_mat_vec_qIN3c108BFloat16ELi256ELi16E10block_q3_KLi1EXadL_ZN45_INTERNAL_8d5cb472_14_gguf_kernel_cu_cd24131917vec_dot_q3_K_q8_1EPKvPK10block_q8_1RKiEEEvS5_S5_PT_iii,@function
        .size           _Z13mul_mat_vec_qIN3c108BFloat16ELi256ELi16E10block_q3_KLi1EXadL_ZN45_INTERNAL_8d5cb472_14_gguf_kernel_cu_cd24131917vec_dot_q3_K_q8_1EPKvPK10block_q8_1RKiEEEvS5_S5_PT_iii,(.L_x_1391 - _Z13mul_mat_vec_qIN3c108BFloat16ELi256ELi16E10block_q3_KLi1EXadL_ZN45_INTERNAL_8d5cb472_14_gguf_kernel_cu_cd24131917vec_dot_q3_K_q8_1EPKvPK10block_q8_1RKiEEEvS5_S5_PT_iii)
        .other          _Z13mul_mat_vec_qIN3c108BFloat16ELi256ELi16E10block_q3_KLi1EXadL_ZN45_INTERNAL_8d5cb472_14_gguf_kernel_cu_cd24131917vec_dot_q3_K_q8_1EPKvPK10block_q8_1RKiEEEvS5_S5_PT_iii,@"STO_CUDA_ENTRY STV_DEFAULT"
_Z13mul_mat_vec_qIN3c108BFloat16ELi256ELi16E10block_q3_KLi1EXadL_ZN45_INTERNAL_8d5cb472_14_gguf_kernel_cu_cd24131917vec_dot_q3_K_q8_1EPKvPK10block_q8_1RKiEEEvS5_S5_PT_iii:
        /* <DEDUP_REMOVED lines=22> */
[C---:B------:R-:W-:Y:S01]  /*0160*/  LOP3.LUT R2, R4.reuse, 0xf, RZ, 0xc0, !PT ;  /* 0x0000000f04027812 */ /* 0x040fe200078ec0ff */
[----:B------:R-:W-:Y:S01]  /*0170*/  IMAD.MOV.U32 R31, RZ, RZ, RZ ;  /* 0x000000ffff1f7224 */ /* 0x000fe200078e00ff */
[C---:B------:R-:W-:Y:S02]  /*0180*/  LOP3.LUT R5, R4.reuse, 0x7, RZ, 0xc0, !PT ;  /* 0x0000000704057812 */ /* 0x040fe400078ec0ff */
[----:B------:R-:W-:-:S03]  /*0190*/  LOP3.LUT R4, R4, 0x4, RZ, 0xc0, !PT ;  /* 0x0000000404047812 */ /* 0x000fc600078ec0ff */
[----:B------:R-:W-:Y:S02]  /*01a0*/  IMAD.IADD R5, R2, 0x1, -R5 ;  /* 0x0000000102057824 */ /* 0x000fe400078e0a05 */
[----:B------:R-:W-:-:S03]  /*01b0*/  VIADD R2, R7, 0x1ff ;  /* 0x000001ff07027836 */ /* 0x000fc60000000000 */
[----:B------:R-:W-:Y:S02]  /*01c0*/  LEA.HI R6, R4, R5, RZ, 0x1e ;  /* 0x0000000504067211 */ /* 0x000fe400078ff0ff */
[----:B------:R-:W-:Y:S02]  /*01d0*/  SHF.R.S32.HI R5, RZ, 0x1f, R2 ;  /* 0x0000001fff057819 */ /* 0x000fe40000011402 */
[----:B------:R-:W-:Y:S01]  /*01e0*/  SHF.R.S32.HI R7, RZ, 0x1f, R6 ;  /* 0x0000001fff077819 */ /* 0x000fe20000011406 */
[C---:B------:R-:W-:Y:S01]  /*01f0*/  VIADD R8, R6.reuse, 0x2 ;  /* 0x0000000206087836 */ /* 0x040fe20000000000 */
[----:B------:R-:W-:Y:S01]  /*0200*/  LEA.HI R10, R5, R2, RZ, 0x9 ;  /* 0x00000002050a7211 */ /* 0x000fe200078f48ff */
[C---:B------:R-:W-:Y:S01]  /*0210*/  VIADD R11, R6.reuse, 0x4 ;  /* 0x00000004060b7836 */ /* 0x040fe20000000000 */
[CC--:B------:R-:W-:Y:S01]  /*0220*/  LEA.HI R15, R7.reuse, R6.reuse, RZ, 0x3 ;  /* 0x00000006070f7211 */ /* 0x0c0fe200078f18ff */
[----:B------:R-:W-:Y:S01]  /*0230*/  VIADD R20, R6, 0x6 ;  /* 0x0000000606147836 */ /* 0x000fe20000000000 */
[----:B------:R-:W-:-:S02]  /*0240*/  LEA.HI R14, R7, R6, RZ, 0x2 ;  /* 0x00000006070e7211 */ /* 0x000fc400078f10ff */
[----:B------:R-:W-:Y:S02]  /*0250*/  SHF.R.S32.HI R13, RZ, 0x1f, R8 ;  /* 0x0000001fff0d7819 */ /* 0x000fe40000011408 */
[----:B------:R-:W-:Y:S02]  /*0260*/  LOP3.LUT R5, R15, 0xfffffff8, RZ, 0xc0, !PT ;  /* 0xfffffff80f057812 */ /* 0x000fe400078ec0ff */
[----:B------:R-:W-:Y:S02]  /*0270*/  SHF.R.S32.HI R12, RZ, 0x1f, R11 ;  /* 0x0000001fff0c7819 */ /* 0x000fe4000001140b */
[----:B------:R-:W-:Y:S02]  /*0280*/  LOP3.LUT R7, R14, 0xfffffffc, RZ, 0xc0, !PT ;  /* 0xfffffffc0e077812 */ /* 0x000fe400078ec0ff */
[CC--:B------:R-:W-:Y:S02]  /*0290*/  LEA.HI R2, R13.reuse, R8.reuse, RZ, 0x3 ;  /* 0x000000080d027211 */ /* 0x0c0fe400078f18ff */
[----:B------:R-:W-:-:S02]  /*02a0*/  LEA.HI R13, R13, R8, RZ, 0x2 ;  /* 0x000000080d0d7211 */ /* 0x000fc400078f10ff */
[----:B------:R-:W-:Y:S02]  /*02b0*/  SHF.R.S32.HI R17, RZ, 0x1f, R20 ;  /* 0x0000001fff117819 */ /* 0x000fe40000011414 */
[----:B------:R-:W-:Y:S02]  /*02c0*/  IADD3 R4, R6, 0x60, -R5 ;  /* 0x0000006006047810 */ /* 0x000fe40007ffe805 */
[----:B------:R-:W-:Y:S02]  /*02d0*/  LEA.HI R19, R12, R11, RZ, 0x2 ;  /* 0x0000000b0c137211 */ /* 0x000fe400078f10ff */
[----:B------:R-:W-:Y:S02]  /*02e0*/  IADD3 R5, R6, 0x68, -R7 ;  /* 0x0000006806057810 */ /* 0x000fe40007ffe807 */
[----:B------:R-:W-:Y:S02]  /*02f0*/  LOP3.LUT R7, R2, 0xfffffff8, RZ, 0xc0, !PT ;  /* 0xfffffff802077812 */ /* 0x000fe400078ec0ff */
[----:B------:R-:W-:-:S02]  /*0300*/  LOP3.LUT R9, R13, 0xfffffffc, RZ, 0xc0, !PT ;  /* 0xfffffffc0d097812 */ /* 0x000fc400078ec0ff */
[----:B------:R-:W-:Y:S02]  /*0310*/  LEA.HI R18, R12, R11, RZ, 0x3 ;  /* 0x0000000b0c127211 */ /* 0x000fe400078f18ff */
[CC--:B------:R-:W-:Y:S02]  /*0320*/  LEA.HI R16, R17.reuse, R20.reuse, RZ, 0x3 ;  /* 0x0000001411107211 */ /* 0x0c0fe400078f18ff */
[----:B------:R-:W-:Y:S02]  /*0330*/  LEA.HI R17, R17, R20, RZ, 0x2 ;  /* 0x0000001411117211 */ /* 0x000fe400078f10ff */
[----:B------:R-:W-:Y:S02]  /*0340*/  LOP3.LUT R12, R19, 0xfffffffc, RZ, 0xc0, !PT ;  /* 0xfffffffc130c7812 */ /* 0x000fe400078ec0ff */
[C---:B------:R-:W-:Y:S02]  /*0350*/  IADD3 R6, R8.reuse, 0x60, -R7 ;  /* 0x0000006008067810 */ /* 0x040fe40007ffe807 */
[----:B------:R-:W-:-:S02]  /*0360*/  IADD3 R7, R8, 0x68, -R9 ;  /* 0x0000006808077810 */ /* 0x000fc40007ffe809 */
[----:B------:R-:W-:Y:S02]  /*0370*/  SHF.R.S32.HI R15, RZ, 0x3, R15 ;  /* 0x00000003ff0f7819 */ /* 0x000fe4000001140f */
[----:B------:R-:W-:Y:S02]  /*0380*/  LOP3.LUT R23, R17, 0xfffffffc, RZ, 0xc0, !PT ;  /* 0xfffffffc11177812 */ /* 0x000fe400078ec0ff */
[----:B------:R-:W-:Y:S02]  /*0390*/  IADD3 R9, R11, 0x68, -R12 ;  /* 0x000000680b097810 */ /* 0x000fe40007ffe80c */
[----:B------:R-:W-:Y:S02]  /*03a0*/  SHF.R.S32.HI R2, RZ, 0x3, R2 ;  /* 0x00000003ff027819 */ /* 0x000fe40000011402 */
[----:B------:R-:W-:Y:S02]  /*03b0*/  LOP3.LUT R8, R18, 0xfffffff8, RZ, 0xc0, !PT ;  /* 0xfffffff812087812 */ /* 0x000fe400078ec0ff */
[----:B------:R-:W-:-:S02]  /*03c0*/  SHF.R.S32.HI R12, RZ, 0x9, R10 ;  /* 0x00000009ff0c7819 */ /* 0x000fc4000001140a */
[----:B------:R-:W-:Y:S02]  /*03d0*/  SHF.R.S32.HI R14, RZ, 0x2, R14 ;  /* 0x00000002ff0e7819 */ /* 0x000fe4000001140e */
[----:B------:R-:W-:Y:S01]  /*03e0*/  SHF.R.S32.HI R26, RZ, 0x2, R13 ;  /* 0x00000002ff1a7819 */ /* 0x000fe2000001140d */
[----:B------:R-:W-:Y:S01]  /*03f0*/  IMAD.SHL.U32 R13, R15, 0x4, RZ ;  /* 0x000000040f0d7824 */ /* 0x000fe200078e00ff */
[----:B------:R-:W-:Y:S01]  /*0400*/  SHF.R.S32.HI R27, RZ, 0x3, R18 ;  /* 0x00000003ff1b7819 */ /* 0x000fe20000011412 */
[----:B------:R-:W-:Y:S01]  /*0410*/  IMAD.SHL.U32 R15, R2, 0x4, RZ ;  /* 0x00000004020f7824 */ /* 0x000fe200078e00ff */
[----:B------:R-:W-:Y:S01]  /*0420*/  SHF.R.S32.HI R28, RZ, 0x2, R19 ;  /* 0x00000002ff1c7819 */ /* 0x000fe20000011413 */
[----:B------:R-:W-:Y:S01]  /*0430*/  IMAD R12, R12, UR5, RZ ;  /* 0x000000050c0c7c24 */ /* 0x000fe2000f8e02ff */
[----:B------:R-:W-:Y:S01]  /*0440*/  SHF.R.S32.HI R29, RZ, 0x3, R16 ;  /* 0x00000003ff1d7819 */ /* 0x000fe20000011410 */
[----:B------:R-:W-:Y:S01]  /*0450*/  IMAD.SHL.U32 R14, R14, 0x2, RZ ;  /* 0x000000020e0e7824 */ /* 0x000fe200078e00ff */
[----:B------:R-:W-:Y:S01]  /*0460*/  SHF.R.S32.HI R17, RZ, 0x2, R17 ;  /* 0x00000002ff117819 */ /* 0x000fe20000011411 */
[----:B------:R-:W-:Y:S01]  /*0470*/  IMAD.SHL.U32 R26, R26, 0x2, RZ ;  /* 0x000000021a1a7824 */ /* 0x000fe200078e00ff */
[----:B------:R-:W-:Y:S01]  /*0480*/  LOP3.LUT R21, R16, 0xfffffff8, RZ, 0xc0, !PT ;  /* 0xfffffff810157812 */ /* 0x000fe200078ec0ff */
[----:B------:R-:W-:Y:S01]  /*0490*/  IMAD.SHL.U32 R27, R27, 0x4, RZ ;  /* 0x000000041b1b7824 */ /* 0x000fe200078e00ff */
[----:B------:R-:W-:Y:S01]  /*04a0*/  IADD3 R8, R11, 0x60, -R8 ;  /* 0x000000600b087810 */ /* 0x000fe20007ffe808 */
[----:B------:R-:W-:Y:S01]  /*04b0*/  IMAD.SHL.U32 R28, R28, 0x2, RZ ;  /* 0x000000021c1c7824 */ /* 0x000fe200078e00ff */
[C---:B------:R-:W-:Y:S01]  /*04c0*/  IADD3 R10, R20.reuse, 0x60, -R21 ;  /* 0x00000060140a7810 */ /* 0x040fe20007ffe815 */
[----:B------:R-:W-:Y:S01]  /*04d0*/  IMAD.SHL.U32 R29, R29, 0x4, RZ ;  /* 0x000000041d1d7824 */ /* 0x000fe200078e00ff */
[----:B------:R-:W-:Y:S01]  /*04e0*/  IADD3 R11, R20, 0x68, -R23 ;  /* 0x00000068140b7810 */ /* 0x000fe20007ffe817 */
[----:B------:R-:W-:-:S07]  /*04f0*/  IMAD.SHL.U32 R2, R17, 0x2, RZ ;  /* 0x0000000211027824 */ /* 0x000fce00078e00ff */
.L_x_890:
[----:B------:R-:W0:Y:S01]  /*0500*/  S2R R18, SR_TID.X ;  /* 0x0000000000127919 */ /* 0x000e220000002100 */
[----:B------:R-:W1:Y:S01]  /*0510*/  LDC.64 R16, c[0x0][0x210] ;  /* 0x00008400ff107b82 */ /* 0x000e620000000a00 */
[----:B------:R-:W-:-:S04]  /*0520*/  IMAD R20, R0, R3, RZ ;  /* 0x0000000300147224 */ /* 0x000fc800078e02ff */
[----:B------:R-:W-:-:S04]  /*0530*/  IMAD.IADD R19, R20, 0x1, R33 ;  /* 0x0000000114137824 */ /* 0x000fc800078e0221 */
[----:B-1----:R-:W-:-:S04]  /*0540*/  IMAD.WIDE R16, R19, 0x6e, R16 ;  /* 0x0000006e13107825 */ /* 0x002fc800078e0210 */
[----:B0-----:R-:W-:-:S05]  /*0550*/  IMAD.SHL.U32 R21, R18, 0x4, RZ ;  /* 0x0000000412157824 */ /* 0x001fca00078e00ff */
[C---:B------:R-:W-:Y:S02]  /*0560*/  LOP3.LUT R23, R21.reuse, 0x1c, RZ, 0xc0, !PT ;  /* 0x0000001c15177812 */ /* 0x040fe400078ec0ff */
[----:B------:R-:W-:Y:S02]  /*0570*/  LOP3.LUT R25, R21, 0x3c, RZ, 0xc0, !PT ;  /* 0x0000003c15197812 */ /* 0x000fe400078ec0ff */
[----:B------:R-:W-:-:S05]  /*0580*/  IADD3 R20, P0, R23, R16, RZ ;  /* 0x0000001017147210 */ /* 0x000fca0007f1e0ff */
[----:B------:R-:W-:Y:S01]  /*0590*/  IMAD.X R21, RZ, RZ, R17, P0 ;  /* 0x000000ffff157224 */ /* 0x000fe200000e0611 */
[----:B------:R-:W-:-:S04]  /*05a0*/  IADD3 R24, P0, R25, R16, RZ ;  /* 0x0000001019187210 */ /* 0x000fc80007f1e0ff */
[----:B------:R-:W2:Y:S04]  /*05b0*/  LDG.E.U16.CONSTANT R22, desc[UR6][R20.64] ;  /* 0x0000000614167981 */ /* 0x000ea8000c1e9500 */
[----:B------:R0:W2:Y:S01]  /*05c0*/  LDG.E.U16.CONSTANT R37, desc[UR6][R20.64+0x2] ;  /* 0x0000020614257981 */ /* 0x0000a2000c1e9500 */
[----:B------:R-:W-:-:S05]  /*05d0*/  IMAD.X R25, RZ, RZ, R17, P0 ;  /* 0x000000ffff197224 */ /* 0x000fca00000e0611 */
[----:B------:R-:W3:Y:S04]  /*05e0*/  LDG.E.U16.CONSTANT R30, desc[UR6][R24.64+0x22] ;  /* 0x00002206181e7981 */ /* 0x000ee8000c1e9500 */
[----:B------:R-:W3:Y:S01]  /*05f0*/  LDG.E.U16.CONSTANT R35, desc[UR6][R24.64+0x20] ;  /* 0x0000200618237981 */ /* 0x000ee2000c1e9500 */
[----:B------:R-:W-:Y:S02]  /*0600*/  LOP3.LUT R19, R18, 0xf, RZ, 0xc0, !PT ;  /* 0x0000000f12137812 */ /* 0x000fe400078ec0ff */
[C---:B------:R-:W-:Y:S02]  /*0610*/  IADD3 R18, P0, R4.reuse, R16, RZ ;  /* 0x0000001004127210 */ /* 0x040fe40007f1e0ff */
[----:B------:R-:W-:Y:S02]  /*0620*/  SHF.R.U32.HI R34, RZ, 0x1, R19 ;  /* 0x00000001ff227819 */ /* 0x000fe40000011613 */
[----:B------:R-:W-:-:S02]  /*0630*/  LEA.HI.X.SX32 R19, R4, R17, 0x1, P0 ;  /* 0x0000001104137211 */ /* 0x000fc400000f0eff */
[----:B------:R-:W-:Y:S02]  /*0640*/  LOP3.LUT R34, R34, 0x4, RZ, 0xc0, !PT ;  /* 0x0000000422227812 */ /* 0x000fe400078ec0ff */
[----:B0-----:R-:W-:-:S04]  /*0650*/  IADD3 R20, P0, R5, R16, RZ ;  /* 0x0000001005147210 */ /* 0x001fc80007f1e0ff */
[----:B------:R-:W-:-:S05]  /*0660*/  LEA.HI.X.SX32 R21, R5, R17, 0x1, P0 ;  /* 0x0000001105157211 */ /* 0x000fca00000f0eff */
[----:B------:R-:W4:Y:S01]  /*0670*/  LDG.E.U8.CONSTANT R25, desc[UR6][R20.64] ;  /* 0x0000000614197981 */ /* 0x000f22000c1e9100 */
[----:B--2---:R-:W-:-:S04]  /*0680*/  PRMT R22, R22, 0x5410, R37 ;  /* 0x0000541016167816 */ /* 0x004fc80000000025 */
[----:B------:R-:W-:Y:S02]  /*0690*/  LOP3.LUT R37, RZ, R22, RZ, 0x33, !PT ;  /* 0x00000016ff257212 */ /* 0x000fe400078e33ff */
[----:B------:R0:W2:Y:S02]  /*06a0*/  LDG.E.U8.CONSTANT R22, desc[UR6][R18.64] ;  /* 0x0000000612167981 */ /* 0x0000a4000c1e9100 */
[----:B------:R-:W-:Y:S02]  /*06b0*/  SHF.R.S32.HI R32, RZ, R34, R37 ;  /* 0x00000022ff207219 */ /* 0x000fe40000011425 */
[----:B---3--:R-:W-:-:S03]  /*06c0*/  PRMT R30, R35, 0x5410, R30 ;  /* 0x00005410231e7816 */ /* 0x008fc6000000001e */
[----:B------:R-:W-:Y:S01]  /*06d0*/  IMAD.SHL.U32 R35, R32, 0x4, RZ ;  /* 0x0000000420237824 */ /* 0x000fe200078e00ff */
[----:B------:R-:W-:-:S04]  /*06e0*/  LOP3.LUT R24, R30, 0x3030303, RZ, 0xc0, !PT ;  /* 0x030303031e187812 */ /* 0x000fc800078ec0ff */
[----:B------:R-:W-:Y:S02]  /*06f0*/  LOP3.LUT R36, R35, 0x4040404, RZ, 0xc0, !PT ;  /* 0x0404040423247812 */ /* 0x000fe400078ec0ff */
[----:B------:R-:W-:-:S05]  /*0700*/  LOP3.LUT R35, R24, 0x80808080, RZ, 0xfc, !PT ;  /* 0x8080808018237812 */ /* 0x000fca00078efcff */
[----:B------:R-:W-:Y:S01]  /*0710*/  IMAD.IADD R35, R35, 0x1, -R36 ;  /* 0x0000000123237824 */ /* 0x000fe200078e0a24 */
[----:B------:R-:W-:-:S04]  /*0720*/  LOP3.LUT R36, R36, 0x3030303, R30, 0xf8, !PT ;  /* 0x0303030324247812 */ /* 0x000fc800078ef81e */
[----:B0-----:R-:W-:-:S04]  /*0730*/  LOP3.LUT R19, R35, 0x3030303, R30, 0x78, !PT ;  /* 0x0303030323137812 */ /* 0x001fc800078e781e */
[----:B------:R-:W-:Y:S02]  /*0740*/  LOP3.LUT R36, R19, R36, RZ, 0xc0, !PT ;  /* 0x0000002413247212 */ /* 0x000fe400078ec0ff */
[----:B------:R-:W0:Y:S01]  /*0750*/  LDC.64 R18, c[0x0][0x218] ;  /* 0x00008600ff127b82 */ /* 0x000e220000000a00 */
[----:B------:R-:W-:-:S04]  /*0760*/  IMAD R37, R12, 0x2, R33 ;  /* 0x000000020c257824 */ /* 0x000fc800078e0221 */
[----:B------:R-:W-:Y:S01]  /*0770*/  IMAD.U32 R37, R37, 0x8, R34 ;  /* 0x0000000825257824 */ /* 0x000fe200078e0022 */
[----:B------:R-:W-:Y:S02]  /*0780*/  PRMT R36, R36, 0xba98, RZ ;  /* 0x0000ba9824247816 */ /* 0x000fe400000000ff */
[----:B------:R-:W-:Y:S02]  /*0790*/  PRMT R21, R24, 0xba98, RZ ;  /* 0x0000ba9818157816 */ /* 0x000fe400000000ff */
[C---:B------:R-:W-:Y:S02]  /*07a0*/  LOP3.LUT R35, R36.reuse, 0x80808080, R35, 0x6, !PT ;  /* 0x8080808024237812 */ /* 0x040fe400078e0623 */
[----:B------:R-:W-:Y:S01]  /*07b0*/  LOP3.LUT R36, R36, 0x7f7f7f7f, R21, 0x60, !PT ;  /* 0x7f7f7f7f24247812 */ /* 0x000fe200078e6015 */
[----:B0-----:R-:W-:-:S03]  /*07c0*/  IMAD.WIDE R18, R37, 0x24, R18 ;  /* 0x0000002425127825 */ /* 0x001fc600078e0212 */
[----:B------:R-:W-:-:S05]  /*07d0*/  IADD3 R20, P0, R23, R18, RZ ;  /* 0x0000001217147210 */ /* 0x000fca0007f1e0ff */
[----:B------:R-:W-:-:S05]  /*07e0*/  IMAD.X R21, RZ, RZ, R19, P0 ;  /* 0x000000ffff157224 */ /* 0x000fca00000e0613 */
[----:B------:R-:W3:Y:S01]  /*07f0*/  LDG.E.CONSTANT R24, desc[UR6][R20.64+0x4] ;  /* 0x0000040614187981 */ /* 0x000ee2000c1e9900 */
[----:B----4-:R-:W-:-:S05]  /*0800*/  SHF.R.U32.HI R25, RZ, R14, R25 ;  /* 0x0000000eff197219 */ /* 0x010fca0000011619 */
[----:B------:R-:W-:Y:S01]  /*0810*/  IMAD.SHL.U32 R25, R25, 0x10, RZ ;  /* 0x0000001019197824 */ /* 0x000fe200078e00ff */
[----:B------:R-:W-:Y:S02]  /*0820*/  LOP3.LUT R35, R36, R35, RZ, 0xfc, !PT ;  /* 0x0000002324237212 */ /* 0x000fe400078efcff */
[----:B--2---:R-:W-:-:S04]  /*0830*/  SHF.R.U32.HI R22, RZ, R13, R22 ;  /* 0x0000000dff167219 */ /* 0x004fc80000011616 */
[----:B------:R-:W-:-:S04]  /*0840*/  LOP3.LUT R22, R22, 0xf, RZ, 0xc0, !PT ;  /* 0x0000000f16167812 */ /* 0x000fc800078ec0ff */
[----:B------:R-:W-:Y:S02]  /*0850*/  LOP3.LUT R34, R25, 0x30, R22, 0xe2, !PT ;  /* 0x0000003019227812 */ /* 0x000fe400078ee216 */
[----:B------:R-:W-:-:S04]  /*0860*/  IADD3 R22, P0, R6, R16, RZ ;  /* 0x0000001006167210 */ /* 0x000fc80007f1e0ff */
[----:B------:R-:W-:-:S05]  /*0870*/  LEA.HI.X.SX32 R23, R6, R17, 0x1, P0 ;  /* 0x0000001106177211 */ /* 0x000fca00000f0eff */
[----:B------:R0:W2:Y:S01]  /*0880*/  LDG.E.U8.CONSTANT R22, desc[UR6][R22.64] ;  /* 0x0000000616167981 */ /* 0x0000a2000c1e9100 */
[----:B---3--:R-:W-:Y:S01]  /*0890*/  IDP.4A.S8.S8 R35, R35, R24, RZ ;  /* 0x0000001823237226 */ /* 0x008fe200000006ff */
[----:B------:R-:W-:-:S04]  /*08a0*/  IADD3 R24, P0, R7, R16, RZ ;  /* 0x0000001007187210 */ /* 0x000fc80007f1e0ff */
[----:B------:R-:W-:-:S06]  /*08b0*/  LEA.HI.X.SX32 R25, R7, R17, 0x1, P0 ;  /* 0x0000001107197211 */ /* 0x000fcc00000f0eff */
[----:B------:R-:W3:Y:S04]  /*08c0*/  LDG.E.U8.CONSTANT R25, desc[UR6][R24.64] ;  /* 0x0000000618197981 */ /* 0x000ee8000c1e9100 */
[----:B------:R-:W4:Y:S01]  /*08d0*/  LDG.E.CONSTANT R24, desc[UR6][R20.64+0x28] ;  /* 0x0000280614187981 */ /* 0x000f22000c1e9900 */
[----:B------:R-:W-:-:S04]  /*08e0*/  VIADD R34, R34, 0xffffffe0 ;  /* 0xffffffe022227836 */ /* 0x000fc80000000000 */
[----:B------:R-:W-:Y:S01]  /*08f0*/  IMAD R35, R34, R35, RZ ;  /* 0x0000002322237224 */ /* 0x000fe200078e02ff */
[----:B------:R-:W-:Y:S01]  /*0900*/  SHF.R.U32.HI R34, RZ, 0x2, R30 ;  /* 0x00000002ff227819 */ /* 0x000fe2000001161e */
[----:B------:R-:W-:-:S03]  /*0910*/  IMAD.SHL.U32 R36, R32, 0x2, RZ ;  /* 0x0000000220247824 */ /* 0x000fc600078e00ff */
[----:B------:R-:W-:Y:S02]  /*0920*/  LOP3.LUT R34, R34, 0x3030303, RZ, 0xc0, !PT ;  /* 0x0303030322227812 */ /* 0x000fe400078ec0ff */
[----:B------:R-:W-:Y:S02]  /*0930*/  LOP3.LUT R36, R36, 0x4040404, RZ, 0xc0, !PT ;  /* 0x0404040424247812 */ /* 0x000fe400078ec0ff */
[----:B0-----:R-:W-:-:S05]  /*0940*/  LOP3.LUT R23, R34, 0x80808080, RZ, 0xfc, !PT ;  /* 0x8080808022177812 */ /* 0x001fca00078efcff */
[----:B------:R-:W-:Y:S01]  /*0950*/  IMAD.IADD R23, R23, 0x1, -R36 ;  /* 0x0000000117177824 */ /* 0x000fe200078e0a24 */
[----:B------:R-:W-:-:S04]  /*0960*/  PRMT R37, R34, 0xba98, RZ ;  /* 0x0000ba9822257816 */ /* 0x000fc800000000ff */
[----:B------:R-:W-:-:S04]  /*0970*/  LOP3.LUT R36, R34, R36, R23, 0x58, !PT ;  /* 0x0000002422247212 */ /* 0x000fc800078e5817 */
[----:B------:R-:W-:-:S04]  /*0980*/  PRMT R36, R36, 0xba98, RZ ;  /* 0x0000ba9824247816 */ /* 0x000fc800000000ff */
[C---:B------:R-:W-:Y:S02]  /*0990*/  LOP3.LUT R23, R36.reuse, 0x80808080, R23, 0x6, !PT ;  /* 0x8080808024177812 */ /* 0x040fe400078e0617 */
[----:B------:R-:W-:-:S04]  /*09a0*/  LOP3.LUT R34, R36, 0x7f7f7f7f, R37, 0x60, !PT ;  /* 0x7f7f7f7f24227812 */ /* 0x000fc800078e6025 */
[----:B------:R-:W-:Y:S02]  /*09b0*/  LOP3.LUT R23, R34, R23, RZ, 0xfc, !PT ;  /* 0x0000001722177212 */ /* 0x000fe400078efcff */
[----:B--2---:R-:W-:-:S04]  /*09c0*/  SHF.R.U32.HI R22, RZ, R15, R22 ;  /* 0x0000000fff167219 */ /* 0x004fc80000011616 */
[----:B------:R-:W-:Y:S02]  /*09d0*/  LOP3.LUT R22, R22, 0xf, RZ, 0xc0, !PT ;  /* 0x0000000f16167812 */ /* 0x000fe400078ec0ff */
[----:B---3--:R-:W-:-:S05]  /*09e0*/  SHF.R.U32.HI R25, RZ, R26, R25 ;  /* 0x0000001aff197219 */ /* 0x008fca0000011619 */
[----:B------:R-:W-:-:S05]  /*09f0*/  IMAD.SHL.U32 R25, R25, 0x10, RZ ;  /* 0x0000001019197824 */ /* 0x000fca00078e00ff */
[----:B------:R-:W-:Y:S01]  /*0a00*/  LOP3.LUT R22, R25, 0x30, R22, 0xe2, !PT ;  /* 0x0000003019167812 */ /* 0x000fe200078ee216 */
[----:B----4-:R-:W-:-:S04]  /*0a10*/  IDP.4A.S8.S8 R23, R23, R24, RZ ;  /* 0x0000001817177226 */ /* 0x010fc800000006ff */
[----:B------:R-:W-:-:S04]  /*0a20*/  VIADD R22, R22, 0xffffffe0 ;  /* 0xffffffe016167836 */ /* 0x000fc80000000000 */
[----:B------:R-:W-:Y:S01]  /*0a30*/  IMAD R37, R22, R23, RZ ;  /* 0x0000001716257224 */ /* 0x000fe200078e02ff */
[----:B------:R-:W-:-:S04]  /*0a40*/  SHF.R.U32.HI R23, RZ, 0x4, R30 ;  /* 0x00000004ff177819 */ /* 0x000fc8000001161e */
[----:B------:R-:W-:Y:S02]  /*0a50*/  LOP3.LUT R23, R23, 0x3030303, RZ, 0xc0, !PT ;  /* 0x0303030317177812 */ /* 0x000fe400078ec0ff */
[----:B------:R-:W-:Y:S02]  /*0a60*/  LOP3.LUT R22, R32, 0x4040404, RZ, 0xc0, !PT ;  /* 0x0404040420167812 */ /* 0x000fe400078ec0ff */
[C---:B------:R-:W-:Y:S02]  /*0a70*/  LOP3.LUT R25, R23.reuse, 0x80808080, RZ, 0xfc, !PT ;  /* 0x8080808017197812 */ /* 0x040fe400078efcff */
[----:B------:R-:W-:-:S03]  /*0a80*/  LOP3.LUT R24, R23, 0x4040404, R32, 0xf8, !PT ;  /* 0x0404040417187812 */ /* 0x000fc600078ef820 */
[----:B------:R-:W-:-:S05]  /*0a90*/  IMAD.IADD R22, R25, 0x1, -R22 ;  /* 0x0000000119167824 */ /* 0x000fca00078e0a16 */
[----:B------:R-:W-:-:S04]  /*0aa0*/  LOP3.LUT R24, R24, R22, R23, 0x60, !PT ;  /* 0x0000001618187212 */ /* 0x000fc800078e6017 */
[----:B------:R-:W-:-:S04]  /*0ab0*/  PRMT R25, R24, 0xba98, RZ ;  /* 0x0000ba9818197816 */ /* 0x000fc800000000ff */
[----:B------:R-:W-:Y:S02]  /*0ac0*/  LOP3.LUT R34, R25, 0x80808080, R22, 0x6, !PT ;  /* 0x8080808019227812 */ /* 0x000fe400078e0616 */
[C---:B------:R-:W-:Y:S02]  /*0ad0*/  IADD3 R22, P0, R8.reuse, R16, RZ ;  /* 0x0000001008167210 */ /* 0x040fe40007f1e0ff */
[----:B------:R-:W-:Y:S02]  /*0ae0*/  PRMT R24, R23, 0xba98, RZ ;  /* 0x0000ba9817187816 */ /* 0x000fe400000000ff */
[----:B------:R-:W-:-:S05]  /*0af0*/  LEA.HI.X.SX32 R23, R8, R17, 0x1, P0 ;  /* 0x0000001108177211 */ /* 0x000fca00000f0eff */
[----:B------:R-:W2:Y:S01]  /*0b00*/  LDG.E.U8.CONSTANT R22, desc[UR6][R22.64] ;  /* 0x0000000616167981 */ /* 0x000ea2000c1e9100 */
[----:B------:R-:W-:Y:S02]  /*0b10*/  LOP3.LUT R25, R25, 0x7f7f7f7f, R24, 0x60, !PT ;  /* 0x7f7f7f7f19197812 */ /* 0x000fe400078e6018 */
[----:B------:R-:W-:Y:S02]  /*0b20*/  IADD3 R24, P0, R9, R16, RZ ;  /* 0x0000001009187210 */ /* 0x000fe40007f1e0ff */
[----:B------:R-:W-:Y:S02]  /*0b30*/  LOP3.LUT R34, R25, R34, RZ, 0xfc, !PT ;  /* 0x0000002219227212 */ /* 0x000fe400078efcff */
[----:B------:R-:W-:Y:S01]  /*0b40*/  LEA.HI.X.SX32 R25, R9, R17, 0x1, P0 ;  /* 0x0000001109197211 */ /* 0x000fe200000f0eff */
[----:B------:R-:W3:Y:S05]  /*0b50*/  LDG.E.U16.CONSTANT R23, desc[UR6][R18.64+0x24] ;  /* 0x0000240612177981 */ /* 0x000eea000c1e9500 */
[----:B------:R-:W4:Y:S01]  /*0b60*/  LDG.E.U8.CONSTANT R25, desc[UR6][R24.64] ;  /* 0x0000000618197981 */ /* 0x000f22000c1e9100 */
[----:B------:R-:W-:-:S02]  /*0b70*/  I2FP.F32.S32 R35, R35 ;  /* 0x0000002300237245 */ /* 0x000fc40000201400 */
[----:B------:R-:W-:Y:S01]  /*0b80*/  I2FP.F32.S32 R37, R37 ;  /* 0x0000002500257245 */ /* 0x000fe20000201400 */
[----:B------:R-:W5:Y:S01]  /*0b90*/  LDG.E.CONSTANT R24, desc[UR6][R20.64+0x70] ;  /* 0x0000700614187981 */ /* 0x000f62000c1e9900 */
[----:B--2---:R-:W-:-:S03]  /*0ba0*/  SHF.R.U32.HI R36, RZ, R27, R22 ;  /* 0x0000001bff247219 */ /* 0x004fc60000011616 */
[----:B------:R-:W2:Y:S01]  /*0bb0*/  LDG.E.U16.CONSTANT R22, desc[UR6][R18.64] ;  /* 0x0000000612167981 */ /* 0x000ea2000c1e9500 */
[----:B------:R-:W-:Y:S01]  /*0bc0*/  LOP3.LUT R36, R36, 0xf, RZ, 0xc0, !PT ;  /* 0x0000000f24247812 */ /* 0x000fe200078ec0ff */
[----:B---3--:R-:W-:Y:S01]  /*0bd0*/  HADD2.F32 R23, -RZ, R23.H0_H0 ;  /* 0x20000017ff177230 */ /* 0x008fe20000004100 */
[----:B----4-:R-:W-:-:S05]  /*0be0*/  SHF.R.U32.HI R25, RZ, R28, R25 ;  /* 0x0000001cff197219 */ /* 0x010fca0000011619 */
[----:B------:R-:W-:-:S05]  /*0bf0*/  IMAD.SHL.U32 R25, R25, 0x10, RZ ;  /* 0x0000001019197824 */ /* 0x000fca00078e00ff */
[----:B------:R-:W-:Y:S02]  /*0c00*/  LOP3.LUT R36, R25, 0x30, R36, 0xe2, !PT ;  /* 0x0000003019247812 */ /* 0x000fe400078ee224 */
[----:B------:R0:W3:Y:S01]  /*0c10*/  LDG.E.CONSTANT R25, desc[UR6][R20.64+0x4c] ;  /* 0x00004c0614197981 */ /* 0x0000e2000c1e9900 */
[----:B--2---:R-:W-:-:S05]  /*0c20*/  HADD2.F32 R22, -RZ, R22.H0_H0 ;  /* 0x20000016ff167230 */ /* 0x004fca0000004100 */
[----:B------:R-:W-:Y:S02]  /*0c30*/  FFMA.FTZ R22, R22, R35, RZ ;  /* 0x0000002316167223 */ /* 0x000fe400000100ff */
[----:B------:R-:W2:Y:S02]  /*0c40*/  LDG.E.U16.CONSTANT R35, desc[UR6][R18.64+0x48] ;  /* 0x0000480612237981 */ /* 0x000ea4000c1e9500 */
[----:B------:R-:W-:Y:S01]  /*0c50*/  FFMA.FTZ R37, R23, R37, R22 ;  /* 0x0000002517257223 */ /* 0x000fe20000010016 */
[----:B------:R-:W-:-:S04]  /*0c60*/  IADD3 R22, P0, R10, R16, RZ ;  /* 0x000000100a167210 */ /* 0x000fc80007f1e0ff */
[-C--:B------:R-:W-:Y:S02]  /*0c70*/  LEA.HI.X.SX32 R23, R10, R17.reuse, 0x1, P0 ;  /* 0x000000110a177211 */ /* 0x080fe400000f0eff */
[C---:B0-----:R-:W-:Y:S01]  /*0c80*/  IADD3 R20, P0, R11.reuse, R16, RZ ;  /* 0x000000100b147210 */ /* 0x041fe20007f1e0ff */
[----:B------:R0:W4:Y:S03]  /*0c90*/  LDG.E.U16.CONSTANT R18, desc[UR6][R18.64+0x6c] ;  /* 0x00006c0612127981 */ /* 0x000126000c1e9500 */
[----:B------:R-:W-:Y:S01]  /*0ca0*/  LEA.HI.X.SX32 R21, R11, R17, 0x1, P0 ;  /* 0x000000110b157211 */ /* 0x000fe200000f0eff */
[----:B------:R1:W2:Y:S04]  /*0cb0*/  LDG.E.U8.CONSTANT R22, desc[UR6][R22.64] ;  /* 0x0000000616167981 */ /* 0x0002a8000c1e9100 */
[----:B------:R-:W4:Y:S04]  /*0cc0*/  LDG.E.U16.CONSTANT R16, desc[UR6][R16.64+0x6c] ;  /* 0x00006c0610107981 */ /* 0x000f28000c1e9500 */
[----:B------:R-:W4:Y:S01]  /*0cd0*/  LDG.E.U8.CONSTANT R21, desc[UR6][R20.64] ;  /* 0x0000000614157981 */ /* 0x000f22000c1e9100 */
[----:B------:R-:W-:-:S02]  /*0ce0*/  SHF.R.U32.HI R30, RZ, 0x6, R30 ;  /* 0x00000006ff1e7819 */ /* 0x000fc4000001161e */
[----:B------:R-:W-:Y:S02]  /*0cf0*/  SHF.R.U32.HI R32, RZ, 0x1, R32 ;  /* 0x00000001ff207819 */ /* 0x000fe40000011620 */
[----:B------:R-:W-:Y:S02]  /*0d00*/  LOP3.LUT R30, R30, 0x3030303, RZ, 0xc0, !PT ;  /* 0x030303031e1e7812 */ /* 0x000fe400078ec0ff */
[----:B0-----:R-:W-:Y:S02]  /*0d10*/  LOP3.LUT R19, R32, 0x4040404, RZ, 0xc0, !PT ;  /* 0x0404040420137812 */ /* 0x001fe400078ec0ff */
[----:B------:R-:W-:-:S05]  /*0d20*/  LOP3.LUT R32, R30, 0x80808080, RZ, 0xfc, !PT ;  /* 0x808080801e207812 */ /* 0x000fca00078efcff */
[----:B------:R-:W-:-:S05]  /*0d30*/  IMAD.IADD R32, R32, 0x1, -R19 ;  /* 0x0000000120207824 */ /* 0x000fca00078e0a13 */
[C---:B------:R-:W-:Y:S02]  /*0d40*/  LOP3.LUT R19, R30.reuse, R19, R32, 0x58, !PT ;  /* 0x000000131e137212 */ /* 0x040fe400078e5820 */
[----:B------:R-:W-:Y:S02]  /*0d50*/  PRMT R30, R30, 0xba98, RZ ;  /* 0x0000ba981e1e7816 */ /* 0x000fe400000000ff */
[----:B-1----:R-:W-:-:S04]  /*0d60*/  PRMT R23, R19, 0xba98, RZ ;  /* 0x0000ba9813177816 */ /* 0x002fc800000000ff */
[C---:B------:R-:W-:Y:S02]  /*0d70*/  LOP3.LUT R19, R23.reuse, 0x80808080, R32, 0x6, !PT ;  /* 0x8080808017137812 */ /* 0x040fe400078e0620 */
[----:B------:R-:W-:Y:S01]  /*0d80*/  LOP3.LUT R30, R23, 0x7f7f7f7f, R30, 0x60, !PT ;  /* 0x7f7f7f7f171e7812 */ /* 0x000fe200078e601e */
[----:B---3--:R-:W-:Y:S02]  /*0d90*/  IDP.4A.S8.S8 R25, R34, R25, RZ ;  /* 0x0000001922197226 */ /* 0x008fe400000006ff */
[----:B------:R-:W-:Y:S01]  /*0da0*/  VIADD R36, R36, 0xffffffe0 ;  /* 0xffffffe024247836 */ /* 0x000fe20000000000 */
[----:B------:R-:W-:Y:S01]  /*0db0*/  LOP3.LUT R19, R30, R19, RZ, 0xfc, !PT ;  /* 0x000000131e137212 */ /* 0x000fe200078efcff */
[----:B------:R-:W-:Y:S02]  /*0dc0*/  VIADD R33, R33, 0x2 ;  /* 0x0000000221217836 */ /* 0x000fe40000000000 */
[----:B------:R-:W-:Y:S02]  /*0dd0*/  IMAD R25, R36, R25, RZ ;  /* 0x0000001924197224 */ /* 0x000fe400078e02ff */
[----:B-----5:R-:W-:Y:S01]  /*0de0*/  IDP.4A.S8.S8 R19, R19, R24, RZ ;  /* 0x0000001813137226 */ /* 0x020fe200000006ff */
[----:B------:R-:W-:-:S02]  /*0df0*/  ISETP.GE.U32.AND P0, PT, R33, R3, PT ;  /* 0x000000032100720c */ /* 0x000fc40003f06070 */
[----:B------:R-:W-:Y:S02]  /*0e00*/  I2FP.F32.S32 R25, R25 ;  /* 0x0000001900197245 */ /* 0x000fe40000201400 */
[----:B--2---:R-:W-:Y:S02]  /*0e10*/  SHF.R.U32.HI R22, RZ, R29, R22 ;  /* 0x0000001dff167219 */ /* 0x004fe40000011616 */
[----:B----4-:R-:W-:Y:S02]  /*0e20*/  SHF.R.U32.HI R21, RZ, R2, R21 ;  /* 0x00000002ff157219 */ /* 0x010fe40000011615 */
[----:B------:R-:W-:-:S03]  /*0e30*/  LOP3.LUT R22, R22, 0xf, RZ, 0xc0, !PT ;  /* 0x0000000f16167812 */ /* 0x000fc600078ec0ff */
[----:B------:R-:W-:-:S05]  /*0e40*/  IMAD.SHL.U32 R21, R21, 0x10, RZ ;  /* 0x0000001015157824 */ /* 0x000fca00078e00ff */
[----:B------:R-:W-:-:S05]  /*0e50*/  LOP3.LUT R22, R21, 0x30, R22, 0xe2, !PT ;  /* 0x0000003015167812 */ /* 0x000fca00078ee216 */
[----:B------:R-:W-:Y:S02]  /*0e60*/  VIADD R22, R22, 0xffffffe0 ;  /* 0xffffffe016167836 */ /* 0x000fe40000000000 */
[----:B------:R-:W-:Y:S02]  /*0e70*/  HADD2.F32 R20, -RZ, R35.H0_H0 ;  /* 0x20000023ff147230 */ /* 0x000fe40000004100 */
[----:B------:R-:W-:Y:S02]  /*0e80*/  IMAD R19, R22, R19, RZ ;  /* 0x0000001316137224 */ /* 0x000fe400078e02ff */
[----:B------:R-:W-:Y:S02]  /*0e90*/  HADD2.F32 R18, -RZ, R18.H0_H0 ;  /* 0x20000012ff127230 */ /* 0x000fe40000004100 */
[----:B------:R-:W-:Y:S01]  /*0ea0*/  FFMA.FTZ R25, R20, R25, R37 ;  /* 0x0000001914197223 */ /* 0x000fe20000010025 */
[----:B------:R-:W-:Y:S01]  /*0eb0*/  I2FP.F32.S32 R19, R19 ;  /* 0x0000001300137245 */ /* 0x000fe20000201400 */
[----:B------:R-:W-:-:S04]  /*0ec0*/  HADD2.F32 R16, -RZ, R16.H0_H0 ;  /* 0x20000010ff107230 */ /* 0x000fc80000004100 */
[----:B------:R-:W-:-:S04]  /*0ed0*/  FFMA.FTZ R18, R18, R19, R25 ;  /* 0x0000001312127223 */ /* 0x000fc80000010019 */
[----:B------:R-:W-:Y:S01]  /*0ee0*/  FFMA.FTZ R31, R16, R18, R31 ;  /* 0x00000012101f7223 */ /* 0x000fe2000001001f */
[----:B------:R-:W-:Y:S06]  /*0ef0*/  @!P0 BRA `(.L_x_890) ;  /* 0xfffffff400808947 */ /* 0x000fec000383ffff */
.L_x_889:
[----:B------:R-:W-:Y:S05]  /*0f00*/  BSYNC B0 ;  /* 0x0000000000007941 */ /* 0x000fea0003800000 */
.L_x_888:
        /* <DEDUP_REMOVED lines=12> */
[----:B------:R-:W0:Y:S01]  /*0fd0*/  LDC R7, c[0x0][0x22c] ;  /* 0x00008b00ff077b82 */ /* 0x000e220000000800 */
[----:B-1----:R-:W-:-:S05]  /*0fe0*/  FADD.FTZ R4, R5, R6 ;  /* 0x0000000605047221 */ /* 0x002fca0000010000 */
[----:B------:R-:W-:Y:S02]  /*0ff0*/  F2FP.BF16.F32.PACK_AB R4, RZ, R4 ;  /* 0x00000004ff04723e */ /* 0x000fe400000010ff */
[----:B------:R-:W1:Y:S01]  /*1000*/  LDC.64 R2, c[0x0][0x220] ;  /* 0x00008800ff027b82 */ /* 0x000e620000000a00 */
[----:B0-----:R-:W-:-:S04]  /*1010*/  IMAD R5, R7, UR5, R0 ;  /* 0x0000000507057c24 */ /* 0x001fc8000f8e0200 */
[----:B-1----:R-:W-:-:S05]  /*1020*/  IMAD.WIDE.U32 R2, R5, 0x2, R2 ;  /* 0x0000000205027825 */ /* 0x002fca00078e0002 */
[----:B------:R-:W-:Y:S01]  /*1030*/  STG.E.U16 desc[UR6][R2.64], R4 ;  /* 0x0000000402007986 */ /* 0x000fe2000c101506 */
[----:B------:R-:W-:Y:S05]  /*1040*/  EXIT ;  /* 0x000000000000794d */ /* 0x000fea0003800000 */
.L_x_891:
        /* <DEDUP_REMOVED lines=11> */
.L_x_1391:


//--------------------- .text._Z13mul_mat_vec_qIN3c108BFloat16ELi256ELi16E10block_q2_KLi1EXadL_ZN45_INTERNAL_8d5cb472_14_gguf_kernel_cu_cd24131917vec_dot_q2_K_q8_1EPKvPK10block_q8_1RKiEEEvS5_S5_PT_iii --------------------------
	.section	.text._Z13mul_mat_vec_qIN3c108BFloat16ELi256ELi16E10block_q2_KLi1EXadL_ZN45_INTERNAL_8d5cb472_14_gguf_kernel_cu_cd24131917vec_dot_q2_K_q8_1EPKvPK10block_q8_1RKiEEEvS5_S5_PT_iii,"ax",@progbits
	.align	128
.text._Z13mul_mat_vec_qIN3c108BFloat16ELi256ELi16E10block_q2_KLi1EXadL_ZN45_INTERNAL_8d5cb472_14_gguf_kernel_cu_cd24131917vec_dot_q2_K_q8_1EPKvPK10block_q8_1RKiEEEvS5_S5_PT_iii:
        .type           _Z13mul_mat_vec_qIN3c108BFloat16ELi256ELi16E10block_q2_KLi1EXadL_ZN45_INTERNAL_8d5cb472_14_gguf_kernel_cu_cd24131917vec_dot_q2_K_q8_1EPKvPK10block_q8_1RKiEEEvS5_S5_PT_iii,@function
        .size           _Z13mul_mat_vec_qIN3c108BFloat16ELi256ELi16E10block_q2_KLi1EXadL_ZN45_INTERNAL_8d5cb472_14_gguf_kernel_cu_cd24131917vec_dot_q2_K_q8_1EPKvPK10block_q8_1RKiEEEvS5_S5_PT_iii,(.L_x_1392 - _Z13mul_mat_vec_qIN3c108BFloat16ELi256ELi16E10block_q2_KLi1EXadL_ZN45_INTERNAL_8d5cb472_14_gguf_kernel_cu_cd24131917vec_dot_q2_K_q8_1EPKvPK10block_q8_1RKiEEEvS5_S5_PT_iii)
        .other          _Z13mul_mat_vec_qIN3c108BFloat16ELi256ELi16E10block_q2_KLi1EXadL_ZN45_INTERNAL_8d5cb472_14_gguf_kernel_cu_cd24131917vec_dot_q2_K_q8_1EPKvPK10block_q8_1RKiEEEvS5_S5_PT_iii,@"STO_CUDA_ENTRY STV_DEFAULT"
_Z13mul_mat_vec_qIN3c108BFloat16ELi256ELi16E10block_q2_KLi1EXadL_ZN45_INTERNAL_8d5cb472_14_gguf_kernel_cu_cd24131917vec_dot_q2_K_q8_1EPKvPK10block_q8_1RKiEEEvS5_S5_PT_iii:
        /* <DEDUP_REMOVED lines=25> */
[----:B------:R-:W-:Y:S01]  /*0190*/  IMAD.SHL.U32 R4, R23, 0x8, RZ ;  /* 0x0000000817047824 */ /* 0x000fe200078e00ff */
[----:B------:R-:W-:Y:S01]  /*01a0*/  HFMA2.MMA R16, -RZ, RZ, 0, 0 ;  /* 0x00000000ff107435 */ /* 0x000fe200000001ff */
[----:B------:R-:W-:Y:S01]  /*01b0*/  SHF.R.S32.HI R3, RZ, 0x1f, R0 ;  /* 0x0000001fff037819 */ /* 0x000fe20000011400 */
[----:B------:R-:W-:Y:S02]  /*01c0*/  IMAD.SHL.U32 R21, R25, 0x4, RZ ;  /* 0x0000000419157824 */ /* 0x000fe400078e00ff */
[----:B------:R-:W-:Y:S01]  /*01d0*/  IMAD R18, R13, R14, R23 ;  /* 0x0000000e0d127224 */ /* 0x000fe200078e0217 */
[----:B------:R-:W-:Y:S02]  /*01e0*/  LEA.HI R3, R3, R0, RZ, 0x9 ;  /* 0x0000000003037211 */ /* 0x000fe400078f48ff */
[----:B------:R-:W-:-:S02]  /*01f0*/  LOP3.LUT R0, R25, 0xf, RZ, 0xc0, !PT ;  /* 0x0000000f19007812 */ /* 0x000fc400078ec0ff */
[----:B------:R-:W-:Y:S02]  /*0200*/  SHF.R.S32.HI R3, RZ, 0x9, R3 ;  /* 0x00000009ff037819 */ /* 0x000fe40000011403 */
[----:B------:R-:W-:Y:S02]  /*0210*/  SHF.R.U32.HI R2, RZ, 0x1, R0 ;  /* 0x00000001ff027819 */ /* 0x000fe40000011600 */
[----:B------:R-:W-:Y:S01]  /*0220*/  IADD3 R5, R0, -R5, RZ ;  /* 0x8000000500057210 */ /* 0x000fe20007ffe0ff */
[----:B------:R-:W-:Y:S01]  /*0230*/  IMAD R3, R3, UR4, R4 ;  /* 0x0000000403037c24 */ /* 0x000fe2000f8e0204 */
[----:B------:R-:W-:Y:S02]  /*0240*/  LOP3.LUT R2, R2, 0x4, RZ, 0xc0, !PT ;  /* 0x0000000402027812 */ /* 0x000fe400078ec0ff */
[----:B------:R-:W-:Y:S02]  /*0250*/  LOP3.LUT R0, R25, 0x4, RZ, 0xc0, !PT ;  /* 0x0000000419007812 */ /* 0x000fe400078ec0ff */
[----:B------:R-:W-:Y:S01]  /*0260*/  LOP3.LUT R19, R21, 0x3c, RZ, 0xc0, !PT ;  /* 0x0000003c15137812 */ /* 0x000fe200078ec0ff */
[----:B------:R-:W-:Y:S01]  /*0270*/  IMAD.IADD R15, R2, 0x1, R3 ;  /* 0x00000001020f7824 */ /* 0x000fe200078e0203 */
[----:B------:R-:W-:-:S02]  /*0280*/  LEA.HI R17, R0, R5, RZ, 0x1e ;  /* 0x0000000500117211 */ /* 0x000fc400078ff0ff */
[----:B------:R-:W-:-:S07]  /*0290*/  LOP3.LUT R21, R21, 0x1c, RZ, 0xc0, !PT ;  /* 0x0000001c15157812 */ /* 0x000fce00078ec0ff */
.L_x_894:
[----:B------:R-:W0:Y:S08]  /*02a0*/  LDC.64 R4, c[0x0][0x210] ;  /* 0x00008400ff047b82 */ /* 0x000e300000000a00 */
[----:B------:R-:W1:Y:S01]  /*02b0*/  LDC.64 R6, c[0x0][0x218] ;  /* 0x00008600ff067b82 */ /* 0x000e620000000a00 */
[----:B0-----:R-:W-:-:S03]  /*02c0*/  IMAD.WIDE R4, R18, 0x54, R4 ;  /* 0x0000005412047825 */ /* 0x001fc600078e0204 */
[-C--:B------:R-:W-:Y:S02]  /*02d0*/  IADD3 R8, P2, R17, R4.reuse, RZ ;  /* 0x0000000411087210 */ /* 0x080fe40007f5e0ff */
[----:B------:R-:W-:Y:S01]  /*02e0*/  IADD3 R2, P0, R19, R4, RZ ;  /* 0x0000000413027210 */ /* 0x000fe20007f1e0ff */
[----:B-1----:R-:W-:Y:S01]  /*02f0*/  IMAD.WIDE R6, R15, 0x24, R6 ;  /* 0x000000240f067825 */ /* 0x002fe200078e0206 */
[----:B------:R-:W-:Y:S01]  /*0300*/  LEA.HI.X.SX32 R9, R17, R5, 0x1, P2 ;  /* 0x0000000511097211 */ /* 0x000fe200010f0eff */
[----:B------:R0:W2:Y:S02]  /*0310*/  LDG.E.CONSTANT R4, desc[UR6][R4.64+0x50] ;  /* 0x0000500604047981 */ /* 0x0000a4000c1e9900 */
[----:B------:R-:W-:Y:S01]  /*0320*/  IMAD.X R3, RZ, RZ, R5, P0 ;  /* 0x000000ffff037224 */ /* 0x000fe200000e0605 */
[----:B------:R-:W-:Y:S01]  /*0330*/  IADD3 R10, P1, R21, R6, RZ ;  /* 0x00000006150a7210 */ /* 0x000fe20007f3e0ff */
[----:B------:R-:W3:Y:S04]  /*0340*/  LDG.E.U8.CONSTANT R28, desc[UR6][R8.64] ;  /* 0x00000006081c7981 */ /* 0x000ee8000c1e9100 */
[----:B------:R-:W-:Y:S01]  /*0350*/  IMAD.X R11, RZ, RZ, R7, P1 ;  /* 0x000000ffff0b7224 */ /* 0x000fe200008e0607 */
[----:B------:R-:W4:Y:S04]  /*0360*/  LDG.E.CONSTANT R20, desc[UR6][R2.64+0x10] ;  /* 0x0000100602147981 */ /* 0x000f28000c1e9900 */
[----:B------:R-:W5:Y:S04]  /*0370*/  LDG.E.CONSTANT R26, desc[UR6][R10.64+0x4] ;  /* 0x000004060a1a7981 */ /* 0x000f68000c1e9900 */
[----:B------:R-:W2:Y:S04]  /*0380*/  LDG.E.U16.CONSTANT R0, desc[UR6][R6.64] ;  /* 0x0000000606007981 */ /* 0x000ea8000c1e9500 */
[----:B------:R-:W2:Y:S04]  /*0390*/  LDG.E.U8.CONSTANT R22, desc[UR6][R8.64+0x2] ;  /* 0x0000020608167981 */ /* 0x000ea8000c1e9100 */
[----:B------:R-:W2:Y:S01]  /*03a0*/  LDG.E.CONSTANT R24, desc[UR6][R10.64+0x28] ;  /* 0x000028060a187981 */ /* 0x000ea2000c1e9900 */
[----:B---3--:R-:W-:-:S02]  /*03b0*/  LOP3.LUT R29, R28, 0xf, RZ, 0xc0, !PT ;  /* 0x0000000f1c1d7812 */ /* 0x008fc400078ec0ff */
[----:B------:R-:W-:-:S04]  /*03c0*/  LOP3.LUT R28, R28, 0xf0, RZ, 0xc0, !PT ;  /* 0x000000f01c1c7812 */ /* 0x000fc800078ec0ff */
[----:B------:R-:W-:Y:S02]  /*03d0*/  SHF.R.U32.HI R28, RZ, 0x4, R28 ;  /* 0x00000004ff1c7819 */ /* 0x000fe4000001161c */
[----:B----4-:R-:W-:Y:S02]  /*03e0*/  LOP3.LUT R27, R20, 0x3030303, RZ, 0xc0, !PT ;  /* 0x03030303141b7812 */ /* 0x010fe400078ec0ff */
[----:B------:R-:W-:-:S03]  /*03f0*/  LEA R28, R28, R28, 0x8 ;  /* 0x0000001c1c1c7211 */ /* 0x000fc600078e40ff */
[-C--:B-----5:R-:W-:Y:S02]  /*0400*/  IDP.4A.S8.S8 R27, R27, R26.reuse, RZ ;  /* 0x0000001a1b1b7226 */ /* 0x0a0fe400000006ff */
[----:B------:R-:W-:Y:S02]  /*0410*/  IMAD R3, R28, 0x10000, R28 ;  /* 0x000100001c037824 */ /* 0x000fe400078e021c */
[----:B------:R-:W-:Y:S01]  /*0420*/  IMAD R27, R27, R29, RZ ;  /* 0x0000001d1b1b7224 */ /* 0x000fe200078e02ff */
[----:B------:R-:W3:Y:S01]  /*0430*/  LDG.E.CONSTANT R28, desc[UR6][R10.64+0x70] ;  /* 0x000070060a1c7981 */ /* 0x000ee2000c1e9900 */
[----:B------:R-:W-:Y:S02]  /*0440*/  IDP.4A.S8.S8 R3, R3, R26, RZ ;  /* 0x0000001a03037226 */ /* 0x000fe400000006ff */
[----:B--2---:R-:W-:Y:S01]  /*0450*/  HADD2.F32 R0, -RZ, R0.H0_H0 ;  /* 0x20000000ff007230 */ /* 0x004fe20000004100 */
[----:B------:R-:W-:Y:S02]  /*0460*/  I2FP.F32.S32 R27, R27 ;  /* 0x0000001b001b7245 */ /* 0x000fe40000201400 */
[----:B------:R-:W-:-:S03]  /*0470*/  I2FP.F32.S32 R3, R3 ;  /* 0x0000000300037245 */ /* 0x000fc60000201400 */
[C---:B------:R-:W-:Y:S02]  /*0480*/  FFMA.FTZ R2, R0.reuse, R27, RZ ;  /* 0x0000001b00027223 */ /* 0x040fe400000100ff */
[----:B------:R-:W-:Y:S01]  /*0490*/  FFMA.FTZ R3, R0, R3, RZ ;  /* 0x0000000300037223 */ /* 0x000fe200000100ff */
[----:B------:R-:W-:Y:S02]  /*04a0*/  LOP3.LUT R0, R22, 0xf0, RZ, 0xc0, !PT ;  /* 0x000000f016007812 */ /* 0x000fe400078ec0ff */
[----:B------:R-:W-:Y:S02]  /*04b0*/  SHF.R.U32.HI R26, RZ, 0x2, R20 ;  /* 0x00000002ff1a7819 */ /* 0x000fe40000011614 */
[----:B------:R-:W-:Y:S02]  /*04c0*/  SHF.R.U32.HI R0, RZ, 0x4, R0 ;  /* 0x00000004ff007819 */ /* 0x000fe40000011600 */
[----:B------:R-:W-:Y:S02]  /*04d0*/  LOP3.LUT R27, R26, 0x3030303, RZ, 0xc0, !PT ;  /* 0x030303031a1b7812 */ /* 0x000fe400078ec0ff */
[----:B------:R-:W-:Y:S01]  /*04e0*/  LOP3.LUT R29, R22, 0xf, RZ, 0xc0, !PT ;  /* 0x0000000f161d7812 */ /* 0x000fe200078ec0ff */
[----:B------:R-:W-:Y:S01]  /*04f0*/  IMAD R0, R0, 0x100, R0 ;  /* 0x0000010000007824 */ /* 0x000fe200078e0200 */
[----:B------:R1:W2:Y:S01]  /*0500*/  LDG.E.CONSTANT R26, desc[UR6][R10.64+0x4c] ;  /* 0x00004c060a1a7981 */ /* 0x0002a2000c1e9900 */
[----:B------:R-:W-:-:S03]  /*0510*/  IDP.4A.S8.S8 R22, R27, R24, RZ ;  /* 0x000000181b167226 */ /* 0x000fc600000006ff */
[----:B------:R-:W-:Y:S02]  /*0520*/  LEA R27, R0, R0, 0x10 ;  /* 0x00000000001b7211 */ /* 0x000fe400078e80ff */
[----:B------:R-:W4:Y:S04]  /*0530*/  LDG.E.U16.CONSTANT R0, desc[UR6][R6.64+0x24] ;  /* 0x0000240606007981 */ /* 0x000f28000c1e9500 */
[----:B------:R-:W1:Y:S04]  /*0540*/  LDG.E.U8.CONSTANT R10, desc[UR6][R8.64+0x4] ;  /* 0x00000406080a7981 */ /* 0x000e68000c1e9100 */
[----:B------:R-:W5:Y:S01]  /*0550*/  LDG.E.U8.CONSTANT R8, desc[UR6][R8.64+0x6] ;  /* 0x0000060608087981 */ /* 0x000f62000c1e9100 */
[----:B------:R-:W-:-:S03]  /*0560*/  IDP.4A.S8.S8 R24, R27, R24, RZ ;  /* 0x000000181b187226 */ /* 0x000fc600000006ff */
[----:B------:R-:W3:Y:S01]  /*0570*/  LDG.E.U16.CONSTANT R27, desc[UR6][R6.64+0x48] ;  /* 0x00004806061b7981 */ /* 0x000ee2000c1e9500 */
[----:B------:R-:W-:-:S03]  /*0580*/  IMAD R22, R22, R29, RZ ;  /* 0x0000001d16167224 */ /* 0x000fc600078e02ff */
[----:B------:R5:W3:Y:S02]  /*0590*/  LDG.E.U16.CONSTANT R29, desc[UR6][R6.64+0x6c] ;  /* 0x00006c06061d7981 */ /* 0x000ae4000c1e9500 */
[----:B------:R-:W-:Y:S02]  /*05a0*/  I2FP.F32.S32 R22, R22 ;  /* 0x0000001600167245 */ /* 0x000fe40000201400 */
[--C-:B0-----:R-:W-:Y:S02]  /*05b0*/  SHF.R.U32.HI R5, RZ, 0x4, R20.reuse ;  /* 0x00000004ff057819 */ /* 0x101fe40000011614 */
[----:B------:R-:W-:Y:S02]  /*05c0*/  SHF.R.U32.HI R20, RZ, 0x6, R20 ;  /* 0x00000006ff147819 */ /* 0x000fe40000011614 */
[----:B------:R-:W-:Y:S01]  /*05d0*/  I2FP.F32.S32 R24, R24 ;  /* 0x0000001800187245 */ /* 0x000fe20000201400 */
[----:B------:R-:W-:-:S05]  /*05e0*/  VIADD R23, R23, 0x2 ;  /* 0x0000000217177836 */ /* 0x000fca0000000000 */
[----:B------:R-:W-:Y:S01]  /*05f0*/  ISETP.GE.U32.AND P0, PT, R23, R14, PT ;  /* 0x0000000e1700720c */ /* 0x000fe20003f06070 */
[----:B------:R-:W-:Y:S01]  /*0600*/  VIADD R15, R15, 0x10 ;  /* 0x000000100f0f7836 */ /* 0x000fe20000000000 */
[----:B------:R-:W-:Y:S01]  /*0610*/  IADD3 R18, R18, 0x2, RZ ;  /* 0x0000000212127810 */ /* 0x000fe20007ffe0ff */
[----:B----4-:R-:W-:Y:S01]  /*0620*/  HADD2.F32 R0, -RZ, R0.H0_H0 ;  /* 0x20000000ff007230 */ /* 0x010fe20000004100 */
[----:B-1----:R-:W-:-:S04]  /*0630*/  LOP3.LUT R11, R10, 0xf0, RZ, 0xc0, !PT ;  /* 0x000000f00a0b7812 */ /* 0x002fc800078ec0ff */
[----:B------:R-:W-:Y:S01]  /*0640*/  FFMA.FTZ R2, R0, R22, R2 ;  /* 0x0000001600027223 */ /* 0x000fe20000010002 */
[----:B------:R-:W-:Y:S02]  /*0650*/  LOP3.LUT R22, R5, 0x3030303, RZ, 0xc0, !PT ;  /* 0x0303030305167812 */ /* 0x000fe400078ec0ff */
[----:B------:R-:W-:Y:S02]  /*0660*/  SHF.R.U32.HI R11, RZ, 0x4, R11 ;  /* 0x00000004ff0b7819 */ /* 0x000fe4000001160b */
[----:B-----5:R-:W-:-:S03]  /*0670*/  LOP3.LUT R5, R8, 0xf0, RZ, 0xc0, !PT ;  /* 0x000000f008057812 */ /* 0x020fc600078ec0ff */
[----:B------:R-:W-:Y:S01]  /*0680*/  IMAD R11, R11, 0x100, R11 ;  /* 0x000001000b0b7824 */ /* 0x000fe200078e020b */
[----:B------:R-:W-:-:S03]  /*0690*/  SHF.R.U32.HI R5, RZ, 0x4, R5 ;  /* 0x00000004ff057819 */ /* 0x000fc60000011605 */
[----:B------:R-:W-:Y:S01]  /*06a0*/  IMAD R11, R11, 0x10000, R11 ;  /* 0x000100000b0b7824 */ /* 0x000fe200078e020b */
[----:B------:R-:W-:Y:S01]  /*06b0*/  LEA R7, R5, R5, 0x8 ;  /* 0x0000000505077211 */ /* 0x000fe200078e40ff */
[-C--:B--2---:R-:W-:Y:S01]  /*06c0*/  IDP.4A.S8.S8 R6, R22, R26.reuse, RZ ;  /* 0x0000001a16067226 */ /* 0x084fe200000006ff */
[----:B------:R-:W-:Y:S01]  /*06d0*/  LOP3.LUT R10, R10, 0xf, RZ, 0xc0, !PT ;  /* 0x0000000f0a0a7812 */ /* 0x000fe200078ec0ff */
[----:B------:R-:W-:Y:S01]  /*06e0*/  IDP.4A.S8.S8 R26, R11, R26, RZ ;  /* 0x0000001a0b1a7226 */ /* 0x000fe200000006ff */
[----:B------:R-:W-:Y:S01]  /*06f0*/  LOP3.LUT R5, R20, 0x3030303, RZ, 0xc0, !PT ;  /* 0x0303030314057812 */ /* 0x000fe200078ec0ff */
[----:B------:R-:W-:Y:S01]  /*0700*/  IMAD R7, R7, 0x10000, R7 ;  /* 0x0001000007077824 */ /* 0x000fe200078e0207 */
[----:B------:R-:W-:Y:S01]  /*0710*/  LOP3.LUT R8, R8, 0xf, RZ, 0xc0, !PT ;  /* 0x0000000f08087812 */ /* 0x000fe200078ec0ff */
[----:B------:R-:W-:Y:S01]  /*0720*/  IMAD R6, R6, R10, RZ ;  /* 0x0000000a06067224 */ /* 0x000fe200078e02ff */
[----:B------:R-:W-:Y:S01]  /*0730*/  I2FP.F32.S32 R26, R26 ;  /* 0x0000001a001a7245 */ /* 0x000fe20000201400 */
[----:B---3--:R-:W-:-:S02]  /*0740*/  IDP.4A.S8.S8 R5, R5, R28, RZ ;  /* 0x0000001c05057226 */ /* 0x008fc400000006ff */
[----:B------:R-:W-:Y:S02]  /*0750*/  IDP.4A.S8.S8 R7, R7, R28, RZ ;  /* 0x0000001c07077226 */ /* 0x000fe400000006ff */
[----:B------:R-:W-:Y:S01]  /*0760*/  FFMA.FTZ R24, R0, R24, R3 ;  /* 0x0000001800187223 */ /* 0x000fe20000010003 */
[----:B------:R-:W-:Y:S01]  /*0770*/  HADD2.F32 R27, -RZ, R27.H0_H0 ;  /* 0x2000001bff1b7230 */ /* 0x000fe20000004100 */
[----:B------:R-:W-:Y:S01]  /*0780*/  I2FP.F32.S32 R6, R6 ;  /* 0x0000000600067245 */ /* 0x000fe20000201400 */
[----:B------:R-:W-:Y:S01]  /*0790*/  IMAD R5, R5, R8, RZ ;  /* 0x0000000805057224 */ /* 0x000fe200078e02ff */
[----:B------:R-:W-:Y:S01]  /*07a0*/  I2FP.F32.S32 R7, R7 ;  /* 0x0000000700077245 */ /* 0x000fe20000201400 */
[----:B------:R-:W-:Y:S02]  /*07b0*/  HADD2.F32 R29, -RZ, R29.H0_H0 ;  /* 0x2000001dff1d7230 */ /* 0x000fe40000004100 */
[C---:B------:R-:W-:Y:S01]  /*07c0*/  FFMA.FTZ R24, R27.reuse, R26, R24 ;  /* 0x0000001a1b187223 */ /* 0x040fe20000010018 */
[--C-:B------:R-:W-:Y:S01]  /*07d0*/  HADD2.F32 R0, -RZ, R4.reuse.H1_H1 ;  /* 0x30000004ff007230 */ /* 0x100fe20000004100 */
[----:B------:R-:W-:Y:S01]  /*07e0*/  I2FP.F32.S32 R5, R5 ;  /* 0x0000000500057245 */ /* 0x000fe20000201400 */
[----:B------:R-:W-:Y:S01]  /*07f0*/  FFMA.FTZ R2, R27, R6, R2 ;  /* 0x000000061b027223 */ /* 0x000fe20000010002 */
[----:B------:R-:W-:Y:S01]  /*0800*/  FFMA.FTZ R7, R29, R7, R24 ;  /* 0x000000071d077223 */ /* 0x000fe20000010018 */
[----:B------:R-:W-:-:S02]  /*0810*/  HADD2.F32 R3, -RZ, R4.H0_H0 ;  /* 0x20000004ff037230 */ /* 0x000fc40000004100 */
[----:B------:R-:W-:Y:S01]  /*0820*/  FFMA.FTZ R2, R29, R5, R2 ;  /* 0x000000051d027223 */ /* 0x000fe20000010002 */
[----:B------:R-:W-:-:S04]  /*0830*/  FMUL.FTZ R7, R7, R0 ;  /* 0x0000000007077220 */ /* 0x000fc80000410000 */
[----:B------:R-:W-:-:S04]  /*0840*/  FFMA.FTZ R3, R2, R3, -R7 ;  /* 0x0000000302037223 */ /* 0x000fc80000010807 */
[----:B------:R-:W-:Y:S01]  /*0850*/  FADD.FTZ R16, R3, R16 ;  /* 0x0000001003107221 */ /* 0x000fe20000010000 */
[----:B------:R-:W-:Y:S06]  /*0860*/  @!P0 BRA `(.L_x_894) ;  /* 0xfffffff8008c8947 */ /* 0x000fec000383ffff */
.L_x_893:
[----:B------:R-:W-:Y:S05]  /*0870*/  BSYNC B0 ;  /* 0x0000000000007941 */ /* 0x000fea0003800000 */
.L_x_892:
        /* <DEDUP_REMOVED lines=18> */
.L_x_895:
        /* <DEDUP_REMOVED lines=14> */
.L_x_1392:


//--------------------- .text._Z13mul_mat_vec_qIN3c108BFloat16ELi32ELi8E10block_q8_0Li2EXadL_ZN45_INTERNAL_8d5cb472_14_gguf_kernel_cu_cd24131917vec_dot_q8_0_q8_1EPKvPK10block_q8_1RKiEEEvS5_S5_PT_iii --------------------------
	.section	.text._Z13mul_mat_vec_qIN3c108BFloat16ELi32ELi8E10block_q8_0Li2EXadL_ZN45_INTERNAL_8d5cb472_14_gguf_kernel_cu_cd24131917vec_dot_q8_0_q8_1EPKvPK10block_q8_1RKiEEEvS5_S5_PT_iii,"ax",@progbits
	.align	128
.text._Z13mul_mat_vec_qIN3c108BFloat16ELi32ELi8E10block_q8_0Li2EXadL_ZN45_INTERNAL_8d5cb472_14_gguf_kernel_cu_cd24131917vec_dot_q8_0_q8_1EPKvPK10block_q8_1RKiEEEvS5_S5_PT_iii:
        .type           _Z13mul_mat_vec_qIN3c108BFloat16ELi32ELi8E10block_q8_0Li2EXadL_ZN45_INTERNAL_8d5cb472_14_gguf_kernel_cu_cd24131917vec_dot_q8_0_q8_1EPKvPK10block_q8_1RKiEEEvS5_S5_PT_iii,@function
        .size           _Z13mul_mat_vec_qIN3c108BFloat16ELi32ELi8E10block_q8_0Li2EXadL_ZN45_INTERNAL_8d5cb472_14_gguf_kernel_cu_cd24131917vec_dot_q8_0_q8_1EPKvPK10block_q8_1RKiEEEvS5_S5_PT_iii,(.L_x_1393 - _Z13mul_mat_vec_qIN3c108BFloat16ELi32ELi8E10block_q8_0Li2EXadL_ZN45_INTERNAL_8d5cb472_14_gguf_kernel_cu_cd24131917vec_dot_q8_0_q8_1EPKvPK10block_q8_1RKiEEEvS5_S5_PT_iii)
        .other          _Z13mul_mat_vec_qIN3c108BFloat16ELi32ELi8E10block_q8_0Li2EXadL_ZN45_INTERNAL_8d5cb472_14_gguf_kernel_cu_cd24131917vec_dot_q8_0_q8_1EPKvPK10block_q8_1RKiEEEvS5_S5_PT_iii,@"STO_CUDA_ENTRY STV_DEFAULT"
_Z13mul_mat_vec_qIN3c108BFloat16ELi32ELi8E10block_q8_0Li2EXadL_ZN45_INTERNAL_8d5cb472_14_gguf_kernel_cu_cd24131917vec_dot_q8_0_q8_1EPKvPK10block_q8_1RKiEEEvS5_S5_PT_iii:
        /* <DEDUP_REMOVED lines=15> */
[----:B------:R-:W-:Y:S01]  /*00f0*/  HFMA2.MMA R18, -RZ, RZ, 0, 0 ;  /* 0x00000000ff127435 */ /* 0x000fe200000001ff */
[----:B-1----:R-:W-:-:S04]  /*0100*/  SHF.R.S32.HI R4, RZ, 0x1f, R5 ;  /* 0x0000001fff047819 */ /* 0x002fc80000011405 */
[----:B------:R-:W-:Y:S02]  /*0110*/  LEA.HI R4, R4, R5, RZ, 0x5 ;  /* 0x0000000504047211 */ /* 0x000fe400078f28ff */
[----:B0-----:R-:W-:Y:S02]  /*0120*/  SHF.R.U32.HI R19, RZ, 0x2, R2 ;  /* 0x00000002ff137819 */ /* 0x001fe40000011602 */
[----:B------:R-:W-:-:S04]  /*0130*/  SHF.R.S32.HI R4, RZ, 0x5, R4 ;  /* 0x00000005ff047819 */ /* 0x000fc80000011404 */
[----:B------:R-:W-:-:S13]  /*0140*/  ISETP.GE.U32.AND P0, PT, R19, R4, PT ;  /* 0x000000041300720c */ /* 0x000fda0003f06070 */
[----:B------:R-:W-:Y:S05]  /*0150*/  @P0 BRA `(.L_x_897) ;  /* 0x0000000c00d00947 */ /* 0x000fea0003800000 */
[----:B------:R-:W-:Y:S01]  /*0160*/  VIADD R5, R5, 0x1ff ;  /* 0x000001ff05057836 */ /* 0x000fe20000000000 */
[-C--:B------:R-:W-:Y:S01]  /*0170*/  ISETP.GE.U32.AND P1, PT, R19, R4.reuse, PT ;  /* 0x000000041300720c */ /* 0x080fe20003f26070 */
[----:B------:R-:W-:Y:S01]  /*0180*/  USHF.L.U32 UR4, UR5, 0x4, URZ ;  /* 0x0000000405047899 */ /* 0x000fe2000800063f */
[----:B------:R-:W-:Y:S01]  /*0190*/  BSSY B1, `(.L_x_898) ;  /* 0x0000028000017945 */ /* 0x000fe20003800000 */
[----:B------:R-:W-:Y:S01]  /*01a0*/  PLOP3.LUT P0, PT, PT, PT, PT, 0x80, 0x0 ;  /* 0x000000000000781c */ /* 0x000fe20003f0f070 */
[----:B------:R-:W-:Y:S01]  /*01b0*/  IMAD.MOV.U32 R18, RZ, RZ, RZ ;  /* 0x000000ffff127224 */ /* 0x000fe200078e00ff */
[----:B------:R-:W-:Y:S01]  /*01c0*/  SHF.R.S32.HI R6, RZ, 0x1f, R5 ;  /* 0x0000001fff067819 */ /* 0x000fe20000011405 */
[----:B------:R-:W-:-:S03]  /*01d0*/  IMAD R8, R3, R4, R19 ;  /* 0x0000000403087224 */ /* 0x000fc600078e0213 */
[----:B------:R-:W-:Y:S02]  /*01e0*/  LEA.HI R6, R6, R5, RZ, 0x9 ;  /* 0x0000000506067211 */ /* 0x000fe400078f48ff */
[----:B------:R-:W-:Y:S02]  /*01f0*/  SHF.L.U32 R5, R2, 0x3, RZ ;  /* 0x0000000302057819 */ /* 0x000fe400000006ff */
[----:B------:R-:W-:Y:S02]  /*0200*/  SHF.R.S32.HI R10, RZ, 0x9, R6 ;  /* 0x00000009ff0a7819 */ /* 0x000fe40000011406 */
[----:B------:R-:W-:-:S03]  /*0210*/  LOP3.LUT R6, R5, 0x18, RZ, 0xc0, !PT ;  /* 0x0000001805067812 */ /* 0x000fc600078ec0ff */
[----:B------:R-:W-:Y:S01]  /*0220*/  IMAD R5, R10, UR4, R19 ;  /* 0x000000040a057c24 */ /* 0x000fe2000f8e0213 */
[----:B------:R-:W-:Y:S06]  /*0230*/  @!P1 BRA `(.L_x_899) ;  /* 0x0000000000749947 */ /* 0x000fec0003800000 */
[----:B------:R-:W0:Y:S08]  /*0240*/  LDC.64 R10, c[0x0][0x210] ;  /* 0x00008400ff0a7b82 */ /* 0x000e300000000a00 */
[----:B------:R-:W1:Y:S01]  /*0250*/  LDC.64 R14, c[0x0][0x218] ;  /* 0x00008600ff0e7b82 */ /* 0x000e620000000a00 */
[----:B0-----:R-:W-:-:S03]  /*0260*/  IMAD.WIDE R10, R8, 0x22, R10 ;  /* 0x00000022080a7825 */ /* 0x001fc600078e020a */
[----:B------:R-:W-:-:S03]  /*0270*/  IADD3 R16, P0, R6, R10, RZ ;  /* 0x0000000a06107210 */ /* 0x000fc60007f1e0ff */
[----:B------:R-:W2:Y:S01]  /*0280*/  LDG.E.U16.CONSTANT R10, desc[UR6][R10.64] ;  /* 0x000000060a0a7981 */ /* 0x000ea2000c1e9500 */
[----:B-1----:R-:W-:Y:S01]  /*0290*/  IMAD.WIDE R14, R5, 0x24, R14 ;  /* 0x00000024050e7825 */ /* 0x002fe200078e020e */
[----:B------:R-:W-:Y:S02]  /*02a0*/  IADD3.X R17, RZ, R11, RZ, P0, !PT ;  /* 0x0000000bff117210 */ /* 0x000fe400007fe4ff */
[----:B------:R-:W-:-:S03]  /*02b0*/  IADD3 R12, P1, R6, R14, RZ ;  /* 0x0000000e060c7210 */ /* 0x000fc60007f3e0ff */
[----:B------:R-:W3:Y:S02]  /*02c0*/  LDG.E.U16.CONSTANT R7, desc[UR6][R16.64+0x2] ;  /* 0x0000020610077981 */ /* 0x000ee4000c1e9500 */
[----:B------:R-:W-:Y:S02]  /*02d0*/  IMAD.X R13, RZ, RZ, R15, P1 ;  /* 0x000000ffff0d7224 */ /* 0x000fe400008e060f */
[----:B------:R-:W3:Y:S04]  /*02e0*/  LDG.E.U16.CONSTANT R20, desc[UR6][R16.64+0x4] ;  /* 0x0000040610147981 */ /* 0x000ee8000c1e9500 */
[----:B------:R-:W4:Y:S04]  /*02f0*/  LDG.E.U16.CONSTANT R9, desc[UR6][R16.64+0x6] ;  /* 0x0000060610097981 */ /* 0x000f28000c1e9500 */
[----:B------:R-:W4:Y:S04]  /*0300*/  LDG.E.U16.CONSTANT R24, desc[UR6][R16.64+0x8] ;  /* 0x0000080610187981 */ /* 0x000f28000c1e9500 */
[----:B------:R-:W5:Y:S04]  /*0310*/  LDG.E.CONSTANT R22, desc[UR6][R12.64+0x4] ;  /* 0x000004060c167981 */ /* 0x000f68000c1e9900 */
[----:B------:R-:W2:Y:S04]  /*0320*/  LDG.E.CONSTANT R26, desc[UR6][R12.64+0x8] ;  /* 0x000008060c1a7981 */ /* 0x000ea8000c1e9900 */
[----:B------:R-:W2:Y:S01]  /*0330*/  LDG.E.U16.CONSTANT R14, desc[UR6][R14.64] ;  /* 0x000000060e0e7981 */ /* 0x000ea2000c1e9500 */
[----:B------:R-:W-:Y:S01]  /*0340*/  PLOP3.LUT P0, PT, PT, PT, PT, 0x8, 0x0 ;  /* 0x000000000000781c */ /* 0x000fe20003f0e170 */
[----:B------:R-:W-:Y:S01]  /*0350*/  VIADD R8, R8, 0x8 ;  /* 0x0000000808087836 */ /* 0x000fe20000000000 */
[----:B------:R-:W-:-:S02]  /*0360*/  IADD3 R19, R19, 0x8, RZ ;  /* 0x0000000813137810 */ /* 0x000fc40007ffe0ff */
[----:B------:R-:W-:Y:S02]  /*0370*/  IADD3 R5, R5, 0x8, RZ ;  /* 0x0000000805057810 */ /* 0x000fe40007ffe0ff */
[----:B---3--:R-:W-:Y:S02]  /*0380*/  PRMT R7, R7, 0x5410, R20 ;  /* 0x0000541007077816 */ /* 0x008fe40000000014 */
[----:B----4-:R-:W-:-:S03]  /*0390*/  PRMT R9, R9, 0x5410, R24 ;  /* 0x0000541009097816 */ /* 0x010fc60000000018 */
[----:B-----5:R-:W-:Y:S02]  /*03a0*/  IDP.4A.S8.S8 R22, R7, R22, RZ ;  /* 0x0000001607167226 */ /* 0x020fe400000006ff */
[----:B--2---:R-:W-:Y:S02]  /*03b0*/  HADD2.F32 R7, -RZ, R10.H0_H0 ;  /* 0x2000000aff077230 */ /* 0x004fe40000004100 */
[----:B------:R-:W-:Y:S02]  /*03c0*/  IDP.4A.S8.S8 R9, R9, R26, R22 ;  /* 0x0000001a09097226 */ /* 0x000fe40000000616 */
[----:B------:R-:W-:-:S03]  /*03d0*/  HADD2.F32 R20, -RZ, R14.H0_H0 ;  /* 0x2000000eff147230 */ /* 0x000fc60000004100 */
[----:B------:R-:W-:Y:S02]  /*03e0*/  I2FP.F32.S32 R9, R9 ;  /* 0x0000000900097245 */ /* 0x000fe40000201400 */
[----:B------:R-:W-:-:S04]  /*03f0*/  FMUL.FTZ R7, R7, R20 ;  /* 0x0000001407077220 */ /* 0x000fc80000410000 */
[----:B------:R-:W-:-:S07]  /*0400*/  FFMA.FTZ R18, R7, R9, R18 ;  /* 0x0000000907127223 */ /* 0x000fce0000010012 */
.L_x_899:
[----:B------:R-:W-:Y:S05]  /*0410*/  BSYNC B1 ;  /* 0x0000000000017941 */ /* 0x000fea0003800000 */
.L_x_898:
[C---:B------:R-:W-:Y:S01]  /*0420*/  IMAD.IADD R7, R4.reuse, 0x1, -R19 ;  /* 0x0000000104077824 */ /* 0x040fe200078e0a13 */
[----:B------:R-:W-:Y:S01]  /*0430*/  ISETP.GT.U32.AND P1, PT, R4, R19, PT ;  /* 0x000000130400720c */ /* 0x000fe20003f24070 */
[----:B------:R-:W-:Y:S03]  /*0440*/  BSSY B1, `(.L_x_900) ;  /* 0x000006e000017945 */ /* 0x000fe60003800000 */
[----:B------:R-:W-:-:S13]  /*0450*/  ISETP.LE.U32.OR P1, PT, R7, 0x18, !P1 ;  /* 0x000000180700780c */ /* 0x000fda0004f23470 */
[----:B------:R-:W-:Y:S05]  /*0460*/  @P1 BRA `(.L_x_901) ;  /* 0x0000000400ac1947 */ /* 0x000fea0003800000 */
[----:B------:R-:W-:Y:S02]  /*0470*/  PLOP3.LUT P0, PT, PT, PT, PT, 0x8, 0x0 ;  /* 0x000000000000781c */ /* 0x000fe40003f0e170 */
[----:B------:R-:W-:-:S11]  /*0480*/  IADD3 R7, R4, -0x18, RZ ;  /* 0xffffffe804077810 */ /* 0x000fd60007ffe0ff */
.L_x_902:
[----:B------:R-:W0:Y:S08]  /*0490*/  LDC.64 R12, c[0x0][0x210] ;  /* 0x00008400ff0c7b82 */ /* 0x000e300000000a00 */
[----:B------:R-:W1:Y:S01]  /*04a0*/  LDC.64 R14, c[0x0][0x218] ;  /* 0x00008600ff0e7b82 */ /* 0x000e620000000a00 */
[----:B0-----:R-:W-:-:S03]  /*04b0*/  IMAD.WIDE R20, R8, 0x22, R12 ;  /* 0x0000002208147825 */ /* 0x001fc600078e020c */
[----:B------:R-:W-:-:S03]  /*04c0*/  IADD3 R16, P1, R6, R20, RZ ;  /* 0x0000001406107210 */ /* 0x000fc60007f3e0ff */
[----:B------:R0:W2:Y:S01]  /*04d0*/  LDG.E.U16.CONSTANT R20, desc[UR6][R20.64] ;  /* 0x0000000614147981 */ /* 0x0000a2000c1e9500 */
[----:B-1----:R-:W-:-:S04]  /*04e0*/  IMAD.WIDE R26, R5, 0x24, R14 ;  /* 0x00000024051a7825 */ /* 0x002fc800078e020e */
[----:B------:R-:W-:Y:S01]  /*04f0*/  IMAD.X R17, RZ, RZ, R21, P1 ;  /* 0x000000ffff117224 */ /* 0x000fe200008e0615 */
[----:B------:R-:W-:Y:S02]  /*0500*/  IADD3 R22, P2, R6, R26, RZ ;  /* 0x0000001a06167210 */ /* 0x000fe40007f5e0ff */
[----:B------:R-:W3:Y:S02]  /*0510*/  LDG.E.U16.CONSTANT R26, desc[UR6][R26.64] ;  /* 0x000000061a1a7981 */ /* 0x000ee4000c1e9500 */
[----:B------:R-:W-:Y:S02]  /*0520*/  IADD3.X R23, RZ, R27, RZ, P2, !PT ;  /* 0x0000001bff177210 */ /* 0x000fe400017fe4ff */
[----:B------:R-:W4:Y:S04]  /*0530*/  LDG.E.U16.CONSTANT R11, desc[UR6][R16.64+0x2] ;  /* 0x00000206100b7981 */ /* 0x000f28000c1e9500 */
[----:B------:R-:W4:Y:S04]  /*0540*/  LDG.E.U16.CONSTANT R10, desc[UR6][R16.64+0x4] ;  /* 0x00000406100a7981 */ /* 0x000f28000c1e9500 */
[----:B------:R-:W5:Y:S04]  /*0550*/  LDG.E.U16.CONSTANT R9, desc[UR6][R16.64+0x6] ;  /* 0x0000060610097981 */ /* 0x000f68000c1e9500 */
[----:B------:R-:W5:Y:S04]  /*0560*/  LDG.E.U16.CONSTANT R24, desc[UR6][R16.64+0x8] ;  /* 0x0000080610187981 */ /* 0x000f68000c1e9500 */
[----:B------:R-:W3:Y:S04]  /*0570*/  LDG.E.CONSTANT R25, desc[UR6][R22.64+0x4] ;  /* 0x0000040616197981 */ /* 0x000ee8000c1e9900 */
[----:B------:R-:W3:Y:S01]  /*0580*/  LDG.E.CONSTANT R28, desc[UR6][R22.64+0x8] ;  /* 0x00000806161c7981 */ /* 0x000ee2000c1e9900 */
[----:B------:R-:W-:Y:S01]  /*0590*/  VIADD R29, R8, 0x8 ;  /* 0x00000008081d7836 */ /* 0x000fe20000000000 */
[----:B0-----:R-:W-:Y:S01]  /*05a0*/  IADD3 R21, R5, 0x8, RZ ;  /* 0x0000000805157810 */ /* 0x001fe20007ffe0ff */
[----:B--2---:R-:W-:Y:S01]  /*05b0*/  HADD2.F32 R20, -RZ, R20.H0_H0 ;  /* 0x20000014ff147230 */ /* 0x004fe20000004100 */
[----:B----4-:R-:W-:-:S02]  /*05c0*/  PRMT R10, R11, 0x5410, R10 ;  /* 0x000054100b0a7816 */ /* 0x010fc4000000000a */
[----:B-----5:R-:W-:-:S03]  /*05d0*/  PRMT R9, R9, 0x5410, R24 ;  /* 0x0000541009097816 */ /* 0x020fc60000000018 */
[----:B---3--:R-:W-:Y:S02]  /*05e0*/  IDP.4A.S8.S8 R25, R10, R25, RZ ;  /* 0x000000190a197226 */ /* 0x008fe400000006ff */
[----:B------:R-:W-:-:S04]  /*05f0*/  IMAD.WIDE R10, R29, 0x22, R12 ;  /* 0x000000221d0a7825 */ /* 0x000fc800078e020c */
[----:B------:R-:W-:Y:S01]  /*0600*/  IDP.4A.S8.S8 R28, R9, R28, R25 ;  /* 0x0000001c091c7226 */ /* 0x000fe20000000619 */
[----:B------:R-:W-:Y:S01]  /*0610*/  IADD3 R16, P1, R6, R10, RZ ;  /* 0x0000000a06107210 */ /* 0x000fe20007f3e0ff */
[----:B------:R-:W-:Y:S01]  /*0620*/  IMAD.WIDE R24, R21, 0x24, R14 ;  /* 0x0000002415187825 */ /* 0x000fe200078e020e */
[----:B------:R-:W-:Y:S01]  /*0630*/  IADD3 R29, R8, 0x10, RZ ;  /* 0x00000010081d7810 */ /* 0x000fe20007ffe0ff */
[----:B------:R-:W2:Y:S02]  /*0640*/  LDG.E.U16.CONSTANT R10, desc[UR6][R10.64] ;  /* 0x000000060a0a7981 */ /* 0x000ea4000c1e9500 */
[----:B------:R-:W-:Y:S01]  /*0650*/  HADD2.F32 R9, -RZ, R26.H0_H0 ;  /* 0x2000001aff097230 */ /* 0x000fe20000004100 */
[----:B------:R-:W-:Y:S02]  /*0660*/  I2FP.F32.S32 R28, R28 ;  /* 0x0000001c001c7245 */ /* 0x000fe40000201400 */
[----:B------:R-:W-:Y:S02]  /*0670*/  IADD3 R22, P2, R6, R24, RZ ;  /* 0x0000001806167210 */ /* 0x000fe40007f5e0ff */
[----:B------:R-:W-:Y:S01]  /*0680*/  IADD3.X R17, RZ, R11, RZ, P1, !PT ;  /* 0x0000000bff117210 */ /* 0x000fe20000ffe4ff */
[----:B------:R-:W-:-:S02]  /*0690*/  FMUL.FTZ R9, R20, R9 ;  /* 0x0000000914097220 */ /* 0x000fc40000410000 */
[----:B------:R-:W-:Y:S01]  /*06a0*/  IMAD.X R23, RZ, RZ, R25, P2 ;  /* 0x000000ffff177224 */ /* 0x000fe200010e0619 */
[----:B------:R-:W3:Y:S01]  /*06b0*/  LDG.E.U16.CONSTANT R11, desc[UR6][R24.64] ;  /* 0x00000006180b7981 */ /* 0x000ee2000c1e9500 */
[----:B------:R-:W-:-:S03]  /*06c0*/  FFMA.FTZ R18, R9, R28, R18 ;  /* 0x0000001c09127223 */ /* 0x000fc60000010012 */
[----:B------:R-:W4:Y:S04]  /*06d0*/  LDG.E.U16.CONSTANT R27, desc[UR6][R16.64+0x2] ;  /* 0x00000206101b7981 */ /* 0x000f28000c1e9500 */
[----:B------:R-:W4:Y:S04]  /*06e0*/  LDG.E.U16.CONSTANT R28, desc[UR6][R16.64+0x4] ;  /* 0x00000406101c7981 */ /* 0x000f28000c1e9500 */
[----:B------:R-:W5:Y:S04]  /*06f0*/  LDG.E.U16.CONSTANT R20, desc[UR6][R16.64+0x6] ;  /* 0x0000060610147981 */ /* 0x000f68000c1e9500 */
[----:B------:R0:W5:Y:S04]  /*0700*/  LDG.E.U16.CONSTANT R9, desc[UR6][R16.64+0x8] ;  /* 0x0000080610097981 */ /* 0x000168000c1e9500 */
[----:B------:R-:W2:Y:S04]  /*0710*/  LDG.E.CONSTANT R21, desc[UR6][R22.64+0x4] ;  /* 0x0000040616157981 */ /* 0x000ea8000c1e9900 */
[----:B------:R1:W3:Y:S01]  /*0720*/  LDG.E.CONSTANT R26, desc[UR6][R22.64+0x8] ;  /* 0x00000806161a7981 */ /* 0x0002e2000c1e9900 */
[----:B0-----:R-:W-:-:S04]  /*0730*/  IMAD.WIDE R16, R29, 0x22, R12 ;  /* 0x000000221d107825 */ /* 0x001fc800078e020c */
[----:B-1----:R-:W-:Y:S01]  /*0740*/  VIADD R23, R5, 0x10 ;  /* 0x0000001005177836 */ /* 0x002fe20000000000 */
[----:B----4-:R-:W-:Y:S02]  /*0750*/  PRMT R22, R27, 0x5410, R28 ;  /* 0x000054101b167816 */ /* 0x010fe4000000001c */
[----:B------:R-:W-:-:S04]  /*0760*/  IADD3 R28, P1, R6, R16, RZ ;  /* 0x00000010061c7210 */ /* 0x000fc80007f3e0ff */
[----:B------:R-:W-:Y:S02]  /*0770*/  IADD3.X R29, RZ, R17, RZ, P1, !PT ;  /* 0x00000011ff1d7210 */ /* 0x000fe40000ffe4ff */
[----:B-----5:R-:W-:Y:S01]  /*0780*/  PRMT R9, R20, 0x5410, R9 ;  /* 0x0000541014097816 */ /* 0x020fe20000000009 */
[----:B--2---:R-:W-:Y:S02]  /*0790*/  IDP.4A.S8.S8 R27, R22, R21, RZ ;  /* 0x00000015161b7226 */ /* 0x004fe400000006ff */
[----:B------:R-:W2:Y:S02]  /*07a0*/  LDG.E.U16.CONSTANT R21, desc[UR6][R16.64] ;  /* 0x0000000610157981 */ /* 0x000ea4000c1e9500 */
[----:B---3--:R-:W-:Y:S02]  /*07b0*/  IDP.4A.S8.S8 R20, R9, R26, R27 ;  /* 0x0000001a09147226 */ /* 0x008fe4000000061b */
[----:B------:R-:W3:Y:S04]  /*07c0*/  LDG.E.U16.CONSTANT R27, desc[UR6][R28.64+0x4] ;  /* 0x000004061c1b7981 */ /* 0x000ee8000c1e9500 */
[----:B------:R-:W4:Y:S04]  /*07d0*/  LDG.E.U16.CONSTANT R22, desc[UR6][R28.64+0x6] ;  /* 0x000006061c167981 */ /* 0x000f28000c1e9500 */
[----:B------:R-:W3:Y:S04]  /*07e0*/  LDG.E.U16.CONSTANT R16, desc[UR6][R28.64+0x2] ;  /* 0x000002061c107981 */ /* 0x000ee8000c1e9500 */
[----:B------:R0:W4:Y:S02]  /*07f0*/  LDG.E.U16.CONSTANT R9, desc[UR6][R28.64+0x8] ;  /* 0x000008061c097981 */ /* 0x000124000c1e9500 */
[----:B0-----:R-:W-:-:S03]  /*0800*/  IMAD.WIDE R28, R23, 0x24, R14 ;  /* 0x00000024171c7825 */ /* 0x001fc600078e020e */
[----:B------:R-:W-:Y:S02]  /*0810*/  IADD3 R24, P1, R6, R28, RZ ;  /* 0x0000001c06187210 */ /* 0x000fe40007f3e0ff */
[----:B------:R0:W5:Y:S02]  /*0820*/  LDG.E.U16.CONSTANT R23, desc[UR6][R28.64] ;  /* 0x000000061c177981 */ /* 0x000164000c1e9500 */
[----:B------:R-:W-:-:S05]  /*0830*/  IADD3.X R25, RZ, R29, RZ, P1, !PT ;  /* 0x0000001dff197210 */ /* 0x000fca0000ffe4ff */
[----:B------:R-:W2:Y:S04]  /*0840*/  LDG.E.CONSTANT R17, desc[UR6][R24.64+0x4] ;  /* 0x0000040618117981 */ /* 0x000ea8000c1e9900 */
[----:B------:R1:W5:Y:S01]  /*0850*/  LDG.E.CONSTANT R26, desc[UR6][R24.64+0x8] ;  /* 0x00000806181a7981 */ /* 0x000362000c1e9900 */
[----:B0-----:R-:W-:Y:S01]  /*0860*/  VIADD R29, R5, 0x18 ;  /* 0x00000018051d7836 */ /* 0x001fe20000000000 */
[----:B-1----:R-:W-:-:S05]  /*0870*/  IADD3 R25, R8, 0x18, RZ ;  /* 0x0000001808197810 */ /* 0x002fca0007ffe0ff */
[----:B------:R-:W-:-:S04]  /*0880*/  IMAD.WIDE R12, R25, 0x22, R12 ;  /* 0x00000022190c7825 */ /* 0x000fc800078e020c */
[----:B------:R-:W-:Y:S01]  /*0890*/  IMAD.WIDE R14, R29, 0x24, R14 ;  /* 0x000000241d0e7825 */ /* 0x000fe200078e020e */
[----:B---3--:R-:W-:Y:S02]  /*08a0*/  PRMT R24, R16, 0x5410, R27 ;  /* 0x0000541010187816 */ /* 0x008fe4000000001b */
[----:B------:R-:W-:Y:S02]  /*08b0*/  IADD3 R16, P1, R6, R12, RZ ;  /* 0x0000000c06107210 */ /* 0x000fe40007f3e0ff */
[----:B----4-:R-:W-:Y:S01]  /*08c0*/  PRMT R9, R22, 0x5410, R9 ;  /* 0x0000541016097816 */ /* 0x010fe20000000009 */
[----:B------:R-:W3:Y:S01]  /*08d0*/  LDG.E.U16.CONSTANT R12, desc[UR6][R12.64] ;  /* 0x000000060c0c7981 */ /* 0x000ee2000c1e9500 */
[----:B--2---:R-:W-:Y:S01]  /*08e0*/  IDP.4A.S8.S8 R27, R24, R17, RZ ;  /* 0x00000011181b7226 */ /* 0x004fe200000006ff */
[----:B------:R-:W-:Y:S02]  /*08f0*/  IADD3.X R17, RZ, R13, RZ, P1, !PT ;  /* 0x0000000dff117210 */ /* 0x000fe40000ffe4ff */
[----:B------:R-:W-:Y:S01]  /*0900*/  IADD3 R28, P1, R6, R14, RZ ;  /* 0x0000000e061c7210 */ /* 0x000fe20007f3e0ff */
[----:B-----5:R-:W-:Y:S01]  /*0910*/  IDP.4A.S8.S8 R26, R9, R26, R27 ;  /* 0x0000001a091a7226 */ /* 0x020fe2000000061b */
[----:B------:R-:W2:Y:S02]  /*0920*/  LDG.E.U16.CONSTANT R14, desc[UR6][R14.64] ;  /* 0x000000060e0e7981 */ /* 0x000ea4000c1e9500 */
[----:B------:R-:W-:-:S02]  /*0930*/  IADD3.X R29, RZ, R15, RZ, P1, !PT ;  /* 0x0000000fff1d7210 */ /* 0x000fc40000ffe4ff */
[----:B------:R-:W4:Y:S04]  /*0940*/  LDG.E.U16.CONSTANT R24, desc[UR6][R16.64+0x2] ;  /* 0x0000020610187981 */ /* 0x000f28000c1e9500 */
[----:B------:R-:W4:Y:S04]  /*0950*/  LDG.E.U16.CONSTANT R9, desc[UR6][R16.64+0x4] ;  /* 0x0000040610097981 */ /* 0x000f28000c1e9500 */
[----:B------:R-:W5:Y:S04]  /*0960*/  LDG.E.U16.CONSTANT R22, desc[UR6][R16.64+0x6] ;  /* 0x0000060610167981 */ /* 0x000f68000c1e9500 */
[----:B------:R-:W5:Y:S04]  /*0970*/  LDG.E.U16.CONSTANT R25, desc[UR6][R16.64+0x8] ;  /* 0x0000080610197981 */ /* 0x000f68000c1e9500 */
[----:B------:R-:W5:Y:S04]  /*0980*/  LDG.E.CONSTANT R27, desc[UR6][R28.64+0x4] ;  /* 0x000004061c1b7981 */ /* 0x000f68000c1e9900 */
[----:B------:R-:W5:Y:S01]  /*0990*/  LDG.E.CONSTANT R13, desc[UR6][R28.64+0x8] ;  /* 0x000008061c0d7981 */ /* 0x000f62000c1e9900 */
[----:B------:R-:W-:-:S02]  /*09a0*/  VIADD R19, R19, 0x20 ;  /* 0x0000002013137836 */ /* 0x000fc40000000000 */
[----:B------:R-:W-:Y:S02]  /*09b0*/  HADD2.F32 R10, -RZ, R10.H0_H0 ;  /* 0x2000000aff0a7230 */ /* 0x000fe40000004100 */
[----:B------:R-:W-:Y:S01]  /*09c0*/  HADD2.F32 R11, -RZ, R11.H0_H0 ;  /* 0x2000000bff0b7230 */ /* 0x000fe20000004100 */
[----:B------:R-:W-:Y:S01]  /*09d0*/  ISETP.GE.U32.AND P1, PT, R19, R7, PT ;  /* 0x000000071300720c */ /* 0x000fe20003f26070 */
[----:B------:R-:W-:Y:S01]  /*09e0*/  HADD2.F32 R21, -RZ, R21.H0_H0 ;  /* 0x20000015ff157230 */ /* 0x000fe20000004100 */
[----:B------:R-:W-:Y:S02]  /*09f0*/  I2FP.F32.S32 R20, R20 ;  /* 0x0000001400147245 */ /* 0x000fe40000201400 */
[----:B------:R-:W-:Y:S01]  /*0a00*/  FMUL.FTZ R11, R10, R11 ;  /* 0x0000000b0a0b7220 */ /* 0x000fe20000410000 */
[----:B------:R-:W-:Y:S01]  /*0a10*/  HADD2.F32 R10, -RZ, R23.H0_H0 ;  /* 0x20000017ff0a7230 */ /* 0x000fe20000004100 */
[----:B------:R-:W-:Y:S02]  /*0a20*/  I2FP.F32.S32 R26, R26 ;  /* 0x0000001a001a7245 */ /* 0x000fe40000201400 */
[----:B------:R-:W-:-:S02]  /*0a30*/  FFMA.FTZ R11, R11, R20, R18 ;  /* 0x000000140b0b7223 */ /* 0x000fc40000010012 */
[----:B------:R-:W-:-:S04]  /*0a40*/  FMUL.FTZ R10, R21, R10 ;  /* 0x0000000a150a7220 */ /* 0x000fc80000410000 */
[----:B------:R-:W-:Y:S01]  /*0a50*/  FFMA.FTZ R10, R10, R26, R11 ;  /* 0x0000001a0a0a7223 */ /* 0x000fe2000001000b */
[----:B------:R-:W-:Y:S02]  /*0a60*/  IADD3 R8, R8, 0x20, RZ ;  /* 0x0000002008087810 */ /* 0x000fe40007ffe0ff */
[----:B------:R-:W-:Y:S01]  /*0a70*/  IADD3 R5, R5, 0x20, RZ ;  /* 0x0000002005057810 */ /* 0x000fe20007ffe0ff */
[----:B---3--:R-:W-:Y:S01]  /*0a80*/  HADD2.F32 R12, -RZ, R12.H0_H0 ;  /* 0x2000000cff0c7230 */ /* 0x008fe20000004100 */
[----:B----4-:R-:W-:Y:S01]  /*0a90*/  PRMT R24, R24, 0x5410, R9 ;  /* 0x0000541018187816 */ /* 0x010fe20000000009 */
[----:B--2---:R-:W-:Y:S01]  /*0aa0*/  HADD2.F32 R9, -RZ, R14.H0_H0 ;  /* 0x2000000eff097230 */ /* 0x004fe20000004100 */
[----:B-----5:R-:W-:-:S03]  /*0ab0*/  PRMT R22, R22, 0x5410, R25 ;  /* 0x0000541016167816 */ /* 0x020fc60000000019 */
[----:B------:R-:W-:-:S04]  /*0ac0*/  IDP.4A.S8.S8 R24, R24, R27, RZ ;  /* 0x0000001b18187226 */ /* 0x000fc800000006ff */
[----:B------:R-:W-:Y:S02]  /*0ad0*/  IDP.4A.S8.S8 R13, R22, R13, R24 ;  /* 0x0000000d160d7226 */ /* 0x000fe40000000618 */
[----:B------:R-:W-:-:S03]  /*0ae0*/  FMUL.FTZ R9, R12, R9 ;  /* 0x000000090c097220 */ /* 0x000fc60000410000 */
[----:B------:R-:W-:-:S05]  /*0af0*/  I2FP.F32.S32 R13, R13 ;  /* 0x0000000d000d7245 */ /* 0x000fca0000201400 */
[----:B------:R-:W-:Y:S01]  /*0b00*/  FFMA.FTZ R18, R9, R13, R10 ;  /* 0x0000000d09127223 */ /* 0x000fe2000001000a */
[----:B------:R-:W-:Y:S06]  /*0b10*/  @!P1 BRA `(.L_x_902) ;  /* 0xfffffff8005c9947 */ /* 0x000fec000383ffff */
.L_x_901:
[----:B------:R-:W-:Y:S05]  /*0b20*/  BSYNC B1 ;  /* 0x0000000000017941 */ /* 0x000fea0003800000 */
.L_x_900:
[C---:B------:R-:W-:Y:S01]  /*0b30*/  IMAD.IADD R7, R4.reuse, 0x1, -R19 ;  /* 0x0000000104077824 */ /* 0x040fe200078e0a13 */
[----:B------:R-:W-:Y:S01]  /*0b40*/  ISETP.GT.U32.AND P1, PT, R4, R19, PT ;  /* 0x000000130400720c */ /* 0x000fe20003f24070 */
[----:B------:R-:W-:Y:S03]  /*0b50*/  BSSY B1, `(.L_x_903) ;  /* 0x0000039000017945 */ /* 0x000fe60003800000 */
[----:B------:R-:W-:-:S13]  /*0b60*/  ISETP.LE.U32.OR P1, PT, R7, 0x8, !P1 ;  /* 0x000000080700780c */ /* 0x000fda0004f23470 */
[----:B------:R-:W-:Y:S05]  /*0b70*/  @P1 BRA `(.L_x_904) ;  /* 0x0000000000d81947 */ /* 0x000fea0003800000 */
[----:B------:R-:W0:Y:S01]  /*0b80*/  LDC.64 R20, c[0x0][0x210] ;  /* 0x00008400ff147b82 */ /* 0x000e220000000a00 */
[----:B------:R-:W-:Y:S02]  /*0b90*/  IADD3 R15, R5, 0x8, RZ ;  /* 0x00000008050f7810 */ /* 0x000fe40007ffe0ff */
[----:B------:R-:W-:-:S05]  /*0ba0*/  IADD3 R7, R8, 0x8, RZ ;  /* 0x0000000808077810 */ /* 0x000fca0007ffe0ff */
[----:B------:R-:W1:Y:S01]  /*0bb0*/  LDC.64 R16, c[0x0][0x218] ;  /* 0x00008600ff107b82 */ /* 0x000e620000000a00 */
[----:B0-----:R-:W-:-:S04]  /*0bc0*/  IMAD.WIDE R10, R8, 0x22, R20 ;  /* 0x00000022080a7825 */ /* 0x001fc800078e0214 */
[----:B------:R-:W-:Y:S01]  /*0bd0*/  IMAD.WIDE R20, R7, 0x22, R20 ;  /* 0x0000002207147825 */ /* 0x000fe200078e0214 */
[----:B------:R-:W-:Y:S01]  /*0be0*/  IADD3 R24, P0, R6, R10, RZ ;  /* 0x0000000a06187210 */ /* 0x000fe20007f1e0ff */
[----:B------:R0:W2:Y:S02]  /*0bf0*/  LDG.E.U16.CONSTANT R9, desc[UR6][R10.64] ;  /* 0x000000060a097981 */ /* 0x0000a4000c1e9500 */
[----:B-1----:R-:W-:-:S04]  /*0c00*/  IMAD.WIDE R14, R15, 0x24, R16 ;  /* 0x000000240f0e7825 */ /* 0x002fc800078e0210 */
[----:B------:R-:W-:Y:S01]  /*0c10*/  IMAD.WIDE R16, R5, 0x24, R16 ;  /* 0x0000002405107825 */ /* 0x000fe200078e0210 */
[C---:B------:R-:W-:Y:S02]  /*0c20*/  IADD3 R22, P1, R6.reuse, R14, RZ ;  /* 0x0000000e06167210 */ /* 0x040fe40007f3e0ff */
[----:B------:R-:W3:Y:S01]  /*0c30*/  LDG.E.U16.CONSTANT R14, desc[UR6][R14.64] ;  /* 0x000000060e0e7981 */ /* 0x000ee2000c1e9500 */
[----:B------:R-:W-:Y:S01]  /*0c40*/  IMAD.X R25, RZ, RZ, R11, P0 ;  /* 0x000000ffff197224 */ /* 0x000fe200000e060b */
[C---:B0-----:R-:W-:Y:S02]  /*0c50*/  IADD3 R10, P0, R6.reuse, R20, RZ ;  /* 0x00000014060a7210 */ /* 0x041fe40007f1e0ff */
[----:B------:R-:W-:Y:S01]  /*0c60*/  IADD3 R12, P2, R6, R16, RZ ;  /* 0x00000010060c7210 */ /* 0x000fe20007f5e0ff */
[----:B------:R-:W-:Y:S01]  /*0c70*/  IMAD.X R23, RZ, RZ, R15, P1 ;  /* 0x000000ffff177224 */ /* 0x000fe200008e060f */
[----:B------:R-:W-:Y:S01]  /*0c80*/  IADD3.X R11, RZ, R21, RZ, P0, !PT ;  /* 0x00000015ff0b7210 */ /* 0x000fe200007fe4ff */
[----:B------:R-:W4:Y:S01]  /*0c90*/  LDG.E.U16.CONSTANT R7, desc[UR6][R24.64+0x2] ;  /* 0x0000020618077981 */ /* 0x000f22000c1e9500 */
[----:B------:R-:W-:-:S03]  /*0ca0*/  IADD3.X R13, RZ, R17, RZ, P2, !PT ;  /* 0x00000011ff0d7210 */ /* 0x000fc600017fe4ff */
[----:B------:R-:W4:Y:S04]  /*0cb0*/  LDG.E.U16.CONSTANT R26, desc[UR6][R24.64+0x4] ;  /* 0x00000406181a7981 */ /* 0x000f28000c1e9500 */
[----:B------:R-:W5:Y:S04]  /*0cc0*/  LDG.E.U16.CONSTANT R27, desc[UR6][R24.64+0x6] ;  /* 0x00000606181b7981 */ /* 0x000f68000c1e9500 */
[----:B------:R-:W5:Y:S04]  /*0cd0*/  LDG.E.U16.CONSTANT R28, desc[UR6][R24.64+0x8] ;  /* 0x00000806181c7981 */ /* 0x000f68000c1e9500 */
[----:B------:R-:W3:Y:S04]  /*0ce0*/  LDG.E.U16.CONSTANT R15, desc[UR6][R10.64+0x4] ;  /* 0x000004060a0f7981 */ /* 0x000ee8000c1e9500 */
[----:B------:R-:W3:Y:S04]  /*0cf0*/  LDG.E.CONSTANT R29, desc[UR6][R12.64+0x4] ;  /* 0x000004060c1d7981 */ /* 0x000ee8000c1e9900 */
[----:B------:R-:W3:Y:S04]  /*0d00*/  LDG.E.CONSTANT R24, desc[UR6][R22.64+0x4] ;  /* 0x0000040616187981 */ /* 0x000ee8000c1e9900 */
[----:B------:R-:W3:Y:S04]  /*0d10*/  LDG.E.CONSTANT R25, desc[UR6][R22.64+0x8] ;  /* 0x0000080616197981 */ /* 0x000ee8000c1e9900 */
[----:B------:R-:W3:Y:S04]  /*0d20*/  LDG.E.U16.CONSTANT R20, desc[UR6][R20.64] ;  /* 0x0000000614147981 */ /* 0x000ee8000c1e9500 */
[----:B------:R-:W3:Y:S04]  /*0d30*/  LDG.E.U16.CONSTANT R16, desc[UR6][R16.64] ;  /* 0x0000000610107981 */ /* 0x000ee8000c1e9500 */
[----:B------:R-:W3:Y:S04]  /*0d40*/  LDG.E.U16.CONSTANT R22, desc[UR6][R10.64+0x2] ;  /* 0x000002060a167981 */ /* 0x000ee8000c1e9500 */
[----:B------:R-:W3:Y:S04]  /*0d50*/  LDG.E.U16.CONSTANT R21, desc[UR6][R10.64+0x6] ;  /* 0x000006060a157981 */ /* 0x000ee8000c1e9500 */
[----:B------:R-:W3:Y:S04]  /*0d60*/  LDG.E.U16.CONSTANT R17, desc[UR6][R10.64+0x8] ;  /* 0x000008060a117981 */ /* 0x000ee8000c1e9500 */
[----:B------:R-:W3:Y:S01]  /*0d70*/  LDG.E.CONSTANT R12, desc[UR6][R12.64+0x8] ;  /* 0x000008060c0c7981 */ /* 0x000ee2000c1e9900 */
[----:B------:R-:W-:Y:S01]  /*0d80*/  PLOP3.LUT P0, PT, PT, PT, PT, 0x8, 0x0 ;  /* 0x000000000000781c */ /* 0x000fe20003f0e170 */
[----:B------:R-:W-:Y:S01]  /*0d90*/  VIADD R5, R5, 0x10 ;  /* 0x0000001005057836 */ /* 0x000fe20000000000 */
[----:B------:R-:W-:-:S02]  /*0da0*/  IADD3 R19, R19, 0x10, RZ ;  /* 0x0000001013137810 */ /* 0x000fc40007ffe0ff */
[----:B------:R-:W-:Y:S01]  /*0db0*/  IADD3 R8, R8, 0x10, RZ ;  /* 0x0000001008087810 */ /* 0x000fe20007ffe0ff */
[----:B--2---:R-:W-:Y:S01]  /*0dc0*/  HADD2.F32 R9, -RZ, R9.H0_H0 ;  /* 0x20000009ff097230 */ /* 0x004fe20000004100 */
[----:B----4-:R-:W-:Y:S02]  /*0dd0*/  PRMT R26, R7, 0x5410, R26 ;  /* 0x00005410071a7816 */ /* 0x010fe4000000001a */
[----:B-----5:R-:W-:-:S03]  /*0de0*/  PRMT R27, R27, 0x5410, R28 ;  /* 0x000054101b1b7816 */ /* 0x020fc6000000001c */
[----:B---3--:R-:W-:Y:S02]  /*0df0*/  IDP.4A.S8.S8 R26, R26, R29, RZ ;  /* 0x0000001d1a1a7226 */ /* 0x008fe400000006ff */
[----:B------:R-:W-:Y:S01]  /*0e00*/  HADD2.F32 R7, -RZ, R14.H0_H0 ;  /* 0x2000000eff077230 */ /* 0x000fe20000004100 */
[----:B------:R-:W-:Y:S01]  /*0e10*/  PRMT R15, R22, 0x5410, R15 ;  /* 0x00005410160f7816 */ /* 0x000fe2000000000f */
[----:B------:R-:W-:-:S04]  /*0e20*/  HADD2.F32 R16, -RZ, R16.H0_H0 ;  /* 0x20000010ff107230 */ /* 0x000fc80000004100 */
[----:B------:R-:W-:Y:S01]  /*0e30*/  IDP.4A.S8.S8 R15, R15, R24, RZ ;  /* 0x000000180f0f7226 */ /* 0x000fe200000006ff */
[----:B------:R-:W-:Y:S01]  /*0e40*/  PRMT R10, R21, 0x5410, R17 ;  /* 0x00005410150a7816 */ /* 0x000fe20000000011 */
[----:B------:R-:W-:-:S04]  /*0e50*/  IDP.4A.S8.S8 R26, R27, R12, R26 ;  /* 0x0000000c1b1a7226 */ /* 0x000fc8000000061a */
[----:B------:R-:W-:Y:S02]  /*0e60*/  IDP.4A.S8.S8 R10, R10, R25, R15 ;  /* 0x000000190a0a7226 */ /* 0x000fe4000000060f */
[----:B------:R-:W-:Y:S01]  /*0e70*/  FMUL.FTZ R9, R9, R16 ;  /* 0x0000001009097220 */ /* 0x000fe20000410000 */
[----:B------:R-:W-:Y:S01]  /*0e80*/  HADD2.F32 R20, -RZ, R20.H0_H0 ;  /* 0x20000014ff147230 */ /* 0x000fe20000004100 */
[----:B------:R-:W-:Y:S02]  /*0e90*/  I2FP.F32.S32 R26, R26 ;  /* 0x0000001a001a7245 */ /* 0x000fe40000201400 */
[----:B------:R-:W-:Y:S02]  /*0ea0*/  I2FP.F32.S32 R10, R10 ;  /* 0x0000000a000a7245 */ /* 0x000fe40000201400 */
[----:B------:R-:W-:Y:S01]  /*0eb0*/  FMUL.FTZ R7, R20, R7 ;  /* 0x0000000714077220 */ /* 0x000fe20000410000 */
[----:B------:R-:W-:-:S04]  /*0ec0*/  FFMA.FTZ R18, R9, R26, R18 ;  /* 0x0000001a09127223 */ /* 0x000fc80000010012 */
[----:B------:R-:W-:-:S07]  /*0ed0*/  FFMA.FTZ R18, R7, R10, R18 ;  /* 0x0000000a07127223 */ /* 0x000fce0000010012 */
.L_x_904:
[----:B------:R-:W-:Y:S05]  /*0ee0*/  BSYNC B1 ;  /* 0x0000000000017941 */ /* 0x000fea0003800000 */
.L_x_903:
[----:B------:R-:W-:-:S13]  /*0ef0*/  ISETP.LT.U32.OR P0, PT, R19, R4, P0 ;  /* 0x000000041300720c */ /* 0x000fda0000701470 */
[----:B------:R-:W-:Y:S05]  /*0f00*/  @!P0 BRA `(.L_x_897) ;  /* 0x0000000000648947 */ /* 0x000fea0003800000 */
[----:B------:R-:W0:Y:S08]  /*0f10*/  LDC.64 R12, c[0x0][0x210] ;  /* 0x00008400ff0c7b82 */ /* 0x000e300000000a00 */
[----:B------:R-:W1:Y:S01]  /*0f20*/  LDC.64 R10, c[0x0][0x218] ;  /* 0x00008600ff0a7b82 */ /* 0x000e620000000a00 */
[----:B0-----:R-:W-:-:S04]  /*0f30*/  IMAD.WIDE R8, R8, 0x22, R12 ;  /* 0x0000002208087825 */ /* 0x001fc800078e020c */
[----:B-1----:R-:W-:Y:S01]  /*0f40*/  IMAD.WIDE R4, R5, 0x24, R10 ;  /* 0x0000002405047825 */ /* 0x002fe200078e020a */
[C---:B------:R-:W-:Y:S02]  /*0f50*/  IADD3 R10, P0, R6.reuse, R8, RZ ;  /* 0x00000008060a7210 */ /* 0x040fe40007f1e0ff */
[----:B------:R-:W2:Y:S02]  /*0f60*/  LDG.E.U16.CONSTANT R8, desc[UR6][R8.64] ;  /* 0x0000000608087981 */ /* 0x000ea4000c1e9500 */
[----:B------:R-:W-:Y:S02]  /*0f70*/  IADD3.X R11, RZ, R9, RZ, P0, !PT ;  /* 0x00000009ff0b7210 */ /* 0x000fe400007fe4ff */
[----:B------:R-:W-:Y:S02]  /*0f80*/  IADD3 R6, P1, R6, R4, RZ ;  /* 0x0000000406067210 */ /* 0x000fe40007f3e0ff */
[----:B------:R-:W3:Y:S02]  /*0f90*/  LDG.E.U16.CONSTANT R4, desc[UR6][R4.64] ;  /* 0x0000000604047981 */ /* 0x000ee4000c1e9500 */
[----:B------:R-:W-:-:S02]  /*0fa0*/  IADD3.X R7, RZ, R5, RZ, P1, !PT ;  /* 0x00000005ff077210 */ /* 0x000fc40000ffe4ff */
[----:B------:R-:W4:Y:S04]  /*0fb0*/  LDG.E.U16.CONSTANT R12, desc[UR6][R10.64+0x2] ;  /* 0x000002060a0c7981 */ /* 0x000f28000c1e9500 */
[----:B------:R-:W4:Y:S04]  /*0fc0*/  LDG.E.U16.CONSTANT R13, desc[UR6][R10.64+0x4] ;  /* 0x000004060a0d7981 */ /* 0x000f28000c1e9500 */
[----:B------:R-:W5:Y:S04]  /*0fd0*/  LDG.E.U16.CONSTANT R14, desc[UR6][R10.64+0x6] ;  /* 0x000006060a0e7981 */ /* 0x000f68000c1e9500 */
[----:B------:R-:W5:Y:S04]  /*0fe0*/  LDG.E.U16.CONSTANT R17, desc[UR6][R10.64+0x8] ;  /* 0x000008060a117981 */ /* 0x000f68000c1e9500 */
[----:B------:R-:W2:Y:S04]  /*0ff0*/  LDG.E.CONSTANT R15, desc[UR6][R6.64+0x4] ;  /* 0x00000406060f7981 */ /* 0x000ea8000c1e9900 */
[----:B------:R-:W2:Y:S01]  /*1000*/  LDG.E.CONSTANT R19, desc[UR6][R6.64+0x8] ;  /* 0x0000080606137981 */ /* 0x000ea2000c1e9900 */
[----:B----4-:R-:W-:Y:S01]  /*1010*/  PRMT R12, R12, 0x5410, R13 ;  /* 0x000054100c0c7816 */ /* 0x010fe2000000000d */
[----:B---3--:R-:W-:Y:S01]  /*1020*/  HADD2.F32 R13, -RZ, R4.H0_H0 ;  /* 0x20000004ff0d7230 */ /* 0x008fe20000004100 */
[----:B-----5:R-:W-:-:S03]  /*1030*/  PRMT R14, R14, 0x5410, R17 ;  /* 0x000054100e0e7816 */ /* 0x020fc60000000011 */
[----:B--2---:R-:W-:Y:S02]  /*1040*/  IDP.4A.S8.S8 R15, R12, R15, RZ ;  /* 0x0000000f0c0f7226 */ /* 0x004fe400000006ff */
[----:B------:R-:W-:Y:S02]  /*1050*/  HADD2.F32 R12, -RZ, R8.H0_H0 ;  /* 0x20000008ff0c7230 */ /* 0x000fe40000004100 */
[----:B------:R-:W-:-:S03]  /*1060*/  IDP.4A.S8.S8 R14, R14, R19, R15 ;  /* 0x000000130e0e7226 */ /* 0x000fc6000000060f */
[----:B------:R-:W-:Y:S02]  /*1070*/  FMUL.FTZ R13, R12, R13 ;  /* 0x0000000d0c0d7220 */ /* 0x000fe40000410000 */
[----:B------:R-:W-:-:S05]  /*1080*/  I2FP.F32.S32 R14, R14 ;  /* 0x0000000e000e7245 */ /* 0x000fca0000201400 */
[----:B------:R-:W-:-:S07]  /*1090*/  FFMA.FTZ R18, R13, R14, R18 ;  /* 0x0000000e0d127223 */ /* 0x000fce0000010012 */
.L_x_897:
[----:B------:R-:W-:Y:S05]  /*10a0*/  BSYNC B0 ;  /* 0x0000000000007941 */ /* 0x000fea0003800000 */
.L_x_896:
        /* <DEDUP_REMOVED lines=18> */
.L_x_905:
        /* <DEDUP_REMOVED lines=11> */
.L_x_1393:


//--------------------- .text._Z13mul_mat_vec_qIN3c108BFloat16ELi32ELi4E10block_q5_1Li2EXadL_ZN45_INTERNAL_8d5cb472_14_gguf_kernel_cu_cd24131917vec_dot_q5_1_q8_1EPKvPK10block_q8_1RKiEEEvS5_S5_PT_iii --------------------------
	.section	.text._Z13mul_mat_vec_qIN3c108BFloat16ELi32ELi4E10block_q5_1Li2EXadL_ZN45_INTERNAL_8d5cb472_14_gguf_kernel_cu_cd24131917vec_dot_q5_1_q8_1EPKvPK10block_q8_1RKiEEEvS5_S5_PT_iii,"ax",@progbits
	.align	128
.text._Z13mul_mat_vec_qIN3c108BFloat16ELi32ELi4E10block_q5_1Li2EXadL_ZN45_INTERNAL_8d5cb472_14_gguf_kernel_cu_cd24131917vec_dot_q5_1_q8_1EPKvPK10block_q8_1RKiEEEvS5_S5_PT_iii:
        .type           _Z13mul_mat_vec_qIN3c108BFloat16ELi32ELi4E10block_q5_1Li2EXadL_ZN45_INTERNAL_8d5cb472_14_gguf_kernel_cu_cd24131917vec_dot_q5_1_q8_1EPKvPK10block_q8_1RKiEEEvS5_S5_PT_iii,@function
        .size           _Z13mul_mat_vec_qIN3c108BFloat16ELi32ELi4E10block_q5_1Li2EXadL_ZN45_INTERNAL_8d5cb472_14_gguf_kernel_cu_cd24131917vec_dot_q5_1_q8_1EPKvPK10block_q8_1RKiEEEvS5_S5_PT_iii,(.L_x_1394 - _Z13mul_mat_vec_qIN3c108BFloat16ELi32ELi4E10block_q5_1Li2EXadL_ZN45_INTERNAL_8d5cb472_14_gguf_kernel_cu_cd24131917vec_dot_q5_1_q8_1EPKvPK10block_q8_1RKiEEEvS5_S5_PT_iii)
        .other          _Z13mul_mat_vec_qIN3c108BFloat16ELi32ELi4E10block_q5_1Li2EXadL_ZN45_INTERNAL_8d5cb472_14_gguf_kernel_cu_cd24131917vec_dot_q5_1_q8_1EPKvPK10block_q8_1RKiEEEvS5_S5_PT_iii,@"STO_CUDA_ENTRY STV_DEFAULT"
_Z13mul_mat_vec_qIN3c108BFloat16ELi32ELi4E10block_q5_1Li2EXadL_ZN45_INTERNAL_8d5cb472_14_gguf_kernel_cu_cd24131917vec_dot_q5_1_q8_1EPKvPK10block_q8_1RKiEEEvS5_S5_PT_iii:
        /* <DEDUP_REMOVED lines=26> */
[----:B------:R-:W-:Y:S01]  /*01a0*/  SHF.R.S32.HI R3, RZ, 0x1f, R2 ;  /* 0x0000001fff037819 */ /* 0x000fe20000011402 */
[----:B------:R-:W-:Y:S01]  /*01b0*/  IMAD R14, R9, R8, R15 ;  /* 0x00000008090e7224 */ /* 0x000fe200078e020f */
[----:B------:R-:W-:Y:S02]  /*01c0*/  LOP3.LUT R13, R13, 0x8, RZ, 0xc0, !PT ;  /* 0x000000080d0d7812 */ /* 0x000fe400078ec0ff */
[----:B------:R-:W-:Y:S02]  /*01d0*/  LEA.HI R3, R3, R2, RZ, 0x9 ;  /* 0x0000000203037211 */ /* 0x000fe400078f48ff */
[----:B------:R-:W-:-:S02]  /*01e0*/  LOP3.LUT R12, R13, 0x4, RZ, 0xfc, !PT ;  /* 0x000000040d0c7812 */ /* 0x000fc400078efcff */
[----:B------:R-:W-:-:S05]  /*01f0*/  SHF.R.S32.HI R2, RZ, 0x9, R3 ;  /* 0x00000009ff027819 */ /* 0x000fca0000011403 */
[----:B------:R-:W-:-:S07]  /*0200*/  IMAD R11, R2, UR4, R15 ;  /* 0x00000004020b7c24 */ /* 0x000fce000f8e020f */
.L_x_908:
[----:B------:R-:W0:Y:S08]  /*0210*/  LDC.64 R2, c[0x0][0x210] ;  /* 0x00008400ff027b82 */ /* 0x000e300000000a00 */
[----:B------:R-:W1:Y:S01]  /*0220*/  LDC.64 R6, c[0x0][0x218] ;  /* 0x00008600ff067b82 */ /* 0x000e620000000a00 */
[----:B0-----:R-:W-:-:S05]  /*0230*/  IMAD.WIDE R2, R14, 0x18, R2 ;  /* 0x000000180e027825 */ /* 0x001fca00078e0202 */
[----:B------:R-:W2:Y:S01]  /*0240*/  LDG.E.CONSTANT R21, desc[UR6][R2.64+0x4] ;  /* 0x0000040602157981 */ /* 0x000ea2000c1e9900 */
[----:B------:R-:W-:-:S05]  /*0250*/  IADD3 R26, P0, R13, R2, RZ ;  /* 0x000000020d1a7210 */ /* 0x000fca0007f1e0ff */
[----:B------:R-:W-:Y:S02]  /*0260*/  IMAD.X R27, RZ, RZ, R3, P0 ;  /* 0x000000ffff1b7224 */ /* 0x000fe400000e0603 */
[----:B-1----:R-:W-:Y:S01]  /*0270*/  IMAD.WIDE R6, R11, 0x24, R6 ;  /* 0x000000240b067825 */ /* 0x002fe200078e0206 */
[----:B------:R-:W3:Y:S04]  /*0280*/  LDG.E.CONSTANT R2, desc[UR6][R2.64] ;  /* 0x0000000602027981 */ /* 0x000ee8000c1e9900 */
[----:B------:R-:W4:Y:S04]  /*0290*/  LDG.E.CONSTANT R17, desc[UR6][R26.64+0x8] ;  /* 0x000008061a117981 */ /* 0x000f28000c1e9900 */
[----:B------:R0:W5:Y:S01]  /*02a0*/  LDG.E.CONSTANT R16, desc[UR6][R26.64+0xc] ;  /* 0x00000c061a107981 */ /* 0x000162000c1e9900 */
[----:B------:R-:W-:-:S05]  /*02b0*/  IADD3 R4, P0, R13, R6, RZ ;  /* 0x000000060d047210 */ /* 0x000fca0007f1e0ff */
[----:B------:R-:W-:Y:S02]  /*02c0*/  IMAD.X R5, RZ, RZ, R7, P0 ;  /* 0x000000ffff057224 */ /* 0x000fe400000e0607 */
[----:B------:R1:W3:Y:S04]  /*02d0*/  LDG.E.CONSTANT R7, desc[UR6][R6.64] ;  /* 0x0000000606077981 */ /* 0x0002e8000c1e9900 */
[----:B------:R-:W3:Y:S04]  /*02e0*/  LDG.E.CONSTANT R18, desc[UR6][R4.64+0x4] ;  /* 0x0000040604127981 */ /* 0x000ee8000c1e9900 */
[----:B------:R-:W3:Y:S04]  /*02f0*/  LDG.E.CONSTANT R19, desc[UR6][R4.64+0x14] ;  /* 0x0000140604137981 */ /* 0x000ee8000c1e9900 */
[----:B------:R-:W3:Y:S04]  /*0300*/  LDG.E.CONSTANT R20, desc[UR6][R4.64+0x8] ;  /* 0x0000080604147981 */ /* 0x000ee8000c1e9900 */
[----:B------:R5:W3:Y:S01]  /*0310*/  LDG.E.CONSTANT R22, desc[UR6][R4.64+0x18] ;  /* 0x0000180604167981 */ /* 0x000ae2000c1e9900 */
[----:B------:R-:W-:-:S05]  /*0320*/  VIADD R15, R15, 0x10 ;  /* 0x000000100f0f7836 */ /* 0x000fca0000000000 */
[----:B------:R-:W-:Y:S01]  /*0330*/  ISETP.GE.U32.AND P0, PT, R15, R8, PT ;  /* 0x000000080f00720c */ /* 0x000fe20003f06070 */
[----:B------:R-:W-:Y:S02]  /*0340*/  VIADD R14, R14, 0x10 ;  /* 0x000000100e0e7836 */ /* 0x000fe40000000000 */
[----:B------:R-:W-:Y:S01]  /*0350*/  VIADD R11, R11, 0x10 ;  /* 0x000000100b0b7836 */ /* 0x000fe20000000000 */
[----:B--2---:R-:W-:-:S05]  /*0360*/  SHF.R.S32.HI R23, RZ, R13, R21 ;  /* 0x0000000dff177219 */ /* 0x004fca0000011415 */
[----:B------:R-:W-:Y:S01]  /*0370*/  IMAD.SHL.U32 R25, R23, 0x10, RZ ;  /* 0x0000001017197824 */ /* 0x000fe200078e00ff */
[----:B------:R-:W-:-:S04]  /*0380*/  SHF.R.S32.HI R21, RZ, R12, R21 ;  /* 0x0000000cff157219 */ /* 0x000fc80000011415 */
[----:B0-----:R-:W-:Y:S01]  /*0390*/  LOP3.LUT R26, R25, 0x10, RZ, 0xc0, !PT ;  /* 0x00000010191a7812 */ /* 0x001fe200078ec0ff */
[----:B------:R-:W-:-:S03]  /*03a0*/  IMAD.SHL.U32 R25, R23, 0x800, RZ ;  /* 0x0000080017197824 */ /* 0x000fc600078e00ff */
[----:B----4-:R-:W-:-:S04]  /*03b0*/  LOP3.LUT R26, R26, 0xf0f0f0f, R17, 0xf8, !PT ;  /* 0x0f0f0f0f1a1a7812 */ /* 0x010fc800078ef811 */
[----:B------:R-:W-:Y:S01]  /*03c0*/  LOP3.LUT R3, R26, 0x1000, R25, 0xf8, !PT ;  /* 0x000010001a037812 */ /* 0x000fe200078ef819 */
[C---:B------:R-:W-:Y:S02]  /*03d0*/  IMAD.SHL.U32 R25, R21.reuse, 0x10, RZ ;  /* 0x0000001015197824 */ /* 0x040fe400078e00ff */
[----:B-1----:R-:W-:-:S03]  /*03e0*/  IMAD.SHL.U32 R6, R21, 0x800, RZ ;  /* 0x0000080015067824 */ /* 0x002fc600078e00ff */
[----:B------:R-:W-:-:S04]  /*03f0*/  LOP3.LUT R25, R25, 0x10, RZ, 0xc0, !PT ;  /* 0x0000001019197812 */ /* 0x000fc800078ec0ff */
[----:B-----5:R-:W-:Y:S02]  /*0400*/  LOP3.LUT R5, R25, 0xf0f0f0f, R16, 0xf8, !PT ;  /* 0x0f0f0f0f19057812 */ /* 0x020fe400078ef810 */
[----:B------:R-:W-:Y:S02]  /*0410*/  SHF.R.U32.HI R27, RZ, 0xc, R23 ;  /* 0x0000000cff1b7819 */ /* 0x000fe40000011617 */
[----:B------:R-:W-:Y:S02]  /*0420*/  LOP3.LUT R5, R5, 0x1000, R6, 0xf8, !PT ;  /* 0x0000100005057812 */ /* 0x000fe400078ef806 */
[----:B------:R-:W-:Y:S02]  /*0430*/  SHF.R.U32.HI R6, RZ, 0xc, R21 ;  /* 0x0000000cff067819 */ /* 0x000fe40000011615 */
[----:B------:R-:W-:Y:S02]  /*0440*/  SHF.R.U32.HI R4, RZ, 0x4, R17 ;  /* 0x00000004ff047819 */ /* 0x000fe40000011611 */
[----:B------:R-:W-:-:S02]  /*0450*/  LOP3.LUT R17, R6, 0x10, RZ, 0xc0, !PT ;  /* 0x0000001006117812 */ /* 0x000fc400078ec0ff */
[----:B------:R-:W-:Y:S02]  /*0460*/  SHF.R.U32.HI R16, RZ, 0x4, R16 ;  /* 0x00000004ff107819 */ /* 0x000fe40000011610 */
[----:B------:R-:W-:Y:S01]  /*0470*/  LOP3.LUT R27, R27, 0x10, RZ, 0xc0, !PT ;  /* 0x000000101b1b7812 */ /* 0x000fe200078ec0ff */
[----:B------:R-:W-:Y:S01]  /*0480*/  IMAD.SHL.U32 R6, R23, 0x40000, RZ ;  /* 0x0004000017067824 */ /* 0x000fe200078e00ff */
[----:B------:R-:W-:Y:S02]  /*0490*/  LOP3.LUT R16, R17, 0xf0f0f0f, R16, 0xf8, !PT ;  /* 0x0f0f0f0f11107812 */ /* 0x000fe400078ef810 */
[----:B------:R-:W-:Y:S02]  /*04a0*/  LOP3.LUT R4, R27, 0xf0f0f0f, R4, 0xf8, !PT ;  /* 0x0f0f0f0f1b047812 */ /* 0x000fe400078ef804 */
[----:B------:R-:W-:Y:S02]  /*04b0*/  SHF.R.U32.HI R17, RZ, 0x5, R23 ;  /* 0x00000005ff117819 */ /* 0x000fe40000011617 */
[----:B------:R-:W-:Y:S01]  /*04c0*/  LOP3.LUT R3, R3, 0x100000, R6, 0xf8, !PT ;  /* 0x0010000003037812 */ /* 0x000fe200078ef806 */
[----:B------:R-:W-:Y:S01]  /*04d0*/  IMAD.SHL.U32 R6, R23, 0x4, RZ ;  /* 0x0000000417067824 */ /* 0x000fe200078e00ff */
[----:B------:R-:W-:Y:S01]  /*04e0*/  LOP3.LUT R17, R4, 0x1000, R17, 0xf8, !PT ;  /* 0x0000100004117812 */ /* 0x000fe200078ef811 */
[----:B------:R-:W-:Y:S01]  /*04f0*/  IMAD.SHL.U32 R4, R21, 0x40000, RZ ;  /* 0x0004000015047824 */ /* 0x000fe200078e00ff */
[----:B------:R-:W-:-:S02]  /*0500*/  SHF.R.U32.HI R25, RZ, 0x5, R21 ;  /* 0x00000005ff197819 */ /* 0x000fc40000011615 */
[----:B------:R-:W-:Y:S01]  /*0510*/  LOP3.LUT R17, R17, 0x100000, R6, 0xf8, !PT ;  /* 0x0010000011117812 */ /* 0x000fe200078ef806 */
[----:B------:R-:W-:Y:S01]  /*0520*/  IMAD.SHL.U32 R6, R23, 0x2000000, RZ ;  /* 0x0200000017067824 */ /* 0x000fe200078e00ff */
[----:B------:R-:W-:Y:S02]  /*0530*/  LOP3.LUT R5, R5, 0x100000, R4, 0xf8, !PT ;  /* 0x0010000005057812 */ /* 0x000fe400078ef804 */
[----:B------:R-:W-:Y:S01]  /*0540*/  LOP3.LUT R4, R16, 0x1000, R25, 0xf8, !PT ;  /* 0x0000100010047812 */ /* 0x000fe200078ef819 */
[----:B------:R-:W-:Y:S01]  /*0550*/  IMAD.SHL.U32 R16, R23, 0x200, RZ ;  /* 0x0000020017107824 */ /* 0x000fe200078e00ff */
[----:B------:R-:W-:Y:S01]  /*0560*/  LOP3.LUT R3, R3, 0x10000000, R6, 0xf8, !PT ;  /* 0x1000000003037812 */ /* 0x000fe200078ef806 */
[----:B------:R-:W-:-:S03]  /*0570*/  IMAD.SHL.U32 R6, R21, 0x2000000, RZ ;  /* 0x0200000015067824 */ /* 0x000fc600078e00ff */
[----:B------:R-:W-:Y:S01]  /*0580*/  LOP3.LUT R16, R17, 0x10000000, R16, 0xf8, !PT ;  /* 0x1000000011107812 */ /* 0x000fe200078ef810 */
[----:B------:R-:W-:Y:S02]  /*0590*/  IMAD.SHL.U32 R17, R21, 0x4, RZ ;  /* 0x0000000415117824 */ /* 0x000fe400078e00ff */
[----:B---3--:R-:W-:Y:S01]  /*05a0*/  IDP.4A.S8.S8 R18, R3, R18, RZ ;  /* 0x0000001203127226 */ /* 0x008fe200000006ff */
[----:B------:R-:W-:Y:S01]  /*05b0*/  LOP3.LUT R5, R5, 0x10000000, R6, 0xf8, !PT ;  /* 0x1000000005057812 */ /* 0x000fe200078ef806 */
[----:B------:R-:W-:Y:S01]  /*05c0*/  IMAD.SHL.U32 R21, R21, 0x200, RZ ;  /* 0x0000020015157824 */ /* 0x000fe200078e00ff */
[----:B------:R-:W-:Y:S01]  /*05d0*/  LOP3.LUT R4, R4, 0x100000, R17, 0xf8, !PT ;  /* 0x0010000004047812 */ /* 0x000fe200078ef811 */
[----:B------:R-:W-:Y:S01]  /*05e0*/  HFMA2.MMA R2, R2, R7, -RZ ;  /* 0x0000000702027235 */ /* 0x000fe200001000ff */
[----:B------:R-:W-:Y:S02]  /*05f0*/  IDP.4A.S8.S8 R19, R16, R19, R18 ;  /* 0x0000001310137226 */ /* 0x000fe40000000612 */
[----:B------:R-:W-:-:S02]  /*0600*/  LOP3.LUT R4, R4, 0x10000000, R21, 0xf8, !PT ;  /* 0x1000000004047812 */ /* 0x000fc400078ef815 */
[----:B------:R-:W-:-:S04]  /*0610*/  IDP.4A.S8.S8 R5, R5, R20, R19 ;  /* 0x0000001405057226 */ /* 0x000fc80000000613 */
[----:B------:R-:W-:Y:S02]  /*0620*/  IDP.4A.S8.S8 R4, R4, R22, R5 ;  /* 0x0000001604047226 */ /* 0x000fe40000000605 */
[--C-:B------:R-:W-:Y:S02]  /*0630*/  HADD2.F32 R3, -RZ, R2.reuse.H1_H1 ;  /* 0x30000002ff037230 */ /* 0x100fe40000004100 */
[----:B------:R-:W-:Y:S01]  /*0640*/  HADD2.F32 R2, -RZ, R2.H0_H0 ;  /* 0x20000002ff027230 */ /* 0x000fe20000004100 */
[----:B------:R-:W-:Y:S02]  /*0650*/  I2FP.F32.S32 R5, R4 ;  /* 0x0000000400057245 */ /* 0x000fe40000201400 */
[----:B------:R-:W-:-:S04]  /*0660*/  FMUL.FTZ R3, R3, 0.5 ;  /* 0x3f00000003037820 */ /* 0x000fc80000410000 */
[----:B------:R-:W-:-:S04]  /*0670*/  FFMA.FTZ R3, R2, R5, R3 ;  /* 0x0000000502037223 */ /* 0x000fc80000010003 */
[----:B------:R-:W-:Y:S01]  /*0680*/  FADD.FTZ R10, R3, R10 ;  /* 0x0000000a030a7221 */ /* 0x000fe20000010000 */
[----:B------:R-:W-:Y:S06]  /*0690*/  @!P0 BRA `(.L_x_908) ;  /* 0xfffffff800dc8947 */ /* 0x000fec000383ffff */
.L_x_907:
[----:B------:R-:W-:Y:S05]  /*06a0*/  BSYNC B0 ;  /* 0x0000000000007941 */ /* 0x000fea0003800000 */
.L_x_906:
        /* <DEDUP_REMOVED lines=18> */
.L_x_909:
        /* <DEDUP_REMOVED lines=11> */
.L_x_1394:


//--------------------- .text._Z13mul_mat_vec_qIN3c108BFloat16ELi32ELi4E10block_q5_0Li2EXadL_ZN45_INTERNAL_8d5cb472_14_gguf_kernel_cu_cd24131917vec_dot_q5_0_q8_1EPKvPK10block_q8_1RKiEEEvS5_S5_PT_iii --------------------------
	.section	.text._Z13mul_mat_vec_qIN3c108BFloat16ELi32ELi4E10block_q5_0Li2EXadL_ZN45_INTERNAL_8d5cb472_14_gguf_kernel_cu_cd24131917vec_dot_q5_0_q8_1EPKvPK10block_q8_1RKiEEEvS5_S5_PT_iii,"ax",@progbits
	.align	128
.text._Z13mul_mat_vec_qIN3c108BFloat16ELi32ELi4E10block_q5_0Li2EXadL_ZN45_INTERNAL_8d5cb472_14_gguf_kernel_cu_cd24131917vec_dot_q5_0_q8_1EPKvPK10block_q8_1RKiEEEvS5_S5_PT_iii:
        .type           _Z13mul_mat_vec_qIN3c108BFloat16ELi32ELi4E10block_q5_0Li2EXadL_ZN45_INTERNAL_8d5cb472_14_gguf_kernel_cu_cd24131917vec_dot_q5_0_q8_1EPKvPK10block_q8_1RKiEEEvS5_S5_PT_iii,@function
        .size           _Z13mul_mat_vec_qIN3c108BFloat16ELi32ELi4E10block_q5_0Li2EXadL_ZN45_INTERNAL_8d5cb472_14_gguf_kernel_cu_cd24131917vec_dot_q5_0_q8_1EPKvPK10block_q8_1RKiEEEvS5_S5_PT_iii,(.L_x_1395 - _Z13mul_mat_vec_qIN3c108BFloat16ELi32ELi4E10block_q5_0Li2EXadL_ZN45_INTERNAL_8d5cb472_14_gguf_kernel_cu_cd24131917vec_dot_q5_0_q8_1EPKvPK10block_q8_1RKiEEEvS5_S5_PT_iii)
        .other          _Z13mul_mat_vec_qIN3c108BFloat16ELi32ELi4E10block_q5_0Li2EXadL_ZN45_INTERNAL_8d5cb472_14_gguf_kernel_cu_cd24131917vec_dot_q5_0_q8_1EPKvPK10block_q8_1RKiEEEvS5_S5_PT_iii,@"STO_CUDA_ENTRY STV_DEFAULT"
_Z13mul_mat_vec_qIN3c108BFloat16ELi32ELi4E10block_q5_0Li2EXadL_ZN45_INTERNAL_8d5cb472_14_gguf_kernel_cu_cd24131917vec_dot_q5_0_q8_1EPKvPK10block_q8_1RKiEEEvS5_S5_PT_iii:
        /* <DEDUP_REMOVED lines=33> */
.L_x_912:
[----:B------:R-:W0:Y:S08]  /*0210*/  LDC.64 R2, c[0x0][0x210] ;  /* 0x00008400ff027b82 */ /* 0x000e300000000a00 */
[----:B------:R-:W1:Y:S01]  /*0220*/  LDC.64 R4, c[0x0][0x218] ;  /* 0x00008600ff047b82 */ /* 0x000e620000000a00 */
[----:B0-----:R-:W-:-:S05]  /*0230*/  IMAD.WIDE R2, R17, 0x16, R2 ;  /* 0x0000001611027825 */ /* 0x001fca00078e0202 */
[----:B------:R-:W2:Y:S01]  /*0240*/  LDG.E.U16.CONSTANT R23, desc[UR6][R2.64+0x2] ;  /* 0x0000020602177981 */ /* 0x000ea2000c1e9500 */
[----:B------:R-:W-:-:S03]  /*0250*/  IADD3 R8, P0, R15, R2, RZ ;  /* 0x000000020f087210 */ /* 0x000fc60007f1e0ff */
[----:B------:R-:W2:Y:S02]  /*0260*/  LDG.E.U16.CONSTANT R16, desc[UR6][R2.64+0x4] ;  /* 0x0000040602107981 */ /* 0x000ea4000c1e9500 */
[----:B------:R-:W-:-:S05]  /*0270*/  IMAD.X R9, RZ, RZ, R3, P0 ;  /* 0x000000ffff097224 */ /* 0x000fca00000e0603 */
[----:B------:R-:W3:Y:S04]  /*0280*/  LDG.E.U16.CONSTANT R18, desc[UR6][R8.64+0x6] ;  /* 0x0000060608127981 */ /* 0x000ee8000c1e9500 */
[----:B------:R-:W3:Y:S04]  /*0290*/  LDG.E.U16.CONSTANT R21, desc[UR6][R8.64+0x8] ;  /* 0x0000080608157981 */ /* 0x000ee8000c1e9500 */
[----:B------:R-:W4:Y:S04]  /*02a0*/  LDG.E.U16.CONSTANT R20, desc[UR6][R8.64+0xa] ;  /* 0x00000a0608147981 */ /* 0x000f28000c1e9500 */
[----:B------:R0:W4:Y:S01]  /*02b0*/  LDG.E.U16.CONSTANT R25, desc[UR6][R8.64+0xc] ;  /* 0x00000c0608197981 */ /* 0x000122000c1e9500 */
[----:B-1----:R-:W-:-:S03]  /*02c0*/  IMAD.WIDE R4, R13, 0x24, R4 ;  /* 0x000000240d047825 */ /* 0x002fc600078e0204 */
[----:B------:R-:W5:Y:S01]  /*02d0*/  LDG.E.U16.CONSTANT R2, desc[UR6][R2.64] ;  /* 0x0000000602027981 */ /* 0x000f62000c1e9500 */
[----:B------:R-:W-:-:S03]  /*02e0*/  IADD3 R6, P0, R15, R4, RZ ;  /* 0x000000040f067210 */ /* 0x000fc60007f1e0ff */
[----:B------:R-:W5:Y:S02]  /*02f0*/  LDG.E.CONSTANT R4, desc[UR6][R4.64] ;  /* 0x0000000604047981 */ /* 0x000f64000c1e9900 */
[----:B------:R-:W-:-:S05]  /*0300*/  IMAD.X R7, RZ, RZ, R5, P0 ;  /* 0x000000ffff077224 */ /* 0x000fca00000e0605 */
[----:B------:R-:W5:Y:S04]  /*0310*/  LDG.E.CONSTANT R24, desc[UR6][R6.64+0x4] ;  /* 0x0000040606187981 */ /* 0x000f68000c1e9900 */
[----:B------:R-:W5:Y:S04]  /*0320*/  LDG.E.CONSTANT R26, desc[UR6][R6.64+0x14] ;  /* 0x00001406061a7981 */ /* 0x000f68000c1e9900 */
[----:B------:R-:W5:Y:S04]  /*0330*/  LDG.E.CONSTANT R22, desc[UR6][R6.64+0x8] ;  /* 0x0000080606167981 */ /* 0x000f68000c1e9900 */
[----:B------:R1:W5:Y:S01]  /*0340*/  LDG.E.CONSTANT R28, desc[UR6][R6.64+0x18] ;  /* 0x00001806061c7981 */ /* 0x000362000c1e9900 */
[----:B------:R-:W-:-:S05]  /*0350*/  VIADD R19, R19, 0x10 ;  /* 0x0000001013137836 */ /* 0x000fca0000000000 */
[----:B------:R-:W-:Y:S01]  /*0360*/  ISETP.GE.U32.AND P0, PT, R19, R10, PT ;  /* 0x0000000a1300720c */ /* 0x000fe20003f06070 */
[----:B------:R-:W-:Y:S02]  /*0370*/  VIADD R17, R17, 0x10 ;  /* 0x0000001011117836 */ /* 0x000fe40000000000 */
[----:B------:R-:W-:Y:S01]  /*0380*/  VIADD R13, R13, 0x10 ;  /* 0x000000100d0d7836 */ /* 0x000fe20000000000 */
[----:B--2---:R-:W-:-:S04]  /*0390*/  PRMT R16, R23, 0x5410, R16 ;  /* 0x0000541017107816 */ /* 0x004fc80000000010 */
[----:B0-----:R-:W-:-:S05]  /*03a0*/  SHF.R.S32.HI R8, RZ, R15, R16 ;  /* 0x0000000fff087219 */ /* 0x001fca0000011410 */
[----:B------:R-:W-:Y:S01]  /*03b0*/  IMAD.SHL.U32 R9, R8, 0x10, RZ ;  /* 0x0000001008097824 */ /* 0x000fe200078e00ff */
[----:B---3--:R-:W-:-:S04]  /*03c0*/  PRMT R18, R18, 0x5410, R21 ;  /* 0x0000541012127816 */ /* 0x008fc80000000015 */
[----:B------:R-:W-:Y:S02]  /*03d0*/  LOP3.LUT R21, R9, 0x10, RZ, 0xc0, !PT ;  /* 0x0000001009157812 */ /* 0x000fe400078ec0ff */
[----:B------:R-:W-:Y:S02]  /*03e0*/  SHF.R.S32.HI R9, RZ, R14, R16 ;  /* 0x0000000eff097219 */ /* 0x000fe40000011410 */
[----:B------:R-:W-:-:S03]  /*03f0*/  SHF.R.U32.HI R16, RZ, 0xc, R8 ;  /* 0x0000000cff107819 */ /* 0x000fc60000011608 */
[----:B-1----:R-:W-:Y:S01]  /*0400*/  IMAD.SHL.U32 R7, R9, 0x10, RZ ;  /* 0x0000001009077824 */ /* 0x002fe200078e00ff */
[----:B----4-:R-:W-:Y:S01]  /*0410*/  PRMT R20, R20, 0x5410, R25 ;  /* 0x0000541014147816 */ /* 0x010fe20000000019 */
[----:B------:R-:W-:Y:S01]  /*0420*/  IMAD.SHL.U32 R6, R8, 0x800, RZ ;  /* 0x0000080008067824 */ /* 0x000fe200078e00ff */
[--C-:B------:R-:W-:Y:S02]  /*0430*/  LOP3.LUT R5, R21, 0xf0f0f0f, R18.reuse, 0xf8, !PT ;  /* 0x0f0f0f0f15057812 */ /* 0x100fe400078ef812 */
[----:B------:R-:W-:Y:S02]  /*0440*/  LOP3.LUT R7, R7, 0x10, RZ, 0xc0, !PT ;  /* 0x0000001007077812 */ /* 0x000fe400078ec0ff */
[----:B------:R-:W-:Y:S01]  /*0450*/  LOP3.LUT R3, R16, 0x10, RZ, 0xc0, !PT ;  /* 0x0000001010037812 */ /* 0x000fe200078ec0ff */
[----:B------:R-:W-:Y:S01]  /*0460*/  IMAD.SHL.U32 R16, R9, 0x800, RZ ;  /* 0x0000080009107824 */ /* 0x000fe200078e00ff */
[----:B------:R-:W-:Y:S02]  /*0470*/  SHF.R.U32.HI R18, RZ, 0x4, R18 ;  /* 0x00000004ff127819 */ /* 0x000fe40000011612 */
[----:B------:R-:W-:-:S02]  /*0480*/  SHF.R.U32.HI R21, RZ, 0xc, R9 ;  /* 0x0000000cff157819 */ /* 0x000fc40000011609 */
[----:B------:R-:W-:Y:S02]  /*0490*/  LOP3.LUT R7, R7, 0xf0f0f0f, R20, 0xf8, !PT ;  /* 0x0f0f0f0f07077812 */ /* 0x000fe400078ef814 */
[----:B------:R-:W-:Y:S02]  /*04a0*/  LOP3.LUT R5, R5, 0x1000, R6, 0xf8, !PT ;  /* 0x0000100005057812 */ /* 0x000fe400078ef806 */
[----:B------:R-:W-:Y:S02]  /*04b0*/  LOP3.LUT R6, R3, 0xf0f0f0f, R18, 0xf8, !PT ;  /* 0x0f0f0f0f03067812 */ /* 0x000fe400078ef812 */
[----:B------:R-:W-:Y:S02]  /*04c0*/  LOP3.LUT R18, R21, 0x10, RZ, 0xc0, !PT ;  /* 0x0000001015127812 */ /* 0x000fe400078ec0ff */
[----:B------:R-:W-:Y:S02]  /*04d0*/  SHF.R.U32.HI R3, RZ, 0x4, R20 ;  /* 0x00000004ff037819 */ /* 0x000fe40000011614 */
[----:B------:R-:W-:Y:S01]  /*04e0*/  LOP3.LUT R7, R7, 0x1000, R16, 0xf8, !PT ;  /* 0x0000100007077812 */ /* 0x000fe200078ef810 */
[----:B------:R-:W-:Y:S01]  /*04f0*/  IMAD.SHL.U32 R16, R8, 0x40000, RZ ;  /* 0x0004000008107824 */ /* 0x000fe200078e00ff */
[----:B------:R-:W-:-:S02]  /*0500*/  SHF.R.U32.HI R21, RZ, 0x5, R8 ;  /* 0x00000005ff157819 */ /* 0x000fc40000011608 */
[----:B------:R-:W-:Y:S01]  /*0510*/  LOP3.LUT R3, R18, 0xf0f0f0f, R3, 0xf8, !PT ;  /* 0x0f0f0f0f12037812 */ /* 0x000fe200078ef803 */
[----:B------:R-:W-:Y:S01]  /*0520*/  IMAD.SHL.U32 R18, R9, 0x40000, RZ ;  /* 0x0004000009127824 */ /* 0x000fe200078e00ff */
[----:B------:R-:W-:Y:S01]  /*0530*/  LOP3.LUT R6, R6, 0x1000, R21, 0xf8, !PT ;  /* 0x0000100006067812 */ /* 0x000fe200078ef815 */
[C---:B------:R-:W-:Y:S01]  /*0540*/  IMAD.SHL.U32 R21, R8.reuse, 0x2000000, RZ ;  /* 0x0200000008157824 */ /* 0x040fe200078e00ff */
[----:B------:R-:W-:Y:S01]  /*0550*/  LOP3.LUT R16, R5, 0x100000, R16, 0xf8, !PT ;  /* 0x0010000005107812 */ /* 0x000fe200078ef810 */
[----:B------:R-:W-:Y:S01]  /*0560*/  IMAD.SHL.U32 R23, R8, 0x4, RZ ;  /* 0x0000000408177824 */ /* 0x000fe200078e00ff */
[----:B------:R-:W-:Y:S02]  /*0570*/  LOP3.LUT R5, R7, 0x100000, R18, 0xf8, !PT ;  /* 0x0010000007057812 */ /* 0x000fe400078ef812 */
[----:B------:R-:W-:Y:S01]  /*0580*/  LOP3.LUT R7, R16, 0x10000000, R21, 0xf8, !PT ;  /* 0x1000000010077812 */ /* 0x000fe200078ef815 */
[----:B------:R-:W-:Y:S01]  /*0590*/  IMAD.SHL.U32 R21, R8, 0x200, RZ ;  /* 0x0000020008157824 */ /* 0x000fe200078e00ff */
[----:B------:R-:W-:Y:S01]  /*05a0*/  SHF.R.U32.HI R16, RZ, 0x5, R9 ;  /* 0x00000005ff107819 */ /* 0x000fe20000011609 */
[----:B------:R-:W-:Y:S01]  /*05b0*/  IMAD.SHL.U32 R8, R9, 0x2000000, RZ ;  /* 0x0200000009087824 */ /* 0x000fe200078e00ff */
[----:B------:R-:W-:-:S02]  /*05c0*/  LOP3.LUT R6, R6, 0x100000, R23, 0xf8, !PT ;  /* 0x0010000006067812 */ /* 0x000fc400078ef817 */
[----:B------:R-:W-:Y:S01]  /*05d0*/  LOP3.LUT R3, R3, 0x1000, R16, 0xf8, !PT ;  /* 0x0000100003037812 */ /* 0x000fe200078ef810 */
[----:B------:R-:W-:Y:S01]  /*05e0*/  IMAD.SHL.U32 R16, R9, 0x4, RZ ;  /* 0x0000000409107824 */ /* 0x000fe200078e00ff */
[----:B------:R-:W-:Y:S01]  /*05f0*/  LOP3.LUT R6, R6, 0x10000000, R21, 0xf8, !PT ;  /* 0x1000000006067812 */ /* 0x000fe200078ef815 */
[----:B-----5:R-:W-:Y:S01]  /*0600*/  IDP.4A.S8.S8 R7, R7, R24, RZ ;  /* 0x0000001807077226 */ /* 0x020fe200000006ff */
[----:B------:R-:W-:Y:S01]  /*0610*/  LOP3.LUT R5, R5, 0x10000000, R8, 0xf8, !PT ;  /* 0x1000000005057812 */ /* 0x000fe200078ef808 */
[----:B------:R-:W-:Y:S01]  /*0620*/  IMAD.SHL.U32 R8, R9, 0x200, RZ ;  /* 0x0000020009087824 */ /* 0x000fe200078e00ff */
[----:B------:R-:W-:Y:S01]  /*0630*/  LOP3.LUT R3, R3, 0x100000, R16, 0xf8, !PT ;  /* 0x0010000003037812 */ /* 0x000fe200078ef810 */
[----:B------:R-:W-:-:S03]  /*0640*/  IDP.4A.S8.S8 R7, R6, R26, R7 ;  /* 0x0000001a06077226 */ /* 0x000fc60000000607 */
[----:B------:R-:W-:Y:S01]  /*0650*/  LOP3.LUT R3, R3, 0x10000000, R8, 0xf8, !PT ;  /* 0x1000000003037812 */ /* 0x000fe200078ef808 */
[----:B------:R-:W-:-:S04]  /*0660*/  IDP.4A.S8.S8 R5, R5, R22, R7 ;  /* 0x0000001605057226 */ /* 0x000fc80000000607 */
        /* <DEDUP_REMOVED lines=9> */
.L_x_911:
[----:B------:R-:W-:Y:S05]  /*0700*/  BSYNC B0 ;  /* 0x0000000000007941 */ /* 0x000fea0003800000 */
.L_x_910:
        /* <DEDUP_REMOVED lines=18> */
.L_x_913:
        /* <DEDUP_REMOVED lines=13> */
.L_x_1395:


//--------------------- .text._Z13mul_mat_vec_qIN3c108BFloat16ELi32ELi4E10block_q4_1Li2EXadL_ZN45_INTERNAL_8d5cb472_14_gguf_kernel_cu_cd24131917vec_dot_q4_1_q8_1EPKvPK10block_q8_1RKiEEEvS5_S5_PT_iii --------------------------
	.section	.text._Z13mul_mat_vec_qIN3c108BFloat16ELi32ELi4E10block_q4_1Li2EXadL_ZN45_INTERNAL_8d5cb472_14_gguf_kernel_cu_cd24131917vec_dot_q4_1_q8_1EPKvPK10block_q8_1RKiEEEvS5_S5_PT_iii,"ax",@progbits
	.align	128
.text._Z13mul_mat_vec_qIN3c108BFloat16ELi32ELi4E10block_q4_1Li2EXadL_ZN45_INTERNAL_8d5cb472_14_gguf_kernel_cu_cd24131917vec_dot_q4_1_q8_1EPKvPK10block_q8_1RKiEEEvS5_S5_PT_iii:
        .type           _Z13mul_mat_vec_qIN3c108BFloat16ELi32ELi4E10block_q4_1Li2EXadL_ZN45_INTERNAL_8d5cb472_14_gguf_kernel_cu_cd24131917vec_dot_q4_1_q8_1EPKvPK10block_q8_1RKiEEEvS5_S5_PT_iii,@function
        .size           _Z13mul_mat_vec_qIN3c108BFloat16ELi32ELi4E10block_q4_1Li2EXadL_ZN45_INTERNAL_8d5cb472_14_gguf_kernel_cu_cd24131917vec_dot_q4_1_q8_1EPKvPK10block_q8_1RKiEEEvS5_S5_PT_iii,(.L_x_1396 - _Z13mul_mat_vec_qIN3c108BFloat16ELi32ELi4E10block_q4_1Li2EXadL_ZN45_INTERNAL_8d5cb472_14_gguf_kernel_cu_cd24131917vec_dot_q4_1_q8_1EPKvPK10block_q8_1RKiEEEvS5_S5_PT_iii)
        .other          _Z13mul_mat_vec_qIN3c108BFloat16ELi32ELi4E10block_q4_1Li2EXadL_ZN45_INTERNAL_8d5cb472_14_gguf_kernel_cu_cd24131917vec_dot_q4_1_q8_1EPKvPK10block_q8_1RKiEEEvS5_S5_PT_iii,@"STO_CUDA_ENTRY STV_DEFAULT"
_Z13mul_mat_vec_qIN3c108BFloat16ELi32ELi4E10block_q4_1Li2EXadL_ZN45_INTERNAL_8d5cb472_14_gguf_kernel_cu_cd24131917vec_dot_q4_1_q8_1EPKvPK10block_q8_1RKiEEEvS5_S5_PT_iii:
        /* <DEDUP_REMOVED lines=25> */
[----:B------:R-:W-:Y:S01]  /*0190*/  SHF.L.U32 R7, R2, 0x3, RZ ;  /* 0x0000000302077819 */ /* 0x000fe200000006ff */
[----:B------:R-:W-:Y:S01]  /*01a0*/  BSSY B1, `(.L_x_916) ;  /* 0x000002f000017945 */ /* 0x000fe20003800000 */
[----:B------:R-:W-:Y:S01]  /*01b0*/  SHF.R.S32.HI R6, RZ, 0x1f, R5 ;  /* 0x0000001fff067819 */ /* 0x000fe20000011405 */
[----:B------:R-:W-:Y:S01]  /*01c0*/  IMAD R23, R3, R4, R9 ;  /* 0x0000000403177224 */ /* 0x000fe200078e0209 */
[----:B------:R-:W-:Y:S02]  /*01d0*/  PLOP3.LUT P0, PT, PT, PT, PT, 0x80, 0x0 ;  /* 0x000000000000781c */ /* 0x000fe40003f0f070 */
[----:B------:R-:W-:Y:S02]  /*01e0*/  LEA.HI R6, R6, R5, RZ, 0x9 ;  /* 0x0000000506067211 */ /* 0x000fe400078f48ff */
[----:B------:R-:W-:-:S02]  /*01f0*/  LOP3.LUT R7, R7, 0x8, RZ, 0xc0, !PT ;  /* 0x0000000807077812 */ /* 0x000fc400078ec0ff */
[----:B------:R-:W-:Y:S01]  /*0200*/  SHF.R.S32.HI R8, RZ, 0x9, R6 ;  /* 0x00000009ff087819 */ /* 0x000fe20000011406 */
[----:B------:R-:W-:-:S04]  /*0210*/  IMAD.MOV.U32 R6, RZ, RZ, RZ ;  /* 0x000000ffff067224 */ /* 0x000fc800078e00ff */
[----:B------:R-:W-:Y:S01]  /*0220*/  IMAD R5, R8, UR4, R9 ;  /* 0x0000000408057c24 */ /* 0x000fe2000f8e0209 */
[----:B------:R-:W-:Y:S06]  /*0230*/  @!P1 BRA `(.L_x_917) ;  /* 0x0000000000949947 */ /* 0x000fec0003800000 */
[----:B------:R-:W0:Y:S08]  /*0240*/  LDC.64 R14, c[0x0][0x210] ;  /* 0x00008400ff0e7b82 */ /* 0x000e300000000a00 */
[----:B------:R-:W1:Y:S01]  /*0250*/  LDC.64 R12, c[0x0][0x218] ;  /* 0x00008600ff0c7b82 */ /* 0x000e620000000a00 */
[----:B0-----:R-:W-:-:S03]  /*0260*/  IMAD.WIDE R14, R23, 0x14, R14 ;  /* 0x00000014170e7825 */ /* 0x001fc600078e020e */
[----:B------:R-:W-:-:S03]  /*0270*/  IADD3 R16, P0, R7, R14, RZ ;  /* 0x0000000e07107210 */ /* 0x000fc60007f1e0ff */
[----:B------:R-:W2:Y:S01]  /*0280*/  LDG.E.CONSTANT R14, desc[UR6][R14.64] ;  /* 0x000000060e0e7981 */ /* 0x000ea2000c1e9900 */
[----:B-1----:R-:W-:Y:S01]  /*0290*/  IMAD.WIDE R12, R5, 0x24, R12 ;  /* 0x00000024050c7825 */ /* 0x002fe200078e020c */
[----:B------:R-:W-:Y:S02]  /*02a0*/  IADD3.X R17, RZ, R15, RZ, P0, !PT ;  /* 0x0000000fff117210 */ /* 0x000fe400007fe4ff */
[----:B------:R-:W-:-:S03]  /*02b0*/  IADD3 R10, P1, R7, R12, RZ ;  /* 0x0000000c070a7210 */ /* 0x000fc60007f3e0ff */
[----:B------:R-:W3:Y:S02]  /*02c0*/  LDG.E.CONSTANT R22, desc[UR6][R16.64+0x4] ;  /* 0x0000040610167981 */ /* 0x000ee4000c1e9900 */
[----:B------:R-:W-:Y:S02]  /*02d0*/  IMAD.X R11, RZ, RZ, R13, P1 ;  /* 0x000000ffff0b7224 */ /* 0x000fe400008e060d */
[----:B------:R-:W4:Y:S04]  /*02e0*/  LDG.E.CONSTANT R20, desc[UR6][R16.64+0x8] ;  /* 0x0000080610147981 */ /* 0x000f28000c1e9900 */
        /* <DEDUP_REMOVED lines=8> */
[----:B------:R-:W-:Y:S02]  /*0370*/  IADD3 R5, R5, 0x10, RZ ;  /* 0x0000001005057810 */ /* 0x000fe40007ffe0ff */
[----:B---3--:R-:W-:Y:S02]  /*0380*/  LOP3.LUT R25, R22, 0xf0f0f0f, RZ, 0xc0, !PT ;  /* 0x0f0f0f0f16197812 */ /* 0x008fe400078ec0ff */
[----:B------:R-:W-:-:S04]  /*0390*/  SHF.R.U32.HI R22, RZ, 0x4, R22 ;  /* 0x00000004ff167819 */ /* 0x000fc80000011616 */
[----:B------:R-:W-:Y:S01]  /*03a0*/  LOP3.LUT R22, R22, 0xf0f0f0f, RZ, 0xc0, !PT ;  /* 0x0f0f0f0f16167812 */ /* 0x000fe200078ec0ff */
[----:B-----5:R-:W-:Y:S01]  /*03b0*/  IDP.4A.S8.S8 R18, R25, R18, RZ ;  /* 0x0000001219127226 */ /* 0x020fe200000006ff */
[----:B----4-:R-:W-:Y:S02]  /*03c0*/  LOP3.LUT R24, R20, 0xf0f0f0f, RZ, 0xc0, !PT ;  /* 0x0f0f0f0f14187812 */ /* 0x010fe400078ec0ff */
[----:B------:R-:W-:Y:S01]  /*03d0*/  SHF.R.U32.HI R20, RZ, 0x4, R20 ;  /* 0x00000004ff147819 */ /* 0x000fe20000011614 */
[----:B--2---:R-:W-:-:S03]  /*03e0*/  IDP.4A.S8.S8 R19, R22, R19, R18 ;  /* 0x0000001316137226 */ /* 0x004fc60000000612 */
[----:B------:R-:W-:Y:S01]  /*03f0*/  LOP3.LUT R20, R20, 0xf0f0f0f, RZ, 0xc0, !PT ;  /* 0x0f0f0f0f14147812 */ /* 0x000fe200078ec0ff */
[----:B------:R-:W-:Y:S02]  /*0400*/  IDP.4A.S8.S8 R8, R24, R8, R19 ;  /* 0x0000000818087226 */ /* 0x000fe40000000613 */
[----:B------:R-:W-:Y:S02]  /*0410*/  HMUL2 R13, R14, R13 ;  /* 0x0000000d0e0d7232 */ /* 0x000fe40000000000 */
[----:B------:R-:W-:-:S03]  /*0420*/  IDP.4A.S8.S8 R8, R20, R21, R8 ;  /* 0x0000001514087226 */ /* 0x000fc60000000608 */
[--C-:B------:R-:W-:Y:S02]  /*0430*/  HADD2.F32 R10, -RZ, R13.reuse.H1_H1 ;  /* 0x3000000dff0a7230 */ /* 0x100fe40000004100 */
[----:B------:R-:W-:Y:S01]  /*0440*/  HADD2.F32 R13, -RZ, R13.H0_H0 ;  /* 0x2000000dff0d7230 */ /* 0x000fe20000004100 */
[----:B------:R-:W-:Y:S02]  /*0450*/  I2FP.F32.S32 R8, R8 ;  /* 0x0000000800087245 */ /* 0x000fe40000201400 */
[----:B------:R-:W-:-:S04]  /*0460*/  FMUL.FTZ R10, R10, 0.5 ;  /* 0x3f0000000a0a7820 */ /* 0x000fc80000410000 */
[----:B------:R-:W-:-:S04]  /*0470*/  FFMA.FTZ R13, R13, R8, R10 ;  /* 0x000000080d0d7223 */ /* 0x000fc8000001000a */
[----:B------:R-:W-:-:S07]  /*0480*/  FADD.FTZ R6, R6, R13 ;  /* 0x0000000d06067221 */ /* 0x000fce0000010000 */
.L_x_917:
[----:B------:R-:W-:Y:S05]  /*0490*/  BSYNC B1 ;  /* 0x0000000000017941 */ /* 0x000fea0003800000 */
.L_x_916:
[C---:B------:R-:W-:Y:S01]  /*04a0*/  IMAD.IADD R8, R4.reuse, 0x1, -R9 ;  /* 0x0000000104087824 */ /* 0x040fe200078e0a09 */
[----:B------:R-:W-:Y:S01]  /*04b0*/  ISETP.GT.U32.AND P1, PT, R4, R9, PT ;  /* 0x000000090400720c */ /* 0x000fe20003f24070 */
[----:B------:R-:W-:Y:S03]  /*04c0*/  BSSY B1, `(.L_x_918) ;  /* 0x000008e000017945 */ /* 0x000fe60003800000 */
[----:B------:R-:W-:-:S13]  /*04d0*/  ISETP.LE.U32.OR P1, PT, R8, 0x30, !P1 ;  /* 0x000000300800780c */ /* 0x000fda0004f23470 */
[----:B------:R-:W-:Y:S05]  /*04e0*/  @P1 BRA `(.L_x_919) ;  /* 0x00000008002c1947 */ /* 0x000fea0003800000 */
[----:B------:R-:W-:Y:S02]  /*04f0*/  PLOP3.LUT P0, PT, PT, PT, PT, 0x8, 0x0 ;  /* 0x000000000000781c */ /* 0x000fe40003f0e170 */
[----:B------:R-:W-:-:S11]  /*0500*/  IADD3 R8, R4, -0x30, RZ ;  /* 0xffffffd004087810 */ /* 0x000fd60007ffe0ff */
.L_x_920:
[----:B------:R-:W0:Y:S08]  /*0510*/  LDC.64 R18, c[0x0][0x210] ;  /* 0x00008400ff127b82 */ /* 0x000e300000000a00 */
[----:B------:R-:W1:Y:S01]  /*0520*/  LDC.64 R10, c[0x0][0x218] ;  /* 0x00008600ff0a7b82 */ /* 0x000e620000000a00 */
[----:B0-----:R-:W-:-:S03]  /*0530*/  IMAD.WIDE R16, R23, 0x14, R18 ;  /* 0x0000001417107825 */ /* 0x001fc600078e0212 */
[----:B------:R-:W-:Y:S02]  /*0540*/  IADD3 R12, P1, R7, R16, RZ ;  /* 0x00000010070c7210 */ /* 0x000fe40007f3e0ff */
[----:B------:R-:W2:Y:S01]  /*0550*/  LDG.E.CONSTANT R26, desc[UR6][R16.64] ;  /* 0x00000006101a7981 */ /* 0x000ea2000c1e9900 */
[----:B-1----:R-:W-:-:S04]  /*0560*/  IMAD.WIDE R14, R5, 0x24, R10 ;  /* 0x00000024050e7825 */ /* 0x002fc800078e020a */
[----:B------:R-:W-:Y:S01]  /*0570*/  IMAD.X R13, RZ, RZ, R17, P1 ;  /* 0x000000ffff0d7224 */ /* 0x000fe200008e0611 */
[----:B------:R-:W-:-:S04]  /*0580*/  IADD3 R24, P2, R7, R14, RZ ;  /* 0x0000000e07187210 */ /* 0x000fc80007f5e0ff */
[----:B------:R-:W3:Y:S01]  /*0590*/  LDG.E.CONSTANT R21, desc[UR6][R12.64+0x4] ;  /* 0x000004060c157981 */ /* 0x000ee2000c1e9900 */
[----:B------:R-:W-:-:S03]  /*05a0*/  IADD3.X R25, RZ, R15, RZ, P2, !PT ;  /* 0x0000000fff197210 */ /* 0x000fc600017fe4ff */
[----:B------:R0:W4:Y:S04]  /*05b0*/  LDG.E.CONSTANT R22, desc[UR6][R12.64+0x8] ;  /* 0x000008060c167981 */ /* 0x000128000c1e9900 */
[----:B------:R-:W5:Y:S04]  /*05c0*/  LDG.E.CONSTANT R20, desc[UR6][R24.64+0x4] ;  /* 0x0000040618147981 */ /* 0x000f68000c1e9900 */
[----:B------:R-:W2:Y:S04]  /*05d0*/  LDG.E.CONSTANT R28, desc[UR6][R24.64+0x14] ;  /* 0x00001406181c7981 */ /* 0x000ea8000c1e9900 */
[----:B------:R-:W4:Y:S04]  /*05e0*/  LDG.E.CONSTANT R15, desc[UR6][R14.64] ;  /* 0x000000060e0f7981 */ /* 0x000f28000c1e9900 */
[----:B------:R-:W4:Y:S01]  /*05f0*/  LDG.E.CONSTANT R27, desc[UR6][R24.64+0x8] ;  /* 0x00000806181b7981 */ /* 0x000f22000c1e9900 */
[----:B0-----:R-:W-:-:S05]  /*0600*/  IADD3 R13, R5, 0x10, RZ ;  /* 0x00000010050d7810 */ /* 0x001fca0007ffe0ff */
[----:B------:R-:W-:Y:S01]  /*0610*/  IMAD.WIDE R16, R13, 0x24, R10 ;  /* 0x000000240d107825 */ /* 0x000fe200078e020a */
[----:B------:R0:W4:Y:S01]  /*0620*/  LDG.E.CONSTANT R24, desc[UR6][R24.64+0x18] ;  /* 0x0000180618187981 */ /* 0x000122000c1e9900 */
[----:B---3--:R-:W-:Y:S02]  /*0630*/  LOP3.LUT R29, R21, 0xf0f0f0f, RZ, 0xc0, !PT ;  /* 0x0f0f0f0f151d7812 */ /* 0x008fe400078ec0ff */
[----:B------:R-:W-:-:S04]  /*0640*/  SHF.R.U32.HI R21, RZ, 0x4, R21 ;  /* 0x00000004ff157819 */ /* 0x000fc80000011615 */
[----:B------:R-:W-:Y:S01]  /*0650*/  LOP3.LUT R21, R21, 0xf0f0f0f, RZ, 0xc0, !PT ;  /* 0x0f0f0f0f15157812 */ /* 0x000fe200078ec0ff */
[----:B-----5:R-:W-:Y:S02]  /*0660*/  IDP.4A.S8.S8 R20, R29, R20, RZ ;  /* 0x000000141d147226 */ /* 0x020fe400000006ff */
[----:B------:R-:W-:Y:S02]  /*0670*/  VIADD R29, R23, 0x10 ;  /* 0x00000010171d7836 */ /* 0x000fe40000000000 */
[----:B--2---:R-:W-:Y:S02]  /*0680*/  IDP.4A.S8.S8 R28, R21, R28, R20 ;  /* 0x0000001c151c7226 */ /* 0x004fe40000000614 */
[----:B------:R-:W-:Y:S01]  /*0690*/  IMAD.WIDE R20, R29, 0x14, R18 ;  /* 0x000000141d147825 */ /* 0x000fe200078e0212 */
[----:B----4-:R-:W-:Y:S01]  /*06a0*/  LOP3.LUT R12, R22, 0xf0f0f0f, RZ, 0xc0, !PT ;  /* 0x0f0f0f0f160c7812 */ /* 0x010fe200078ec0ff */
[----:B0-----:R-:W-:Y:S01]  /*06b0*/  HFMA2.MMA R25, R26, R15, -RZ ;  /* 0x0000000f1a197235 */ /* 0x001fe200001000ff */
[----:B------:R-:W-:-:S03]  /*06c0*/  IADD3 R14, P1, R7, R20, RZ ;  /* 0x00000014070e7210 */ /* 0x000fc60007f3e0ff */
[----:B------:R-:W-:Y:S01]  /*06d0*/  IDP.4A.S8.S8 R27, R12, R27, R28 ;  /* 0x0000001b0c1b7226 */ /* 0x000fe2000000061c */
[----:B------:R-:W-:Y:S01]  /*06e0*/  SHF.R.U32.HI R22, RZ, 0x4, R22 ;  /* 0x00000004ff167819 */ /* 0x000fe20000011616 */
[----:B------:R-:W2:Y:S01]  /*06f0*/  LDG.E.CONSTANT R20, desc[UR6][R20.64] ;  /* 0x0000000614147981 */ /* 0x000ea2000c1e9900 */
[----:B------:R-:W-:Y:S02]  /*0700*/  IADD3.X R15, RZ, R21, RZ, P1, !PT ;  /* 0x00000015ff0f7210 */ /* 0x000fe40000ffe4ff */
[----:B------:R-:W-:-:S03]  /*0710*/  IADD3 R12, P1, R7, R16, RZ ;  /* 0x00000010070c7210 */ /* 0x000fc60007f3e0ff */
[----:B------:R-:W3:Y:S02]  /*0720*/  LDG.E.CONSTANT R26, desc[UR6][R14.64+0x4] ;  /* 0x000004060e1a7981 */ /* 0x000ee4000c1e9900 */
[----:B------:R-:W-:Y:S01]  /*0730*/  IMAD.X R13, RZ, RZ, R17, P1 ;  /* 0x000000ffff0d7224 */ /* 0x000fe200008e0611 */
[----:B------:R-:W-:Y:S01]  /*0740*/  LOP3.LUT R22, R22, 0xf0f0f0f, RZ, 0xc0, !PT ;  /* 0x0f0f0f0f16167812 */ /* 0x000fe200078ec0ff */
[----:B------:R-:W2:Y:S04]  /*0750*/  LDG.E.CONSTANT R17, desc[UR6][R16.64] ;  /* 0x0000000610117981 */ /* 0x000ea8000c1e9900 */
[----:B------:R-:W4:Y:S01]  /*0760*/  LDG.E.CONSTANT R28, desc[UR6][R12.64+0x4] ;  /* 0x000004060c1c7981 */ /* 0x000f22000c1e9900 */
[----:B------:R-:W-:Y:S02]  /*0770*/  IDP.4A.S8.S8 R22, R22, R24, R27 ;  /* 0x0000001816167226 */ /* 0x000fe4000000061b */
[----:B------:R-:W-:-:S02]  /*0780*/  HADD2.F32 R24, -RZ, R25.H1_H1 ;  /* 0x30000019ff187230 */ /* 0x000fc40000004100 */
[----:B------:R-:W-:Y:S01]  /*0790*/  HADD2.F32 R25, -RZ, R25.H0_H0 ;  /* 0x20000019ff197230 */ /* 0x000fe20000004100 */
[----:B------:R-:W-:Y:S02]  /*07a0*/  I2FP.F32.S32 R22, R22 ;  /* 0x0000001600167245 */ /* 0x000fe40000201400 */
[----:B------:R-:W-:-:S04]  /*07b0*/  FMUL.FTZ R24, R24, 0.5 ;  /* 0x3f00000018187820 */ /* 0x000fc80000410000 */
[----:B------:R-:W-:Y:S02]  /*07c0*/  FFMA.FTZ R25, R25, R22, R24 ;  /* 0x0000001619197223 */ /* 0x000fe40000010018 */
[----:B------:R-:W5:Y:S04]  /*07d0*/  LDG.E.CONSTANT R24, desc[UR6][R12.64+0x14] ;  /* 0x000014060c187981 */ /* 0x000f68000c1e9900 */
[----:B------:R4:W2:Y:S01]  /*07e0*/  LDG.E.CONSTANT R22, desc[UR6][R14.64+0x8] ;  /* 0x000008060e167981 */ /* 0x0008a2000c1e9900 */
[----:B---3--:R-:W-:-:S05]  /*07f0*/  LOP3.LUT R27, R26, 0xf0f0f0f, RZ, 0xc0, !PT ;  /* 0x0f0f0f0f1a1b7812 */ /* 0x008fca00078ec0ff */
[----:B----4-:R-:W-:Y:S02]  /*0800*/  IDP.4A.S8.S8 R14, R27, R28, RZ ;  /* 0x0000001c1b0e7226 */ /* 0x010fe400000006ff */
[----:B------:R-:W3:Y:S04]  /*0810*/  LDG.E.CONSTANT R28, desc[UR6][R12.64+0x8] ;  /* 0x000008060c1c7981 */ /* 0x000ee8000c1e9900 */
[----:B------:R0:W4:Y:S01]  /*0820*/  LDG.E.CONSTANT R27, desc[UR6][R12.64+0x18] ;  /* 0x000018060c1b7981 */ /* 0x000122000c1e9900 */
[----:B------:R-:W-:-:S04]  /*0830*/  SHF.R.U32.HI R26, RZ, 0x4, R26 ;  /* 0x00000004ff1a7819 */ /* 0x000fc8000001161a */
[----:B------:R-:W-:Y:S02]  /*0840*/  LOP3.LUT R29, R26, 0xf0f0f0f, RZ, 0xc0, !PT ;  /* 0x0f0f0f0f1a1d7812 */ /* 0x000fe400078ec0ff */
[----:B------:R-:W-:-:S03]  /*0850*/  IADD3 R15, R23, 0x20, RZ ;  /* 0x00000020170f7810 */ /* 0x000fc60007ffe0ff */
[----:B-----5:R-:W-:Y:S01]  /*0860*/  IDP.4A.S8.S8 R29, R29, R24, R14 ;  /* 0x000000181d1d7226 */ /* 0x020fe2000000060e */
[----:B--2---:R-:W-:Y:S02]  /*0870*/  LOP3.LUT R14, R22, 0xf0f0f0f, RZ, 0xc0, !PT ;  /* 0x0f0f0f0f160e7812 */ /* 0x004fe400078ec0ff */
[----:B------:R-:W-:Y:S01]  /*0880*/  SHF.R.U32.HI R22, RZ, 0x4, R22 ;  /* 0x00000004ff167819 */ /* 0x000fe20000011616 */
[----:B------:R-:W-:Y:S01]  /*0890*/  HMUL2 R17, R20, R17 ;  /* 0x0000001114117232 */ /* 0x000fe20000000000 */
[----:B------:R-:W-:Y:S01]  /*08a0*/  IADD3 R21, R5, 0x20, RZ ;  /* 0x0000002005157810 */ /* 0x000fe20007ffe0ff */
[----:B0-----:R-:W-:Y:S01]  /*08b0*/  IMAD.WIDE R12, R15, 0x14, R18 ;  /* 0x000000140f0c7825 */ /* 0x001fe200078e0212 */
[----:B------:R-:W-:Y:S02]  /*08c0*/  LOP3.LUT R22, R22, 0xf0f0f0f, RZ, 0xc0, !PT ;  /* 0x0f0f0f0f16167812 */ /* 0x000fe400078ec0ff */
[----:B------:R-:W-:-:S03]  /*08d0*/  IADD3 R20, P1, R7, R12, RZ ;  /* 0x0000000c07147210 */ /* 0x000fc60007f3e0ff */
[----:B------:R-:W2:Y:S01]  /*08e0*/  LDG.E.CONSTANT R12, desc[UR6][R12.64] ;  /* 0x000000060c0c7981 */ /* 0x000ea2000c1e9900 */
[----:B---3--:R-:W-:Y:S02]  /*08f0*/  IDP.4A.S8.S8 R28, R14, R28, R29 ;  /* 0x0000001c0e1c7226 */ /* 0x008fe4000000061d */
[----:B------:R-:W-:-:S04]  /*0900*/  IMAD.WIDE R14, R21, 0x24, R10 ;  /* 0x00000024150e7825 */ /* 0x000fc800078e020a */
[----:B----4-:R-:W-:Y:S02]  /*0910*/  IDP.4A.S8.S8 R22, R22, R27, R28 ;  /* 0x0000001b16167226 */ /* 0x010fe4000000061c */
[--C-:B------:R-:W-:Y:S02]  /*0920*/  HADD2.F32 R21, -RZ, R17.reuse.H1_H1 ;  /* 0x30000011ff157230 */ /* 0x100fe40000004100 */
[----:B------:R-:W-:Y:S01]  /*0930*/  HADD2.F32 R17, -RZ, R17.H0_H0 ;  /* 0x20000011ff117230 */ /* 0x000fe20000004100 */
[----:B------:R-:W-:Y:S02]  /*0940*/  I2FP.F32.S32 R22, R22 ;  /* 0x0000001600167245 */ /* 0x000fe40000201400 */
[----:B------:R-:W-:Y:S01]  /*0950*/  FMUL.FTZ R24, R21, 0.5 ;  /* 0x3f00000015187820 */ /* 0x000fe20000410000 */
[----:B------:R-:W-:Y:S01]  /*0960*/  IMAD.X R21, RZ, RZ, R13, P1 ;  /* 0x000000ffff157224 */ /* 0x000fe200008e060d */
[----:B------:R-:W-:Y:S02]  /*0970*/  IADD3 R16, P2, R7, R14, RZ ;  /* 0x0000000e07107210 */ /* 0x000fe40007f5e0ff */
[----:B------:R-:W-:-:S02]  /*0980*/  FFMA.FTZ R24, R17, R22, R24 ;  /* 0x0000001611187223 */ /* 0x000fc40000010018 */
[----:B------:R-:W3:Y:S01]  /*0990*/  LDG.E.CONSTANT R22, desc[UR6][R20.64+0x4] ;  /* 0x0000040614167981 */ /* 0x000ee2000c1e9900 */
[----:B------:R-:W-:-:S03]  /*09a0*/  IADD3.X R17, RZ, R15, RZ, P2, !PT ;  /* 0x0000000fff117210 */ /* 0x000fc600017fe4ff */
[----:B------:R3:W4:Y:S04]  /*09b0*/  LDG.E.CONSTANT R26, desc[UR6][R20.64+0x8] ;  /* 0x00000806141a7981 */ /* 0x000728000c1e9900 */
[----:B------:R-:W5:Y:S04]  /*09c0*/  LDG.E.CONSTANT R27, desc[UR6][R16.64+0x4] ;  /* 0x00000406101b7981 */ /* 0x000f68000c1e9900 */
[----:B------:R-:W2:Y:S04]  /*09d0*/  LDG.E.CONSTANT R29, desc[UR6][R16.64+0x14] ;  /* 0x00001406101d7981 */ /* 0x000ea8000c1e9900 */
[----:B------:R-:W4:Y:S01]  /*09e0*/  LDG.E.CONSTANT R28, desc[UR6][R16.64+0x8] ;  /* 0x00000806101c7981 */ /* 0x000f22000c1e9900 */
[----:B------:R-:W-:-:S03]  /*09f0*/  FADD.FTZ R25, R25, R6 ;  /* 0x0000000619197221 */ /* 0x000fc60000010000 */
[----:B------:R0:W4:Y:S04]  /*0a00*/  LDG.E.CONSTANT R15, desc[UR6][R14.64] ;  /* 0x000000060e0f7981 */ /* 0x000128000c1e9900 */
[----:B------:R1:W4:Y:S01]  /*0a10*/  LDG.E.CONSTANT R17, desc[UR6][R16.64+0x18] ;  /* 0x0000180610117981 */ /* 0x000322000c1e9900 */
[----:B---3--:R-:W-:Y:S02]  /*0a20*/  LOP3.LUT R20, R22, 0xf0f0f0f, RZ, 0xc0, !PT ;  /* 0x0f0f0f0f16147812 */ /* 0x008fe400078ec0ff */
[----:B------:R-:W-:-:S04]  /*0a30*/  SHF.R.U32.HI R22, RZ, 0x4, R22 ;  /* 0x00000004ff167819 */ /* 0x000fc80000011616 */
[----:B------:R-:W-:Y:S01]  /*0a40*/  LOP3.LUT R22, R22, 0xf0f0f0f, RZ, 0xc0, !PT ;  /* 0x0f0f0f0f16167812 */ /* 0x000fe200078ec0ff */
[----:B-----5:R-:W-:-:S04]  /*0a50*/  IDP.4A.S8.S8 R27, R20, R27, RZ ;  /* 0x0000001b141b7226 */ /* 0x020fc800000006ff */
[----:B--2---:R-:W-:Y:S01]  /*0a60*/  IDP.4A.S8.S8 R27, R22, R29, R27 ;  /* 0x0000001d161b7226 */ /* 0x004fe2000000061b */
[----:B----4-:R-:W-:-:S05]  /*0a70*/  LOP3.LUT R22, R26, 0xf0f0f0f, RZ, 0xc0, !PT ;  /* 0x0f0f0f0f1a167812 */ /* 0x010fca00078ec0ff */
[----:B------:R-:W-:Y:S01]  /*0a80*/  IDP.4A.S8.S8 R22, R22, R28, R27 ;  /* 0x0000001c16167226 */ /* 0x000fe2000000061b */
[----:B------:R-:W-:-:S05]  /*0a90*/  IADD3 R27, R23, 0x30, RZ ;  /* 0x00000030171b7810 */ /* 0x000fca0007ffe0ff */
[----:B------:R-:W-:-:S04]  /*0aa0*/  IMAD.WIDE R18, R27, 0x14, R18 ;  /* 0x000000141b127825 */ /* 0x000fc800078e0212 */
[----:B------:R-:W-:Y:S01]  /*0ab0*/  VIADD R27, R5, 0x30 ;  /* 0x00000030051b7836 */ /* 0x000fe20000000000 */
[----:B------:R-:W-:Y:S02]  /*0ac0*/  IADD3 R20, P1, R7, R18, RZ ;  /* 0x0000001207147210 */ /* 0x000fe40007f3e0ff */
[----:B------:R-:W2:Y:S01]  /*0ad0*/  LDG.E.CONSTANT R18, desc[UR6][R18.64] ;  /* 0x0000000612127981 */ /* 0x000ea2000c1e9900 */
[----:B------:R-:W-:Y:S01]  /*0ae0*/  IMAD.WIDE R10, R27, 0x24, R10 ;  /* 0x000000241b0a7825 */ /* 0x000fe200078e020a */
[----:B------:R-:W-:Y:S02]  /*0af0*/  IADD3.X R21, RZ, R19, RZ, P1, !PT ;  /* 0x00000013ff157210 */ /* 0x000fe40000ffe4ff */
[----:B------:R-:W-:-:S03]  /*0b00*/  IADD3 R28, P1, R7, R10, RZ ;  /* 0x0000000a071c7210 */ /* 0x000fc60007f3e0ff */
[----:B------:R-:W1:Y:S01]  /*0b10*/  LDG.E.CONSTANT R27, desc[UR6][R20.64+0x8] ;  /* 0x00000806141b7981 */ /* 0x000e62000c1e9900 */
[----:B------:R-:W-:-:S03]  /*0b20*/  IADD3.X R29, RZ, R11, RZ, P1, !PT ;  /* 0x0000000bff1d7210 */ /* 0x000fc60000ffe4ff */
[----:B------:R-:W2:Y:S04]  /*0b30*/  LDG.E.CONSTANT R11, desc[UR6][R10.64] ;  /* 0x000000060a0b7981 */ /* 0x000ea8000c1e9900 */
[----:B------:R-:W0:Y:S04]  /*0b40*/  LDG.E.CONSTANT R13, desc[UR6][R28.64+0x4] ;  /* 0x000004061c0d7981 */ /* 0x000e28000c1e9900 */
[----:B------:R-:W3:Y:S02]  /*0b50*/  LDG.E.CONSTANT R20, desc[UR6][R20.64+0x4] ;  /* 0x0000040614147981 */ /* 0x000ee4000c1e9900 */
[----:B---3--:R-:W-:-:S05]  /*0b60*/  LOP3.LUT R6, R20, 0xf0f0f0f, RZ, 0xc0, !PT ;  /* 0x0f0f0f0f14067812 */ /* 0x008fca00078ec0ff */
[----:B0-----:R-:W-:Y:S02]  /*0b70*/  IDP.4A.S8.S8 R14, R6, R13, RZ ;  /* 0x0000000d060e7226 */ /* 0x001fe400000006ff */
[----:B------:R-:W3:Y:S01]  /*0b80*/  LDG.E.CONSTANT R6, desc[UR6][R28.64+0x14] ;  /* 0x000014061c067981 */ /* 0x000ee2000c1e9900 */
[----:B------:R-:W-:-:S04]  /*0b90*/  SHF.R.U32.HI R13, RZ, 0x4, R20 ;  /* 0x00000004ff0d7819 */ /* 0x000fc80000011614 */
[----:B------:R-:W-:-:S05]  /*0ba0*/  LOP3.LUT R13, R13, 0xf0f0f0f, RZ, 0xc0, !PT ;  /* 0x0f0f0f0f0d0d7812 */ /* 0x000fca00078ec0ff */
[----:B---3--:R-:W-:Y:S02]  /*0bb0*/  IDP.4A.S8.S8 R6, R13, R6, R14 ;  /* 0x000000060d067226 */ /* 0x008fe4000000060e */
[----:B------:R-:W3:Y:S04]  /*0bc0*/  LDG.E.CONSTANT R13, desc[UR6][R28.64+0x8] ;  /* 0x000008061c0d7981 */ /* 0x000ee8000c1e9900 */
[----:B------:R-:W4:Y:S01]  /*0bd0*/  LDG.E.CONSTANT R14, desc[UR6][R28.64+0x18] ;  /* 0x000018061c0e7981 */ /* 0x000f22000c1e9900 */
[----:B-1----:R-:W-:Y:S01]  /*0be0*/  LOP3.LUT R16, R27, 0xf0f0f0f, RZ, 0xc0, !PT ;  /* 0x0f0f0f0f1b107812 */ /* 0x002fe200078ec0ff */
[----:B------:R-:W-:Y:S01]  /*0bf0*/  HFMA2.MMA R12, R12, R15, -RZ ;  /* 0x0000000f0c0c7235 */ /* 0x000fe200001000ff */
[----:B------:R-:W-:Y:S02]  /*0c00*/  SHF.R.U32.HI R26, RZ, 0x4, R26 ;  /* 0x00000004ff1a7819 */ /* 0x000fe4000001161a */
[----:B------:R-:W-:-:S02]  /*0c10*/  SHF.R.U32.HI R27, RZ, 0x4, R27 ;  /* 0x00000004ff1b7819 */ /* 0x000fc4000001161b */
[----:B------:R-:W-:Y:S02]  /*0c20*/  LOP3.LUT R26, R26, 0xf0f0f0f, RZ, 0xc0, !PT ;  /* 0x0f0f0f0f1a1a7812 */ /* 0x000fe400078ec0ff */
[----:B------:R-:W-:Y:S01]  /*0c30*/  LOP3.LUT R27, R27, 0xf0f0f0f, RZ, 0xc0, !PT ;  /* 0x0f0f0f0f1b1b7812 */ /* 0x000fe200078ec0ff */
[----:B------:R-:W-:Y:S02]  /*0c40*/  VIADD R9, R9, 0x40 ;  /* 0x0000004009097836 */ /* 0x000fe40000000000 */
[----:B--2---:R-:W-:Y:S02]  /*0c50*/  HMUL2 R11, R18, R11 ;  /* 0x0000000b120b7232 */ /* 0x004fe40000000000 */
[----:B------:R-:W-:Y:S01]  /*0c60*/  IDP.4A.S8.S8 R17, R26, R17, R22 ;  /* 0x000000111a117226 */ /* 0x000fe20000000616 */
[----:B------:R-:W-:Y:S02]  /*0c70*/  ISETP.GE.U32.AND P1, PT, R9, R8, PT ;  /* 0x000000080900720c */ /* 0x000fe40003f26070 */
[----:B------:R-:W-:-:S02]  /*0c80*/  HADD2.F32 R10, -RZ, R11.H0_H0 ;  /* 0x2000000bff0a7230 */ /* 0x000fc40000004100 */
[----:B------:R-:W-:Y:S01]  /*0c90*/  I2FP.F32.S32 R17, R17 ;  /* 0x0000001100117245 */ /* 0x000fe20000201400 */
[----:B------:R-:W-:Y:S01]  /*0ca0*/  FADD.FTZ R24, R25, R24 ;  /* 0x0000001819187221 */ /* 0x000fe20000010000 */
[----:B------:R-:W-:Y:S02]  /*0cb0*/  IADD3 R23, R23, 0x40, RZ ;  /* 0x0000004017177810 */ /* 0x000fe40007ffe0ff */
[----:B------:R-:W-:Y:S01]  /*0cc0*/  IADD3 R5, R5, 0x40, RZ ;  /* 0x0000004005057810 */ /* 0x000fe20007ffe0ff */
[----:B---3--:R-:W-:-:S04]  /*0cd0*/  IDP.4A.S8.S8 R6, R16, R13, R6 ;  /* 0x0000000d10067226 */ /* 0x008fc80000000606 */
[----:B----4-:R-:W-:Y:S02]  /*0ce0*/  IDP.4A.S8.S8 R14, R27, R14, R6 ;  /* 0x0000000e1b0e7226 */ /* 0x010fe40000000606 */
[--C-:B------:R-:W-:Y:S02]  /*0cf0*/  HADD2.F32 R6, -RZ, R12.reuse.H1_H1 ;  /* 0x3000000cff067230 */ /* 0x100fe40000004100 */
[----:B------:R-:W-:Y:S02]  /*0d00*/  HADD2.F32 R12, -RZ, R12.H0_H0 ;  /* 0x2000000cff0c7230 */ /* 0x000fe40000004100 */
[----:B------:R-:W-:Y:S02]  /*0d10*/  HADD2.F32 R13, -RZ, R11.H1_H1 ;  /* 0x3000000bff0d7230 */ /* 0x000fe40000004100 */
[----:B------:R-:W-:Y:S01]  /*0d20*/  FMUL.FTZ R11, R6, 0.5 ;  /* 0x3f000000060b7820 */ /* 0x000fe20000410000 */
[----:B------:R-:W-:Y:S02]  /*0d30*/  I2FP.F32.S32 R15, R14 ;  /* 0x0000000e000f7245 */ /* 0x000fe40000201400 */
[----:B------:R-:W-:Y:S01]  /*0d40*/  FMUL.FTZ R13, R13, 0.5 ;  /* 0x3f0000000d0d7820 */ /* 0x000fe20000410000 */
[----:B------:R-:W-:-:S03]  /*0d50*/  FFMA.FTZ R11, R12, R17, R11 ;  /* 0x000000110c0b7223 */ /* 0x000fc6000001000b */
[----:B------:R-:W-:Y:S01]  /*0d60*/  FFMA.FTZ R10, R10, R15, R13 ;  /* 0x0000000f0a0a7223 */ /* 0x000fe2000001000d */
[----:B------:R-:W-:-:S04]  /*0d70*/  FADD.FTZ R11, R24, R11 ;  /* 0x0000000b180b7221 */ /* 0x000fc80000010000 */
[----:B------:R-:W-:Y:S01]  /*0d80*/  FADD.FTZ R6, R11, R10 ;  /* 0x0000000a0b067221 */ /* 0x000fe20000010000 */
[----:B------:R-:W-:Y:S06]  /*0d90*/  @!P1 BRA `(.L_x_920) ;  /* 0xfffffff400dc9947 */ /* 0x000fec000383ffff */
.L_x_919:
[----:B------:R-:W-:Y:S05]  /*0da0*/  BSYNC B1 ;  /* 0x0000000000017941 */ /* 0x000fea0003800000 */
.L_x_918:
[C---:B------:R-:W-:Y:S01]  /*0db0*/  IMAD.IADD R8, R4.reuse, 0x1, -R9 ;  /* 0x0000000104087824 */ /* 0x040fe200078e0a09 */
[----:B------:R-:W-:Y:S01]  /*0dc0*/  ISETP.GT.U32.AND P1, PT, R4, R9, PT ;  /* 0x000000090400720c */ /* 0x000fe20003f24070 */
[----:B------:R-:W-:Y:S03]  /*0dd0*/  BSSY B1, `(.L_x_921) ;  /* 0x0000049000017945 */ /* 0x000fe60003800000 */
[----:B------:R-:W-:-:S13]  /*0de0*/  ISETP.LE.U32.OR P1, PT, R8, 0x10, !P1 ;  /* 0x000000100800780c */ /* 0x000fda0004f23470 */
[----:B------:R-:W-:Y:S05]  /*0df0*/  @P1 BRA `(.L_x_922) ;  /* 0x0000000400181947 */ /* 0x000fea0003800000 */
[----:B------:R-:W0:Y:S08]  /*0e00*/  LDC.64 R24, c[0x0][0x210] ;  /* 0x00008400ff187b82 */ /* 0x000e300000000a00 */
[----:B------:R-:W1:Y:S01]  /*0e10*/  LDC.64 R20, c[0x0][0x218] ;  /* 0x00008600ff147b82 */ /* 0x000e620000000a00 */
[----:B0-----:R-:W-:-:S03]  /*0e20*/  IMAD.WIDE R12, R23, 0x14, R24 ;  /* 0x00000014170c7825 */ /* 0x001fc600078e0218 */
[----:B------:R-:W-:Y:S01]  /*0e30*/  IADD3 R16, P0, R7, R12, RZ ;  /* 0x0000000c07107210 */ /* 0x000fe20007f1e0ff */
[----:B------:R-:W-:Y:S02]  /*0e40*/  VIADD R29, R23, 0x10 ;  /* 0x00000010171d7836 */ /* 0x000fe40000000000 */
[----:B------:R-:W2:Y:S01]  /*0e50*/  LDG.E.CONSTANT R12, desc[UR6][R12.64] ;  /* 0x000000060c0c7981 */ /* 0x000ea2000c1e9900 */
[----:B-1----:R-:W-:Y:S01]  /*0e60*/  IMAD.WIDE R14, R5, 0x24, R20 ;  /* 0x00000024050e7825 */ /* 0x002fe200078e0214 */
[----:B------:R-:W-:Y:S02]  /*0e70*/  IADD3.X R17, RZ, R13, RZ, P0, !PT ;  /* 0x0000000dff117210 */ /* 0x000fe400007fe4ff */
[----:B------:R-:W-:-:S03]  /*0e80*/  IADD3 R10, P1, R7, R14, RZ ;  /* 0x0000000e070a7210 */ /* 0x000fc60007f3e0ff */
[----:B------:R-:W3:Y:S01]  /*0e90*/  LDG.E.CONSTANT R26, desc[UR6][R16.64+0x4] ;  /* 0x00000406101a7981 */ /* 0x000ee2000c1e9900 */
[----:B------:R-:W-:-:S03]  /*0ea0*/  IADD3.X R11, RZ, R15, RZ, P1, !PT ;  /* 0x0000000fff0b7210 */ /* 0x000fc60000ffe4ff */
[----:B------:R0:W4:Y:S04]  /*0eb0*/  LDG.E.CONSTANT R8, desc[UR6][R16.64+0x8] ;  /* 0x0000080610087981 */ /* 0x000128000c1e9900 */
[----:B------:R-:W5:Y:S04]  /*0ec0*/  LDG.E.CONSTANT R19, desc[UR6][R10.64+0x4] ;  /* 0x000004060a137981 */ /* 0x000f68000c1e9900 */
[----:B------:R-:W2:Y:S04]  /*0ed0*/  LDG.E.CONSTANT R18, desc[UR6][R10.64+0x14] ;  /* 0x000014060a127981 */ /* 0x000ea8000c1e9900 */
[----:B------:R-:W4:Y:S01]  /*0ee0*/  LDG.E.CONSTANT R22, desc[UR6][R10.64+0x8] ;  /* 0x000008060a167981 */ /* 0x000f22000c1e9900 */
[----:B------:R-:W-:-:S03]  /*0ef0*/  IMAD.WIDE R24, R29, 0x14, R24 ;  /* 0x000000141d187825 */ /* 0x000fc600078e0218 */
[----:B------:R-:W4:Y:S01]  /*0f00*/  LDG.E.CONSTANT R15, desc[UR6][R14.64] ;  /* 0x000000060e0f7981 */ /* 0x000f22000c1e9900 */
[----:B0-----:R-:W-:-:S03]  /*0f10*/  IADD3 R16, P0, R7, R24, RZ ;  /* 0x0000001807107210 */ /* 0x001fc60007f1e0ff */
[----:B------:R-:W4:Y:S01]  /*0f20*/  LDG.E.CONSTANT R24, desc[UR6][R24.64] ;  /* 0x0000000618187981 */ /* 0x000f22000c1e9900 */
[----:B------:R-:W-:-:S03]  /*0f30*/  IADD3.X R17, RZ, R25, RZ, P0, !PT ;  /* 0x00000019ff117210 */ /* 0x000fc600007fe4ff */
[----:B------:R-:W4:Y:S01]  /*0f40*/  LDG.E.CONSTANT R11, desc[UR6][R10.64+0x18] ;  /* 0x000018060a0b7981 */ /* 0x000f22000c1e9900 */
[----:B---3--:R-:W-:Y:S02]  /*0f50*/  LOP3.LUT R28, R26, 0xf0f0f0f, RZ, 0xc0, !PT ;  /* 0x0f0f0f0f1a1c7812 */ /* 0x008fe400078ec0ff */
[----:B------:R-:W-:-:S04]  /*0f60*/  SHF.R.U32.HI R26, RZ, 0x4, R26 ;  /* 0x00000004ff1a7819 */ /* 0x000fc8000001161a */
[----:B------:R-:W-:Y:S01]  /*0f70*/  LOP3.LUT R27, R26, 0xf0f0f0f, RZ, 0xc0, !PT ;  /* 0x0f0f0f0f1a1b7812 */ /* 0x000fe200078ec0ff */
[----:B-----5:R-:W-:Y:S01]  /*0f80*/  IDP.4A.S8.S8 R19, R28, R19, RZ ;  /* 0x000000131c137226 */ /* 0x020fe200000006ff */
[----:B------:R-:W3:Y:S03]  /*0f90*/  LDG.E.CONSTANT R26, desc[UR6][R16.64+0x4] ;  /* 0x00000406101a7981 */ /* 0x000ee6000c1e9900 */
[----:B--2---:R-:W-:Y:S01]  /*0fa0*/  IDP.4A.S8.S8 R19, R27, R18, R19 ;  /* 0x000000121b137226 */ /* 0x004fe20000000613 */
[----:B------:R-:W-:Y:S02]  /*0fb0*/  IADD3 R27, R5, 0x10, RZ ;  /* 0x00000010051b7810 */ /* 0x000fe40007ffe0ff */
[----:B----4-:R-:W-:-:S03]  /*0fc0*/  LOP3.LUT R18, R8, 0xf0f0f0f, RZ, 0xc0, !PT ;  /* 0x0f0f0f0f08127812 */ /* 0x010fc600078ec0ff */
[----:B------:R-:W-:Y:S02]  /*0fd0*/  IMAD.WIDE R20, R27, 0x24, R20 ;  /* 0x000000241b147825 */ /* 0x000fe400078e0214 */
[----:B------:R0:W2:Y:S02]  /*0fe0*/  LDG.E.CONSTANT R27, desc[UR6][R16.64+0x8] ;  /* 0x00000806101b7981 */ /* 0x0000a4000c1e9900 */
[----:B------:R-:W-:Y:S01]  /*0ff0*/  IDP.4A.S8.S8 R22, R18, R22, R19 ;  /* 0x0000001612167226 */ /* 0x000fe20000000613 */
[----:B------:R-:W-:-:S05]  /*1000*/  IADD3 R18, P1, R7, R20, RZ ;  /* 0x0000001407127210 */ /* 0x000fca0007f3e0ff */
[----:B------:R-:W-:Y:S02]  /*1010*/  IMAD.X R19, RZ, RZ, R21, P1 ;  /* 0x000000ffff137224 */ /* 0x000fe400008e0615 */
[----:B------:R-:W4:Y:S04]  /*1020*/  LDG.E.CONSTANT R21, desc[UR6][R20.64] ;  /* 0x0000000614157981 */ /* 0x000f28000c1e9900 */
[----:B------:R-:W5:Y:S04]  /*1030*/  LDG.E.CONSTANT R28, desc[UR6][R18.64+0x4] ;  /* 0x00000406121c7981 */ /* 0x000f68000c1e9900 */
[----:B------:R-:W4:Y:S04]  /*1040*/  LDG.E.CONSTANT R29, desc[UR6][R18.64+0x14] ;  /* 0x00001406121d7981 */ /* 0x000f28000c1e9900 */
[----:B------:R-:W4:Y:S04]  /*1050*/  LDG.E.CONSTANT R13, desc[UR6][R18.64+0x8] ;  /* 0x00000806120d7981 */ /* 0x000f28000c1e9900 */
[----:B------:R-:W4:Y:S01]  /*1060*/  LDG.E.CONSTANT R10, desc[UR6][R18.64+0x18] ;  /* 0x00001806120a7981 */ /* 0x000f22000c1e9900 */
[----:B0-----:R-:W-:Y:S01]  /*1070*/  SHF.R.U32.HI R16, RZ, 0x4, R8 ;  /* 0x00000004ff107819 */ /* 0x001fe20000011608 */
[----:B------:R-:W-:-:S03]  /*1080*/  HFMA2.MMA R12, R12, R15, -RZ ;  /* 0x0000000f0c0c7235 */ /* 0x000fc600001000ff */
[----:B------:R-:W-:-:S05]  /*1090*/  LOP3.LUT R16, R16, 0xf0f0f0f, RZ, 0xc0, !PT ;  /* 0x0f0f0f0f10107812 */ /* 0x000fca00078ec0ff */
[----:B------:R-:W-:-:S05]  /*10a0*/  IDP.4A.S8.S8 R11, R16, R11, R22 ;  /* 0x0000000b100b7226 */ /* 0x000fca0000000616 */
[----:B------:R-:W-:Y:S01]  /*10b0*/  I2FP.F32.S32 R11, R11 ;  /* 0x0000000b000b7245 */ /* 0x000fe20000201400 */
[----:B------:R-:W-:Y:S01]  /*10c0*/  VIADD R5, R5, 0x20 ;  /* 0x0000002005057836 */ /* 0x000fe20000000000 */
[----:B------:R-:W-:Y:S02]  /*10d0*/  PLOP3.LUT P0, PT, PT, PT, PT, 0x8, 0x0 ;  /* 0x000000000000781c */ /* 0x000fe40003f0e170 */
[----:B------:R-:W-:Y:S02]  /*10e0*/  IADD3 R9, R9, 0x20, RZ ;  /* 0x0000002009097810 */ /* 0x000fe40007ffe0ff */
[----:B------:R-:W-:Y:S02]  /*10f0*/  IADD3 R23, R23, 0x20, RZ ;  /* 0x0000002017177810 */ /* 0x000fe40007ffe0ff */
[----:B---3--:R-:W-:Y:S02]  /*1100*/  LOP3.LUT R25, R26, 0xf0f0f0f, RZ, 0xc0, !PT ;  /* 0x0f0f0f0f1a197812 */ /* 0x008fe400078ec0ff */
[----:B------:R-:W-:-:S04]  /*1110*/  SHF.R.U32.HI R26, RZ, 0x4, R26 ;  /* 0x00000004ff1a7819 */ /* 0x000fc8000001161a */
[----:B------:R-:W-:Y:S02]  /*1120*/  LOP3.LUT R26, R26, 0xf0f0f0f, RZ, 0xc0, !PT ;  /* 0x0f0f0f0f1a1a7812 */ /* 0x000fe400078ec0ff */
[----:B--2---:R-:W-:Y:S02]  /*1130*/  LOP3.LUT R8, R27, 0xf0f0f0f, RZ, 0xc0, !PT ;  /* 0x0f0f0f0f1b087812 */ /* 0x004fe400078ec0ff */
[----:B------:R-:W-:-:S04]  /*1140*/  SHF.R.U32.HI R27, RZ, 0x4, R27 ;  /* 0x00000004ff1b7819 */ /* 0x000fc8000001161b */
[----:B------:R-:W-:Y:S01]  /*1150*/  LOP3.LUT R27, R27, 0xf0f0f0f, RZ, 0xc0, !PT ;  /* 0x0f0f0f0f1b1b7812 */ /* 0x000fe200078ec0ff */
[----:B-----5:R-:W-:-:S04]  /*1160*/  IDP.4A.S8.S8 R28, R25, R28, RZ ;  /* 0x0000001c191c7226 */ /* 0x020fc800000006ff */
[----:B----4-:R-:W-:Y:S02]  /*1170*/  IDP.4A.S8.S8 R26, R26, R29, R28 ;  /* 0x0000001d1a1a7226 */ /* 0x010fe4000000061c */
[----:B------:R-:W-:Y:S02]  /*1180*/  HMUL2 R21, R24, R21 ;  /* 0x0000001518157232 */ /* 0x000fe40000000000 */
[----:B------:R-:W-:Y:S02]  /*1190*/  IDP.4A.S8.S8 R8, R8, R13, R26 ;  /* 0x0000000d08087226 */ /* 0x000fe4000000061a */
[--C-:B------:R-:W-:Y:S02]  /*11a0*/  HADD2.F32 R13, -RZ, R12.reuse.H1_H1 ;  /* 0x3000000cff0d7230 */ /* 0x100fe40000004100 */
[----:B------:R-:W-:Y:S02]  /*11b0*/  IDP.4A.S8.S8 R8, R27, R10, R8 ;  /* 0x0000000a1b087226 */ /* 0x000fe40000000608 */
[----:B------:R-:W-:-:S02]  /*11c0*/  HADD2.F32 R12, -RZ, R12.H0_H0 ;  /* 0x2000000cff0c7230 */ /* 0x000fc40000004100 */
[----:B------:R-:W-:Y:S01]  /*11d0*/  FMUL.FTZ R13, R13, 0.5 ;  /* 0x3f0000000d0d7820 */ /* 0x000fe20000410000 */
[--C-:B------:R-:W-:Y:S01]  /*11e0*/  HADD2.F32 R10, -RZ, R21.reuse.H1_H1 ;  /* 0x30000015ff0a7230 */ /* 0x100fe20000004100 */
[----:B------:R-:W-:Y:S01]  /*11f0*/  I2FP.F32.S32 R8, R8 ;  /* 0x0000000800087245 */ /* 0x000fe20000201400 */
[----:B------:R-:W-:Y:S02]  /*1200*/  HADD2.F32 R21, -RZ, R21.H0_H0 ;  /* 0x20000015ff157230 */ /* 0x000fe40000004100 */
[----:B------:R-:W-:Y:S01]  /*1210*/  FFMA.FTZ R11, R12, R11, R13 ;  /* 0x0000000b0c0b7223 */ /* 0x000fe2000001000d */
[----:B------:R-:W-:-:S03]  /*1220*/  FMUL.FTZ R10, R10, 0.5 ;  /* 0x3f0000000a0a7820 */ /* 0x000fc60000410000 */
[----:B------:R-:W-:Y:S01]  /*1230*/  FADD.FTZ R11, R6, R11 ;  /* 0x0000000b060b7221 */ /* 0x000fe20000010000 */
[----:B------:R-:W-:-:S04]  /*1240*/  FFMA.FTZ R8, R21, R8, R10 ;  /* 0x0000000815087223 */ /* 0x000fc8000001000a */
[----:B------:R-:W-:-:S07]  /*1250*/  FADD.FTZ R6, R8, R11 ;  /* 0x0000000b08067221 */ /* 0x000fce0000010000 */
.L_x_922:
[----:B------:R-:W-:Y:S05]  /*1260*/  BSYNC B1 ;  /* 0x0000000000017941 */ /* 0x000fea0003800000 */
.L_x_921:
[----:B------:R-:W-:-:S13]  /*1270*/  ISETP.LT.U32.OR P0, PT, R9, R4, P0 ;  /* 0x000000040900720c */ /* 0x000fda0000701470 */
[----:B------:R-:W-:Y:S05]  /*1280*/  @!P0 BRA `(.L_x_915) ;  /* 0x0000000000848947 */ /* 0x000fea0003800000 */
[----:B------:R-:W0:Y:S08]  /*1290*/  LDC.64 R8, c[0x0][0x210] ;  /* 0x00008400ff087b82 */ /* 0x000e300000000a00 */
[----:B------:R-:W1:Y:S01]  /*12a0*/  LDC.64 R10, c[0x0][0x218] ;  /* 0x00008600ff0a7b82 */ /* 0x000e620000000a00 */
[----:B0-----:R-:W-:-:S03]  /*12b0*/  IMAD.WIDE R8, R23, 0x14, R8 ;  /* 0x0000001417087825 */ /* 0x001fc600078e0208 */
[----:B------:R-:W-:Y:S01]  /*12c0*/  IADD3 R12, P0, R7, R8, RZ ;  /* 0x00000008070c7210 */ /* 0x000fe20007f1e0ff */
[----:B-1----:R-:W-:-:S03]  /*12d0*/  IMAD.WIDE R4, R5, 0x24, R10 ;  /* 0x0000002405047825 */ /* 0x002fc600078e020a */
[----:B------:R-:W-:Y:S02]  /*12e0*/  IADD3.X R13, RZ, R9, RZ, P0, !PT ;  /* 0x00000009ff0d7210 */ /* 0x000fe400007fe4ff */
[----:B------:R-:W2:Y:S01]  /*12f0*/  LDG.E.CONSTANT R9, desc[UR6][R8.64] ;  /* 0x0000000608097981 */ /* 0x000ea2000c1e9900 */
[----:B------:R-:W-:-:S03]  /*1300*/  IADD3 R10, P1, R7, R4, RZ ;  /* 0x00000004070a7210 */ /* 0x000fc60007f3e0ff */
[----:B------:R-:W3:Y:S01]  /*1310*/  LDG.E.CONSTANT R18, desc[UR6][R12.64+0x4] ;  /* 0x000004060c127981 */ /* 0x000ee2000c1e9900 */
[----:B------:R-:W-:-:S03]  /*1320*/  IADD3.X R11, RZ, R5, RZ, P1, !PT ;  /* 0x00000005ff0b7210 */ /* 0x000fc60000ffe4ff */
[----:B------:R-:W4:Y:S04]  /*1330*/  LDG.E.CONSTANT R15, desc[UR6][R12.64+0x8] ;  /* 0x000008060c0f7981 */ /* 0x000f28000c1e9900 */
[----:B------:R-:W5:Y:S04]  /*1340*/  LDG.E.CONSTANT R7, desc[UR6][R10.64+0x4] ;  /* 0x000004060a077981 */ /* 0x000f68000c1e9900 */
[----:B------:R-:W2:Y:S04]  /*1350*/  LDG.E.CONSTANT R4, desc[UR6][R4.64] ;  /* 0x0000000604047981 */ /* 0x000ea8000c1e9900 */
[----:B------:R-:W2:Y:S04]  /*1360*/  LDG.E.CONSTANT R14, desc[UR6][R10.64+0x14] ;  /* 0x000014060a0e7981 */ /* 0x000ea8000c1e9900 */
[----:B------:R-:W2:Y:S04]  /*1370*/  LDG.E.CONSTANT R16, desc[UR6][R10.64+0x8] ;  /* 0x000008060a107981 */ /* 0x000ea8000c1e9900 */
[----:B------:R-:W2:Y:S01]  /*1380*/  LDG.E.CONSTANT R17, desc[UR6][R10.64+0x18] ;  /* 0x000018060a117981 */ /* 0x000ea2000c1e9900 */
[----:B---3--:R-:W-:-:S02]  /*1390*/  LOP3.LUT R20, R18, 0xf0f0f0f, RZ, 0xc0, !PT ;  /* 0x0f0f0f0f12147812 */ /* 0x008fc400078ec0ff */
[----:B------:R-:W-:-:S04]  /*13a0*/  SHF.R.U32.HI R18, RZ, 0x4, R18 ;  /* 0x00000004ff127819 */ /* 0x000fc80000011612 */
[----:B------:R-:W-:Y:S01]  /*13b0*/  LOP3.LUT R19, R18, 0xf0f0f0f, RZ, 0xc0, !PT ;  /* 0x0f0f0f0f12137812 */ /* 0x000fe200078ec0ff */
[----:B-----5:R-:W-:Y:S01]  /*13c0*/  IDP.4A.S8.S8 R7, R20, R7, RZ ;  /* 0x0000000714077226 */ /* 0x020fe200000006ff */
[----:B----4-:R-:W-:Y:S02]  /*13d0*/  LOP3.LUT R18, R15, 0xf0f0f0f, RZ, 0xc0, !PT ;  /* 0x0f0f0f0f0f127812 */ /* 0x010fe400078ec0ff */
[----:B------:R-:W-:Y:S01]  /*13e0*/  SHF.R.U32.HI R15, RZ, 0x4, R15 ;  /* 0x00000004ff0f7819 */ /* 0x000fe2000001160f */
[----:B--2---:R-:W-:Y:S01]  /*13f0*/  HFMA2.MMA R4, R9, R4, -RZ ;  /* 0x0000000409047235 */ /* 0x004fe200001000ff */
[----:B------:R-:W-:Y:S02]  /*1400*/  IDP.4A.S8.S8 R7, R19, R14, R7 ;  /* 0x0000000e13077226 */ /* 0x000fe40000000607 */
[----:B------:R-:W-:Y:S02]  /*1410*/  LOP3.LUT R8, R15, 0xf0f0f0f, RZ, 0xc0, !PT ;  /* 0x0f0f0f0f0f087812 */ /* 0x000fe400078ec0ff */
[----:B------:R-:W-:-:S05]  /*1420*/  IDP.4A.S8.S8 R7, R18, R16, R7 ;  /* 0x0000001012077226 */ /* 0x000fca0000000607 */
[--C-:B------:R-:W-:Y:S02]  /*1430*/  HADD2.F32 R5, -RZ, R4.reuse.H1_H1 ;  /* 0x30000004ff057230 */ /* 0x100fe40000004100 */
[----:B------:R-:W-:Y:S02]  /*1440*/  IDP.4A.S8.S8 R7, R8, R17, R7 ;  /* 0x0000001108077226 */ /* 0x000fe40000000607 */
[----:B------:R-:W-:Y:S02]  /*1450*/  HADD2.F32 R4, -RZ, R4.H0_H0 ;  /* 0x20000004ff047230 */ /* 0x000fe40000004100 */
[----:B------:R-:W-:Y:S01]  /*1460*/  FMUL.FTZ R5, R5, 0.5 ;  /* 0x3f00000005057820 */ /* 0x000fe20000410000 */
[----:B------:R-:W-:-:S05]  /*1470*/  I2FP.F32.S32 R7, R7 ;  /* 0x0000000700077245 */ /* 0x000fca0000201400 */
[----:B------:R-:W-:-:S04]  /*1480*/  FFMA.FTZ R5, R4, R7, R5 ;  /* 0x0000000704057223 */ /* 0x000fc80000010005 */
[----:B------:R-:W-:-:S07]  /*1490*/  FADD.FTZ R6, R6, R5 ;  /* 0x0000000506067221 */ /* 0x000fce0000010000 */
.L_x_915:
[----:B------:R-:W-:Y:S05]  /*14a0*/  BSYNC B0 ;  /* 0x0000000000007941 */ /* 0x000fea0003800000 */
.L_x_914:
        /* <DEDUP_REMOVED lines=18> */
.L_x_923:
        /* <DEDUP_REMOVED lines=11> */
.L_x_1396:


//--------------------- .text._Z13mul_mat_vec_qIN3c108BFloat16ELi32ELi4E10block_q4_0Li2EXadL_ZN45_INTERNAL_8d5cb472_14_gguf_kernel_cu_cd24131917vec_dot_q4_0_q8_1EPKvPK10block_q8_1RKiEEEvS5_S5_PT_iii --------------------------
	.section	.text._Z13mul_mat_vec_qIN3c108BFloat16ELi32ELi4E10block_q4_0Li2EXadL_ZN45_INTERNAL_8d5cb472_14_gguf_kernel_cu_cd24131917vec_dot_q4_0_q8_1EPKvPK10block_q8_1RKiEEEvS5_S5_PT_iii,"ax",@progbits
	.align	128
.text._Z13mul_mat_vec_qIN3c108BFloat16ELi32ELi4E10block_q4_0Li2EXadL_ZN45_INTERNAL_8d5cb472_14_gguf_kernel_cu_cd24131917vec_dot_q4_0_q8_1EPKvPK10block_q8_1RKiEEEvS5_S5_PT_iii:
        .type           _Z13mul_mat_vec_qIN3c108BFloat16ELi32ELi4E10block_q4_0Li2EXadL_ZN45_INTERNAL_8d5cb472_14_gguf_kernel_cu_cd24131917vec_dot_q4_0_q8_1EPKvPK10block_q8_1RKiEEEvS5_S5_PT_iii,@function
        .size           _Z13mul_mat_vec_qIN3c108BFloat16ELi32ELi4E10block_q4_0Li2EXadL_ZN45_INTERNAL_8d5cb472_14_gguf_kernel_cu_cd24131917vec_dot_q4_0_q8_1EPKvPK10block_q8_1RKiEEEvS5_S5_PT_iii,(.L_x_1397 - _Z13mul_mat_vec_qIN3c108BFloat16ELi32ELi4E10block_q4_0Li2EXadL_ZN45_INTERNAL_8d5cb472_14_gguf_kernel_cu_cd24131917vec_dot_q4_0_q8_1EPKvPK10block_q8_1RKiEEEvS5_S5_PT_iii)
        .other          _Z13mul_mat_vec_qIN3c108BFloat16ELi32ELi4E10block_q4_0Li2EXadL_ZN45_INTERNAL_8d5cb472_14_gguf_kernel_cu_cd24131917vec_dot_q4_0_q8_1EPKvPK10block_q8_1RKiEEEvS5_S5_PT_iii,@"STO_CUDA_ENTRY STV_DEFAULT"
_Z13mul_mat_vec_qIN3c108BFloat16ELi32ELi4E10block_q4_0Li2EXadL_ZN45_INTERNAL_8d5cb472_14_gguf_kernel_cu_cd24131917vec_dot_q4_0_q8_1EPKvPK10block_q8_1RKiEEEvS5_S5_PT_iii:
        /* <DEDUP_REMOVED lines=41> */
[----:B-1----:R-:W-:-:S04]  /*0290*/  IMAD.WIDE R12, R5, 0x24, R12 ;  /* 0x00000024050c7825 */ /* 0x002fc800078e020c */
[----:B------:R-:W-:Y:S01]  /*02a0*/  IMAD.X R17, RZ, RZ, R11, P0 ;  /* 0x000000ffff117224 */ /* 0x000fe200000e060b */
[----:B------:R-:W-:Y:S02]  /*02b0*/  IADD3 R14, P1, R6, R12, RZ ;  /* 0x0000000c060e7210 */ /* 0x000fe40007f3e0ff */
[----:B------:R-:W3:Y:S02]  /*02c0*/  LDG.E.CONSTANT R12, desc[UR6][R12.64] ;  /* 0x000000060c0c7981 */ /* 0x000ee4000c1e9900 */
[----:B------:R-:W-:Y:S02]  /*02d0*/  IADD3.X R15, RZ, R13, RZ, P1, !PT ;  /* 0x0000000dff0f7210 */ /* 0x000fe40000ffe4ff */
[----:B------:R-:W4:Y:S04]  /*02e0*/  LDG.E.U16.CONSTANT R24, desc[UR6][R16.64+0x2] ;  /* 0x0000020610187981 */ /* 0x000f28000c1e9500 */
[----:B------:R-:W4:Y:S04]  /*02f0*/  LDG.E.U16.CONSTANT R25, desc[UR6][R16.64+0x4] ;  /* 0x0000040610197981 */ /* 0x000f28000c1e9500 */
[----:B------:R-:W5:Y:S04]  /*0300*/  LDG.E.U16.CONSTANT R18, desc[UR6][R16.64+0x6] ;  /* 0x0000060610127981 */ /* 0x000f68000c1e9500 */
[----:B------:R-:W5:Y:S04]  /*0310*/  LDG.E.U16.CONSTANT R21, desc[UR6][R16.64+0x8] ;  /* 0x0000080610157981 */ /* 0x000f68000c1e9500 */
[----:B------:R-:W2:Y:S04]  /*0320*/  LDG.E.CONSTANT R8, desc[UR6][R14.64+0x4] ;  /* 0x000004060e087981 */ /* 0x000ea8000c1e9900 */
[----:B------:R-:W3:Y:S04]  /*0330*/  LDG.E.CONSTANT R19, desc[UR6][R14.64+0x14] ;  /* 0x000014060e137981 */ /* 0x000ee8000c1e9900 */
[----:B------:R-:W3:Y:S04]  /*0340*/  LDG.E.CONSTANT R20, desc[UR6][R14.64+0x8] ;  /* 0x000008060e147981 */ /* 0x000ee8000c1e9900 */
[----:B------:R-:W3:Y:S01]  /*0350*/  LDG.E.CONSTANT R23, desc[UR6][R14.64+0x18] ;  /* 0x000018060e177981 */ /* 0x000ee2000c1e9900 */
[----:B------:R-:W-:Y:S01]  /*0360*/  PLOP3.LUT P0, PT, PT, PT, PT, 0x8, 0x0 ;  /* 0x000000000000781c */ /* 0x000fe20003f0e170 */
[----:B------:R-:W-:Y:S01]  /*0370*/  VIADD R7, R7, 0x10 ;  /* 0x0000001007077836 */ /* 0x000fe20000000000 */
[----:B------:R-:W-:Y:S01]  /*0380*/  IADD3 R5, R5, 0x10, RZ ;  /* 0x0000001005057810 */ /* 0x000fe20007ffe0ff */
[----:B------:R-:W-:Y:S01]  /*0390*/  VIADD R9, R9, 0x10 ;  /* 0x0000001009097836 */ /* 0x000fe20000000000 */
        /* <DEDUP_REMOVED lines=9> */
[----:B------:R-:W-:Y:S01]  /*0430*/  LOP3.LUT R18, R18, 0xf0f0f0f, RZ, 0xc0, !PT ;  /* 0x0f0f0f0f12127812 */ /* 0x000fe200078ec0ff */
        /* <DEDUP_REMOVED lines=9> */
.L_x_927:
[----:B------:R-:W-:Y:S05]  /*04d0*/  BSYNC B1 ;  /* 0x0000000000017941 */ /* 0x000fea0003800000 */
.L_x_926:
[C---:B------:R-:W-:Y:S01]  /*04e0*/  IMAD.IADD R8, R4.reuse, 0x1, -R7 ;  /* 0x0000000104087824 */ /* 0x040fe200078e0a07 */
[----:B------:R-:W-:Y:S01]  /*04f0*/  ISETP.GT.U32.AND P1, PT, R4, R7, PT ;  /* 0x000000070400720c */ /* 0x000fe20003f24070 */
[----:B------:R-:W-:Y:S03]  /*0500*/  BSSY B1, `(.L_x_928) ;  /* 0x000009e000017945 */ /* 0x000fe60003800000 */
[----:B------:R-:W-:-:S13]  /*0510*/  ISETP.LE.U32.OR P1, PT, R8, 0x30, !P1 ;  /* 0x000000300800780c */ /* 0x000fda0004f23470 */
[----:B------:R-:W-:Y:S05]  /*0520*/  @P1 BRA `(.L_x_929) ;  /* 0x00000008006c1947 */ /* 0x000fea0003800000 */
[----:B------:R-:W-:Y:S01]  /*0530*/  PLOP3.LUT P0, PT, PT, PT, PT, 0x8, 0x0 ;  /* 0x000000000000781c */ /* 0x000fe20003f0e170 */
[----:B------:R-:W-:-:S12]  /*0540*/  VIADD R8, R4, 0xffffffd0 ;  /* 0xffffffd004087836 */ /* 0x000fd80000000000 */
.L_x_930:
[----:B------:R-:W0:Y:S08]  /*0550*/  LDC.64 R16, c[0x0][0x210] ;  /* 0x00008400ff107b82 */ /* 0x000e300000000a00 */
[----:B------:R-:W1:Y:S01]  /*0560*/  LDC.64 R12, c[0x0][0x218] ;  /* 0x00008600ff0c7b82 */ /* 0x000e620000000a00 */
[----:B0-----:R-:W-:-:S03]  /*0570*/  IMAD.WIDE R18, R9, 0x12, R16 ;  /* 0x0000001209127825 */ /* 0x001fc600078e0210 */
[----:B------:R-:W-:Y:S01]  /*0580*/  IADD3 R14, P1, R6, R18, RZ ;  /* 0x00000012060e7210 */ /* 0x000fe20007f3e0ff */
[----:B-1----:R-:W-:-:S03]  /*0590*/  IMAD.WIDE R20, R5, 0x24, R12 ;  /* 0x0000002405147825 */ /* 0x002fc600078e020c */
[----:B------:R-:W-:Y:S02]  /*05a0*/  IADD3.X R15, RZ, R19, RZ, P1, !PT ;  /* 0x00000013ff0f7210 */ /* 0x000fe40000ffe4ff */
[----:B------:R-:W-:-:S03]  /*05b0*/  IADD3 R10, P2, R6, R20, RZ ;  /* 0x00000014060a7210 */ /* 0x000fc60007f5e0ff */
[----:B------:R-:W2:Y:S04]  /*05c0*/  LDG.E.U16.CONSTANT R27, desc[UR6][R14.64+0x2] ;  /* 0x000002060e1b7981 */ /* 0x000ea8000c1e9500 */
[----:B------:R-:W2:Y:S01]  /*05d0*/  LDG.E.U16.CONSTANT R24, desc[UR6][R14.64+0x4] ;  /* 0x000004060e187981 */ /* 0x000ea2000c1e9500 */
[----:B------:R-:W-:-:S03]  /*05e0*/  IMAD.X R11, RZ, RZ, R21, P2 ;  /* 0x000000ffff0b7224 */ /* 0x000fc600010e0615 */
[----:B------:R-:W3:Y:S04]  /*05f0*/  LDG.E.U16.CONSTANT R25, desc[UR6][R14.64+0x6] ;  /* 0x000006060e197981 */ /* 0x000ee8000c1e9500 */
[----:B------:R0:W3:Y:S04]  /*0600*/  LDG.E.U16.CONSTANT R28, desc[UR6][R14.64+0x8] ;  /* 0x000008060e1c7981 */ /* 0x0000e8000c1e9500 */
[----:B------:R-:W4:Y:S04]  /*0610*/  LDG.E.CONSTANT R26, desc[UR6][R10.64+0x4] ;  /* 0x000004060a1a7981 */ /* 0x000f28000c1e9900 */
[----:B------:R-:W5:Y:S04]  /*0620*/  LDG.E.CONSTANT R23, desc[UR6][R20.64] ;  /* 0x0000000614177981 */ /* 0x000f68000c1e9900 */
[----:B------:R-:W5:Y:S04]  /*0630*/  LDG.E.CONSTANT R29, desc[UR6][R10.64+0x18] ;  /* 0x000018060a1d7981 */ /* 0x000f68000c1e9900 */
[----:B------:R-:W5:Y:S04]  /*0640*/  LDG.E.CONSTANT R21, desc[UR6][R10.64+0x14] ;  /* 0x000014060a157981 */ /* 0x000f68000c1e9900 */
[----:B------:R1:W5:Y:S01]  /*0650*/  LDG.E.CONSTANT R20, desc[UR6][R10.64+0x8] ;  /* 0x000008060a147981 */ /* 0x000362000c1e9900 */
[----:B0-----:R-:W-:-:S02]  /*0660*/  IADD3 R15, R9, 0x10, RZ ;  /* 0x00000010090f7810 */ /* 0x001fc40007ffe0ff */
[----:B--2---:R-:W-:-:S04]  /*0670*/  PRMT R24, R27, 0x5410, R24 ;  /* 0x000054101b187816 */ /* 0x004fc80000000018 */
[----:B------:R-:W-:Y:S02]  /*0680*/  LOP3.LUT R27, R24, 0xf0f0f0f, RZ, 0xc0, !PT ;  /* 0x0f0f0f0f181b7812 */ /* 0x000fe400078ec0ff */
[----:B------:R-:W-:Y:S02]  /*0690*/  SHF.R.U32.HI R24, RZ, 0x4, R24 ;  /* 0x00000004ff187819 */ /* 0x000fe40000011618 */
[----:B---3--:R-:W-:Y:S02]  /*06a0*/  PRMT R25, R25, 0x5410, R28 ;  /* 0x0000541019197816 */ /* 0x008fe4000000001c */
[----:B------:R-:W-:Y:S01]  /*06b0*/  LOP3.LUT R24, R24, 0xf0f0f0f, RZ, 0xc0, !PT ;  /* 0x0f0f0f0f18187812 */ /* 0x000fe200078ec0ff */
[----:B----4-:R-:W-:Y:S01]  /*06c0*/  IDP.4A.S8.S8 R26, R27, R26, RZ ;  /* 0x0000001a1b1a7226 */ /* 0x010fe200000006ff */
[----:B------:R-:W-:Y:S02]  /*06d0*/  LOP3.LUT R14, R25, 0xf0f0f0f, RZ, 0xc0, !PT ;  /* 0x0f0f0f0f190e7812 */ /* 0x000fe400078ec0ff */
[----:B------:R-:W-:-:S04]  /*06e0*/  SHF.R.U32.HI R25, RZ, 0x4, R25 ;  /* 0x00000004ff197819 */ /* 0x000fc80000011619 */
[----:B-1----:R-:W-:Y:S01]  /*06f0*/  LOP3.LUT R10, R25, 0xf0f0f0f, RZ, 0xc0, !PT ;  /* 0x0f0f0f0f190a7812 */ /* 0x002fe200078ec0ff */
[----:B-----5:R-:W-:Y:S02]  /*0700*/  IDP.4A.S8.S8 R21, R24, R21, R26 ;  /* 0x0000001518157226 */ /* 0x020fe4000000061a */
[----:B------:R-:W-:Y:S01]  /*0710*/  IMAD.WIDE R24, R15, 0x12, R16 ;  /* 0x000000120f187825 */ /* 0x000fe200078e0210 */
[----:B------:R-:W2:Y:S03]  /*0720*/  LDG.E.U16.CONSTANT R26, desc[UR6][R18.64] ;  /* 0x00000006121a7981 */ /* 0x000ea6000c1e9500 */
[----:B------:R-:W-:Y:S02]  /*0730*/  IDP.4A.S8.S8 R14, R14, R20, R21 ;  /* 0x000000140e0e7226 */ /* 0x000fe40000000615 */
[----:B------:R-:W-:Y:S02]  /*0740*/  HADD2.F32 R11, -RZ, R23.H1_H1 ;  /* 0x30000017ff0b7230 */ /* 0x000fe40000004100 */
[----:B------:R-:W-:Y:S01]  /*0750*/  IDP.4A.S8.S8 R10, R10, R29, R14 ;  /* 0x0000001d0a0a7226 */ /* 0x000fe2000000060e */
[----:B------:R-:W-:Y:S01]  /*0760*/  IADD3 R14, P1, R6, R24, RZ ;  /* 0x00000018060e7210 */ /* 0x000fe20007f3e0ff */
[----:B------:R-:W-:-:S02]  /*0770*/  VIADD R21, R5, 0x10 ;  /* 0x0000001005157836 */ /* 0x000fc40000000000 */
[----:B------:R-:W-:Y:S01]  /*0780*/  FMUL.FTZ R28, R11, -4 ;  /* 0xc08000000b1c7820 */ /* 0x000fe20000410000 */
[----:B------:R-:W-:Y:S01]  /*0790*/  HADD2.F32 R23, -RZ, R23.H0_H0 ;  /* 0x20000017ff177230 */ /* 0x000fe20000004100 */
[----:B------:R-:W-:Y:S01]  /*07a0*/  I2FP.F32.S32 R10, R10 ;  /* 0x0000000a000a7245 */ /* 0x000fe20000201400 */
[----:B------:R-:W-:Y:S01]  /*07b0*/  IMAD.WIDE R20, R21, 0x24, R12 ;  /* 0x0000002415147825 */ /* 0x000fe200078e020c */
[----:B------:R-:W-:Y:S01]  /*07c0*/  IADD3.X R15, RZ, R25, RZ, P1, !PT ;  /* 0x00000019ff0f7210 */ /* 0x000fe20000ffe4ff */
[----:B------:R-:W3:Y:S02]  /*07d0*/  LDG.E.U16.CONSTANT R24, desc[UR6][R24.64] ;  /* 0x0000000618187981 */ /* 0x000ee4000c1e9500 */
[----:B------:R-:W-:Y:S01]  /*07e0*/  FFMA.FTZ R27, R23, R10, R28 ;  /* 0x0000000a171b7223 */ /* 0x000fe2000001001c */
[----:B------:R-:W-:Y:S01]  /*07f0*/  IADD3 R10, P1, R6, R20, RZ ;  /* 0x00000014060a7210 */ /* 0x000fe20007f3e0ff */
[----:B------:R-:W4:Y:S04]  /*0800*/  LDG.E.U16.CONSTANT R19, desc[UR6][R14.64+0x2] ;  /* 0x000002060e137981 */ /* 0x000f28000c1e9500 */
[----:B------:R-:W4:Y:S01]  /*0810*/  LDG.E.U16.CONSTANT R28, desc[UR6][R14.64+0x4] ;  /* 0x000004060e1c7981 */ /* 0x000f22000c1e9500 */
[----:B------:R-:W-:-:S05]  /*0820*/  IMAD.X R11, RZ, RZ, R21, P1 ;  /* 0x000000ffff0b7224 */ /* 0x000fca00008e0615 */
[----:B------:R-:W5:Y:S04]  /*0830*/  LDG.E.CONSTANT R18, desc[UR6][R10.64+0x4] ;  /* 0x000004060a127981 */ /* 0x000f68000c1e9900 */
[----:B------:R-:W3:Y:S01]  /*0840*/  LDG.E.CONSTANT R29, desc[UR6][R10.64+0x14] ;  /* 0x000014060a1d7981 */ /* 0x000ee2000c1e9900 */
[----:B--2---:R-:W-:-:S03]  /*0850*/  HADD2.F32 R23, -RZ, R26.H0_H0 ;  /* 0x2000001aff177230 */ /* 0x004fc60000004100 */
[----:B------:R-:W2:Y:S02]  /*0860*/  LDG.E.U16.CONSTANT R26, desc[UR6][R14.64+0x8] ;  /* 0x000008060e1a7981 */ /* 0x000ea4000c1e9500 */
[----:B------:R-:W-:Y:S02]  /*0870*/  FFMA.FTZ R22, R23, R27, R22 ;  /* 0x0000001b17167223 */ /* 0x000fe40000010016 */
[----:B------:R5:W2:Y:S01]  /*0880*/  LDG.E.U16.CONSTANT R23, desc[UR6][R14.64+0x6] ;  /* 0x000006060e177981 */ /* 0x000aa2000c1e9500 */
[----:B----4-:R-:W-:-:S03]  /*0890*/  PRMT R19, R19, 0x5410, R28 ;  /* 0x0000541013137816 */ /* 0x010fc6000000001c */
[----:B------:R-:W4:Y:S01]  /*08a0*/  LDG.E.CONSTANT R28, desc[UR6][R10.64+0x18] ;  /* 0x000018060a1c7981 */ /* 0x000f22000c1e9900 */
[----:B------:R-:W-:-:S05]  /*08b0*/  LOP3.LUT R27, R19, 0xf0f0f0f, RZ, 0xc0, !PT ;  /* 0x0f0f0f0f131b7812 */ /* 0x000fca00078ec0ff */
[----:B-----5:R-:W-:Y:S02]  /*08c0*/  IDP.4A.S8.S8 R14, R27, R18, RZ ;  /* 0x000000121b0e7226 */ /* 0x020fe400000006ff */
[----:B------:R-:W5:Y:S01]  /*08d0*/  LDG.E.CONSTANT R27, desc[UR6][R10.64+0x8] ;  /* 0x000008060a1b7981 */ /* 0x000f62000c1e9900 */
[----:B------:R-:W-:-:S03]  /*08e0*/  SHF.R.U32.HI R19, RZ, 0x4, R19 ;  /* 0x00000004ff137819 */ /* 0x000fc60000011613 */
[----:B------:R-:W4:Y:S01]  /*08f0*/  LDG.E.CONSTANT R10, desc[UR6][R20.64] ;  /* 0x00000006140a7981 */ /* 0x000f22000c1e9900 */
[----:B------:R-:W-:Y:S02]  /*0900*/  IADD3 R18, R9, 0x20, RZ ;  /* 0x0000002009127810 */ /* 0x000fe40007ffe0ff */
[----:B------:R-:W-:-:S03]  /*0910*/  LOP3.LUT R15, R19, 0xf0f0f0f, RZ, 0xc0, !PT ;  /* 0x0f0f0f0f130f7812 */ /* 0x000fc600078ec0ff */
[----:B------:R-:W-:-:S04]  /*0920*/  IMAD.WIDE R18, R18, 0x12, R16 ;  /* 0x0000001212127825 */ /* 0x000fc800078e0210 */
[----:B---3--:R-:W-:Y:S01]  /*0930*/  IDP.4A.S8.S8 R29, R15, R29, R14 ;  /* 0x0000001d0f1d7226 */ /* 0x008fe2000000060e */
[----:B------:R-:W-:Y:S01]  /*0940*/  IADD3 R14, P1, R6, R18, RZ ;  /* 0x00000012060e7210 */ /* 0x000fe20007f3e0ff */
[----:B------:R-:W-:Y:S01]  /*0950*/  VIADD R25, R5, 0x30 ;  /* 0x0000003005197836 */ /* 0x000fe20000000000 */
[----:B------:R-:W3:Y:S03]  /*0960*/  LDG.E.U16.CONSTANT R18, desc[UR6][R18.64] ;  /* 0x0000000612127981 */ /* 0x000ee6000c1e9500 */
[----:B------:R-:W-:-:S05]  /*0970*/  IMAD.X R15, RZ, RZ, R19, P1 ;  /* 0x000000ffff0f7224 */ /* 0x000fca00008e0613 */
[----:B------:R-:W3:Y:S04]  /*0980*/  LDG.E.U16.CONSTANT R20, desc[UR6][R14.64+0x2] ;  /* 0x000002060e147981 */ /* 0x000ee8000c1e9500 */
[----:B------:R-:W3:Y:S01]  /*0990*/  LDG.E.U16.CONSTANT R21, desc[UR6][R14.64+0x4] ;  /* 0x000004060e157981 */ /* 0x000ee2000c1e9500 */
[----:B--2---:R-:W-:-:S04]  /*09a0*/  PRMT R23, R23, 0x5410, R26 ;  /* 0x0000541017177816 */ /* 0x004fc8000000001a */
[----:B------:R-:W-:Y:S02]  /*09b0*/  LOP3.LUT R26, R23, 0xf0f0f0f, RZ, 0xc0, !PT ;  /* 0x0f0f0f0f171a7812 */ /* 0x000fe400078ec0ff */
[----:B------:R-:W-:-:S04]  /*09c0*/  SHF.R.U32.HI R23, RZ, 0x4, R23 ;  /* 0x00000004ff177819 */ /* 0x000fc80000011617 */
[----:B------:R-:W-:Y:S01]  /*09d0*/  LOP3.LUT R23, R23, 0xf0f0f0f, RZ, 0xc0, !PT ;  /* 0x0f0f0f0f17177812 */ /* 0x000fe200078ec0ff */
[----:B-----5:R-:W-:-:S04]  /*09e0*/  IDP.4A.S8.S8 R26, R26, R27, R29 ;  /* 0x0000001b1a1a7226 */ /* 0x020fc8000000061d */
[----:B----4-:R-:W-:Y:S01]  /*09f0*/  IDP.4A.S8.S8 R23, R23, R28, R26 ;  /* 0x0000001c17177226 */ /* 0x010fe2000000061a */
[----:B------:R-:W-:Y:S01]  /*0a00*/  IADD3 R27, R5, 0x20, RZ ;  /* 0x00000020051b7810 */ /* 0x000fe20007ffe0ff */
[----:B------:R-:W2:Y:S01]  /*0a10*/  LDG.E.U16.CONSTANT R26, desc[UR6][R14.64+0x6] ;  /* 0x000006060e1a7981 */ /* 0x000ea2000c1e9500 */
[--C-:B------:R-:W-:Y:S02]  /*0a20*/  HADD2.F32 R11, -RZ, R10.reuse.H1_H1 ;  /* 0x3000000aff0b7230 */ /* 0x100fe40000004100 */
[----:B------:R-:W-:Y:S01]  /*0a30*/  I2FP.F32.S32 R23, R23 ;  /* 0x0000001700177245 */ /* 0x000fe20000201400 */
[----:B------:R-:W-:Y:S02]  /*0a40*/  HADD2.F32 R10, -RZ, R10.H0_H0 ;  /* 0x2000000aff0a7230 */ /* 0x000fe40000004100 */
[----:B------:R-:W-:Y:S01]  /*0a50*/  FMUL.FTZ R11, R11, -4 ;  /* 0xc08000000b0b7820 */ /* 0x000fe20000410000 */
[----:B------:R-:W2:Y:S03]  /*0a60*/  LDG.E.U16.CONSTANT R15, desc[UR6][R14.64+0x8] ;  /* 0x000008060e0f7981 */ /* 0x000ea6000c1e9500 */
[----:B------:R-:W-:Y:S01]  /*0a70*/  FFMA.FTZ R23, R10, R23, R11 ;  /* 0x000000170a177223 */ /* 0x000fe2000001000b */
[----:B------:R-:W-:-:S03]  /*0a80*/  IMAD.WIDE R10, R27, 0x24, R12 ;  /* 0x000000241b0a7825 */ /* 0x000fc600078e020c */
[----:B------:R-:W-:Y:S02]  /*0a90*/  IADD3 R28, P1, R6, R10, RZ ;  /* 0x0000000a061c7210 */ /* 0x000fe40007f3e0ff */
[----:B---3--:R-:W-:-:S03]  /*0aa0*/  PRMT R21, R20, 0x5410, R21 ;  /* 0x0000541014157816 */ /* 0x008fc60000000015 */
[----:B------:R-:W-:Y:S01]  /*0ab0*/  IMAD.X R29, RZ, RZ, R11, P1 ;  /* 0x000000ffff1d7224 */ /* 0x000fe200008e060b */
[----:B------:R-:W3:Y:S04]  /*0ac0*/  LDG.E.CONSTANT R10, desc[UR6][R10.64] ;  /* 0x000000060a0a7981 */ /* 0x000ee8000c1e9900 */
[----:B------:R-:W4:Y:S04]  /*0ad0*/  LDG.E.CONSTANT R27, desc[UR6][R28.64+0x4] ;  /* 0x000004061c1b7981 */ /* 0x000f28000c1e9900 */
[----:B------:R-:W5:Y:S01]  /*0ae0*/  LDG.E.CONSTANT R20, desc[UR6][R28.64+0x14] ;  /* 0x000014061c147981 */ /* 0x000f62000c1e9900 */
[----:B--2---:R-:W-:-:S02]  /*0af0*/  PRMT R14, R26, 0x5410, R15 ;  /* 0x000054101a0e7816 */ /* 0x004fc4000000000f */
[----:B------:R-:W-:Y:S02]  /*0b00*/  LOP3.LUT R26, R21, 0xf0f0f0f, RZ, 0xc0, !PT ;  /* 0x0f0f0f0f151a7812 */ /* 0x000fe400078ec0ff */
[----:B------:R-:W-:-:S04]  /*0b10*/  SHF.R.U32.HI R21, RZ, 0x4, R21 ;  /* 0x00000004ff157819 */ /* 0x000fc80000011615 */
[----:B------:R-:W-:Y:S01]  /*0b20*/  LOP3.LUT R21, R21, 0xf0f0f0f, RZ, 0xc0, !PT ;  /* 0x0f0f0f0f15157812 */ /* 0x000fe200078ec0ff */
[----:B----4-:R-:W-:-:S04]  /*0b30*/  IDP.4A.S8.S8 R26, R26, R27, RZ ;  /* 0x0000001b1a1a7226 */ /* 0x010fc800000006ff */
[----:B-----5:R-:W-:Y:S02]  /*0b40*/  IDP.4A.S8.S8 R15, R21, R20, R26 ;  /* 0x00000014150f7226 */ /* 0x020fe4000000061a */
[----:B------:R-:W2:Y:S04]  /*0b50*/  LDG.E.CONSTANT R26, desc[UR6][R28.64+0x8] ;  /* 0x000008061c1a7981 */ /* 0x000ea8000c1e9900 */
[----:B------:R-:W4:Y:S01]  /*0b60*/  LDG.E.CONSTANT R21, desc[UR6][R28.64+0x18] ;  /* 0x000018061c157981 */ /* 0x000f22000c1e9900 */
[----:B------:R-:W-:Y:S01]  /*0b70*/  LOP3.LUT R20, R14, 0xf0f0f0f, RZ, 0xc0, !PT ;  /* 0x0f0f0f0f0e147812 */ /* 0x000fe200078ec0ff */
[----:B------:R-:W-:-:S04]  /*0b80*/  IMAD.WIDE R12, R25, 0x24, R12 ;  /* 0x00000024190c7825 */ /* 0x000fc800078e020c */
[----:B--2---:R-:W-:Y:S01]  /*0b90*/  IDP.4A.S8.S8 R26, R20, R26, R15 ;  /* 0x0000001a141a7226 */ /* 0x004fe2000000060f */
[----:B------:R-:W-:-:S05]  /*0ba0*/  IADD3 R15, R9, 0x30, RZ ;  /* 0x00000030090f7810 */ /* 0x000fca0007ffe0ff */
[----:B------:R-:W-:Y:S01]  /*0bb0*/  IMAD.WIDE R16, R15, 0x12, R16 ;  /* 0x000000120f107825 */ /* 0x000fe200078e0210 */
[----:B------:R-:W-:Y:S02]  /*0bc0*/  SHF.R.U32.HI R15, RZ, 0x4, R14 ;  /* 0x00000004ff0f7819 */ /* 0x000fe4000001160e */
[C---:B------:R-:W-:Y:S02]  /*0bd0*/  IADD3 R14, P1, R6.reuse, R16, RZ ;  /* 0x00000010060e7210 */ /* 0x040fe40007f3e0ff */
[----:B------:R-:W-:Y:S01]  /*0be0*/  LOP3.LUT R25, R15, 0xf0f0f0f, RZ, 0xc0, !PT ;  /* 0x0f0f0f0f0f197812 */ /* 0x000fe200078ec0ff */
[----:B------:R-:W2:Y:S01]  /*0bf0*/  LDG.E.U16.CONSTANT R16, desc[UR6][R16.64] ;  /* 0x0000000610107981 */ /* 0x000ea2000c1e9500 */
[----:B------:R-:W-:Y:S02]  /*0c00*/  IADD3.X R15, RZ, R17, RZ, P1, !PT ;  /* 0x00000011ff0f7210 */ /* 0x000fe40000ffe4ff */
[----:B------:R-:W-:Y:S01]  /*0c10*/  IADD3 R20, P2, R6, R12, RZ ;  /* 0x0000000c06147210 */ /* 0x000fe20007f5e0ff */
[----:B----4-:R-:W-:Y:S01]  /*0c20*/  IDP.4A.S8.S8 R26, R25, R21, R26 ;  /* 0x00000015191a7226 */ /* 0x010fe2000000061a */
[----:B------:R0:W4:Y:S04]  /*0c30*/  LDG.E.CONSTANT R12, desc[UR6][R12.64] ;  /* 0x000000060c0c7981 */ /* 0x000128000c1e9900 */
[----:B------:R-:W5:Y:S04]  /*0c40*/  LDG.E.U16.CONSTANT R28, desc[UR6][R14.64+0x2] ;  /* 0x000002060e1c7981 */ /* 0x000f68000c1e9500 */
[----:B------:R-:W5:Y:S01]  /*0c50*/  LDG.E.U16.CONSTANT R25, desc[UR6][R14.64+0x4] ;  /* 0x000004060e197981 */ /* 0x000f62000c1e9500 */
[----:B------:R-:W-:-:S03]  /*0c60*/  IMAD.X R21, RZ, RZ, R13, P2 ;  /* 0x000000ffff157224 */ /* 0x000fc600010e060d */
[----:B------:R-:W3:Y:S04]  /*0c70*/  LDG.E.U16.CONSTANT R27, desc[UR6][R14.64+0x6] ;  /* 0x000006060e1b7981 */ /* 0x000ee8000c1e9500 */
[----:B------:R-:W2:Y:S04]  /*0c80*/  LDG.E.CONSTANT R19, desc[UR6][R20.64+0x4] ;  /* 0x0000040614137981 */ /* 0x000ea8000c1e9900 */
[----:B------:R1:W3:Y:S04]  /*0c90*/  LDG.E.U16.CONSTANT R29, desc[UR6][R14.64+0x8] ;  /* 0x000008060e1d7981 */ /* 0x0002e8000c1e9500 */
[----:B------:R-:W4:Y:S04]  /*0ca0*/  LDG.E.CONSTANT R17, desc[UR6][R20.64+0x8] ;  /* 0x0000080614117981 */ /* 0x000f28000c1e9900 */
[----:B------:R-:W4:Y:S04]  /*0cb0*/  LDG.E.CONSTANT R11, desc[UR6][R20.64+0x18] ;  /* 0x00001806140b7981 */ /* 0x000f28000c1e9900 */
[----:B------:R-:W4:Y:S01]  /*0cc0*/  LDG.E.CONSTANT R14, desc[UR6][R20.64+0x14] ;  /* 0x00001406140e7981 */ /* 0x000f22000c1e9900 */
[----:B0-----:R-:W-:Y:S01]  /*0cd0*/  HADD2.F32 R13, -RZ, R24.H0_H0 ;  /* 0x20000018ff0d7230 */ /* 0x001fe20000004100 */
[----:B------:R-:W-:-:S02]  /*0ce0*/  IADD3 R7, R7, 0x40, RZ ;  /* 0x0000004007077810 */ /* 0x000fc40007ffe0ff */
[----:B-1----:R-:W-:Y:S02]  /*0cf0*/  I2FP.F32.S32 R15, R26 ;  /* 0x0000001a000f7245 */ /* 0x002fe40000201400 */
[----:B------:R-:W-:Y:S01]  /*0d00*/  ISETP.GE.U32.AND P1, PT, R7, R8, PT ;  /* 0x000000080700720c */ /* 0x000fe20003f26070 */
[----:B------:R-:W-:Y:S02]  /*0d10*/  HADD2.F32 R18, -RZ, R18.H0_H0 ;  /* 0x20000012ff127230 */ /* 0x000fe40000004100 */
[----:B------:R-:W-:Y:S01]  /*0d20*/  FFMA.FTZ R13, R13, R23, R22 ;  /* 0x000000170d0d7223 */ /* 0x000fe20000010016 */
[----:B------:R-:W-:Y:S01]  /*0d30*/  VIADD R9, R9, 0x40 ;  /* 0x0000004009097836 */ /* 0x000fe20000000000 */
[----:B------:R-:W-:Y:S02]  /*0d40*/  IADD3 R5, R5, 0x40, RZ ;  /* 0x0000004005057810 */ /* 0x000fe40007ffe0ff */
[----:B-----5:R-:W-:-:S04]  /*0d50*/  PRMT R25, R28, 0x5410, R25 ;  /* 0x000054101c197816 */ /* 0x020fc80000000019 */
[----:B------:R-:W-:Y:S02]  /*0d60*/  LOP3.LUT R28, R25, 0xf0f0f0f, RZ, 0xc0, !PT ;  /* 0x0f0f0f0f191c7812 */ /* 0x000fe400078ec0ff */
[----:B------:R-:W-:-:S03]  /*0d70*/  SHF.R.U32.HI R25, RZ, 0x4, R25 ;  /* 0x00000004ff197819 */ /* 0x000fc60000011619 */
[----:B--2---:R-:W-:Y:S01]  /*0d80*/  IDP.4A.S8.S8 R19, R28, R19, RZ ;  /* 0x000000131c137226 */ /* 0x004fe200000006ff */
[----:B------:R-:W-:Y:S02]  /*0d90*/  LOP3.LUT R25, R25, 0xf0f0f0f, RZ, 0xc0, !PT ;  /* 0x0f0f0f0f19197812 */ /* 0x000fe400078ec0ff */
[----:B---3--:R-:W-:-:S04]  /*0da0*/  PRMT R27, R27, 0x5410, R29 ;  /* 0x000054101b1b7816 */ /* 0x008fc8000000001d */
[----:B------:R-:W-:Y:S02]  /*0db0*/  LOP3.LUT R24, R27, 0xf0f0f0f, RZ, 0xc0, !PT ;  /* 0x0f0f0f0f1b187812 */ /* 0x000fe400078ec0ff */
[----:B------:R-:W-:Y:S01]  /*0dc0*/  SHF.R.U32.HI R27, RZ, 0x4, R27 ;  /* 0x00000004ff1b7819 */ /* 0x000fe2000001161b */
[----:B----4-:R-:W-:Y:S02]  /*0dd0*/  IDP.4A.S8.S8 R28, R25, R14, R19 ;  /* 0x0000000e191c7226 */ /* 0x010fe40000000613 */
[----:B------:R-:W-:Y:S02]  /*0de0*/  HADD2.F32 R14, -RZ, R10.H1_H1 ;  /* 0x3000000aff0e7230 */ /* 0x000fe40000004100 */
[----:B------:R-:W-:-:S03]  /*0df0*/  IDP.4A.S8.S8 R17, R24, R17, R28 ;  /* 0x0000001118117226 */ /* 0x000fc6000000061c */
[----:B------:R-:W-:Y:S01]  /*0e00*/  FMUL.FTZ R19, R14, -4 ;  /* 0xc08000000e137820 */ /* 0x000fe20000410000 */
[----:B------:R-:W-:Y:S01]  /*0e10*/  LOP3.LUT R14, R27, 0xf0f0f0f, RZ, 0xc0, !PT ;  /* 0x0f0f0f0f1b0e7812 */ /* 0x000fe200078ec0ff */
[----:B------:R-:W-:-:S04]  /*0e20*/  HADD2.F32 R10, -RZ, R10.H0_H0 ;  /* 0x2000000aff0a7230 */ /* 0x000fc80000004100 */
[----:B------:R-:W-:Y:S02]  /*0e30*/  IDP.4A.S8.S8 R11, R14, R11, R17 ;  /* 0x0000000b0e0b7226 */ /* 0x000fe40000000611 */
[--C-:B------:R-:W-:Y:S02]  /*0e40*/  HADD2.F32 R14, -RZ, R12.reuse.H1_H1 ;  /* 0x3000000cff0e7230 */ /* 0x100fe40000004100 */
[----:B------:R-:W-:Y:S01]  /*0e50*/  FFMA.FTZ R10, R10, R15, R19 ;  /* 0x0000000f0a0a7223 */ /* 0x000fe20000010013 */
[----:B------:R-:W-:Y:S01]  /*0e60*/  HADD2.F32 R12, -RZ, R12.H0_H0 ;  /* 0x2000000cff0c7230 */ /* 0x000fe20000004100 */
[----:B------:R-:W-:Y:S01]  /*0e70*/  I2FP.F32.S32 R15, R11 ;  /* 0x0000000b000f7245 */ /* 0x000fe20000201400 */
[----:B------:R-:W-:Y:S01]  /*0e80*/  FMUL.FTZ R17, R14, -4 ;  /* 0xc08000000e117820 */ /* 0x000fe20000410000 */
[----:B------:R-:W-:Y:S02]  /*0e90*/  HADD2.F32 R11, -RZ, R16.H0_H0 ;  /* 0x20000010ff0b7230 */ /* 0x000fe40000004100 */
[----:B------:R-:W-:Y:S01]  /*0ea0*/  FFMA.FTZ R10, R18, R10, R13 ;  /* 0x0000000a120a7223 */ /* 0x000fe2000001000d */
[----:B------:R-:W-:-:S04]  /*0eb0*/  FFMA.FTZ R12, R12, R15, R17 ;  /* 0x0000000f0c0c7223 */ /* 0x000fc80000010011 */
[----:B------:R-:W-:Y:S01]  /*0ec0*/  FFMA.FTZ R22, R11, R12, R10 ;  /* 0x0000000c0b167223 */ /* 0x000fe2000001000a */
[----:B------:R-:W-:Y:S06]  /*0ed0*/  @!P1 BRA `(.L_x_930) ;  /* 0xfffffff4009c9947 */ /* 0x000fec000383ffff */
.L_x_929:
[----:B------:R-:W-:Y:S05]  /*0ee0*/  BSYNC B1 ;  /* 0x0000000000017941 */ /* 0x000fea0003800000 */
.L_x_928:
        /* <DEDUP_REMOVED lines=8> */
[C---:B------:R-:W-:Y:S02]  /*0f70*/  IADD3 R16, P0, R6.reuse, R18, RZ ;  /* 0x0000001206107210 */ /* 0x040fe40007f1e0ff */
[----:B------:R-:W-:Y:S01]  /*0f80*/  IADD3 R27, R9, 0x10, RZ ;  /* 0x00000010091b7810 */ /* 0x000fe20007ffe0ff */
[----:B-1----:R-:W-:Y:S01]  /*0f90*/  IMAD.WIDE R14, R5, 0x24, R10 ;  /* 0x00000024050e7825 */ /* 0x002fe200078e020a */
[----:B------:R-:W-:Y:S01]  /*0fa0*/  IADD3.X R17, RZ, R19, RZ, P0, !PT ;  /* 0x00000013ff117210 */ /* 0x000fe200007fe4ff */
[----:B------:R-:W2:Y:S04]  /*0fb0*/  LDG.E.U16.CONSTANT R18, desc[UR6][R18.64] ;  /* 0x0000000612127981 */ /* 0x000ea8000c1e9500 */
[----:B------:R-:W3:Y:S04]  /*0fc0*/  LDG.E.U16.CONSTANT R21, desc[UR6][R16.64+0x2] ;  /* 0x0000020610157981 */ /* 0x000ee8000c1e9500 */
[----:B------:R-:W3:Y:S01]  /*0fd0*/  LDG.E.U16.CONSTANT R28, desc[UR6][R16.64+0x4] ;  /* 0x00000406101c7981 */ /* 0x000ee2000c1e9500 */
[----:B------:R-:W-:Y:S01]  /*0fe0*/  IADD3 R12, P0, R6, R14, RZ ;  /* 0x0000000e060c7210 */ /* 0x000fe20007f1e0ff */
[----:B------:R-:W-:-:S02]  /*0ff0*/  IMAD.WIDE R24, R27, 0x12, R24 ;  /* 0x000000121b187825 */ /* 0x000fc400078e0218 */
[----:B------:R-:W4:Y:S02]  /*1000*/  LDG.E.CONSTANT R14, desc[UR6][R14.64] ;  /* 0x000000060e0e7981 */ /* 0x000f24000c1e9900 */
[----:B------:R-:W-:-:S05]  /*1010*/  IMAD.X R13, RZ, RZ, R15, P0 ;  /* 0x000000ffff0d7224 */ /* 0x000fca00000e060f */
[----:B------:R-:W5:Y:S04]  /*1020*/  LDG.E.CONSTANT R23, desc[UR6][R12.64+0x4] ;  /* 0x000004060c177981 */ /* 0x000f68000c1e9900 */
[----:B------:R-:W2:Y:S01]  /*1030*/  LDG.E.CONSTANT R26, desc[UR6][R12.64+0x14] ;  /* 0x000014060c1a7981 */ /* 0x000ea2000c1e9900 */
[----:B------:R-:W-:-:S03]  /*1040*/  IADD3 R20, P0, R6, R24, RZ ;  /* 0x0000001806147210 */ /* 0x000fc60007f1e0ff */
[----:B------:R-:W4:Y:S01]  /*1050*/  LDG.E.U16.CONSTANT R24, desc[UR6][R24.64] ;  /* 0x0000000618187981 */ /* 0x000f22000c1e9500 */
[----:B---3--:R-:W-:Y:S01]  /*1060*/  PRMT R28, R21, 0x5410, R28 ;  /* 0x00005410151c7816 */ /* 0x008fe2000000001c */
[----:B------:R-:W-:Y:S02]  /*1070*/  IMAD.X R21, RZ, RZ, R25, P0 ;  /* 0x000000ffff157224 */ /* 0x000fe400000e0619 */
[----:B------:R-:W3:Y:S04]  /*1080*/  LDG.E.CONSTANT R25, desc[UR6][R12.64+0x8] ;  /* 0x000008060c197981 */ /* 0x000ee8000c1e9900 */
[----:B------:R-:W4:Y:S04]  /*1090*/  LDG.E.U16.CONSTANT R27, desc[UR6][R20.64+0x2] ;  /* 0x00000206141b7981 */ /* 0x000f28000c1e9500 */
[----:B------:R-:W4:Y:S01]  /*10a0*/  LDG.E.U16.CONSTANT R8, desc[UR6][R20.64+0x4] ;  /* 0x0000040614087981 */ /* 0x000f22000c1e9500 */
[----:B------:R-:W-:-:S02]  /*10b0*/  LOP3.LUT R29, R28, 0xf0f0f0f, RZ, 0xc0, !PT ;  /* 0x0f0f0f0f1c1d7812 */ /* 0x000fc400078ec0ff */
[----:B------:R-:W-:Y:S01]  /*10c0*/  SHF.R.U32.HI R28, RZ, 0x4, R28 ;  /* 0x00000004ff1c7819 */ /* 0x000fe2000001161c */
[----:B------:R-:W3:Y:S02]  /*10d0*/  LDG.E.U16.CONSTANT R19, desc[UR6][R20.64+0x6] ;  /* 0x0000060614137981 */ /* 0x000ee4000c1e9500 */
[----:B-----5:R-:W-:Y:S01]  /*10e0*/  IDP.4A.S8.S8 R23, R29, R23, RZ ;  /* 0x000000171d177226 */ /* 0x020fe200000006ff */
[----:B------:R-:W-:Y:S01]  /*10f0*/  IADD3 R29, R5, 0x10, RZ ;  /* 0x00000010051d7810 */ /* 0x000fe20007ffe0ff */
[----:B------:R-:W5:Y:S01]  /*1100*/  LDG.E.CONSTANT R12, desc[UR6][R12.64+0x18] ;  /* 0x000018060c0c7981 */ /* 0x000f62000c1e9900 */
[----:B------:R-:W-:-:S03]  /*1110*/  LOP3.LUT R28, R28, 0xf0f0f0f, RZ, 0xc0, !PT ;  /* 0x0f0f0f0f1c1c7812 */ /* 0x000fc600078ec0ff */
[----:B------:R-:W-:Y:S01]  /*1120*/  IMAD.WIDE R10, R29, 0x24, R10 ;  /* 0x000000241d0a7825 */ /* 0x000fe200078e020a */
[----:B------:R0:W3:Y:S03]  /*1130*/  LDG.E.U16.CONSTANT R20, desc[UR6][R20.64+0x8] ;  /* 0x0000080614147981 */ /* 0x0000e6000c1e9500 */
[----:B--2---:R-:W-:Y:S01]  /*1140*/  IDP.4A.S8.S8 R23, R28, R26, R23 ;  /* 0x0000001a1c177226 */ /* 0x004fe20000000617 */
[----:B------:R-:W-:Y:S01]  /*1150*/  IADD3 R28, P0, R6, R10, RZ ;  /* 0x0000000a061c7210 */ /* 0x000fe20007f1e0ff */
[----:B------:R-:W2:Y:S04]  /*1160*/  LDG.E.U16.CONSTANT R26, desc[UR6][R16.64+0x6] ;  /* 0x00000606101a7981 */ /* 0x000ea8000c1e9500 */
[----:B------:R-:W-:Y:S01]  /*1170*/  IMAD.X R29, RZ, RZ, R11, P0 ;  /* 0x000000ffff1d7224 */ /* 0x000fe200000e060b */
[----:B------:R1:W5:Y:S04]  /*1180*/  LDG.E.CONSTANT R10, desc[UR6][R10.64] ;  /* 0x000000060a0a7981 */ /* 0x000368000c1e9900 */
[----:B------:R-:W5:Y:S04]  /*1190*/  LDG.E.CONSTANT R15, desc[UR6][R28.64+0x14] ;  /* 0x000014061c0f7981 */ /* 0x000f68000c1e9900 */
[----:B------:R-:W2:Y:S04]  /*11a0*/  LDG.E.U16.CONSTANT R17, desc[UR6][R16.64+0x8] ;  /* 0x0000080610117981 */ /* 0x000ea8000c1e9500 */
[----:B------:R-:W5:Y:S04]  /*11b0*/  LDG.E.CONSTANT R11, desc[UR6][R28.64+0x4] ;  /* 0x000004061c0b7981 */ /* 0x000f68000c1e9900 */
[----:B------:R-:W5:Y:S01]  /*11c0*/  LDG.E.CONSTANT R16, desc[UR6][R28.64+0x18] ;  /* 0x000018061c107981 */ /* 0x000f62000c1e9900 */
[----:B----4-:R-:W-:-:S03]  /*11d0*/  PRMT R27, R27, 0x5410, R8 ;  /* 0x000054101b1b7816 */ /* 0x010fc60000000008 */
[----:B------:R-:W4:Y:S01]  /*11e0*/  LDG.E.CONSTANT R8, desc[UR6][R28.64+0x8] ;  /* 0x000008061c087981 */ /* 0x000f22000c1e9900 */
[----:B0-----:R-:W-:Y:S02]  /*11f0*/  LOP3.LUT R21, R27, 0xf0f0f0f, RZ, 0xc0, !PT ;  /* 0x0f0f0f0f1b157812 */ /* 0x001fe400078ec0ff */
[----:B------:R-:W-:-:S04]  /*1200*/  SHF.R.U32.HI R27, RZ, 0x4, R27 ;  /* 0x00000004ff1b7819 */ /* 0x000fc8000001161b */
[----:B------:R-:W-:Y:S02]  /*1210*/  LOP3.LUT R27, R27, 0xf0f0f0f, RZ, 0xc0, !PT ;  /* 0x0f0f0f0f1b1b7812 */ /* 0x000fe400078ec0ff */
[----:B---3--:R-:W-:Y:S01]  /*1220*/  PRMT R19, R19, 0x5410, R20 ;  /* 0x0000541013137816 */ /* 0x008fe20000000014 */
[----:B------:R-:W-:Y:S01]  /*1230*/  HADD2.F32 R13, -RZ, R14.H1_H1 ;  /* 0x3000000eff0d7230 */ /* 0x000fe20000004100 */
[----:B--2---:R-:W-:-:S04]  /*1240*/  PRMT R17, R26, 0x5410, R17 ;  /* 0x000054101a117816 */ /* 0x004fc80000000011 */
[----:B------:R-:W-:Y:S01]  /*1250*/  LOP3.LUT R20, R17, 0xf0f0f0f, RZ, 0xc0, !PT ;  /* 0x0f0f0f0f11147812 */ /* 0x000fe200078ec0ff */
[----:B-----5:R-:W-:Y:S01]  /*1260*/  IDP.4A.S8.S8 R21, R21, R11, RZ ;  /* 0x0000000b15157226 */ /* 0x020fe200000006ff */
[----:B------:R-:W-:Y:S02]  /*1270*/  SHF.R.U32.HI R17, RZ, 0x4, R17 ;  /* 0x00000004ff117819 */ /* 0x000fe40000011611 */
[----:B-1----:R-:W-:Y:S01]  /*1280*/  LOP3.LUT R11, R19, 0xf0f0f0f, RZ, 0xc0, !PT ;  /* 0x0f0f0f0f130b7812 */ /* 0x002fe200078ec0ff */
[----:B------:R-:W-:Y:S01]  /*1290*/  IDP.4A.S8.S8 R15, R27, R15, R21 ;  /* 0x0000000f1b0f7226 */ /* 0x000fe20000000615 */
[----:B------:R-:W-:Y:S01]  /*12a0*/  SHF.R.U32.HI R19, RZ, 0x4, R19 ;  /* 0x00000004ff137819 */ /* 0x000fe20000011613 */
[----:B------:R-:W-:Y:S01]  /*12b0*/  IDP.4A.S8.S8 R20, R20, R25, R23 ;  /* 0x0000001914147226 */ /* 0x000fe20000000617 */
[----:B------:R-:W-:Y:S02]  /*12c0*/  LOP3.LUT R17, R17, 0xf0f0f0f, RZ, 0xc0, !PT ;  /* 0x0f0f0f0f11117812 */ /* 0x000fe400078ec0ff */
[----:B------:R-:W-:-:S03]  /*12d0*/  LOP3.LUT R19, R19, 0xf0f0f0f, RZ, 0xc0, !PT ;  /* 0x0f0f0f0f13137812 */ /* 0x000fc600078ec0ff */
[----:B------:R-:W-:Y:S02]  /*12e0*/  IDP.4A.S8.S8 R12, R17, R12, R20 ;  /* 0x0000000c110c7226 */ /* 0x000fe40000000614 */
[----:B------:R-:W-:-:S03]  /*12f0*/  HADD2.F32 R14, -RZ, R14.H0_H0 ;  /* 0x2000000eff0e7230 */ /* 0x000fc60000004100 */
[----:B------:R-:W-:Y:S01]  /*1300*/  I2FP.F32.S32 R17, R12 ;  /* 0x0000000c00117245 */ /* 0x000fe20000201400 */
[----:B------:R-:W-:Y:S01]  /*1310*/  HADD2.F32 R24, -RZ, R24.H0_H0 ;  /* 0x20000018ff187230 */ /* 0x000fe20000004100 */
[----:B------:R-:W-:Y:S01]  /*1320*/  PLOP3.LUT P0, PT, PT, PT, PT, 0x8, 0x0 ;  /* 0x000000000000781c */ /* 0x000fe20003f0e170 */
[----:B------:R-:W-:Y:S01]  /*1330*/  VIADD R9, R9, 0x20 ;  /* 0x0000002009097836 */ /* 0x000fe20000000000 */
[----:B------:R-:W-:Y:S02]  /*1340*/  IADD3 R7, R7, 0x20, RZ ;  /* 0x0000002007077810 */ /* 0x000fe40007ffe0ff */
[----:B------:R-:W-:Y:S01]  /*1350*/  IADD3 R5, R5, 0x20, RZ ;  /* 0x0000002005057810 */ /* 0x000fe20007ffe0ff */
[----:B----4-:R-:W-:Y:S02]  /*1360*/  IDP.4A.S8.S8 R8, R11, R8, R15 ;  /* 0x000000080b087226 */ /* 0x010fe4000000060f */
[----:B------:R-:W-:Y:S02]  /*1370*/  HADD2.F32 R11, -RZ, R10.H1_H1 ;  /* 0x3000000aff0b7230 */ /* 0x000fe40000004100 */
[----:B------:R-:W-:-:S02]  /*1380*/  IDP.4A.S8.S8 R8, R19, R16, R8 ;  /* 0x0000001013087226 */ /* 0x000fc40000000608 */
[----:B------:R-:W-:Y:S01]  /*1390*/  FMUL.FTZ R19, R13, -4 ;  /* 0xc08000000d137820 */ /* 0x000fe20000410000 */
[----:B------:R-:W-:Y:S02]  /*13a0*/  HADD2.F32 R10, -RZ, R10.H0_H0 ;  /* 0x2000000aff0a7230 */ /* 0x000fe40000004100 */
[----:B------:R-:W-:Y:S01]  /*13b0*/  FMUL.FTZ R11, R11, -4 ;  /* 0xc08000000b0b7820 */ /* 0x000fe20000410000 */
[----:B------:R-:W-:Y:S01]  /*13c0*/  HADD2.F32 R15, -RZ, R18.H0_H0 ;  /* 0x20000012ff0f7230 */ /* 0x000fe20000004100 */
[----:B------:R-:W-:Y:S01]  /*13d0*/  I2FP.F32.S32 R13, R8 ;  /* 0x00000008000d7245 */ /* 0x000fe20000201400 */
[----:B------:R-:W-:-:S04]  /*13e0*/  FFMA.FTZ R14, R14, R17, R19 ;  /* 0x000000110e0e7223 */ /* 0x000fc80000010013 */
[----:B------:R-:W-:Y:S01]  /*13f0*/  FFMA.FTZ R11, R10, R13, R11 ;  /* 0x0000000d0a0b7223 */ /* 0x000fe2000001000b */
[----:B------:R-:W-:-:S04]  /*1400*/  FFMA.FTZ R15, R15, R14, R22 ;  /* 0x0000000e0f0f7223 */ /* 0x000fc80000010016 */
[----:B------:R-:W-:-:S07]  /*1410*/  FFMA.FTZ R22, R24, R11, R15 ;  /* 0x0000000b18167223 */ /* 0x000fce000001000f */
.L_x_932:
[----:B------:R-:W-:Y:S05]  /*1420*/  BSYNC B1 ;  /* 0x0000000000017941 */ /* 0x000fea0003800000 */
.L_x_931:
[----:B------:R-:W-:-:S13]  /*1430*/  ISETP.LT.U32.OR P0, PT, R7, R4, P0 ;  /* 0x000000040700720c */ /* 0x000fda0000701470 */
[----:B------:R-:W-:Y:S05]  /*1440*/  @!P0 BRA `(.L_x_925) ;  /* 0x0000000000948947 */ /* 0x000fea0003800000 */
[----:B------:R-:W0:Y:S08]  /*1450*/  LDC.64 R12, c[0x0][0x210] ;  /* 0x00008400ff0c7b82 */ /* 0x000e300000000a00 */
[----:B------:R-:W1:Y:S01]  /*1460*/  LDC.64 R10, c[0x0][0x218] ;  /* 0x00008600ff0a7b82 */ /* 0x000e620000000a00 */
[----:B0-----:R-:W-:-:S03]  /*1470*/  IMAD.WIDE R8, R9, 0x12, R12 ;  /* 0x0000001209087825 */ /* 0x001fc600078e020c */
[----:B------:R-:W-:-:S03]  /*1480*/  IADD3 R12, P0, R6, R8, RZ ;  /* 0x00000008060c7210 */ /* 0x000fc60007f1e0ff */
[----:B------:R-:W2:Y:S01]  /*1490*/  LDG.E.U16.CONSTANT R8, desc[UR6][R8.64] ;  /* 0x0000000608087981 */ /* 0x000ea2000c1e9500 */
[----:B-1----:R-:W-:-:S04]  /*14a0*/  IMAD.WIDE R4, R5, 0x24, R10 ;  /* 0x0000002405047825 */ /* 0x002fc800078e020a */
[----:B------:R-:W-:Y:S01]  /*14b0*/  IMAD.X R13, RZ, RZ, R9, P0 ;  /* 0x000000ffff0d7224 */ /* 0x000fe200000e0609 */
[----:B------:R-:W-:-:S04]  /*14c0*/  IADD3 R6, P1, R6, R4, RZ ;  /* 0x0000000406067210 */ /* 0x000fc80007f3e0ff */
[----:B------:R-:W3:Y:S01]  /*14d0*/  LDG.E.U16.CONSTANT R11, desc[UR6][R12.64+0x2] ;  /* 0x000002060c0b7981 */ /* 0x000ee2000c1e9500 */
[----:B------:R-:W-:-:S03]  /*14e0*/  IADD3.X R7, RZ, R5, RZ, P1, !PT ;  /* 0x00000005ff077210 */ /* 0x000fc60000ffe4ff */
[----:B------:R-:W3:Y:S04]  /*14f0*/  LDG.E.U16.CONSTANT R14, desc[UR6][R12.64+0x4] ;  /* 0x000004060c0e7981 */ /* 0x000ee8000c1e9500 */
[----:B------:R-:W4:Y:S04]  /*1500*/  LDG.E.U16.CONSTANT R17, desc[UR6][R12.64+0x6] ;  /* 0x000006060c117981 */ /* 0x000f28000c1e9500 */
[----:B------:R-:W4:Y:S04]  /*1510*/  LDG.E.U16.CONSTANT R18, desc[UR6][R12.64+0x8] ;  /* 0x000008060c127981 */ /* 0x000f28000c1e9500 */
[----:B------:R-:W5:Y:S04]  /*1520*/  LDG.E.CONSTANT R15, desc[UR6][R6.64+0x4] ;  /* 0x00000406060f7981 */ /* 0x000f68000c1e9900 */
[----:B------:R-:W2:Y:S04]  /*1530*/  LDG.E.CONSTANT R16, desc[UR6][R6.64+0x14] ;  /* 0x0000140606107981 */ /* 0x000ea8000c1e9900 */
[----:B------:R-:W2:Y:S04]  /*1540*/  LDG.E.CONSTANT R10, desc[UR6][R6.64+0x8] ;  /* 0x00000806060a7981 */ /* 0x000ea8000c1e9900 */
[----:B------:R-:W2:Y:S04]  /*1550*/  LDG.E.CONSTANT R19, desc[UR6][R6.64+0x18] ;  /* 0x0000180606137981 */ /* 0x000ea8000c1e9900 */
[----:B------:R0:W2:Y:S01]  /*1560*/  LDG.E.CONSTANT R5, desc[UR6][R4.64] ;  /* 0x0000000604057981 */ /* 0x0000a2000c1e9900 */
        /* <DEDUP_REMOVED lines=9> */
[----:B0-----:R-:W-:Y:S01]  /*1600*/  LOP3.LUT R4, R17, 0xf0f0f0f, RZ, 0xc0, !PT ;  /* 0x0f0f0f0f11047812 */ /* 0x001fe200078ec0ff */
[----:B------:R-:W-:-:S04]  /*1610*/  IDP.4A.S8.S8 R10, R12, R10, R11 ;  /* 0x0000000a0c0a7226 */ /* 0x000fc8000000060b */
[----:B------:R-:W-:Y:S02]  /*1620*/  IDP.4A.S8.S8 R4, R4, R19, R10 ;  /* 0x0000001304047226 */ /* 0x000fe4000000060a */
[----:B------:R-:W-:-:S03]  /*1630*/  HADD2.F32 R7, -RZ, R5.H1_H1 ;  /* 0x30000005ff077230 */ /* 0x000fc60000004100 */
[----:B------:R-:W-:Y:S01]  /*1640*/  I2FP.F32.S32 R9, R4 ;  /* 0x0000000400097245 */ /* 0x000fe20000201400 */
[----:B------:R-:W-:Y:S02]  /*1650*/  HADD2.F32 R6, -RZ, R5.H0_H0 ;  /* 0x20000005ff067230 */ /* 0x000fe40000004100 */
[----:B------:R-:W-:Y:S01]  /*1660*/  FMUL.FTZ R7, R7, -4 ;  /* 0xc080000007077820 */ /* 0x000fe20000410000 */
[----:B------:R-:W-:-:S03]  /*1670*/  HADD2.F32 R5, -RZ, R8.H0_H0 ;  /* 0x20000008ff057230 */ /* 0x000fc60000004100 */
[----:B------:R-:W-:-:S04]  /*1680*/  FFMA.FTZ R6, R6, R9, R7 ;  /* 0x0000000906067223 */ /* 0x000fc80000010007 */
[----:B------:R-:W-:-:S07]  /*1690*/  FFMA.FTZ R22, R5, R6, R22 ;  /* 0x0000000605167223 */ /* 0x000fce0000010016 */
.L_x_925:
[----:B------:R-:W-:Y:S05]  /*16a0*/  BSYNC B0 ;  /* 0x0000000000007941 */ /* 0x000fea0003800000 */
.L_x_924:
        /* <DEDUP_REMOVED lines=18> */
.L_x_933:
        /* <DEDUP_REMOVED lines=11> */
.L_x_1397:


//--------------------- .text._Z13quantize_q8_1IN3c108BFloat16EEvPKT_Pvii --------------------------
	.section	.text._Z13quantize_q8_1IN3c108BFloat16EEvPKT_Pvii,"ax",@progbits
	.align	128
.text._Z13quantize_q8_1IN3c108BFloat16EEvPKT_Pvii:
        .type           _Z13quantize_q8_1IN3c108BFloat16EEvPKT_Pvii,@function
        .size           _Z13quantize_q8_1IN3c108BFloat16EEvPKT_Pvii,(.L_x_1398 - _Z13quantize_q8_1IN3c108BFloat16EEvPKT_Pvii)
        .other          _Z13quantize_q8_1IN3c108BFloat16EEvPKT_Pvii,@"STO_CUDA_ENTRY STV_DEFAULT"
_Z13quantize_q8_1IN3c108BFloat16EEvPKT_Pvii:
[----:B------:R-:W-:Y:S01]  /*0000*/  LDC R1, c[0x0][0x28] ;  /* 0x00000a00ff017b82 */ /* 0x000fe20000000800 */
[----:B------:R-:W0:Y:S07]  /*0010*/  S2R R3, SR_TID.X ;  /* 0x0000000000037919 */ /* 0x000e2e0000002100 */
[----:B------:R-:W0:Y:S01]  /*0020*/  S2UR UR4, SR_CTAID.X ;  /* 0x00000000000479c3 */ /* 0x000e220000002500 */
[----:B------:R-:W-:-:S07]  /*0030*/  ULDC UR6, c[0x0][0x224] ;  /* 0x0000890000067ab9 */ /* 0x000fce0000000800 */
[----:B------:R-:W0:Y:S02]  /*0040*/  LDC R0, c[0x0][RZ] ;  /* 0x00000000ff007b82 */ /* 0x000e240000000800 */
[----:B0-----:R-:W-:-:S05]  /*0050*/  IMAD R0, R0, UR4, R3 ;  /* 0x0000000400007c24 */ /* 0x001fca000f8e0203 */
[----:B------:R-:W-:-:S13]  /*0060*/  ISETP.GE.U32.AND P0, PT, R0, UR6, PT ;  /* 0x0000000600007c0c */ /* 0x000fda000bf06070 */
[----:B------:R-:W-:Y:S05]  /*0070*/  @P0 EXIT ;  /* 0x000000000000094d */ /* 0x000fea0003800000 */
[----:B------:R-:W0:Y:S01]  /*0080*/  S2R R2, SR_TID.Y ;  /* 0x0000000000027919 */ /* 0x000e220000002200 */
[----:B------:R-:W-:Y:S01]  /*0090*/  ULDC UR5, c[0x0][0x220] ;  /* 0x0000880000057ab9 */ /* 0x000fe20000000800 */
[----:B------:R-:W0:Y:S01]  /*00a0*/  S2UR UR4, SR_CTAID.Y ;  /* 0x00000000000479c3 */ /* 0x000e220000002600 */
[----:B------:R-:W-:-:S07]  /*00b0*/  ISETP.GE.U32.AND P0, PT, R0, UR5, PT ;  /* 0x0000000500007c0c */ /* 0x000fce000bf06070 */
[----:B------:R-:W0:Y:S08]  /*00c0*/  LDC R3, c[0x0][0x4] ;  /* 0x00000100ff037b82 */ /* 0x000e300000000800 */
[----:B------:R-:W1:Y:S01]  /*00d0*/  @!P0 LDC.64 R4, c[0x0][0x210] ;  /* 0x00008400ff048b82 */ /* 0x000e620000000a00 */
[----:B0-----:R-:W-:-:S04]  /*00e0*/  IMAD R3, R3, UR4, R2 ;  /* 0x0000000403037c24 */ /* 0x001fc8000f8e0202 */
[----:B------:R-:W-:Y:S01]  /*00f0*/  @!P0 IMAD R7, R3, UR5, R0 ;  /* 0x0000000503078c24 */ /* 0x000fe2000f8e0200 */
[----:B------:R-:W-:-:S03]  /*0100*/  ULDC.64 UR4, c[0x0][0x208] ;  /* 0x0000820000047ab9 */ /* 0x000fc60000000a00 */
[----:B-1----:R-:W-:-:S06]  /*0110*/  @!P0 IMAD.WIDE.U32 R4, R7, 0x2, R4 ;  /* 0x0000000207048825 */ /* 0x002fcc00078e0004 */
[----:B------:R-:W2:Y:S01]  /*0120*/  @!P0 LDG.E.U16.CONSTANT R4, desc[UR4][R4.64] ;  /* 0x0000000404048981 */ /* 0x000ea2000c1e9500 */
[----:B------:R-:W-:Y:S02]  /*0130*/  IMAD.MOV.U32 R6, RZ, RZ, RZ ;  /* 0x000000ffff067224 */ /* 0x000fe400078e00ff */
[----:B------:R-:W-:Y:S02]  /*0140*/  IMAD R3, R3, UR6, R0 ;  /* 0x0000000603037c24 */ /* 0x000fe4000f8e0200 */
[----:B------:R-:W-:Y:S02]  /*0150*/  IMAD.MOV.U32 R0, RZ, RZ, RZ ;  /* 0x000000ffff007224 */ /* 0x000fe400078e00ff */
[----:B--2---:R-:W-:-:S04]  /*0160*/  @!P0 IMAD.U32 R6, R4, 0x10000, RZ ;  /* 0x0001000004068824 */ /* 0x004fc800078e00ff */
[----:B------:R-:W-:Y:S01]  /*0170*/  FADD.FTZ R2, |R6|, -RZ ;  /* 0x800000ff06027221 */ /* 0x000fe20000010200 */
[----:B------:R-:W0:Y:S04]  /*0180*/  SHFL.BFLY PT, R5, R6, 0x10, 0x1f ;  /* 0x0e001f0006057f89 */ /* 0x000e2800000e0000 */
[----:B------:R-:W1:Y:S01]  /*0190*/  SHFL.BFLY PT, R7, R2, 0x10, 0x1f ;  /* 0x0e001f0002077f89 */ /* 0x000e6200000e0000 */
[----:B0-----:R-:W-:Y:S01]  /*01a0*/  FADD.FTZ R5, R5, R6 ;  /* 0x0000000605057221 */ /* 0x001fe20000010000 */
[----:B-1----:R-:W-:-:S04]  /*01b0*/  FMNMX.FTZ R7, R7, |R6|, !PT ;  /* 0x4000000607077209 */ /* 0x002fc80007810000 */
[----:B------:R-:W-:Y:S04]  /*01c0*/  SHFL.BFLY PT, R2, R5, 0x8, 0x1f ;  /* 0x0d001f0005027f89 */ /* 0x000fe800000e0000 */
[----:B------:R-:W0:Y:S02]  /*01d0*/  SHFL.BFLY PT, R8, R7, 0x8, 0x1f ;  /* 0x0d001f0007087f89 */ /* 0x000e2400000e0000 */
[----:B0-----:R-:W-:Y:S01]  /*01e0*/  FMNMX.FTZ R8, R7, R8, !PT ;  /* 0x0000000807087209 */ /* 0x001fe20007810000 */
[----:B------:R-:W-:-:S04]  /*01f0*/  FADD.FTZ R7, R5, R2 ;  /* 0x0000000205077221 */ /* 0x000fc80000010000 */
[----:B------:R-:W0:Y:S04]  /*0200*/  SHFL.BFLY PT, R9, R8, 0x4, 0x1f ;  /* 0x0c801f0008097f89 */ /* 0x000e2800000e0000 */
[----:B------:R-:W1:Y:S01]  /*0210*/  SHFL.BFLY PT, R4, R7, 0x4, 0x1f ;  /* 0x0c801f0007047f89 */ /* 0x000e6200000e0000 */
[----:B0-----:R-:W-:Y:S01]  /*0220*/  FMNMX.FTZ R9, R8, R9, !PT ;  /* 0x0000000908097209 */ /* 0x001fe20007810000 */
[----:B-1----:R-:W-:-:S04]  /*0230*/  FADD.FTZ R8, R7, R4 ;  /* 0x0000000407087221 */ /* 0x002fc80000010000 */
[----:B------:R-:W0:Y:S01]  /*0240*/  SHFL.BFLY PT, R10, R9, 0x2, 0x1f ;  /* 0x0c401f00090a7f89 */ /* 0x000e2200000e0000 */
[----:B------:R-:W1:Y:S01]  /*0250*/  LDC.64 R4, c[0x0][0x218] ;  /* 0x00008600ff047b82 */ /* 0x000e620000000a00 */
[----:B0-----:R-:W-:-:S05]  /*0260*/  FMNMX.FTZ R10, R9, R10, !PT ;  /* 0x0000000a090a7209 */ /* 0x001fca0007810000 */
[----:B------:R-:W0:Y:S02]  /*0270*/  SHFL.BFLY PT, R11, R10, 0x1, 0x1f ;  /* 0x0c201f000a0b7f89 */ /* 0x000e2400000e0000 */
[----:B0-----:R-:W-:-:S04]  /*0280*/  FMNMX.FTZ R11, R10, R11, !PT ;  /* 0x0000000b0a0b7209 */ /* 0x001fc80007810000 */
[C---:B------:R-:W-:Y:S01]  /*0290*/  FSETP.NEU.FTZ.AND P0, PT, R11.reuse, RZ, PT ;  /* 0x000000ff0b00720b */ /* 0x040fe20003f1d000 */
[----:B------:R-:W-:-:S12]  /*02a0*/  FMUL.FTZ R2, R11, 0.0078740157186985015869 ;  /* 0x3c0102040b027820 */ /* 0x000fd80000410000 */
[----:B------:R-:W0:Y:S01]  /*02b0*/  @P0 MUFU.RCP R9, R2 ;  /* 0x0000000200090308 */ /* 0x000e220000001000 */
[----:B------:R-:W-:Y:S01]  /*02c0*/  @P0 MOV R11, 0x3f000000 ;  /* 0x3f000000000b0802 */ /* 0x000fe20000000f00 */
[----:B0-----:R-:W-:Y:S02]  /*02d0*/  @P0 FMUL.FTZ R6, R9, R6 ;  /* 0x0000000609060220 */ /* 0x001fe40000410000 */
[----:B------:R-:W0:Y:S03]  /*02e0*/  SHFL.BFLY PT, R9, R8, 0x2, 0x1f ;  /* 0x0c401f0008097f89 */ /* 0x000e2600000e0000 */
[----:B------:R-:W-:-:S05]  /*02f0*/  @P0 LOP3.LUT R11, R11, 0x80000000, R6, 0xb8, !PT ;  /* 0x800000000b0b0812 */ /* 0x000fca00078eb806 */
[----:B------:R-:W-:Y:S01]  /*0300*/  @P0 FADD.FTZ.RZ R11, R6, R11 ;  /* 0x0000000b060b0221 */ /* 0x000fe2000001c000 */
[----:B------:R-:W-:-:S03]  /*0310*/  SHF.R.S32.HI R6, RZ, 0x1f, R3 ;  /* 0x0000001fff067819 */ /* 0x000fc60000011403 */
[----:B------:R-:W2:Y:S01]  /*0320*/  @P0 FRND.TRUNC R0, R11 ;  /* 0x0000000b00000307 */ /* 0x000ea2000020d000 */
[----:B------:R-:W-:-:S04]  /*0330*/  LEA.HI R6, R6, R3, RZ, 0x5 ;  /* 0x0000000306067211 */ /* 0x000fc800078f28ff */
[----:B------:R-:W-:Y:S02]  /*0340*/  LOP3.LUT R10, R6, 0xffffffe0, RZ, 0xc0, !PT ;  /* 0xffffffe0060a7812 */ /* 0x000fe400078ec0ff */
[----:B------:R-:W-:Y:S02]  /*0350*/  SHF.R.S32.HI R13, RZ, 0x5, R6 ;  /* 0x00000005ff0d7819 */ /* 0x000fe40000011406 */
[----:B------:R-:W-:Y:S01]  /*0360*/  IADD3 R3, R3, -R10, RZ ;  /* 0x8000000a03037210 */ /* 0x000fe20007ffe0ff */
[----:B0-----:R-:W-:Y:S02]  /*0370*/  FADD.FTZ R8, R8, R9 ;  /* 0x0000000908087221 */ /* 0x001fe40000010000 */
[----:B-1----:R-:W-:Y:S01]  /*0380*/  IMAD.WIDE R6, R13, 0x24, R4 ;  /* 0x000000240d067825 */ /* 0x002fe200078e0204 */
[C---:B------:R-:W-:Y:S01]  /*0390*/  ISETP.GT.AND P0, PT, R3.reuse, RZ, PT ;  /* 0x000000ff0300720c */ /* 0x040fe20003f04270 */
[----:B--2---:R-:W0:Y:S01]  /*03a0*/  F2I.FTZ.TRUNC.NTZ R9, R0 ;  /* 0x0000000000097305 */ /* 0x004e22000021f100 */
[----:B------:R1:W2:Y:S01]  /*03b0*/  SHFL.BFLY PT, R15, R8, 0x1, 0x1f ;  /* 0x0c201f00080f7f89 */ /* 0x0002a200000e0000 */
[----:B------:R-:W-:-:S04]  /*03c0*/  IADD3 R6, P1, R3, R6, RZ ;  /* 0x0000000603067210 */ /* 0x000fc80007f3e0ff */
[----:B------:R-:W-:-:S05]  /*03d0*/  LEA.HI.X.SX32 R7, R3, R7, 0x1, P1 ;  /* 0x0000000703077211 */ /* 0x000fca00008f0eff */
[----:B0-----:R1:W-:Y:S01]  /*03e0*/  STG.E.U8 desc[UR4][R6.64+0x4], R9 ;  /* 0x0000040906007986 */ /* 0x0013e2000c101104 */
[----:B------:R-:W-:Y:S05]  /*03f0*/  @P0 EXIT ;  /* 0x000000000000094d */ /* 0x000fea0003800000 */
[----:B------:R-:W-:Y:S01]  /*0400*/  SHF.R.S32.HI R0, RZ, 0x1f, R13 ;  /* 0x0000001fff007819 */ /* 0x000fe2000001140d */
[----:B--2---:R-:W-:Y:S01]  /*0410*/  FADD.FTZ R15, R8, R15 ;  /* 0x0000000f080f7221 */ /* 0x004fe20000010000 */
[----:B------:R-:W-:-:S04]  /*0420*/  IMAD.WIDE.U32 R4, R13, 0x24, R4 ;  /* 0x000000240d047825 */ /* 0x000fc800078e0004 */
[----:B------:R-:W-:Y:S01]  /*0430*/  IMAD R3, R0, 0x24, RZ ;  /* 0x0000002400037824 */ /* 0x000fe200078e02ff */
[----:B------:R-:W-:-:S03]  /*0440*/  F2FP.F16.F32.PACK_AB R2, R15, R2 ;  /* 0x000000020f02723e */ /* 0x000fc600000000ff */
[----:B------:R-:W-:Y:S01]  /*0450*/  IMAD.IADD R3, R5, 0x1, R3 ;  /* 0x0000000105037824 */ /* 0x000fe200078e0203 */
[C---:B------:R-:W-:Y:S02]  /*0460*/  PRMT R0, R2.reuse, 0x7610, R0 ;  /* 0x0000761002007816 */ /* 0x040fe40000000000 */
[----:B------:R-:W-:Y:S02]  /*0470*/  PRMT R5, R2, 0x7632, R5 ;  /* 0x0000763202057816 */ /* 0x000fe40000000005 */
[----:B------:R-:W-:-:S05]  /*0480*/  MOV R2, R4 ;  /* 0x0000000400027202 */ /* 0x000fca0000000f00 */
[----:B------:R-:W-:Y:S04]  /*0490*/  STG.E.U16 desc[UR4][R2.64], R0 ;  /* 0x0000000002007986 */ /* 0x000fe8000c101504 */
[----:B------:R-:W-:Y:S01]  /*04a0*/  STG.E.U16 desc[UR4][R2.64+0x2], R5 ;  /* 0x0000020502007986 */ /* 0x000fe2000c101504 */
[----:B------:R-:W-:Y:S05]  /*04b0*/  EXIT ;  /* 0x000000000000794d */ /* 0x000fea0003800000 */
.L_x_934:
        /* <DEDUP_REMOVED lines=12> */
.L_x_1398:


//--------------------- .text._Z13mul_mat_vec_qIN3c104HalfELi256ELi8E11block_iq1_mLi1EXadL_ZN45_INTERNAL_8d5cb472_14_gguf_kernel_cu_cd24131918vec_dot_iq1_m_q8_1EPKvPK10block_q8_1RKiEEEvS5_S5_PT_iii --------------------------
	.section	.text._Z13mul_mat_vec_qIN3c104HalfELi256ELi8E11block_iq1_mLi1EXadL_ZN45_INTERNAL_8d5cb472_14_gguf_kernel_cu_cd24131918vec_dot_iq1_m_q8_1EPKvPK10block_q8_1RKiEEEvS5_S5_PT_iii,"ax",@progbits
	.align	128
.text._Z13mul_mat_vec_qIN3c104HalfELi256ELi8E11block_iq1_mLi1EXadL_ZN45_INTERNAL_8d5cb472_14_gguf_kernel_cu_cd24131918vec_dot_iq1_m_q8_1EPKvPK10block_q8_1RKiEEEvS5_S5_PT_iii:
        .type           _Z13mul_mat_vec_qIN3c104HalfELi256ELi8E11block_iq1_mLi1EXadL_ZN45_INTERNAL_8d5cb472_14_gguf_kernel_cu_cd24131918vec_dot_iq1_m_q8_1EPKvPK10block_q8_1RKiEEEvS5_S5_PT_iii,@function
        .size           _Z13mul_mat_vec_qIN3c104HalfELi256ELi8E11block_iq1_mLi1EXadL_ZN45_INTERNAL_8d5cb472_14_gguf_kernel_cu_cd24131918vec_dot_iq1_m_q8_1EPKvPK10block_q8_1RKiEEEvS5_S5_PT_iii,(.L_x_1399 - _Z13mul_mat_vec_qIN3c104HalfELi256ELi8E11block_iq1_mLi1EXadL_ZN45_INTERNAL_8d5cb472_14_gguf_kernel_cu_cd24131918vec_dot_iq1_m_q8_1EPKvPK10block_q8_1RKiEEEvS5_S5_PT_iii)
        .other          _Z13mul_mat_vec_qIN3c104HalfELi256ELi8E11block_iq1_mLi1EXadL_ZN45_INTERNAL_8d5cb472_14_gguf_kernel_cu_cd24131918vec_dot_iq1_m_q8_1EPKvPK10block_q8_1RKiEEEvS5_S5_PT_iii,@"STO_CUDA_ENTRY STV_DEFAULT"
_Z13mul_mat_vec_qIN3c104HalfELi256ELi8E11block_iq1_mLi1EXadL_ZN45_INTERNAL_8d5cb472_14_gguf_kernel_cu_cd24131918vec_dot_iq1_m_q8_1EPKvPK10block_q8_1RKiEEEvS5_S5_PT_iii:
        /* <DEDUP_REMOVED lines=38> */
.L_x_937:
        /* <DEDUP_REMOVED lines=136> */
.L_x_936:
[----:B------:R-:W-:Y:S05]  /*0ae0*/  BSYNC B0 ;  /* 0x0000000000007941 */ /* 0x000fea0003800000 */
.L_x_935:
        /* <DEDUP_REMOVED lines=14> */
[----:B------:R-:W-:Y:S01]  /*0bd0*/  F2FP.F16.F32.PACK_AB R0, RZ, R0 ;  /* 0x00000000ff00723e */ /* 0x000fe200000000ff */
[----:B0-----:R-:W-:-:S05]  /*0be0*/  IMAD.WIDE.U32 R2, R3, 0x2, R6 ;  /* 0x0000000203027825 */ /* 0x001fca00078e0006 */
[----:B------:R-:W-:Y:S01]  /*0bf0*/  STG.E.U16 desc[UR6][R2.64], R0 ;  /* 0x0000000002007986 */ /* 0x000fe2000c101506 */
[----:B------:R-:W-:Y:S05]  /*0c00*/  EXIT ;  /* 0x000000000000794d */ /* 0x000fea0003800000 */
.L_x_938:
        /* <DEDUP_REMOVED lines=15> */
.L_x_1399:


//--------------------- .text._Z13mul_mat_vec_qIN3c104HalfELi256ELi8E12block_iq4_xsLi1EXadL_ZN45_INTERNAL_8d5cb472_14_gguf_kernel_cu_cd24131919vec_dot_iq4_xs_q8_1EPKvPK10block_q8_1RKiEEEvS5_S5_PT_iii --------------------------
	.section	.text._Z13mul_mat_vec_qIN3c104HalfELi256ELi8E12block_iq4_xsLi1EXadL_ZN45_INTERNAL_8d5cb472_14_gguf_kernel_cu_cd24131919vec_dot_iq4_xs_q8_1EPKvPK10block_q8_1RKiEEEvS5_S5_PT_iii,"ax",@progbits
	.align	128
.text._Z13mul_mat_vec_qIN3c104HalfELi256ELi8E12block_iq4_xsLi1EXadL_ZN45_INTERNAL_8d5cb472_14_gguf_kernel_cu_cd24131919vec_dot_iq4_xs_q8_1EPKvPK10block_q8_1RKiEEEvS5_S5_PT_iii:
        .type           _Z13mul_mat_vec_qIN3c104HalfELi256ELi8E12block_iq4_xsLi1EXadL_ZN45_INTERNAL_8d5cb472_14_gguf_kernel_cu_cd24131919vec_dot_iq4_xs_q8_1EPKvPK10block_q8_1RKiEEEvS5_S5_PT_iii,@function
        .size           _Z13mul_mat_vec_qIN3c104HalfELi256ELi8E12block_iq4_xsLi1EXadL_ZN45_INTERNAL_8d5cb472_14_gguf_kernel_cu_cd24131919vec_dot_iq4_xs_q8_1EPKvPK10block_q8_1RKiEEEvS5_S5_PT_iii,(.L_x_1400 - _Z13mul_mat_vec_qIN3c104HalfELi256ELi8E12block_iq4_xsLi1EXadL_ZN45_INTERNAL_8d5cb472_14_gguf_kernel_cu_cd24131919vec_dot_iq4_xs_q8_1EPKvPK10block_q8_1RKiEEEvS5_S5_PT_iii)
        .other          _Z13mul_mat_vec_qIN3c104HalfELi256ELi8E12block_iq4_xsLi1EXadL_ZN45_INTERNAL_8d5cb472_14_gguf_kernel_cu_cd24131919vec_dot_iq4_xs_q8_1EPKvPK10block_q8_1RKiEEEvS5_S5_PT_iii,@"STO_CUDA_ENTRY STV_DEFAULT"
_Z13mul_mat_vec_qIN3c104HalfELi256ELi8E12block_iq4_xsLi1EXadL_ZN45_INTERNAL_8d5cb472_14_gguf_kernel_cu_cd24131919vec_dot_iq4_xs_q8_1EPKvPK10block_q8_1RKiEEEvS5_S5_PT_iii:
        /* <DEDUP_REMOVED lines=40> */
.L_x_941:
        /* <DEDUP_REMOVED lines=219> */
.L_x_940:
[----:B------:R-:W-:Y:S05]  /*1030*/  BSYNC B0 ;  /* 0x0000000000007941 */ /* 0x000fea0003800000 */
.L_x_939:
        /* <DEDUP_REMOVED lines=18> */
.L_x_942:
        /* <DEDUP_REMOVED lines=10> */
.L_x_1400:


//--------------------- .text._Z13mul_mat_vec_qIN3c104HalfELi256ELi8E11block_iq2_sLi1EXadL_ZN45_INTERNAL_8d5cb472_14_gguf_kernel_cu_cd24131918vec_dot_iq2_s_q8_1EPKvPK10block_q8_1RKiEEEvS5_S5_PT_iii --------------------------
	.section	.text._Z13mul_mat_vec_qIN3c104HalfELi256ELi8E11block_iq2_sLi1EXadL_ZN45_INTERNAL_8d5cb472_14_gguf_kernel_cu_cd24131918vec_dot_iq2_s_q8_1EPKvPK10block_q8_1RKiEEEvS5_S5_PT_iii,"ax",@progbits
	.align	128
.text._Z13mul_mat_vec_qIN3c104HalfELi256ELi8E11block_iq2_sLi1EXadL_ZN45_INTERNAL_8d5cb472_14_gguf_kernel_cu_cd24131918vec_dot_iq2_s_q8_1EPKvPK10block_q8_1RKiEEEvS5_S5_PT_iii:
        .type           _Z13mul_mat_vec_qIN3c104HalfELi256ELi8E11block_iq2_sLi1EXadL_ZN45_INTERNAL_8d5cb472_14_gguf_kernel_cu_cd24131918vec_dot_iq2_s_q8_1EPKvPK10block_q8_1RKiEEEvS5_S5_PT_iii,@function
        .size           _Z13mul_mat_vec_qIN3c104HalfELi256ELi8E11block_iq2_sLi1EXadL_ZN45_INTERNAL_8d5cb472_14_gguf_kernel_cu_cd24131918vec_dot_iq2_s_q8_1EPKvPK10block_q8_1RKiEEEvS5_S5_PT_iii,(.L_x_1401 - _Z13mul_mat_vec_qIN3c104HalfELi256ELi8E11block_iq2_sLi1EXadL_ZN45_INTERNAL_8d5cb472_14_gguf_kernel_cu_cd24131918vec_dot_iq2_s_q8_1EPKvPK10block_q8_1RKiEEEvS5_S5_PT_iii)
        .other          _Z13mul_mat_vec_qIN3c104HalfELi256ELi8E11block_iq2_sLi1EXadL_ZN45_INTERNAL_8d5cb472_14_gguf_kernel_cu_cd24131918vec_dot_iq2_s_q8_1EPKvPK10block_q8_1RKiEEEvS5_S5_PT_iii,@"STO_CUDA_ENTRY STV_DEFAULT"
_Z13mul_mat_vec_qIN3c104HalfELi256ELi8E11block_iq2_sLi1EXadL_ZN45_INTERNAL_8d5cb472_14_gguf_kernel_cu_cd24131918vec_dot_iq2_s_q8_1EPKvPK10block_q8_1RKiEEEvS5_S5_PT_iii:
        /* <DEDUP_REMOVED lines=36> */
.L_x_945:
        /* <DEDUP_REMOVED lines=166> */
.L_x_944:
[----:B------:R-:W-:Y:S05]  /*0ca0*/  BSYNC B0 ;  /* 0x0000000000007941 */ /* 0x000fea0003800000 */
.L_x_943:
        /* <DEDUP_REMOVED lines=18> */
.L_x_946:
        /* <DEDUP_REMOVED lines=11> */
.L_x_1401:


//--------------------- .text._Z13mul_mat_vec_qIN3c104HalfELi256ELi8E11block_iq3_sLi1EXadL_ZN45_INTERNAL_8d5cb472_14_gguf_kernel_cu_cd24131918vec_dot_iq3_s_q8_1EPKvPK10block_q8_1RKiEEEvS5_S5_PT_iii --------------------------
	.section	.text._Z13mul_mat_vec_qIN3c104HalfELi256ELi8E11block_iq3_sLi1EXadL_ZN45_INTERNAL_8d5cb472_14_gguf_kernel_cu_cd24131918vec_dot_iq3_s_q8_1EPKvPK10block_q8_1RKiEEEvS5_S5_PT_iii,"ax",@progbits
	.align	128
.text._Z13mul_mat_vec_qIN3c104HalfELi256ELi8E11block_iq3_sLi1EXadL_ZN45_INTERNAL_8d5cb472_14_gguf_kernel_cu_cd24131918vec_dot_iq3_s_q8_1EPKvPK10block_q8_1RKiEEEvS5_S5_PT_iii:
        .type           _Z13mul_mat_vec_qIN3c104HalfELi256ELi8E11block_iq3_sLi1EXadL_ZN45_INTERNAL_8d5cb472_14_gguf_kernel_cu_cd24131918vec_dot_iq3_s_q8_1EPKvPK10block_q8_1RKiEEEvS5_S5_PT_iii,@function
        .size           _Z13mul_mat_vec_qIN3c104HalfELi256ELi8E11block_iq3_sLi1EXadL_ZN45_INTERNAL_8d5cb472_14_gguf_kernel_cu_cd24131918vec_dot_iq3_s_q8_1EPKvPK10block_q8_1RKiEEEvS5_S5_PT_iii,(.L_x_1402 - _Z13mul_mat_vec_qIN3c104HalfELi256ELi8E11block_iq3_sLi1EXadL_ZN45_INTERNAL_8d5cb472_14_gguf_kernel_cu_cd24131918vec_dot_iq3_s_q8_1EPKvPK10block_q8_1RKiEEEvS5_S5_PT_iii)
        .other          _Z13mul_mat_vec_qIN3c104HalfELi256ELi8E11block_iq3_sLi1EXadL_ZN45_INTERNAL_8d5cb472_14_gguf_kernel_cu_cd24131918vec_dot_iq3_s_q8_1EPKvPK10block_q8_1RKiEEEvS5_S5_PT_iii,@"STO_CUDA_ENTRY STV_DEFAULT"
_Z13mul_mat_vec_qIN3c104HalfELi256ELi8E11block_iq3_sLi1EXadL_ZN45_INTERNAL_8d5cb472_14_gguf_kernel_cu_cd24131918vec_dot_iq3_s_q8_1EPKvPK10block_q8_1RKiEEEvS5_S5_PT_iii:
        /* <DEDUP_REMOVED lines=39> */
.L_x_949:
        /* <DEDUP_REMOVED lines=187> */
.L_x_948:
[----:B------:R-:W-:Y:S05]  /*0e20*/  BSYNC B0 ;  /* 0x0000000000007941 */ /* 0x000fea0003800000 */
.L_x_947:
        /* <DEDUP_REMOVED lines=13> */
[----:B------:R-:W-:Y:S02]  /*0f00*/  F2FP.F16.F32.PACK_AB R4, RZ, R4 ;  /* 0x00000004ff04723e */ /* 0x000fe400000000ff */
[----:B------:R-:W1:Y:S01]  /*0f10*/  LDC.64 R2, c[0x0][0x220] ;  /* 0x00008800ff027b82 */ /* 0x000e620000000a00 */
[----:B--2---:R-:W-:-:S04]  /*0f20*/  IMAD R5, R5, UR5, R0 ;  /* 0x0000000505057c24 */ /* 0x004fc8000f8e0200 */
[----:B-1----:R-:W-:-:S05]  /*0f30*/  IMAD.WIDE.U32 R2, R5, 0x2, R2 ;  /* 0x0000000205027825 */ /* 0x002fca00078e0002 */
[----:B------:R-:W-:Y:S01]  /*0f40*/  STG.E.U16 desc[UR6][R2.64], R4 ;  /* 0x0000000402007986 */ /* 0x000fe2000c101506 */
[----:B------:R-:W-:Y:S05]  /*0f50*/  EXIT ;  /* 0x000000000000794d */ /* 0x000fea0003800000 */
.L_x_950:
        /* <DEDUP_REMOVED lines=10> */
.L_x_1402:


//--------------------- .text._Z13mul_mat_vec_qIN3c104HalfELi32ELi4E12block_iq4_nlLi2EXadL_ZN45_INTERNAL_8d5cb472_14_gguf_kernel_cu_cd24131919vec_dot_iq4_nl_q8_1EPKvPK10block_q8_1RKiEEEvS5_S5_PT_iii --------------------------
	.section	.text._Z13mul_mat_vec_qIN3c104HalfELi32ELi4E12block_iq4_nlLi2EXadL_ZN45_INTERNAL_8d5cb472_14_gguf_kernel_cu_cd24131919vec_dot_iq4_nl_q8_1EPKvPK10block_q8_1RKiEEEvS5_S5_PT_iii,"ax",@progbits
	.align	128
.text._Z13mul_mat_vec_qIN3c104HalfELi32ELi4E12block_iq4_nlLi2EXadL_ZN45_INTERNAL_8d5cb472_14_gguf_kernel_cu_cd24131919vec_dot_iq4_nl_q8_1EPKvPK10block_q8_1RKiEEEvS5_S5_PT_iii:
        .type           _Z13mul_mat_vec_qIN3c104HalfELi32ELi4E12block_iq4_nlLi2EXadL_ZN45_INTERNAL_8d5cb472_14_gguf_kernel_cu_cd24131919vec_dot_iq4_nl_q8_1EPKvPK10block_q8_1RKiEEEvS5_S5_PT_iii,@function
        .size           _Z13mul_mat_vec_qIN3c104HalfELi32ELi4E12block_iq4_nlLi2EXadL_ZN45_INTERNAL_8d5cb472_14_gguf_kernel_cu_cd24131919vec_dot_iq4_nl_q8_1EPKvPK10block_q8_1RKiEEEvS5_S5_PT_iii,(.L_x_1403 - _Z13mul_mat_vec_qIN3c104HalfELi32ELi4E12block_iq4_nlLi2EXadL_ZN45_INTERNAL_8d5cb472_14_gguf_kernel_cu_cd24131919vec_dot_iq4_nl_q8_1EPKvPK10block_q8_1RKiEEEvS5_S5_PT_iii)
        .other          _Z13mul_mat_vec_qIN3c104HalfELi32ELi4E12block_iq4_nlLi2EXadL_ZN45_INTERNAL_8d5cb472_14_gguf_kernel_cu_cd24131919vec_dot_iq4_nl_q8_1EPKvPK10block_q8_1RKiEEEvS5_S5_PT_iii,@"STO_CUDA_ENTRY STV_DEFAULT"
_Z13mul_mat_vec_qIN3c104HalfELi32ELi4E12block_iq4_nlLi2EXadL_ZN45_INTERNAL_8d5cb472_14_gguf_kernel_cu_cd24131919vec_dot_iq4_nl_q8_1EPKvPK10block_q8_1RKiEEEvS5_S5_PT_iii:
        /* <DEDUP_REMOVED lines=35> */
.L_x_953:
        /* <DEDUP_REMOVED lines=121> */
.L_x_952:
[----:B------:R-:W-:Y:S05]  /*09c0*/  BSYNC B0 ;  /* 0x0000000000007941 */ /* 0x000fea0003800000 */
.L_x_951:
        /* <DEDUP_REMOVED lines=18> */
.L_x_954:
        /* <DEDUP_REMOVED lines=9> */
.L_x_1403:


//--------------------- .text._Z13mul_mat_vec_qIN3c104HalfELi256ELi8E11block_iq1_sLi1EXadL_ZN45_INTERNAL_8d5cb472_14_gguf_kernel_cu_cd24131918vec_dot_iq1_s_q8_1EPKvPK10block_q8_1RKiEEEvS5_S5_PT_iii --------------------------
	.section	.text._Z13mul_mat_vec_qIN3c104HalfELi256ELi8E11block_iq1_sLi1EXadL_ZN45_INTERNAL_8d5cb472_14_gguf_kernel_cu_cd24131918vec_dot_iq1_s_q8_1EPKvPK10block_q8_1RKiEEEvS5_S5_PT_iii,"ax",@progbits
	.align	128
.text._Z13mul_mat_vec_qIN3c104HalfELi256ELi8E11block_iq1_sLi1EXadL_ZN45_INTERNAL_8d5cb472_14_gguf_kernel_cu_cd24131918vec_dot_iq1_s_q8_1EPKvPK10block_q8_1RKiEEEvS5_S5_PT_iii:
        .type           _Z13mul_mat_vec_qIN3c104HalfELi256ELi8E11block_iq1_sLi1EXadL_ZN45_INTERNAL_8d5cb472_14_gguf_kernel_cu_cd24131918vec_dot_iq1_s_q8_1EPKvPK10block_q8_1RKiEEEvS5_S5_PT_iii,@function
        .size           _Z13mul_mat_vec_qIN3c104HalfELi256ELi8E11block_iq1_sLi1EXadL_ZN45_INTERNAL_8d5cb472_14_gguf_kernel_cu_cd24131918vec_dot_iq1_s_q8_1EPKvPK10block_q8_1RKiEEEvS5_S5_PT_iii,(.L_x_1404 - _Z13mul_mat_vec_qIN3c104HalfELi256ELi8E11block_iq1_sLi1EXadL_ZN45_INTERNAL_8d5cb472_14_gguf_kernel_cu_cd24131918vec_dot_iq1_s_q8_1EPKvPK10block_q8_1RKiEEEvS5_S5_PT_iii)
        .other          _Z13mul_mat_vec_qIN3c104HalfELi256ELi8E11block_iq1_sLi1EXadL_ZN45_INTERNAL_8d5cb472_14_gguf_kernel_cu_cd24131918vec_dot_iq1_s_q8_1EPKvPK10block_q8_1RKiEEEvS5_S5_PT_iii,@"STO_CUDA_ENTRY STV_DEFAULT"
_Z13mul_mat_vec_qIN3c104HalfELi256ELi8E11block_iq1_sLi1EXadL_ZN45_INTERNAL_8d5cb472_14_gguf_kernel_cu_cd24131918vec_dot_iq1_s_q8_1EPKvPK10block_q8_1RKiEEEvS5_S5_PT_iii:
        /* <DEDUP_REMOVED lines=35> */
.L_x_957:
        /* <DEDUP_REMOVED lines=83> */
.L_x_956:
[----:B------:R-:W-:Y:S05]  /*0760*/  BSYNC B0 ;  /* 0x0000000000007941 */ /* 0x000fea0003800000 */
.L_x_955:
        /* <DEDUP_REMOVED lines=18> */
.L_x_958:
        /* <DEDUP_REMOVED lines=15> */
.L_x_1404:


//--------------------- .text._Z13mul_mat_vec_qIN3c104HalfELi256ELi8E13block_iq3_xxsLi1EXadL_ZN45_INTERNAL_8d5cb472_14_gguf_kernel_cu_cd24131920vec_dot_iq3_xxs_q8_1EPKvPK10block_q8_1RKiEEEvS5_S5_PT_iii --------------------------
	.section	.text._Z13mul_mat_vec_qIN3c104HalfELi256ELi8E13block_iq3_xxsLi1EXadL_ZN45_INTERNAL_8d5cb472_14_gguf_kernel_cu_cd24131920vec_dot_iq3_xxs_q8_1EPKvPK10block_q8_1RKiEEEvS5_S5_PT_iii,"ax",@progbits
	.align	128
.text._Z13mul_mat_vec_qIN3c104HalfELi256ELi8E13block_iq3_xxsLi1EXadL_ZN45_INTERNAL_8d5cb472_14_gguf_kernel_cu_cd24131920vec_dot_iq3_xxs_q8_1EPKvPK10block_q8_1RKiEEEvS5_S5_PT_iii:
        .type           _Z13mul_mat_vec_qIN3c104HalfELi256ELi8E13block_iq3_xxsLi1EXadL_ZN45_INTERNAL_8d5cb472_14_gguf_kernel_cu_cd24131920vec_dot_iq3_xxs_q8_1EPKvPK10block_q8_1RKiEEEvS5_S5_PT_iii,@function
        .size           _Z13mul_mat_vec_qIN3c104HalfELi256ELi8E13block_iq3_xxsLi1EXadL_ZN45_INTERNAL_8d5cb472_14_gguf_kernel_cu_cd24131920vec_dot_iq3_xxs_q8_1EPKvPK10block_q8_1RKiEEEvS5_S5_PT_iii,(.L_x_1405 - _Z13mul_mat_vec_qIN3c104HalfELi256ELi8E13block_iq3_xxsLi1EXadL_ZN45_INTERNAL_8d5cb472_14_gguf_kernel_cu_cd24131920vec_dot_iq3_xxs_q8_1EPKvPK10block_q8_1RKiEEEvS5_S5_PT_iii)
        .other          _Z13mul_mat_vec_qIN3c104HalfELi256ELi8E13block_iq3_xxsLi1EXadL_ZN45_INTERNAL_8d5cb472_14_gguf_kernel_cu_cd24131920vec_dot_iq3_xxs_q8_1EPKvPK10block_q8_1RKiEEEvS5_S5_PT_iii,@"STO_CUDA_ENTRY STV_DEFAULT"
_Z13mul_mat_vec_qIN3c104HalfELi256ELi8E13block_iq3_xxsLi1EXadL_ZN45_INTERNAL_8d5cb472_14_gguf_kernel_cu_cd24131920vec_dot_iq3_xxs_q8_1EPKvPK10block_q8_1RKiEEEvS5_S5_PT_iii:
        /* <DEDUP_REMOVED lines=39> */
.L_x_961:
        /* <DEDUP_REMOVED lines=120> */
.L_x_960:
[----:B------:R-:W-:Y:S05]  /*09f0*/  BSYNC B0 ;  /* 0x0000000000007941 */ /* 0x000fea0003800000 */
.L_x_959:
        /* <DEDUP_REMOVED lines=18> */
.L_x_962:
        /* <DEDUP_REMOVED lines=14> */
.L_x_1405:


//--------------------- .text._Z13mul_mat_vec_qIN3c104HalfELi256ELi8E12block_iq2_xsLi1EXadL_ZN45_INTERNAL_8d5cb472_14_gguf_kernel_cu_cd24131919vec_dot_iq2_xs_q8_1EPKvPK10block_q8_1RKiEEEvS5_S5_PT_iii --------------------------
	.section	.text._Z13mul_mat_vec_qIN3c104HalfELi256ELi8E12block_iq2_xsLi1EXadL_ZN45_INTERNAL_8d5cb472_14_gguf_kernel_cu_cd24131919vec_dot_iq2_xs_q8_1EPKvPK10block_q8_1RKiEEEvS5_S5_PT_iii,"ax",@progbits
	.align	128
.text._Z13mul_mat_vec_qIN3c104HalfELi256ELi8E12block_iq2_xsLi1EXadL_ZN45_INTERNAL_8d5cb472_14_gguf_kernel_cu_cd24131919vec_dot_iq2_xs_q8_1EPKvPK10block_q8_1RKiEEEvS5_S5_PT_iii:
        .type           _Z13mul_mat_vec_qIN3c104HalfELi256ELi8E12block_iq2_xsLi1EXadL_ZN45_INTERNAL_8d5cb472_14_gguf_kernel_cu_cd24131919vec_dot_iq2_xs_q8_1EPKvPK10block_q8_1RKiEEEvS5_S5_PT_iii,@function
        .size           _Z13mul_mat_vec_qIN3c104HalfELi256ELi8E12block_iq2_xsLi1EXadL_ZN45_INTERNAL_8d5cb472_14_gguf_kernel_cu_cd24131919vec_dot_iq2_xs_q8_1EPKvPK10block_q8_1RKiEEEvS5_S5_PT_iii,(.L_x_1406 - _Z13mul_mat_vec_qIN3c104HalfELi256ELi8E12block_iq2_xsLi1EXadL_ZN45_INTERNAL_8d5cb472_14_gguf_kernel_cu_cd24131919vec_dot_iq2_xs_q8_1EPKvPK10block_q8_1RKiEEEvS5_S5_PT_iii)
        .other          _Z13mul_mat_vec_qIN3c104HalfELi256ELi8E12block_iq2_xsLi1EXadL_ZN45_INTERNAL_8d5cb472_14_gguf_kernel_cu_cd24131919vec_dot_iq2_xs_q8_1EPKvPK10block_q8_1RKiEEEvS5_S5_PT_iii,@"STO_CUDA_ENTRY STV_DEFAULT"
_Z13mul_mat_vec_qIN3c104HalfELi256ELi8E12block_iq2_xsLi1EXadL_ZN45_INTERNAL_8d5cb472_14_gguf_kernel_cu_cd24131919vec_dot_iq2_xs_q8_1EPKvPK10block_q8_1RKiEEEvS5_S5_PT_iii:
        /* <DEDUP_REMOVED lines=35> */
.L_x_965:
        /* <DEDUP_REMOVED lines=356> */
.L_x_964:
[----:B------:R-:W-:Y:S05]  /*1870*/  BSYNC B0 ;  /* 0x0000000000007941 */ /* 0x000fea0003800000 */
.L_x_963:
        /* <DEDUP_REMOVED lines=14> */
[----:B------:R-:W-:Y:S02]  /*1960*/  F2FP.F16.F32.PACK_AB R4, RZ, R4 ;  /* 0x00000004ff04723e */ /* 0x000fe400000000ff */
[----:B------:R-:W0:Y:S01]  /*1970*/  LDC.64 R2, c[0x0][0x220] ;  /* 0x00008800ff027b82 */ /* 0x000e220000000a00 */
[----:B--2---:R-:W-:-:S04]  /*1980*/  IMAD R5, R5, UR5, R0 ;  /* 0x0000000505057c24 */ /* 0x004fc8000f8e0200 */
[----:B0-----:R-:W-:-:S05]  /*1990*/  IMAD.WIDE.U32 R2, R5, 0x2, R2 ;  /* 0x0000000205027825 */ /* 0x001fca00078e0002 */
[----:B------:R-:W-:Y:S01]  /*19a0*/  STG.E.U16 desc[UR6][R2.64], R4 ;  /* 0x0000000402007986 */ /* 0x000fe2000c101506 */
[----:B------:R-:W-:Y:S05]  /*19b0*/  EXIT ;  /* 0x000000000000794d */ /* 0x000fea0003800000 */
.L_x_966:
        /* <DEDUP_REMOVED lines=12> */
.L_x_1406:


//--------------------- .text._Z13mul_mat_vec_qIN3c104HalfELi256ELi8E13block_iq2_xxsLi1EXadL_ZN45_INTERNAL_8d5cb472_14_gguf_kernel_cu_cd24131920vec_dot_iq2_xxs_q8_1EPKvPK10block_q8_1RKiEEEvS5_S5_PT_iii --------------------------
	.section	.text._Z13mul_mat_vec_qIN3c104HalfELi256ELi8E13block_iq2_xxsLi1EXadL_ZN45_INTERNAL_8d5cb472_14_gguf_kernel_cu_cd24131920vec_dot_iq2_xxs_q8_1EPKvPK10block_q8_1RKiEEEvS5_S5_PT_iii,"ax",@progbits
	.align	128
.text._Z13mul_mat_vec_qIN3c104HalfELi256ELi8E13block_iq2_xxsLi1EXadL_ZN45_INTERNAL_8d5cb472_14_gguf_kernel_cu_cd24131920vec_dot_iq2_xxs_q8_1EPKvPK10block_q8_1RKiEEEvS5_S5_PT_iii:
        .type           _Z13mul_mat_vec_qIN3c104HalfELi256ELi8E13block_iq2_xxsLi1EXadL_ZN45_INTERNAL_8d5cb472_14_gguf_kernel_cu_cd24131920vec_dot_iq2_xxs_q8_1EPKvPK10block_q8_1RKiEEEvS5_S5_PT_iii,@function
        .size           _Z13mul_mat_vec_qIN3c104HalfELi256ELi8E13block_iq2_xxsLi1EXadL_ZN45_INTERNAL_8d5cb472_14_gguf_kernel_cu_cd24131920vec_dot_iq2_xxs_q8_1EPKvPK10block_q8_1RKiEEEvS5_S5_PT_iii,(.L_x_1407 - _Z13mul_mat_vec_qIN3c104HalfELi256ELi8E13block_iq2_xxsLi1EXadL_ZN45_INTERNAL_8d5cb472_14_gguf_kernel_cu_cd24131920vec_dot_iq2_xxs_q8_1EPKvPK10block_q8_1RKiEEEvS5_S5_PT_iii)
        .other          _Z13mul_mat_vec_qIN3c104HalfELi256ELi8E13block_iq2_xxsLi1EXadL_ZN45_INTERNAL_8d5cb472_14_gguf_kernel_cu_cd24131920vec_dot_iq2_xxs_q8_1EPKvPK10block_q8_1RKiEEEvS5_S5_PT_iii,@"STO_CUDA_ENTRY STV_DEFAULT"
_Z13mul_mat_vec_qIN3c104HalfELi256ELi8E13block_iq2_xxsLi1EXadL_ZN45_INTERNAL_8d5cb472_14_gguf_kernel_cu_cd24131920vec_dot_iq2_xxs_q8_1EPKvPK10block_q8_1RKiEEEvS5_S5_PT_iii:
        /* <DEDUP_REMOVED lines=34> */
.L_x_969:
        /* <DEDUP_REMOVED lines=326> */
.L_x_968:
[----:B------:R-:W-:Y:S05]  /*1680*/  BSYNC B0 ;  /* 0x0000000000007941 */ /* 0x000fea0003800000 */
.L_x_967:
        /* <DEDUP_REMOVED lines=20> */
.L_x_970:
        /* <DEDUP_REMOVED lines=11> */
.L_x_1407:


//--------------------- .text._Z13mul_mat_vec_qIN3c104HalfELi256ELi32E10block_q6_KLi1EXadL_ZN45_INTERNAL_8d5cb472_14_gguf_kernel_cu_cd24131917vec_dot_q6_K_q8_1EPKvPK10block_q8_1RKiEEEvS5_S5_PT_iii --------------------------
	.section	.text._Z13mul_mat_vec_qIN3c104HalfELi256ELi32E10block_q6_KLi1EXadL_ZN45_INTERNAL_8d5cb472_14_gguf_kernel_cu_cd24131917vec_dot_q6_K_q8_1EPKvPK10block_q8_1RKiEEEvS5_S5_PT_iii,"ax",@progbits
	.align	128
.text._Z13mul_mat_vec_qIN3c104HalfELi256ELi32E10block_q6_KLi1EXadL_ZN45_INTERNAL_8d5cb472_14_gguf_kernel_cu_cd24131917vec_dot_q6_K_q8_1EPKvPK10block_q8_1RKiEEEvS5_S5_PT_iii:
        .type           _Z13mul_mat_vec_qIN3c104HalfELi256ELi32E10block_q6_KLi1EXadL_ZN45_INTERNAL_8d5cb472_14_gguf_kernel_cu_cd24131917vec_dot_q6_K_q8_1EPKvPK10block_q8_1RKiEEEvS5_S5_PT_iii,@function
        .size           _Z13mul_mat_vec_qIN3c104HalfELi256ELi32E10block_q6_KLi1EXadL_ZN45_INTERNAL_8d5cb472_14_gguf_kernel_cu_cd24131917vec_dot_q6_K_q8_1EPKvPK10block_q8_1RKiEEEvS5_S5_PT_iii,(.L_x_1408 - _Z13mul_mat_vec_qIN3c104HalfELi256ELi32E10block_q6_KLi1EXadL_ZN45_INTERNAL_8d5cb472_14_gguf_kernel_cu_cd24131917vec_dot_q6_K_q8_1EPKvPK10block_q8_1RKiEEEvS5_S5_PT_iii)
        .other          _Z13mul_mat_vec_qIN3c104HalfELi256ELi32E10block_q6_KLi1EXadL_ZN45_INTERNAL_8d5cb472_14_gguf_kernel_cu_cd24131917vec_dot_q6_K_q8_1EPKvPK10block_q8_1RKiEEEvS5_S5_PT_iii,@"STO_CUDA_ENTRY STV_DEFAULT"
_Z13mul_mat_vec_qIN3c104HalfELi256ELi32E10block_q6_KLi1EXadL_ZN45_INTERNAL_8d5cb472_14_gguf_kernel_cu_cd24131917vec_dot_q6_K_q8_1EPKvPK10block_q8_1RKiEEEvS5_S5_PT_iii:
        /* <DEDUP_REMOVED lines=120> */
.L_x_974:
[----:B------:R-:W-:Y:S02]  /*0780*/  IMAD.MOV.U32 R22, RZ, RZ, RZ ;  /* 0x000000ffff167224 */ /* 0x000fe400078e00ff */
[----:B------:R-:W-:-:S07]  /*0790*/  IMAD.MOV.U32 R20, RZ, RZ, R12 ;  /* 0x000000ffff147224 */ /* 0x000fce00078e000c */
.L_x_975:
[----:B------:R-:W-:Y:S05]  /*07a0*/  BSYNC B1 ;  /* 0x0000000000017941 */ /* 0x000fea0003800000 */
.L_x_973:
[----:B------:R-:W-:-:S05]  /*07b0*/  VIADD R0, R12, 0x1 ;  /* 0x000000010c007836 */ /* 0x000fca0000000000 */
[----:B------:R-:W-:-:S13]  /*07c0*/  ISETP.NE.AND P0, PT, R15, R0, PT ;  /* 0x000000000f00720c */ /* 0x000fda0003f05270 */
[----:B------:R-:W-:Y:S05]  /*07d0*/  @!P0 BRA `(.L_x_972) ;  /* 0x0000000400fc8947 */ /* 0x000fea0003800000 */
.L_x_976:
        /* <DEDUP_REMOVED lines=127> */
.L_x_972:
[----:B------:R-:W-:Y:S05]  /*0fd0*/  BSYNC B0 ;  /* 0x0000000000007941 */ /* 0x000fea0003800000 */
.L_x_971:
        /* <DEDUP_REMOVED lines=20> */
.L_x_977:
        /* <DEDUP_REMOVED lines=14> */
.L_x_1408:


//--------------------- .text._Z13mul_mat_vec_qIN3c104HalfELi256ELi32E10block_q5_KLi2EXadL_ZN45_INTERNAL_8d5cb472_14_gguf_kernel_cu_cd24131917vec_dot_q5_K_q8_1EPKvPK10block_q8_1RKiEEEvS5_S5_PT_iii --------------------------
	.section	.text._Z13mul_mat_vec_qIN3c104HalfELi256ELi32E10block_q5_KLi2EXadL_ZN45_INTERNAL_8d5cb472_14_gguf_kernel_cu_cd24131917vec_dot_q5_K_q8_1EPKvPK10block_q8_1RKiEEEvS5_S5_PT_iii,"ax",@progbits
	.align	128
.text._Z13mul_mat_vec_qIN3c104HalfELi256ELi32E10block_q5_KLi2EXadL_ZN45_INTERNAL_8d5cb472_14_gguf_kernel_cu_cd24131917vec_dot_q5_K_q8_1EPKvPK10block_q8_1RKiEEEvS5_S5_PT_iii:
        .type           _Z13mul_mat_vec_qIN3c104HalfELi256ELi32E10block_q5_KLi2EXadL_ZN45_INTERNAL_8d5cb472_14_gguf_kernel_cu_cd24131917vec_dot_q5_K_q8_1EPKvPK10block_q8_1RKiEEEvS5_S5_PT_iii,@function
        .size           _Z13mul_mat_vec_qIN3c104HalfELi256ELi32E10block_q5_KLi2EXadL_ZN45_INTERNAL_8d5cb472_14_gguf_kernel_cu_cd24131917vec_dot_q5_K_q8_1EPKvPK10block_q8_1RKiEEEvS5_S5_PT_iii,(.L_x_1409 - _Z13mul_mat_vec_qIN3c104HalfELi256ELi32E10block_q5_KLi2EXadL_ZN45_INTERNAL_8d5cb472_14_gguf_kernel_cu_cd24131917vec_dot_q5_K_q8_1EPKvPK10block_q8_1RKiEEEvS5_S5_PT_iii)
        .other          _Z13mul_mat_vec_qIN3c104HalfELi256ELi32E10block_q5_KLi2EXadL_ZN45_INTERNAL_8d5cb472_14_gguf_kernel_cu_cd24131917vec_dot_q5_K_q8_1EPKvPK10block_q8_1RKiEEEvS5_S5_PT_iii,@"STO_CUDA_ENTRY STV_DEFAULT"
_Z13mul_mat_vec_qIN3c104HalfELi256ELi32E10block_q5_KLi2EXadL_ZN45_INTERNAL_8d5cb472_14_gguf_kernel_cu_cd24131917vec_dot_q5_K_q8_1EPKvPK10block_q8_1RKiEEEvS5_S5_PT_iii:
        /* <DEDUP_REMOVED lines=42> */
.L_x_980:
        /* <DEDUP_REMOVED lines=93> */
.L_x_979:
[----:B------:R-:W-:Y:S05]  /*0870*/  BSYNC B0 ;  /* 0x0000000000007941 */ /* 0x000fea0003800000 */
.L_x_978:
        /* <DEDUP_REMOVED lines=19> */
.L_x_981:
        /* <DEDUP_REMOVED lines=13> */
.L_x_1409:


//--------------------- .text._Z13mul_mat_vec_qIN3c104HalfELi256ELi32E10block_q4_KLi2EXadL_ZN45_INTERNAL_8d5cb472_14_gguf_kernel_cu_cd24131917vec_dot_q4_K_q8_1EPKvPK10block_q8_1RKiEEEvS5_S5_PT_iii --------------------------
	.section	.text._Z13mul_mat_vec_qIN3c104HalfELi256ELi32E10block_q4_KLi2EXadL_ZN45_INTERNAL_8d5cb472_14_gguf_kernel_cu_cd24131917vec_dot_q4_K_q8_1EPKvPK10block_q8_1RKiEEEvS5_S5_PT_iii,"ax",@progbits
	.align	128
.text._Z13mul_mat_vec_qIN3c104HalfELi256ELi32E10block_q4_KLi2EXadL_ZN45_INTERNAL_8d5cb472_14_gguf_kernel_cu_cd24131917vec_dot_q4_K_q8_1EPKvPK10block_q8_1RKiEEEvS5_S5_PT_iii:
        .type           _Z13mul_mat_vec_qIN3c104HalfELi256ELi32E10block_q4_KLi2EXadL_ZN45_INTERNAL_8d5cb472_14_gguf_kernel_cu_cd24131917vec_dot_q4_K_q8_1EPKvPK10block_q8_1RKiEEEvS5_S5_PT_iii,@function
        .size           _Z13mul_mat_vec_qIN3c104HalfELi256ELi32E10block_q4_KLi2EXadL_ZN45_INTERNAL_8d5cb472_14_gguf_kernel_cu_cd24131917vec_dot_q4_K_q8_1EPKvPK10block_q8_1RKiEEEvS5_S5_PT_iii,(.L_x_1410 - _Z13mul_mat_vec_qIN3c104HalfELi256ELi32E10block_q4_KLi2EXadL_ZN45_INTERNAL_8d5cb472_14_gguf_kernel_cu_cd24131917vec_dot_q4_K_q8_1EPKvPK10block_q8_1RKiEEEvS5_S5_PT_iii)
        .other          _Z13mul_mat_vec_qIN3c104HalfELi256ELi32E10block_q4_KLi2EXadL_ZN45_INTERNAL_8d5cb472_14_gguf_kernel_cu_cd24131917vec_dot_q4_K_q8_1EPKvPK10block_q8_1RKiEEEvS5_S5_PT_iii,@"STO_CUDA_ENTRY STV_DEFAULT"
_Z13mul_mat_vec_qIN3c104HalfELi256ELi32E10block_q4_KLi2EXadL_ZN45_INTERNAL_8d5cb472_14_gguf_kernel_cu_cd24131917vec_dot_q4_K_q8_1EPKvPK10block_q8_1RKiEEEvS5_S5_PT_iii:
        /* <DEDUP_REMOVED lines=40> */
.L_x_984:
        /* <DEDUP_REMOVED lines=78> */
.L_x_983:
[----:B------:R-:W-:Y:S05]  /*0760*/  BSYNC B0 ;  /* 0x0000000000007941 */ /* 0x000fea0003800000 */
.L_x_982:
        /* <DEDUP_REMOVED lines=19> */
.L_x_985:
        /* <DEDUP_REMOVED lines=14> */
.L_x_1410:


//--------------------- .text._Z13mul_mat_vec_qIN3c104HalfELi256ELi16E10block_q3_KLi1EXadL_ZN45_INTERNAL_8d5cb472_14_gguf_kernel_cu_cd24131917vec_dot_q3_K_q8_1EPKvPK10block_q8_1RKiEEEvS5_S5_PT_iii --------------------------
	.section	.text._Z13mul_mat_vec_qIN3c104HalfELi256ELi16E10block_q3_KLi1EXadL_ZN45_INTERNAL_8d5cb472_14_gguf_kernel_cu_cd24131917vec_dot_q3_K_q8_1EPKvPK10block_q8_1RKiEEEvS5_S5_PT_iii,"ax",@progbits
	.align	128
.text._Z13mul_mat_vec_qIN3c104HalfELi256ELi16E10block_q3_KLi1EXadL_ZN45_INTERNAL_8d5cb472_14_gguf_kernel_cu_cd24131917vec_dot_q3_K_q8_1EPKvPK10block_q8_1RKiEEEvS5_S5_PT_iii:
        .type           _Z13mul_mat_vec_qIN3c104HalfELi256ELi16E10block_q3_KLi1EXadL_ZN45_INTERNAL_8d5cb472_14_gguf_kernel_cu_cd24131917vec_dot_q3_K_q8_1EPKvPK10block_q8_1RKiEEEvS5_S5_PT_iii,@function
        .size           _Z13mul_mat_vec_qIN3c104HalfELi256ELi16E10block_q3_KLi1EXadL_ZN45_INTERNAL_8d5cb472_14_gguf_kernel_cu_cd24131917vec_dot_q3_K_q8_1EPKvPK10block_q8_1RKiEEEvS5_S5_PT_iii,(.L_x_1411 - _Z13mul_mat_vec_qIN3c104HalfELi256ELi16E10block_q3_KLi1EXadL_ZN45_INTERNAL_8d5cb472_14_gguf_kernel_cu_cd24131917vec_dot_q3_K_q8_1EPKvPK10block_q8_1RKiEEEvS5_S5_PT_iii)
        .other          _Z13mul_mat_vec_qIN3c104HalfELi256ELi16E10block_q3_KLi1EXadL_ZN45_INTERNAL_8d5cb472_14_gguf_kernel_cu_cd24131917vec_dot_q3_K_q8_1EPKvPK10block_q8_1RKiEEEvS5_S5_PT_iii,@"STO_CUDA_ENTRY STV_DEFAULT"
_Z13mul_mat_vec_qIN3c104HalfELi256ELi16E10block_q3_KLi1EXadL_ZN45_INTERNAL_8d5cb472_14_gguf_kernel_cu_cd24131917vec_dot_q3_K_q8_1EPKvPK10block_q8_1RKiEEEvS5_S5_PT_iii:
        /* <DEDUP_REMOVED lines=80> */
.L_x_988:
        /* <DEDUP_REMOVED lines=160> */
.L_x_987:
[----:B------:R-:W-:Y:S05]  /*0f00*/  BSYNC B0 ;  /* 0x0000000000007941 */ /* 0x000fea0003800000 */
.L_x_986:
        /* <DEDUP_REMOVED lines=14> */
[----:B------:R-:W-:Y:S02]  /*0ff0*/  F2FP.F16.F32.PACK_AB R4, RZ, R4 ;  /* 0x00000004ff04723e */ /* 0x000fe400000000ff */
[----:B------:R-:W1:Y:S01]  /*1000*/  LDC.64 R2, c[0x0][0x220] ;  /* 0x00008800ff027b82 */ /* 0x000e620000000a00 */
[----:B0-----:R-:W-:-:S04]  /*1010*/  IMAD R5, R7, UR5, R0 ;  /* 0x0000000507057c24 */ /* 0x001fc8000f8e0200 */
[----:B-1----:R-:W-:-:S05]  /*1020*/  IMAD.WIDE.U32 R2, R5, 0x2, R2 ;  /* 0x0000000205027825 */ /* 0x002fca00078e0002 */
[----:B------:R-:W-:Y:S01]  /*1030*/  STG.E.U16 desc[UR6][R2.64], R4 ;  /* 0x0000000402007986 */ /* 0x000fe2000c101506 */
[----:B------:R-:W-:Y:S05]  /*1040*/  EXIT ;  /* 0x000000000000794d */ /* 0x000fea0003800000 */
.L_x_989:
        /* <DEDUP_REMOVED lines=11> */
.L_x_1411:


//--------------------- .text._Z13mul_mat_vec_qIN3c104HalfELi256ELi16E10block_q2_KLi1EXadL_ZN45_INTERNAL_8d5cb472_14_gguf_kernel_cu_cd24131917vec_dot_q2_K_q8_1EPKvPK10block_q8_1RKiEEEvS5_S5_PT_iii --------------------------
	.section	.text._Z13mul_mat_vec_qIN3c104HalfELi256ELi16E10block_q2_KLi1EXadL_ZN45_INTERNAL_8d5cb472_14_gguf_kernel_cu_cd24131917vec_dot_q2_K_q8_1EPKvPK10block_q8_1RKiEEEvS5_S5_PT_iii,"ax",@progbits
	.align	128
.text._Z13mul_mat_vec_qIN3c104HalfELi256ELi16E10block_q2_KLi1EXadL_ZN45_INTERNAL_8d5cb472_14_gguf_kernel_cu_cd24131917vec_dot_q2_K_q8_1EPKvPK10block_q8_1RKiEEEvS5_S5_PT_iii:
        .type           _Z13mul_mat_vec_qIN3c104HalfELi256ELi16E10block_q2_KLi1EXadL_ZN45_INTERNAL_8d5cb472_14_gguf_kernel_cu_cd24131917vec_dot_q2_K_q8_1EPKvPK10block_q8_1RKiEEEvS5_S5_PT_iii,@function
        .size           _Z13mul_mat_vec_qIN3c104HalfELi256ELi16E10block_q2_KLi1EXadL_ZN45_INTERNAL_8d5cb472_14_gguf_kernel_cu_cd24131917vec_dot_q2_K_q8_1EPKvPK10block_q8_1RKiEEEvS5_S5_PT_iii,(.L_x_1412 - _Z13mul_mat_vec_qIN3c104HalfELi256ELi16E10block_q2_KLi1EXadL_ZN45_INTERNAL_8d5cb472_14_gguf_kernel_cu_cd24131917vec_dot_q2_K_q8_1EPKvPK10block_q8_1RKiEEEvS5_S5_PT_iii)
        .other          _Z13mul_mat_vec_qIN3c104HalfELi256ELi16E10block_q2_KLi1EXadL_ZN45_INTERNAL_8d5cb472_14_gguf_kernel_cu_cd24131917vec_dot_q2_K_q8_1EPKvPK10block_q8_1RKiEEEvS5_S5_PT_iii,@"STO_CUDA_ENTRY STV_DEFAULT"
_Z13mul_mat_vec_qIN3c104HalfELi256ELi16E10block_q2_KLi1EXadL_ZN45_INTERNAL_8d5cb472_14_gguf_kernel_cu_cd24131917vec_dot_q2_K_q8_1EPKvPK10block_q8_1RKiEEEvS5_S5_PT_iii:
        /* <DEDUP_REMOVED lines=42> */
.L_x_992:
        /* <DEDUP_REMOVED lines=93> */
.L_x_991:
[----:B------:R-:W-:Y:S05]  /*0870*/  BSYNC B0 ;  /* 0x0000000000007941 */ /* 0x000fea0003800000 */
.L_x_990:
        /* <DEDUP_REMOVED lines=18> */
.L_x_993:
        /* <DEDUP_REMOVED lines=14> */
.L_x_1412:


//--------------------- .text._Z13mul_mat_vec_qIN3c104HalfELi32ELi8E10block_q8_0Li2EXadL_ZN45_INTERNAL_8d5cb472_14_gguf_kernel_cu_cd24131917vec_dot_q8_0_q8_1EPKvPK10block_q8_1RKiEEEvS5_S5_PT_iii --------------------------
	.section	.text._Z13mul_mat_vec_qIN3c104HalfELi32ELi8E10block_q8_0Li2EXadL_ZN45_INTERNAL_8d5cb472_14_gguf_kernel_cu_cd24131917vec_dot_q8_0_q8_1EPKvPK10block_q8_1RKiEEEvS5_S5_PT_iii,"ax",@progbits
	.align	128
.text._Z13mul_mat_vec_qIN3c104HalfELi32ELi8E10block_q8_0Li2EXadL_ZN45_INTERNAL_8d5cb472_14_gguf_kernel_cu_cd24131917vec_dot_q8_0_q8_1EPKvPK10block_q8_1RKiEEEvS5_S5_PT_iii:
        .type           _Z13mul_mat_vec_qIN3c104HalfELi32ELi8E10block_q8_0Li2EXadL_ZN45_INTERNAL_8d5cb472_14_gguf_kernel_cu_cd24131917vec_dot_q8_0_q8_1EPKvPK10block_q8_1RKiEEEvS5_S5_PT_iii,@function
        .size           _Z13mul_mat_vec_qIN3c104HalfELi32ELi8E10block_q8_0Li2EXadL_ZN45_INTERNAL_8d5cb472_14_gguf_kernel_cu_cd24131917vec_dot_q8_0_q8_1EPKvPK10block_q8_1RKiEEEvS5_S5_PT_iii,(.L_x_1413 - _Z13mul_mat_vec_qIN3c104HalfELi32ELi8E10block_q8_0Li2EXadL_ZN45_INTERNAL_8d5cb472_14_gguf_kernel_cu_cd24131917vec_dot_q8_0_q8_1EPKvPK10block_q8_1RKiEEEvS5_S5_PT_iii)
        .other          _Z13mul_mat_vec_qIN3c104HalfELi32ELi8E10block_q8_0Li2EXadL_ZN45_INTERNAL_8d5cb472_14_gguf_kernel_cu_cd24131917vec_dot_q8_0_q8_1EPKvPK10block_q8_1RKiEEEvS5_S5_PT_iii,@"STO_CUDA_ENTRY STV_DEFAULT"
_Z13mul_mat_vec_qIN3c104HalfELi32ELi8E10block_q8_0Li2EXadL_ZN45_INTERNAL_8d5cb472_14_gguf_kernel_cu_cd24131917vec_dot_q8_0_q8_1EPKvPK10block_q8_1RKiEEEvS5_S5_PT_iii:
        /* <DEDUP_REMOVED lines=65> */
.L_x_997:
[----:B------:R-:W-:Y:S05]  /*0410*/  BSYNC B1 ;  /* 0x0000000000017941 */ /* 0x000fea0003800000 */
.L_x_996:
[C---:B------:R-:W-:Y:S01]  /*0420*/  IMAD.IADD R7, R4.reuse, 0x1, -R19 ;  /* 0x0000000104077824 */ /* 0x040fe200078e0a13 */
[----:B------:R-:W-:Y:S01]  /*0430*/  ISETP.GT.U32.AND P1, PT, R4, R19, PT ;  /* 0x000000130400720c */ /* 0x000fe20003f24070 */
[----:B------:R-:W-:Y:S03]  /*0440*/  BSSY B1, `(.L_x_998) ;  /* 0x000006e000017945 */ /* 0x000fe60003800000 */
[----:B------:R-:W-:-:S13]  /*0450*/  ISETP.LE.U32.OR P1, PT, R7, 0x18, !P1 ;  /* 0x000000180700780c */ /* 0x000fda0004f23470 */
[----:B------:R-:W-:Y:S05]  /*0460*/  @P1 BRA `(.L_x_999) ;  /* 0x0000000400ac1947 */ /* 0x000fea0003800000 */
[----:B------:R-:W-:Y:S02]  /*0470*/  PLOP3.LUT P0, PT, PT, PT, PT, 0x8, 0x0 ;  /* 0x000000000000781c */ /* 0x000fe40003f0e170 */
[----:B------:R-:W-:-:S11]  /*0480*/  IADD3 R7, R4, -0x18, RZ ;  /* 0xffffffe804077810 */ /* 0x000fd60007ffe0ff */
.L_x_1000:
        /* <DEDUP_REMOVED lines=105> */
.L_x_999:
[----:B------:R-:W-:Y:S05]  /*0b20*/  BSYNC B1 ;  /* 0x0000000000017941 */ /* 0x000fea0003800000 */
.L_x_998:
        /* <DEDUP_REMOVED lines=59> */
.L_x_1002:
[----:B------:R-:W-:Y:S05]  /*0ee0*/  BSYNC B1 ;  /* 0x0000000000017941 */ /* 0x000fea0003800000 */
.L_x_1001:
        /* <DEDUP_REMOVED lines=27> */
.L_x_995:
[----:B------:R-:W-:Y:S05]  /*10a0*/  BSYNC B0 ;  /* 0x0000000000007941 */ /* 0x000fea0003800000 */
.L_x_994:
        /* <DEDUP_REMOVED lines=18> */
.L_x_1003:
        /* <DEDUP_REMOVED lines=11> */
.L_x_1413:


//--------------------- .text._Z13mul_mat_vec_qIN3c104HalfELi32ELi4E10block_q5_1Li2EXadL_ZN45_INTERNAL_8d5cb472_14_gguf_kernel_cu_cd24131917vec_dot_q5_1_q8_1EPKvPK10block_q8_1RKiEEEvS5_S5_PT_iii --------------------------
	.section	.text._Z13mul_mat_vec_qIN3c104HalfELi32ELi4E10block_q5_1Li2EXadL_ZN45_INTERNAL_8d5cb472_14_gguf_kernel_cu_cd24131917vec_dot_q5_1_q8_1EPKvPK10block_q8_1RKiEEEvS5_S5_PT_iii,"ax",@progbits
	.align	128
.text._Z13mul_mat_vec_qIN3c104HalfELi32ELi4E10block_q5_1Li2EXadL_ZN45_INTERNAL_8d5cb472_14_gguf_kernel_cu_cd24131917vec_dot_q5_1_q8_1EPKvPK10block_q8_1RKiEEEvS5_S5_PT_iii:
        .type           _Z13mul_mat_vec_qIN3c104HalfELi32ELi4E10block_q5_1Li2EXadL_ZN45_INTERNAL_8d5cb472_14_gguf_kernel_cu_cd24131917vec_dot_q5_1_q8_1EPKvPK10block_q8_1RKiEEEvS5_S5_PT_iii,@function
        .size           _Z13mul_mat_vec_qIN3c104HalfELi32ELi4E10block_q5_1Li2EXadL_ZN45_INTERNAL_8d5cb472_14_gguf_kernel_cu_cd24131917vec_dot_q5_1_q8_1EPKvPK10block_q8_1RKiEEEvS5_S5_PT_iii,(.L_x_1414 - _Z13mul_mat_vec_qIN3c104HalfELi32ELi4E10block_q5_1Li2EXadL_ZN45_INTERNAL_8d5cb472_14_gguf_kernel_cu_cd24131917vec_dot_q5_1_q8_1EPKvPK10block_q8_1RKiEEEvS5_S5_PT_iii)
        .other          _Z13mul_mat_vec_qIN3c104HalfELi32ELi4E10block_q5_1Li2EXadL_ZN45_INTERNAL_8d5cb472_14_gguf_kernel_cu_cd24131917vec_dot_q5_1_q8_1EPKvPK10block_q8_1RKiEEEvS5_S5_PT_iii,@"STO_CUDA_ENTRY STV_DEFAULT"
_Z13mul_mat_vec_qIN3c104HalfELi32ELi4E10block_q5_1Li2EXadL_ZN45_INTERNAL_8d5cb472_14_gguf_kernel_cu_cd24131917vec_dot_q5_1_q8_1EPKvPK10block_q8_1RKiEEEvS5_S5_PT_iii:
        /* <DEDUP_REMOVED lines=33> */
.L_x_1006:
        /* <DEDUP_REMOVED lines=73> */
.L_x_1005:
[----:B------:R-:W-:Y:S05]  /*06a0*/  BSYNC B0 ;  /* 0x0000000000007941 */ /* 0x000fea0003800000 */
.L_x_1004:
        /* <DEDUP_REMOVED lines=18> */
.L_x_1007:
        /* <DEDUP_REMOVED lines=11> */
.L_x_1414:


//--------------------- .text._Z13mul_mat_vec_qIN3c104HalfELi32ELi4E10block_q5_0Li2EXadL_ZN45_INTERNAL_8d5cb472_14_gguf_kernel_cu_cd24131917vec_dot_q5_0_q8_1EPKvPK10block_q8_1RKiEEEvS5_S5_PT_iii --------------------------
	.section	.text._Z13mul_mat_vec_qIN3c104HalfELi32ELi4E10block_q5_0Li2EXadL_ZN45_INTERNAL_8d5cb472_14_gguf_kernel_cu_cd24131917vec_dot_q5_0_q8_1EPKvPK10block_q8_1RKiEEEvS5_S5_PT_iii,"ax",@progbits
	.align	128
.text._Z13mul_mat_vec_qIN3c104HalfELi32ELi4E10block_q5_0Li2EXadL_ZN45_INTERNAL_8d5cb472_14_gguf_kernel_cu_cd24131917vec_dot_q5_0_q8_1EPKvPK10block_q8_1RKiEEEvS5_S5_PT_iii:
        .type           _Z13mul_mat_vec_qIN3c104HalfELi32ELi4E10block_q5_0Li2EXadL_ZN45_INTERNAL_8d5cb472_14_gguf_kernel_cu_cd24131917vec_dot_q5_0_q8_1EPKvPK10block_q8_1RKiEEEvS5_S5_PT_iii,@function
        .size           _Z13mul_mat_vec_qIN3c104HalfELi32ELi4E10block_q5_0Li2EXadL_ZN45_INTERNAL_8d5cb472_14_gguf_kernel_cu_cd24131917vec_dot_q5_0_q8_1EPKvPK10block_q8_1RKiEEEvS5_S5_PT_iii,(.L_x_1415 - _Z13mul_mat_vec_qIN3c104HalfELi32ELi4E10block_q5_0Li2EXadL_ZN45_INTERNAL_8d5cb472_14_gguf_kernel_cu_cd24131917vec_dot_q5_0_q8_1EPKvPK10block_q8_1RKiEEEvS5_S5_PT_iii)
        .other          _Z13mul_mat_vec_qIN3c104HalfELi32ELi4E10block_q5_0Li2EXadL_ZN45_INTERNAL_8d5cb472_14_gguf_kernel_cu_cd24131917vec_dot_q5_0_q8_1EPKvPK10block_q8_1RKiEEEvS5_S5_PT_iii,@"STO_CUDA_ENTRY STV_DEFAULT"
_Z13mul_mat_vec_qIN3c104HalfELi32ELi4E10block_q5_0Li2EXadL_ZN45_INTERNAL_8d5cb472_14_gguf_kernel_cu_cd24131917vec_dot_q5_0_q8_1EPKvPK10block_q8_1RKiEEEvS5_S5_PT_iii:
        /* <DEDUP_REMOVED lines=33> */
.L_x_1010:
        /* <DEDUP_REMOVED lines=79> */
.L_x_1009:
[----:B------:R-:W-:Y:S05]  /*0700*/  BSYNC B0 ;  /* 0x0000000000007941 */ /* 0x000fea0003800000 */
.L_x_1008:
        /* <DEDUP_REMOVED lines=18> */
.L_x_1011:
        /* <DEDUP_REMOVED lines=13> */
.L_x_1415:


//--------------------- .text._Z13mul_mat_vec_qIN3c104HalfELi32ELi4E10block_q4_1Li2EXadL_ZN45_INTERNAL_8d5cb472_14_gguf_kernel_cu_cd24131917vec_dot_q4_1_q8_1EPKvPK10block_q8_1RKiEEEvS5_S5_PT_iii --------------------------
	.section	.text._Z13mul_mat_vec_qIN3c104HalfELi32ELi4E10block_q4_1Li2EXadL_ZN45_INTERNAL_8d5cb472_14_gguf_kernel_cu_cd24131917vec_dot_q4_1_q8_1EPKvPK10block_q8_1RKiEEEvS5_S5_PT_iii,"ax",@progbits
	.align	128
.text._Z13mul_mat_vec_qIN3c104HalfELi32ELi4E10block_q4_1Li2EXadL_ZN45_INTERNAL_8d5cb472_14_gguf_kernel_cu_cd24131917vec_dot_q4_1_q8_1EPKvPK10block_q8_1RKiEEEvS5_S5_PT_iii:
        .type           _Z13mul_mat_vec_qIN3c104HalfELi32ELi4E10block_q4_1Li2EXadL_ZN45_INTERNAL_8d5cb472_14_gguf_kernel_cu_cd24131917vec_dot_q4_1_q8_1EPKvPK10block_q8_1RKiEEEvS5_S5_PT_iii,@function
        .size           _Z13mul_mat_vec_qIN3c104HalfELi32ELi4E10block_q4_1Li2EXadL_ZN45_INTERNAL_8d5cb472_14_gguf_kernel_cu_cd24131917vec_dot_q4_1_q8_1EPKvPK10block_q8_1RKiEEEvS5_S5_PT_iii,(.L_x_1416 - _Z13mul_mat_vec_qIN3c104HalfELi32ELi4E10block_q4_1Li2EXadL_ZN45_INTERNAL_8d5cb472_14_gguf_kernel_cu_cd24131917vec_dot_q4_1_q8_1EPKvPK10block_q8_1RKiEEEvS5_S5_PT_iii)
        .other          _Z13mul_mat_vec_qIN3c104HalfELi32ELi4E10block_q4_1Li2EXadL_ZN45_INTERNAL_8d5cb472_14_gguf_kernel_cu_cd24131917vec_dot_q4_1_q8_1EPKvPK10block_q8_1RKiEEEvS5_S5_PT_iii,@"STO_CUDA_ENTRY STV_DEFAULT"
_Z13mul_mat_vec_qIN3c104HalfELi32ELi4E10block_q4_1Li2EXadL_ZN45_INTERNAL_8d5cb472_14_gguf_kernel_cu_cd24131917vec_dot_q4_1_q8_1EPKvPK10block_q8_1RKiEEEvS5_S5_PT_iii:
        /* <DEDUP_REMOVED lines=73> */
.L_x_1015:
[----:B------:R-:W-:Y:S05]  /*0490*/  BSYNC B1 ;  /* 0x0000000000017941 */ /* 0x000fea0003800000 */
.L_x_1014:
[C---:B------:R-:W-:Y:S01]  /*04a0*/  IMAD.IADD R8, R4.reuse, 0x1, -R9 ;  /* 0x0000000104087824 */ /* 0x040fe200078e0a09 */
[----:B------:R-:W-:Y:S01]  /*04b0*/  ISETP.GT.U32.AND P1, PT, R4, R9, PT ;  /* 0x000000090400720c */ /* 0x000fe20003f24070 */
[----:B------:R-:W-:Y:S03]  /*04c0*/  BSSY B1, `(.L_x_1016) ;  /* 0x000008e000017945 */ /* 0x000fe60003800000 */
[----:B------:R-:W-:-:S13]  /*04d0*/  ISETP.LE.U32.OR P1, PT, R8, 0x30, !P1 ;  /* 0x000000300800780c */ /* 0x000fda0004f23470 */
[----:B------:R-:W-:Y:S05]  /*04e0*/  @P1 BRA `(.L_x_1017) ;  /* 0x00000008002c1947 */ /* 0x000fea0003800000 */
[----:B------:R-:W-:Y:S02]  /*04f0*/  PLOP3.LUT P0, PT, PT, PT, PT, 0x8, 0x0 ;  /* 0x000000000000781c */ /* 0x000fe40003f0e170 */
[----:B------:R-:W-:-:S11]  /*0500*/  IADD3 R8, R4, -0x30, RZ ;  /* 0xffffffd004087810 */ /* 0x000fd60007ffe0ff */
.L_x_1018:
        /* <DEDUP_REMOVED lines=137> */
.L_x_1017:
[----:B------:R-:W-:Y:S05]  /*0da0*/  BSYNC B1 ;  /* 0x0000000000017941 */ /* 0x000fea0003800000 */
.L_x_1016:
        /* <DEDUP_REMOVED lines=75> */
.L_x_1020:
[----:B------:R-:W-:Y:S05]  /*1260*/  BSYNC B1 ;  /* 0x0000000000017941 */ /* 0x000fea0003800000 */
.L_x_1019:
        /* <DEDUP_REMOVED lines=35> */
.L_x_1013:
[----:B------:R-:W-:Y:S05]  /*14a0*/  BSYNC B0 ;  /* 0x0000000000007941 */ /* 0x000fea0003800000 */
.L_x_1012:
        /* <DEDUP_REMOVED lines=18> */
.L_x_1021:
        /* <DEDUP_REMOVED lines=11> */
.L_x_1416:


//--------------------- .text._Z13mul_mat_vec_qIN3c104HalfELi32ELi4E10block_q4_0Li2EXadL_ZN45_INTERNAL_8d5cb472_14_gguf_kernel_cu_cd24131917vec_dot_q4_0_q8_1EPKvPK10block_q8_1RKiEEEvS5_S5_PT_iii --------------------------
	.section	.text._Z13mul_mat_vec_qIN3c104HalfELi32ELi4E10block_q4_0Li2EXadL_ZN45_INTERNAL_8d5cb472_14_gguf_kernel_cu_cd24131917vec_dot_q4_0_q8_1EPKvPK10block_q8_1RKiEEEvS5_S5_PT_iii,"ax",@progbits
	.align	128
.text._Z13mul_mat_vec_qIN3c104HalfELi32ELi4E10block_q4_0Li2EXadL_ZN45_INTERNAL_8d5cb472_14_gguf_kernel_cu_cd24131917vec_dot_q4_0_q8_1EPKvPK10block_q8_1RKiEEEvS5_S5_PT_iii:
        .type           _Z13mul_mat_vec_qIN3c104HalfELi32ELi4E10block_q4_0Li2EXadL_ZN45_INTERNAL_8d5cb472_14_gguf_kernel_cu_cd24131917vec_dot_q4_0_q8_1EPKvPK10block_q8_1RKiEEEvS5_S5_PT_iii,@function
        .size           _Z13mul_mat_vec_qIN3c104HalfELi32ELi4E10block_q4_0Li2EXadL_ZN45_INTERNAL_8d5cb472_14_gguf_kernel_cu_cd24131917vec_dot_q4_0_q8_1EPKvPK10block_q8_1RKiEEEvS5_S5_PT_iii,(.L_x_1417 - _Z13mul_mat_vec_qIN3c104HalfELi32ELi4E10block_q4_0Li2EXadL_ZN45_INTERNAL_8d5cb472_14_gguf_kernel_cu_cd24131917vec_dot_q4_0_q8_1EPKvPK10block_q8_1RKiEEEvS5_S5_PT_iii)
        .other          _Z13mul_mat_vec_qIN3c104HalfELi32ELi4E10block_q4_0Li2EXadL_ZN45_INTERNAL_8d5cb472_14_gguf_kernel_cu_cd24131917vec_dot_q4_0_q8_1EPKvPK10block_q8_1RKiEEEvS5_S5_PT_iii,@"STO_CUDA_ENTRY STV_DEFAULT"
_Z13mul_mat_vec_qIN3c104HalfELi32ELi4E10block_q4_0Li2EXadL_ZN45_INTERNAL_8d5cb472_14_gguf_kernel_cu_cd24131917vec_dot_q4_0_q8_1EPKvPK10block_q8_1RKiEEEvS5_S5_PT_iii:
        /* <DEDUP_REMOVED lines=77> */
.L_x_1025:
[----:B------:R-:W-:Y:S05]  /*04d0*/  BSYNC B1 ;  /* 0x0000000000017941 */ /* 0x000fea0003800000 */
.L_x_1024:
[C---:B------:R-:W-:Y:S01]  /*04e0*/  IMAD.IADD R8, R4.reuse, 0x1, -R7 ;  /* 0x0000000104087824 */ /* 0x040fe200078e0a07 */
[----:B------:R-:W-:Y:S01]  /*04f0*/  ISETP.GT.U32.AND P1, PT, R4, R7, PT ;  /* 0x000000070400720c */ /* 0x000fe20003f24070 */
[----:B------:R-:W-:Y:S03]  /*0500*/  BSSY B1, `(.L_x_1026) ;  /* 0x000009e000017945 */ /* 0x000fe60003800000 */
[----:B------:R-:W-:-:S13]  /*0510*/  ISETP.LE.U32.OR P1, PT, R8, 0x30, !P1 ;  /* 0x000000300800780c */ /* 0x000fda0004f23470 */
[----:B------:R-:W-:Y:S05]  /*0520*/  @P1 BRA `(.L_x_1027) ;  /* 0x00000008006c1947 */ /* 0x000fea0003800000 */
[----:B------:R-:W-:Y:S01]  /*0530*/  PLOP3.LUT P0, PT, PT, PT, PT, 0x8, 0x0 ;  /* 0x000000000000781c */ /* 0x000fe20003f0e170 */
[----:B------:R-:W-:-:S12]  /*0540*/  VIADD R8, R4, 0xffffffd0 ;  /* 0xffffffd004087836 */ /* 0x000fd80000000000 */
.L_x_1028:
        /* <DEDUP_REMOVED lines=153> */
.L_x_1027:
[----:B------:R-:W-:Y:S05]  /*0ee0*/  BSYNC B1 ;  /* 0x0000000000017941 */ /* 0x000fea0003800000 */
.L_x_1026:
        /* <DEDUP_REMOVED lines=83> */
.L_x_1030:
[----:B------:R-:W-:Y:S05]  /*1420*/  BSYNC B1 ;  /* 0x0000000000017941 */ /* 0x000fea0003800000 */
.L_x_1029:
        /* <DEDUP_REMOVED lines=39> */
.L_x_1023:
[----:B------:R-:W-:Y:S05]  /*16a0*/  BSYNC B0 ;  /* 0x0000000000007941 */ /* 0x000fea0003800000 */
.L_x_1022:
        /* <DEDUP_REMOVED lines=18> */
.L_x_1031:
        /* <DEDUP_REMOVED lines=11> */
.L_x_1417:


//--------------------- .text._Z13quantize_q8_1IN3c104HalfEEvPKT_Pvii --------------------------
	.section	.text._Z13quantize_q8_1IN3c104HalfEEvPKT_Pvii,"ax",@progbits
	.align	128
.text._Z13quantize_q8_1IN3c104HalfEEvPKT_Pvii:
        .type           _Z13quantize_q8_1IN3c104HalfEEvPKT_Pvii,@function
        .size           _Z13quantize_q8_1IN3c104HalfEEvPKT_Pvii,(.L_x_1418 - _Z13quantize_q8_1IN3c104HalfEEvPKT_Pvii)
        .other          _Z13quantize_q8_1IN3c104HalfEEvPKT_Pvii,@"STO_CUDA_ENTRY STV_DEFAULT"
_Z13quantize_q8_1IN3c104HalfEEvPKT_Pvii:
        /* <DEDUP_REMOVED lines=20> */
[----:B------:R-:W-:Y:S01]  /*0140*/  IMAD R3, R3, UR6, R0 ;  /* 0x0000000603037c24 */ /* 0x000fe2000f8e0200 */
[----:B------:R-:W-:Y:S01]  /*0150*/  HFMA2.MMA R0, -RZ, RZ, 0, 0 ;  /* 0x00000000ff007435 */ /* 0x000fe200000001ff */
[----:B--2---:R-:W-:-:S05]  /*0160*/  @!P0 HADD2.F32 R6, -RZ, R4.H0_H0 ;  /* 0x20000004ff068230 */ /* 0x004fca0000004100 */
        /* <DEDUP_REMOVED lines=21> */
[----:B------:R-:W-:Y:S02]  /*02c0*/  @P0 IMAD.MOV.U32 R11, RZ, RZ, 0x3f000000 ;  /* 0x3f000000ff0b0424 */ /* 0x000fe400078e00ff */
        /* <DEDUP_REMOVED lines=8> */
[----:B------:R-:W-:-:S03]  /*0350*/  SHF.R.S32.HI R13, RZ, 0x5, R6 ;  /* 0x00000005ff0d7819 */ /* 0x000fc60000011406 */
[----:B------:R-:W-:Y:S02]  /*0360*/  IMAD.IADD R3, R3, 0x1, -R10 ;  /* 0x0000000103037824 */ /* 0x000fe400078e0a0a */
[----:B0-----:R-:W-:Y:S01]  /*0370*/  FADD.FTZ R8, R8, R9 ;  /* 0x0000000908087221 */ /* 0x001fe20000010000 */
[----:B-1----:R-:W-:Y:S01]  /*0380*/  IMAD.WIDE R6, R13, 0x24, R4 ;  /* 0x000000240d067825 */ /* 0x002fe200078e0204 */
[----:B--2---:R-:W0:Y:S01]  /*0390*/  F2I.FTZ.TRUNC.NTZ R9, R0 ;  /* 0x0000000000097305 */ /* 0x004e22000021f100 */
[C---:B------:R-:W-:Y:S02]  /*03a0*/  ISETP.GT.AND P0, PT, R3.reuse, RZ, PT ;  /* 0x000000ff0300720c */ /* 0x040fe40003f04270 */
        /* <DEDUP_REMOVED lines=9> */
[----:B------:R-:W-:-:S04]  /*0440*/  F2FP.F16.F32.PACK_AB R2, R15, R2 ;  /* 0x000000020f02723e */ /* 0x000fc800000000ff */
[----:B------:R-:W-:Y:S02]  /*0450*/  IADD3 R3, R5, R3, RZ ;  /* 0x0000000305037210 */ /* 0x000fe40007ffe0ff */
[C---:B------:R-:W-:Y:S02]  /*0460*/  PRMT R0, R2.reuse, 0x7610, R0 ;  /* 0x0000761002007816 */ /* 0x040fe40000000000 */
[----:B------:R-:W-:Y:S01]  /*0470*/  PRMT R5, R2, 0x7632, R5 ;  /* 0x0000763202057816 */ /* 0x000fe20000000005 */
[----:B------:R-:W-:-:S05]  /*0480*/  IMAD.MOV.U32 R2, RZ, RZ, R4 ;  /* 0x000000ffff027224 */ /* 0x000fca00078e0004 */
[----:B------:R-:W-:Y:S04]  /*0490*/  STG.E.U16 desc[UR4][R2.64], R0 ;  /* 0x0000000002007986 */ /* 0x000fe8000c101504 */
[----:B------:R-:W-:Y:S01]  /*04a0*/  STG.E.U16 desc[UR4][R2.64+0x2], R5 ;  /* 0x0000020502007986 */ /* 0x000fe2000c101504 */
[----:B------:R-:W-:Y:S05]  /*04b0*/  EXIT ;  /* 0x000000000000794d */ /* 0x000fea0003800000 */
.L_x_1032:
        /* <DEDUP_REMOVED lines=12> */
.L_x_1418:


//--------------------- .text._Z13mul_mat_vec_qIfLi256ELi8E11block_iq1_mLi1EXadL_ZN45_INTERNAL_8d5cb472_14_gguf_kernel_cu_cd24131918vec_dot_iq1_m_q8_1EPKvPK10block_q8_1RKiEEEvS3_S3_PT_iii --------------------------
	.section	.text._Z13mul_mat_vec_qIfLi256ELi8E11block_iq1_mLi1EXadL_ZN45_INTERNAL_8d5cb472_14_gguf_kernel_cu_cd24131918vec_dot_iq1_m_q8_1EPKvPK10block_q8_1RKiEEEvS3_S3_PT_iii,"ax",@progbits
	.align	128
.text._Z13mul_mat_vec_qIfLi256ELi8E11block_iq1_mLi1EXadL_ZN45_INTERNAL_8d5cb472_14_gguf_kernel_cu_cd24131918vec_dot_iq1_m_q8_1EPKvPK10block_q8_1RKiEEEvS3_S3_PT_iii:
        .type           _Z13mul_mat_vec_qIfLi256ELi8E11block_iq1_mLi1EXadL_ZN45_INTERNAL_8d5cb472_14_gguf_kernel_cu_cd24131918vec_dot_iq1_m_q8_1EPKvPK10block_q8_1RKiEEEvS3_S3_PT_iii,@function
        .size           _Z13mul_mat_vec_qIfLi256ELi8E11block_iq1_mLi1EXadL_ZN45_INTERNAL_8d5cb472_14_gguf_kernel_cu_cd24131918vec_dot_iq1_m_q8_1EPKvPK10block_q8_1RKiEEEvS3_S3_PT_iii,(.L_x_1419 - _Z13mul_mat_vec_qIfLi256ELi8E11block_iq1_mLi1EXadL_ZN45_INTERNAL_8d5cb472_14_gguf_kernel_cu_cd24131918vec_dot_iq1_m_q8_1EPKvPK10block_q8_1RKiEEEvS3_S3_PT_iii)
        .other          _Z13mul_mat_vec_qIfLi256ELi8E11block_iq1_mLi1EXadL_ZN45_INTERNAL_8d5cb472_14_gguf_kernel_cu_cd24131918vec_dot_iq1_m_q8_1EPKvPK10block_q8_1RKiEEEvS3_S3_PT_iii,@"STO_CUDA_ENTRY STV_DEFAULT"
_Z13mul_mat_vec_qIfLi256ELi8E11block_iq1_mLi1EXadL_ZN45_INTERNAL_8d5cb472_14_gguf_kernel_cu_cd24131918vec_dot_iq1_m_q8_1EPKvPK10block_q8_1RKiEEEvS3_S3_PT_iii:
        /* <DEDUP_REMOVED lines=38> */
.L_x_1035:
        /* <DEDUP_REMOVED lines=136> */
.L_x_1034:
[----:B------:R-:W-:Y:S05]  /*0ae0*/  BSYNC B0 ;  /* 0x0000000000007941 */ /* 0x000fea0003800000 */
.L_x_1033:
        /* <DEDUP_REMOVED lines=12> */
[----:B------:R-:W-:Y:S02]  /*0bb0*/  IMAD R3, R3, UR5, R4 ;  /* 0x0000000503037c24 */ /* 0x000fe4000f8e0204 */
[----:B-1----:R-:W-:Y:S02]  /*0bc0*/  FADD.FTZ R5, R2, R5 ;  /* 0x0000000502057221 */ /* 0x002fe40000010000 */
[----:B0-----:R-:W-:-:S05]  /*0bd0*/  IMAD.WIDE.U32 R2, R3, 0x4, R6 ;  /* 0x0000000403027825 */ /* 0x001fca00078e0006 */
[----:B------:R-:W-:Y:S01]  /*0be0*/  STG.E desc[UR6][R2.64], R5 ;  /* 0x0000000502007986 */ /* 0x000fe2000c101906 */
[----:B------:R-:W-:Y:S05]  /*0bf0*/  EXIT ;  /* 0x000000000000794d */ /* 0x000fea0003800000 */
.L_x_1036:
        /* <DEDUP_REMOVED lines=16> */
.L_x_1419:


//--------------------- .text._Z13mul_mat_vec_qIfLi256ELi8E12block_iq4_xsLi1EXadL_ZN45_INTERNAL_8d5cb472_14_gguf_kernel_cu_cd24131919vec_dot_iq4_xs_q8_1EPKvPK10block_q8_1RKiEEEvS3_S3_PT_iii --------------------------
	.section	.text._Z13mul_mat_vec_qIfLi256ELi8E12block_iq4_xsLi1EXadL_ZN45_INTERNAL_8d5cb472_14_gguf_kernel_cu_cd24131919vec_dot_iq4_xs_q8_1EPKvPK10block_q8_1RKiEEEvS3_S3_PT_iii,"ax",@progbits
	.align	128
.text._Z13mul_mat_vec_qIfLi256ELi8E12block_iq4_xsLi1EXadL_ZN45_INTERNAL_8d5cb472_14_gguf_kernel_cu_cd24131919vec_dot_iq4_xs_q8_1EPKvPK10block_q8_1RKiEEEvS3_S3_PT_iii:
        .type           _Z13mul_mat_vec_qIfLi256ELi8E12block_iq4_xsLi1EXadL_ZN45_INTERNAL_8d5cb472_14_gguf_kernel_cu_cd24131919vec_dot_iq4_xs_q8_1EPKvPK10block_q8_1RKiEEEvS3_S3_PT_iii,@function
        .size           _Z13mul_mat_vec_qIfLi256ELi8E12block_iq4_xsLi1EXadL_ZN45_INTERNAL_8d5cb472_14_gguf_kernel_cu_cd24131919vec_dot_iq4_xs_q8_1EPKvPK10block_q8_1RKiEEEvS3_S3_PT_iii,(.L_x_1420 - _Z13mul_mat_vec_qIfLi256ELi8E12block_iq4_xsLi1EXadL_ZN45_INTERNAL_8d5cb472_14_gguf_kernel_cu_cd24131919vec_dot_iq4_xs_q8_1EPKvPK10block_q8_1RKiEEEvS3_S3_PT_iii)
        .other          _Z13mul_mat_vec_qIfLi256ELi8E12block_iq4_xsLi1EXadL_ZN45_INTERNAL_8d5cb472_14_gguf_kernel_cu_cd24131919vec_dot_iq4_xs_q8_1EPKvPK10block_q8_1RKiEEEvS3_S3_PT_iii,@"STO_CUDA_ENTRY STV_DEFAULT"
_Z13mul_mat_vec_qIfLi256ELi8E12block_iq4_xsLi1EXadL_ZN45_INTERNAL_8d5cb472_14_gguf_kernel_cu_cd24131919vec_dot_iq4_xs_q8_1EPKvPK10block_q8_1RKiEEEvS3_S3_PT_iii:
        /* <DEDUP_REMOVED lines=40> */
.L_x_1039:
        /* <DEDUP_REMOVED lines=219> */
.L_x_1038:
[----:B------:R-:W-:Y:S05]  /*1030*/  BSYNC B0 ;  /* 0x0000000000007941 */ /* 0x000fea0003800000 */
.L_x_1037:
        /* <DEDUP_REMOVED lines=17> */
.L_x_1040:
        /* <DEDUP_REMOVED lines=11> */
.L_x_1420:


//--------------------- .text._Z13mul_mat_vec_qIfLi256ELi8E11block_iq2_sLi1EXadL_ZN45_INTERNAL_8d5cb472_14_gguf_kernel_cu_cd24131918vec_dot_iq2_s_q8_1EPKvPK10block_q8_1RKiEEEvS3_S3_PT_iii --------------------------
	.section	.text._Z13mul_mat_vec_qIfLi256ELi8E11block_iq2_sLi1EXadL_ZN45_INTERNAL_8d5cb472_14_gguf_kernel_cu_cd24131918vec_dot_iq2_s_q8_1EPKvPK10block_q8_1RKiEEEvS3_S3_PT_iii,"ax",@progbits
	.align	128
.text._Z13mul_mat_vec_qIfLi256ELi8E11block_iq2_sLi1EXadL_ZN45_INTERNAL_8d5cb472_14_gguf_kernel_cu_cd24131918vec_dot_iq2_s_q8_1EPKvPK10block_q8_1RKiEEEvS3_S3_PT_iii:
        .type           _Z13mul_mat_vec_qIfLi256ELi8E11block_iq2_sLi1EXadL_ZN45_INTERNAL_8d5cb472_14_gguf_kernel_cu_cd24131918vec_dot_iq2_s_q8_1EPKvPK10block_q8_1RKiEEEvS3_S3_PT_iii,@function
        .size           _Z13mul_mat_vec_qIfLi256ELi8E11block_iq2_sLi1EXadL_ZN45_INTERNAL_8d5cb472_14_gguf_kernel_cu_cd24131918vec_dot_iq2_s_q8_1EPKvPK10block_q8_1RKiEEEvS3_S3_PT_iii,(.L_x_1421 - _Z13mul_mat_vec_qIfLi256ELi8E11block_iq2_sLi1EXadL_ZN45_INTERNAL_8d5cb472_14_gguf_kernel_cu_cd24131918vec_dot_iq2_s_q8_1EPKvPK10block_q8_1RKiEEEvS3_S3_PT_iii)
        .other          _Z13mul_mat_vec_qIfLi256ELi8E11block_iq2_sLi1EXadL_ZN45_INTERNAL_8d5cb472_14_gguf_kernel_cu_cd24131918vec_dot_iq2_s_q8_1EPKvPK10block_q8_1RKiEEEvS3_S3_PT_iii,@"STO_CUDA_ENTRY STV_DEFAULT"
_Z13mul_mat_vec_qIfLi256ELi8E11block_iq2_sLi1EXadL_ZN45_INTERNAL_8d5cb472_14_gguf_kernel_cu_cd24131918vec_dot_iq2_s_q8_1EPKvPK10block_q8_1RKiEEEvS3_S3_PT_iii:
        /* <DEDUP_REMOVED lines=36> */
.L_x_1043:
        /* <DEDUP_REMOVED lines=166> */
.L_x_1042:
[----:B------:R-:W-:Y:S05]  /*0ca0*/  BSYNC B0 ;  /* 0x0000000000007941 */ /* 0x000fea0003800000 */
.L_x_1041:
        /* <DEDUP_REMOVED lines=17> */
.L_x_1044:
        /* <DEDUP_REMOVED lines=12> */
.L_x_1421:


//--------------------- .text._Z13mul_mat_vec_qIfLi256ELi8E11block_iq3_sLi1EXadL_ZN45_INTERNAL_8d5cb472_14_gguf_kernel_cu_cd24131918vec_dot_iq3_s_q8_1EPKvPK10block_q8_1RKiEEEvS3_S3_PT_iii --------------------------
	.section	.text._Z13mul_mat_vec_qIfLi256ELi8E11block_iq3_sLi1EXadL_ZN45_INTERNAL_8d5cb472_14_gguf_kernel_cu_cd24131918vec_dot_iq3_s_q8_1EPKvPK10block_q8_1RKiEEEvS3_S3_PT_iii,"ax",@progbits
	.align	128
.text._Z13mul_mat_vec_qIfLi256ELi8E11block_iq3_sLi1EXadL_ZN45_INTERNAL_8d5cb472_14_gguf_kernel_cu_cd24131918vec_dot_iq3_s_q8_1EPKvPK10block_q8_1RKiEEEvS3_S3_PT_iii:
        .type           _Z13mul_mat_vec_qIfLi256ELi8E11block_iq3_sLi1EXadL_ZN45_INTERNAL_8d5cb472_14_gguf_kernel_cu_cd24131918vec_dot_iq3_s_q8_1EPKvPK10block_q8_1RKiEEEvS3_S3_PT_iii,@function
        .size           _Z13mul_mat_vec_qIfLi256ELi8E11block_iq3_sLi1EXadL_ZN45_INTERNAL_8d5cb472_14_gguf_kernel_cu_cd24131918vec_dot_iq3_s_q8_1EPKvPK10block_q8_1RKiEEEvS3_S3_PT_iii,(.L_x_1422 - _Z13mul_mat_vec_qIfLi256ELi8E11block_iq3_sLi1EXadL_ZN45_INTERNAL_8d5cb472_14_gguf_kernel_cu_cd24131918vec_dot_iq3_s_q8_1EPKvPK10block_q8_1RKiEEEvS3_S3_PT_iii)
        .other          _Z13mul_mat_vec_qIfLi256ELi8E11block_iq3_sLi1EXadL_ZN45_INTERNAL_8d5cb472_14_gguf_kernel_cu_cd24131918vec_dot_iq3_s_q8_1EPKvPK10block_q8_1RKiEEEvS3_S3_PT_iii,@"STO_CUDA_ENTRY STV_DEFAULT"
_Z13mul_mat_vec_qIfLi256ELi8E11block_iq3_sLi1EXadL_ZN45_INTERNAL_8d5cb472_14_gguf_kernel_cu_cd24131918vec_dot_iq3_s_q8_1EPKvPK10block_q8_1RKiEEEvS3_S3_PT_iii:
        /* <DEDUP_REMOVED lines=39> */
.L_x_1047:
        /* <DEDUP_REMOVED lines=187> */
.L_x_1046:
[----:B------:R-:W-:Y:S05]  /*0e20*/  BSYNC B0 ;  /* 0x0000000000007941 */ /* 0x000fea0003800000 */
.L_x_1045:
        /* <DEDUP_REMOVED lines=12> */
[----:B-1----:R-:W-:-:S07]  /*0ef0*/  FADD.FTZ R7, R6, R7 ;  /* 0x0000000706077221 */ /* 0x002fce0000010000 */
[----:B------:R-:W1:Y:S01]  /*0f00*/  LDC.64 R2, c[0x0][0x220] ;  /* 0x00008800ff027b82 */ /* 0x000e620000000a00 */
[----:B--2---:R-:W-:-:S04]  /*0f10*/  IMAD R5, R5, UR5, R0 ;  /* 0x0000000505057c24 */ /* 0x004fc8000f8e0200 */
[----:B-1----:R-:W-:-:S05]  /*0f20*/  IMAD.WIDE.U32 R2, R5, 0x4, R2 ;  /* 0x0000000405027825 */ /* 0x002fca00078e0002 */
[----:B------:R-:W-:Y:S01]  /*0f30*/  STG.E desc[UR6][R2.64], R7 ;  /* 0x0000000702007986 */ /* 0x000fe2000c101906 */
[----:B------:R-:W-:Y:S05]  /*0f40*/  EXIT ;  /* 0x000000000000794d */ /* 0x000fea0003800000 */
.L_x_1048:
        /* <DEDUP_REMOVED lines=11> */
.L_x_1422:


//--------------------- .text._Z13mul_mat_vec_qIfLi32ELi4E12block_iq4_nlLi2EXadL_ZN45_INTERNAL_8d5cb472_14_gguf_kernel_cu_cd24131919vec_dot_iq4_nl_q8_1EPKvPK10block_q8_1RKiEEEvS3_S3_PT_iii --------------------------
	.section	.text._Z13mul_mat_vec_qIfLi32ELi4E12block_iq4_nlLi2EXadL_ZN45_INTERNAL_8d5cb472_14_gguf_kernel_cu_cd24131919vec_dot_iq4_nl_q8_1EPKvPK10block_q8_1RKiEEEvS3_S3_PT_iii,"ax",@progbits
	.align	128
.text._Z13mul_mat_vec_qIfLi32ELi4E12block_iq4_nlLi2EXadL_ZN45_INTERNAL_8d5cb472_14_gguf_kernel_cu_cd24131919vec_dot_iq4_nl_q8_1EPKvPK10block_q8_1RKiEEEvS3_S3_PT_iii:
        .type           _Z13mul_mat_vec_qIfLi32ELi4E12block_iq4_nlLi2EXadL_ZN45_INTERNAL_8d5cb472_14_gguf_kernel_cu_cd24131919vec_dot_iq4_nl_q8_1EPKvPK10block_q8_1RKiEEEvS3_S3_PT_iii,@function
        .size           _Z13mul_mat_vec_qIfLi32ELi4E12block_iq4_nlLi2EXadL_ZN45_INTERNAL_8d5cb472_14_gguf_kernel_cu_cd24131919vec_dot_iq4_nl_q8_1EPKvPK10block_q8_1RKiEEEvS3_S3_PT_iii,(.L_x_1423 - _Z13mul_mat_vec_qIfLi32ELi4E12block_iq4_nlLi2EXadL_ZN45_INTERNAL_8d5cb472_14_gguf_kernel_cu_cd24131919vec_dot_iq4_nl_q8_1EPKvPK10block_q8_1RKiEEEvS3_S3_PT_iii)
        .other          _Z13mul_mat_vec_qIfLi32ELi4E12block_iq4_nlLi2EXadL_ZN45_INTERNAL_8d5cb472_14_gguf_kernel_cu_cd24131919vec_dot_iq4_nl_q8_1EPKvPK10block_q8_1RKiEEEvS3_S3_PT_iii,@"STO_CUDA_ENTRY STV_DEFAULT"
_Z13mul_mat_vec_qIfLi32ELi4E12block_iq4_nlLi2EXadL_ZN45_INTERNAL_8d5cb472_14_gguf_kernel_cu_cd24131919vec_dot_iq4_nl_q8_1EPKvPK10block_q8_1RKiEEEvS3_S3_PT_iii:
        /* <DEDUP_REMOVED lines=35> */
.L_x_1051:
        /* <DEDUP_REMOVED lines=121> */
.L_x_1050:
[----:B------:R-:W-:Y:S05]  /*09c0*/  BSYNC B0 ;  /* 0x0000000000007941 */ /* 0x000fea0003800000 */
.L_x_1049:
        /* <DEDUP_REMOVED lines=17> */
.L_x_1052:
        /* <DEDUP_REMOVED lines=10> */
.L_x_1423:


//--------------------- .text._Z13mul_mat_vec_qIfLi256ELi8E11block_iq1_sLi1EXadL_ZN45_INTERNAL_8d5cb472_14_gguf_kernel_cu_cd24131918vec_dot_iq1_s_q8_1EPKvPK10block_q8_1RKiEEEvS3_S3_PT_iii --------------------------
	.section	.text._Z13mul_mat_vec_qIfLi256ELi8E11block_iq1_sLi1EXadL_ZN45_INTERNAL_8d5cb472_14_gguf_kernel_cu_cd24131918vec_dot_iq1_s_q8_1EPKvPK10block_q8_1RKiEEEvS3_S3_PT_iii,"ax",@progbits
	.align	128
.text._Z13mul_mat_vec_qIfLi256ELi8E11block_iq1_sLi1EXadL_ZN45_INTERNAL_8d5cb472_14_gguf_kernel_cu_cd24131918vec_dot_iq1_s_q8_1EPKvPK10block_q8_1RKiEEEvS3_S3_PT_iii:
        .type           _Z13mul_mat_vec_qIfLi256ELi8E11block_iq1_sLi1EXadL_ZN45_INTERNAL_8d5cb472_14_gguf_kernel_cu_cd24131918vec_dot_iq1_s_q8_1EPKvPK10block_q8_1RKiEEEvS3_S3_PT_iii,@function
        .size           _Z13mul_mat_vec_qIfLi256ELi8E11block_iq1_sLi1EXadL_ZN45_INTERNAL_8d5cb472_14_gguf_kernel_cu_cd24131918vec_dot_iq1_s_q8_1EPKvPK10block_q8_1RKiEEEvS3_S3_PT_iii,(.L_x_1424 - _Z13mul_mat_vec_qIfLi256ELi8E11block_iq1_sLi1EXadL_ZN45_INTERNAL_8d5cb472_14_gguf_kernel_cu_cd24131918vec_dot_iq1_s_q8_1EPKvPK10block_q8_1RKiEEEvS3_S3_PT_iii)
        .other          _Z13mul_mat_vec_qIfLi256ELi8E11block_iq1_sLi1EXadL_ZN45_INTERNAL_8d5cb472_14_gguf_kernel_cu_cd24131918vec_dot_iq1_s_q8_1EPKvPK10block_q8_1RKiEEEvS3_S3_PT_iii,@"STO_CUDA_ENTRY STV_DEFAULT"
_Z13mul_mat_vec_qIfLi256ELi8E11block_iq1_sLi1EXadL_ZN45_INTERNAL_8d5cb472_14_gguf_kernel_cu_cd24131918vec_dot_iq1_s_q8_1EPKvPK10block_q8_1RKiEEEvS3_S3_PT_iii:
        /* <DEDUP_REMOVED lines=33> */
[----:B------:R-:W-:-:S05]  /*0210*/  IMAD R2, R3, UR4, R2 ;  /* 0x0000000403027c24 */ /* 0x000fca000f8e0202 */
[----:B------:R-:W-:-:S07]  /*0220*/  IADD3 R17, R19, R2, RZ ;  /* 0x0000000213117210 */ /* 0x000fce0007ffe0ff */
.L_x_1055:
[----:B------:R-:W0:Y:S08]  /*0230*/  LDC.64 R2, c[0x0][0x210] ;  /* 0x00008400ff027b82 */ /* 0x000e300000000a00 */
[----:B------:R-:W1:Y:S08]  /*0240*/  LDC.64 R4, c[0x4][0x28] ;  /* 0x01000a00ff047b82 */ /* 0x000e700000000a00 */
[----:B------:R-:W2:Y:S01]  /*0250*/  LDC.64 R6, c[0x0][0x218] ;  /* 0x00008600ff067b82 */ /* 0x000ea20000000a00 */
[----:B0-----:R-:W-:-:S03]  /*0260*/  IMAD.WIDE R2, R18, 0x32, R2 ;  /* 0x0000003212027825 */ /* 0x001fc600078e0202 */
[----:B------:R-:W-:-:S05]  /*0270*/  LEA R12, P0, R19, R2, 0x1 ;  /* 0x00000002130c7211 */ /* 0x000fca00078008ff */
[--C-:B------:R-:W-:Y:S01]  /*0280*/  IMAD.X R13, RZ, RZ, R3.reuse, P0 ;  /* 0x000000ffff0d7224 */ /* 0x100fe200000e0603 */
[----:B------:R-:W-:Y:S02]  /*0290*/  LEA R8, P0, R21, R2, 0x1 ;  /* 0x0000000215087211 */ /* 0x000fe400078008ff */
[----:B------:R-:W3:Y:S04]  /*02a0*/  LDG.E.U16.CONSTANT R2, desc[UR6][R2.64] ;  /* 0x0000000602027981 */ /* 0x000ee8000c1e9500 */
[----:B------:R-:W4:Y:S01]  /*02b0*/  LDG.E.U16.CONSTANT R20, desc[UR6][R12.64+0x22] ;  /* 0x000022060c147981 */ /* 0x000f22000c1e9500 */
[----:B------:R-:W-:-:S05]  /*02c0*/  IMAD.X R9, RZ, RZ, R3, P0 ;  /* 0x000000ffff097224 */ /* 0x000fca00000e0603 */
        /* <DEDUP_REMOVED lines=9> */
[----:B------:R-:W-:Y:S02]  /*0360*/  SHF.R.U32.HI R24, RZ, 0x8, R24 ;  /* 0x00000008ff187819 */ /* 0x000fe40000011618 */
[----:B------:R-:W-:-:S03]  /*0370*/  SHF.L.U32 R13, R20, 0x5, RZ ;  /* 0x00000005140d7819 */ /* 0x000fc600000006ff */
[----:B------:R0:W4:Y:S01]  /*0380*/  LDG.E.CONSTANT R10, desc[UR6][R10.64] ;  /* 0x000000060a0a7981 */ /* 0x000122000c1e9900 */
[----:B------:R-:W-:-:S03]  /*0390*/  LOP3.LUT R13, R24, 0x700, R13, 0xf8, !PT ;  /* 0x00000700180d7812 */ /* 0x000fc600078ef80d */
[----:B------:R-:W5:Y:S02]  /*03a0*/  LDG.E.CONSTANT R24, desc[UR6][R6.64+0xc] ;  /* 0x00000c0606187981 */ /* 0x000f64000c1e9900 */
        /* <DEDUP_REMOVED lines=26> */
[----:B------:R-:W-:Y:S01]  /*0550*/  LOP3.LUT R12, R12, 0xf0f0f0f, RZ, 0xc0, !PT ;  /* 0x0f0f0f0f0c0c7812 */ /* 0x000fe200078ec0ff */
[----:B------:R-:W-:Y:S02]  /*0560*/  VIADD R23, R23, 0x4 ;  /* 0x0000000417177836 */ /* 0x000fe40000000000 */
[----:B0-----:R-:W-:-:S03]  /*0570*/  IMAD.MOV.U32 R7, RZ, RZ, 0x37000000 ;  /* 0x37000000ff077424 */ /* 0x001fc600078e00ff */
[----:B------:R-:W-:Y:S01]  /*0580*/  ISETP.GE.U32.AND P0, PT, R23, R14, PT ;  /* 0x0000000e1700720c */ /* 0x000fe20003f06070 */
[----:B------:R-:W-:Y:S01]  /*0590*/  HADD2.F32 R2, -RZ, R2.H0_H0 ;  /* 0x20000002ff027230 */ /* 0x000fe20000004100 */
[----:B------:R-:W-:Y:S01]  /*05a0*/  IADD3 R18, R18, 0x4, RZ ;  /* 0x0000000412127810 */ /* 0x000fe20007ffe0ff */
        /* <DEDUP_REMOVED lines=27> */
.L_x_1054:
[----:B------:R-:W-:Y:S05]  /*0760*/  BSYNC B0 ;  /* 0x0000000000007941 */ /* 0x000fea0003800000 */
.L_x_1053:
        /* <DEDUP_REMOVED lines=17> */
.L_x_1056:
        /* <DEDUP_REMOVED lines=16> */
.L_x_1424:


//--------------------- .text._Z13mul_mat_vec_qIfLi256ELi8E13block_iq3_xxsLi1EXadL_ZN45_INTERNAL_8d5cb472_14_gguf_kernel_cu_cd24131920vec_dot_iq3_xxs_q8_1EPKvPK10block_q8_1RKiEEEvS3_S3_PT_iii --------------------------
	.section	.text._Z13mul_mat_vec_qIfLi256ELi8E13block_iq3_xxsLi1EXadL_ZN45_INTERNAL_8d5cb472_14_gguf_kernel_cu_cd24131920vec_dot_iq3_xxs_q8_1EPKvPK10block_q8_1RKiEEEvS3_S3_PT_iii,"ax",@progbits
	.align	128
.text._Z13mul_mat_vec_qIfLi256ELi8E13block_iq3_xxsLi1EXadL_ZN45_INTERNAL_8d5cb472_14_gguf_kernel_cu_cd24131920vec_dot_iq3_xxs_q8_1EPKvPK10block_q8_1RKiEEEvS3_S3_PT_iii:
        .type           _Z13mul_mat_vec_qIfLi256ELi8E13block_iq3_xxsLi1EXadL_ZN45_INTERNAL_8d5cb472_14_gguf_kernel_cu_cd24131920vec_dot_iq3_xxs_q8_1EPKvPK10block_q8_1RKiEEEvS3_S3_PT_iii,@function
        .size           _Z13mul_mat_vec_qIfLi256ELi8E13block_iq3_xxsLi1EXadL_ZN45_INTERNAL_8d5cb472_14_gguf_kernel_cu_cd24131920vec_dot_iq3_xxs_q8_1EPKvPK10block_q8_1RKiEEEvS3_S3_PT_iii,(.L_x_1425 - _Z13mul_mat_vec_qIfLi256ELi8E13block_iq3_xxsLi1EXadL_ZN45_INTERNAL_8d5cb472_14_gguf_kernel_cu_cd24131920vec_dot_iq3_xxs_q8_1EPKvPK10block_q8_1RKiEEEvS3_S3_PT_iii)
        .other          _Z13mul_mat_vec_qIfLi256ELi8E13block_iq3_xxsLi1EXadL_ZN45_INTERNAL_8d5cb472_14_gguf_kernel_cu_cd24131920vec_dot_iq3_xxs_q8_1EPKvPK10block_q8_1RKiEEEvS3_S3_PT_iii,@"STO_CUDA_ENTRY STV_DEFAULT"
_Z13mul_mat_vec_qIfLi256ELi8E13block_iq3_xxsLi1EXadL_ZN45_INTERNAL_8d5cb472_14_gguf_kernel_cu_cd24131920vec_dot_iq3_xxs_q8_1EPKvPK10block_q8_1RKiEEEvS3_S3_PT_iii:
        /* <DEDUP_REMOVED lines=39> */
.L_x_1059:
        /* <DEDUP_REMOVED lines=120> */
.L_x_1058:
[----:B------:R-:W-:Y:S05]  /*09f0*/  BSYNC B0 ;  /* 0x0000000000007941 */ /* 0x000fea0003800000 */
.L_x_1057:
        /* <DEDUP_REMOVED lines=17> */
.L_x_1060:
        /* <DEDUP_REMOVED lines=15> */
.L_x_1425:


//--------------------- .text._Z13mul_mat_vec_qIfLi256ELi8E12block_iq2_xsLi1EXadL_ZN45_INTERNAL_8d5cb472_14_gguf_kernel_cu_cd24131919vec_dot_iq2_xs_q8_1EPKvPK10block_q8_1RKiEEEvS3_S3_PT_iii --------------------------
	.section	.text._Z13mul_mat_vec_qIfLi256ELi8E12block_iq2_xsLi1EXadL_ZN45_INTERNAL_8d5cb472_14_gguf_kernel_cu_cd24131919vec_dot_iq2_xs_q8_1EPKvPK10block_q8_1RKiEEEvS3_S3_PT_iii,"ax",@progbits
	.align	128
.text._Z13mul_mat_vec_qIfLi256ELi8E12block_iq2_xsLi1EXadL_ZN45_INTERNAL_8d5cb472_14_gguf_kernel_cu_cd24131919vec_dot_iq2_xs_q8_1EPKvPK10block_q8_1RKiEEEvS3_S3_PT_iii:
        .type           _Z13mul_mat_vec_qIfLi256ELi8E12block_iq2_xsLi1EXadL_ZN45_INTERNAL_8d5cb472_14_gguf_kernel_cu_cd24131919vec_dot_iq2_xs_q8_1EPKvPK10block_q8_1RKiEEEvS3_S3_PT_iii,@function
        .size           _Z13mul_mat_vec_qIfLi256ELi8E12block_iq2_xsLi1EXadL_ZN45_INTERNAL_8d5cb472_14_gguf_kernel_cu_cd24131919vec_dot_iq2_xs_q8_1EPKvPK10block_q8_1RKiEEEvS3_S3_PT_iii,(.L_x_1426 - _Z13mul_mat_vec_qIfLi256ELi8E12block_iq2_xsLi1EXadL_ZN45_INTERNAL_8d5cb472_14_gguf_kernel_cu_cd24131919vec_dot_iq2_xs_q8_1EPKvPK10block_q8_1RKiEEEvS3_S3_PT_iii)
        .other          _Z13mul_mat_vec_qIfLi256ELi8E12block_iq2_xsLi1EXadL_ZN45_INTERNAL_8d5cb472_14_gguf_kernel_cu_cd24131919vec_dot_iq2_xs_q8_1EPKvPK10block_q8_1RKiEEEvS3_S3_PT_iii,@"STO_CUDA_ENTRY STV_DEFAULT"
_Z13mul_mat_vec_qIfLi256ELi8E12block_iq2_xsLi1EXadL_ZN45_INTERNAL_8d5cb472_14_gguf_kernel_cu_cd24131919vec_dot_iq2_xs_q8_1EPKvPK10block_q8_1RKiEEEvS3_S3_PT_iii:
        /* <DEDUP_REMOVED lines=35> */
.L_x_1063:
        /* <DEDUP_REMOVED lines=356> */
.L_x_1062:
[----:B------:R-:W-:Y:S05]  /*1870*/  BSYNC B0 ;  /* 0x0000000000007941 */ /* 0x000fea0003800000 */
.L_x_1061:
        /* <DEDUP_REMOVED lines=19> */
.L_x_1064:
        /* <DEDUP_REMOVED lines=13> */
.L_x_1426:


//--------------------- .text._Z13mul_mat_vec_qIfLi256ELi8E13block_iq2_xxsLi1EXadL_ZN45_INTERNAL_8d5cb472_14_gguf_kernel_cu_cd24131920vec_dot_iq2_xxs_q8_1EPKvPK10block_q8_1RKiEEEvS3_S3_PT_iii --------------------------
	.section	.text._Z13mul_mat_vec_qIfLi256ELi8E13block_iq2_xxsLi1EXadL_ZN45_INTERNAL_8d5cb472_14_gguf_kernel_cu_cd24131920vec_dot_iq2_xxs_q8_1EPKvPK10block_q8_1RKiEEEvS3_S3_PT_iii,"ax",@progbits
	.align	128
.text._Z13mul_mat_vec_qIfLi256ELi8E13block_iq2_xxsLi1EXadL_ZN45_INTERNAL_8d5cb472_14_gguf_kernel_cu_cd24131920vec_dot_iq2_xxs_q8_1EPKvPK10block_q8_1RKiEEEvS3_S3_PT_iii:
        .type           _Z13mul_mat_vec_qIfLi256ELi8E13block_iq2_xxsLi1EXadL_ZN45_INTERNAL_8d5cb472_14_gguf_kernel_cu_cd24131920vec_dot_iq2_xxs_q8_1EPKvPK10block_q8_1RKiEEEvS3_S3_PT_iii,@function
        .size           _Z13mul_mat_vec_qIfLi256ELi8E13block_iq2_xxsLi1EXadL_ZN45_INTERNAL_8d5cb472_14_gguf_kernel_cu_cd24131920vec_dot_iq2_xxs_q8_1EPKvPK10block_q8_1RKiEEEvS3_S3_PT_iii,(.L_x_1427 - _Z13mul_mat_vec_qIfLi256ELi8E13block_iq2_xxsLi1EXadL_ZN45_INTERNAL_8d5cb472_14_gguf_kernel_cu_cd24131920vec_dot_iq2_xxs_q8_1EPKvPK10block_q8_1RKiEEEvS3_S3_PT_iii)
        .other          _Z13mul_mat_vec_qIfLi256ELi8E13block_iq2_xxsLi1EXadL_ZN45_INTERNAL_8d5cb472_14_gguf_kernel_cu_cd24131920vec_dot_iq2_xxs_q8_1EPKvPK10block_q8_1RKiEEEvS3_S3_PT_iii,@"STO_CUDA_ENTRY STV_DEFAULT"
_Z13mul_mat_vec_qIfLi256ELi8E13block_iq2_xxsLi1EXadL_ZN45_INTERNAL_8d5cb472_14_gguf_kernel_cu_cd24131920vec_dot_iq2_xxs_q8_1EPKvPK10block_q8_1RKiEEEvS3_S3_PT_iii:
        /* <DEDUP_REMOVED lines=34> */
.L_x_1067:
        /* <DEDUP_REMOVED lines=326> */
.L_x_1066:
[----:B------:R-:W-:Y:S05]  /*1680*/  BSYNC B0 ;  /* 0x0000000000007941 */ /* 0x000fea0003800000 */
.L_x_1065:
        /* <DEDUP_REMOVED lines=19> */
.L_x_1068:
        /* <DEDUP_REMOVED lines=12> */
.L_x_1427:


//--------------------- .text._Z13mul_mat_vec_qIfLi256ELi32E10block_q6_KLi1EXadL_ZN45_INTERNAL_8d5cb472_14_gguf_kernel_cu_cd24131917vec_dot_q6_K_q8_1EPKvPK10block_q8_1RKiEEEvS3_S3_PT_iii --------------------------
	.section	.text._Z13mul_mat_vec_qIfLi256ELi32E10block_q6_KLi1EXadL_ZN45_INTERNAL_8d5cb472_14_gguf_kernel_cu_cd24131917vec_dot_q6_K_q8_1EPKvPK10block_q8_1RKiEEEvS3_S3_PT_iii,"ax",@progbits
	.align	128
.text._Z13mul_mat_vec_qIfLi256ELi32E10block_q6_KLi1EXadL_ZN45_INTERNAL_8d5cb472_14_gguf_kernel_cu_cd24131917vec_dot_q6_K_q8_1EPKvPK10block_q8_1RKiEEEvS3_S3_PT_iii:
        .type           _Z13mul_mat_vec_qIfLi256ELi32E10block_q6_KLi1EXadL_ZN45_INTERNAL_8d5cb472_14_gguf_kernel_cu_cd24131917vec_dot_q6_K_q8_1EPKvPK10block_q8_1RKiEEEvS3_S3_PT_iii,@function
        .size           _Z13mul_mat_vec_qIfLi256ELi32E10block_q6_KLi1EXadL_ZN45_INTERNAL_8d5cb472_14_gguf_kernel_cu_cd24131917vec_dot_q6_K_q8_1EPKvPK10block_q8_1RKiEEEvS3_S3_PT_iii,(.L_x_1428 - _Z13mul_mat_vec_qIfLi256ELi32E10block_q6_KLi1EXadL_ZN45_INTERNAL_8d5cb472_14_gguf_kernel_cu_cd24131917vec_dot_q6_K_q8_1EPKvPK10block_q8_1RKiEEEvS3_S3_PT_iii)
        .other          _Z13mul_mat_vec_qIfLi256ELi32E10block_q6_KLi1EXadL_ZN45_INTERNAL_8d5cb472_14_gguf_kernel_cu_cd24131917vec_dot_q6_K_q8_1EPKvPK10block_q8_1RKiEEEvS3_S3_PT_iii,@"STO_CUDA_ENTRY STV_DEFAULT"
_Z13mul_mat_vec_qIfLi256ELi32E10block_q6_KLi1EXadL_ZN45_INTERNAL_8d5cb472_14_gguf_kernel_cu_cd24131917vec_dot_q6_K_q8_1EPKvPK10block_q8_1RKiEEEvS3_S3_PT_iii:
        /* <DEDUP_REMOVED lines=120> */
.L_x_1072:
[----:B------:R-:W-:Y:S02]  /*0780*/  IMAD.MOV.U32 R22, RZ, RZ, RZ ;  /* 0x000000ffff167224 */ /* 0x000fe400078e00ff */
[----:B------:R-:W-:-:S07]  /*0790*/  IMAD.MOV.U32 R20, RZ, RZ, R12 ;  /* 0x000000ffff147224 */ /* 0x000fce00078e000c */
.L_x_1073:
[----:B------:R-:W-:Y:S05]  /*07a0*/  BSYNC B1 ;  /* 0x0000000000017941 */ /* 0x000fea0003800000 */
.L_x_1071:
[----:B------:R-:W-:-:S05]  /*07b0*/  VIADD R0, R12, 0x1 ;  /* 0x000000010c007836 */ /* 0x000fca0000000000 */
[----:B------:R-:W-:-:S13]  /*07c0*/  ISETP.NE.AND P0, PT, R15, R0, PT ;  /* 0x000000000f00720c */ /* 0x000fda0003f05270 */
[----:B------:R-:W-:Y:S05]  /*07d0*/  @!P0 BRA `(.L_x_1070) ;  /* 0x0000000400fc8947 */ /* 0x000fea0003800000 */
.L_x_1074:
        /* <DEDUP_REMOVED lines=127> */
.L_x_1070:
[----:B------:R-:W-:Y:S05]  /*0fd0*/  BSYNC B0 ;  /* 0x0000000000007941 */ /* 0x000fea0003800000 */
.L_x_1069:
        /* <DEDUP_REMOVED lines=19> */
.L_x_1075:
        /* <DEDUP_REMOVED lines=15> */
.L_x_1428:


//--------------------- .text._Z13mul_mat_vec_qIfLi256ELi32E10block_q5_KLi2EXadL_ZN45_INTERNAL_8d5cb472_14_gguf_kernel_cu_cd24131917vec_dot_q5_K_q8_1EPKvPK10block_q8_1RKiEEEvS3_S3_PT_iii --------------------------
	.section	.text._Z13mul_mat_vec_qIfLi256ELi32E10block_q5_KLi2EXadL_ZN45_INTERNAL_8d5cb472_14_gguf_kernel_cu_cd24131917vec_dot_q5_K_q8_1EPKvPK10block_q8_1RKiEEEvS3_S3_PT_iii,"ax",@progbits
	.align	128
.text._Z13mul_mat_vec_qIfLi256ELi32E10block_q5_KLi2EXadL_ZN45_INTERNAL_8d5cb472_14_gguf_kernel_cu_cd24131917vec_dot_q5_K_q8_1EPKvPK10block_q8_1RKiEEEvS3_S3_PT_iii:
        .type           _Z13mul_mat_vec_qIfLi256ELi32E10block_q5_KLi2EXadL_ZN45_INTERNAL_8d5cb472_14_gguf_kernel_cu_cd24131917vec_dot_q5_K_q8_1EPKvPK10block_q8_1RKiEEEvS3_S3_PT_iii,@function
        .size           _Z13mul_mat_vec_qIfLi256ELi32E10block_q5_KLi2EXadL_ZN45_INTERNAL_8d5cb472_14_gguf_kernel_cu_cd24131917vec_dot_q5_K_q8_1EPKvPK10block_q8_1RKiEEEvS3_S3_PT_iii,(.L_x_1429 - _Z13mul_mat_vec_qIfLi256ELi32E10block_q5_KLi2EXadL_ZN45_INTERNAL_8d5cb472_14_gguf_kernel_cu_cd24131917vec_dot_q5_K_q8_1EPKvPK10block_q8_1RKiEEEvS3_S3_PT_iii)
        .other          _Z13mul_mat_vec_qIfLi256ELi32E10block_q5_KLi2EXadL_ZN45_INTERNAL_8d5cb472_14_gguf_kernel_cu_cd24131917vec_dot_q5_K_q8_1EPKvPK10block_q8_1RKiEEEvS3_S3_PT_iii,@"STO_CUDA_ENTRY STV_DEFAULT"
_Z13mul_mat_vec_qIfLi256ELi32E10block_q5_KLi2EXadL_ZN45_INTERNAL_8d5cb472_14_gguf_kernel_cu_cd24131917vec_dot_q5_K_q8_1EPKvPK10block_q8_1RKiEEEvS3_S3_PT_iii:
        /* <DEDUP_REMOVED lines=42> */
.L_x_1078:
[----:B------:R-:W0:Y:S08]  /*02a0*/  LDC.64 R2, c[0x0][0x210] ;  /* 0x00008400ff027b82 */ /* 0x000e300000000a00 */
[----:B------:R-:W1:Y:S01]  /*02b0*/  LDC.64 R6, c[0x0][0x218] ;  /* 0x00008600ff067b82 */ /* 0x000e620000000a00 */
[----:B0-----:R-:W-:-:S03]  /*02c0*/  IMAD.WIDE R2, R16, 0xb0, R2 ;  /* 0x000000b010027825 */ /* 0x001fc600078e0202 */
[-C--:B------:R-:W-:Y:S02]  /*02d0*/  IADD3 R10, P2, R19, R2.reuse, RZ ;  /* 0x00000002130a7210 */ /* 0x080fe40007f5e0ff */
[----:B------:R-:W-:-:S03]  /*02e0*/  IADD3 R4, P1, R23, R2, RZ ;  /* 0x0000000217047210 */ /* 0x000fc60007f3e0ff */
[----:B------:R-:W-:Y:S01]  /*02f0*/  IMAD.X R11, RZ, RZ, R3, P2 ;  /* 0x000000ffff0b7224 */ /* 0x000fe200010e0603 */
[----:B------:R-:W-:-:S04]  /*0300*/  IADD3.X R5, RZ, R3, RZ, P1, !PT ;  /* 0x00000003ff057210 */ /* 0x000fc80000ffe4ff */
        /* <DEDUP_REMOVED lines=23> */
[----:B------:R-:W2:Y:S01]  /*0480*/  LDG.E.CONSTANT R2, desc[UR6][R2.64] ;  /* 0x0000000602027981 */ /* 0x000ea2000c1e9900 */
[----:B------:R-:W-:Y:S01]  /*0490*/  SHF.R.U32.HI R10, RZ, 0x4, R26 ;  /* 0x00000004ff0a7819 */ /* 0x000fe2000001161a */
[----:B------:R-:W-:Y:S02]  /*04a0*/  IDP.4A.S8.S8 R26, R5, R20, RZ ;  /* 0x00000014051a7226 */ /* 0x000fe400000006ff */
[----:B------:R-:W-:Y:S02]  /*04b0*/  IMAD.X R5, RZ, RZ, R3, P1 ;  /* 0x000000ffff057224 */ /* 0x000fe400008e0603 */
[----:B------:R-:W-:-:S03]  /*04c0*/  IDP.4A.S8.S8 R26, R25, R24, R26 ;  /* 0x00000018191a7226 */ /* 0x000fc6000000061a */
[----:B------:R-:W3:Y:S04]  /*04d0*/  @P0 LDG.E.U16.CONSTANT R28, desc[UR6][R4.64] ;  /* 0x00000006041c0981 */ /* 0x000ee8000c1e9500 */
[----:B------:R-:W4:Y:S01]  /*04e0*/  LDG.E.U16.CONSTANT R25, desc[UR6][R4.64+0x8] ;  /* 0x0000080604197981 */ /* 0x000f22000c1e9500 */
[----:B------:R-:W-:Y:S02]  /*04f0*/  SHF.L.U32 R27, R0, 0x3, RZ ;  /* 0x00000003001b7819 */ /* 0x000fe400000006ff */
[----:B------:R-:W-:Y:S01]  /*0500*/  LOP3.LUT R10, R10, 0xf0f0f0f, RZ, 0xc0, !PT ;  /* 0x0f0f0f0f0a0a7812 */ /* 0x000fe200078ec0ff */
[----:B------:R-:W5:Y:S04]  /*0510*/  LDG.E.CONSTANT R0, desc[UR6][R8.64+0x28] ;  /* 0x0000280608007981 */ /* 0x000f68000c1e9900 */
[----:B------:R-:W2:Y:S01]  /*0520*/  LDG.E.U16.CONSTANT R4, desc[UR6][R4.64+0x4] ;  /* 0x0000040604047981 */ /* 0x000ea2000c1e9500 */
[----:B------:R-:W-:-:S03]  /*0530*/  LOP3.LUT R10, R10, 0x10101010, R27, 0xf8, !PT ;  /* 0x101010100a0a7812 */ /* 0x000fc600078ef81b */
[----:B------:R0:W5:Y:S04]  /*0540*/  LDG.E.CONSTANT R27, desc[UR6][R8.64+0x38] ;  /* 0x00003806081b7981 */ /* 0x000168000c1e9900 */
[----:B------:R-:W5:Y:S01]  /*0550*/  LDG.E.U16.CONSTANT R8, desc[UR6][R6.64+0x24] ;  /* 0x0000240606087981 */ /* 0x000f62000c1e9500 */
[----:B---3--:R-:W-:Y:S02]  /*0560*/  @P0 LOP3.LUT R28, R28, 0xc0c0, RZ, 0xc0, !PT ;  /* 0x0000c0c01c1c0812 */ /* 0x008fe400078ec0ff */
[----:B----4-:R-:W-:-:S04]  /*0570*/  @P0 LOP3.LUT R29, R25, 0xf0f, RZ, 0xc0, !PT ;  /* 0x00000f0f191d0812 */ /* 0x010fc800078ec0ff */
[----:B------:R-:W-:Y:S02]  /*0580*/  @P0 LEA.HI R29, R28, R29, RZ, 0x1e ;  /* 0x0000001d1c1d0211 */ /* 0x000fe400078ff0ff */
[----:B------:R1:W3:Y:S01]  /*0590*/  LDG.E.U16.CONSTANT R28, desc[UR6][R6.64] ;  /* 0x00000006061c7981 */ /* 0x0002e2000c1e9500 */
        /* <DEDUP_REMOVED lines=10> */
[----:B-----5:R-:W-:Y:S02]  /*0640*/  IDP.4A.S8.S8 R10, R10, R27, RZ ;  /* 0x0000001b0a0a7226 */ /* 0x020fe400000006ff */
        /* <DEDUP_REMOVED lines=23> */
[----:B---3--:R-:W-:-:S05]  /*07c0*/  HADD2.F32 R0, -RZ, R28.H0_H0 ;  /* 0x2000001cff007230 */ /* 0x008fca0000004100 */
        /* <DEDUP_REMOVED lines=10> */
.L_x_1077:
[----:B------:R-:W-:Y:S05]  /*0870*/  BSYNC B0 ;  /* 0x0000000000007941 */ /* 0x000fea0003800000 */
.L_x_1076:
        /* <DEDUP_REMOVED lines=18> */
.L_x_1079:
        /* <DEDUP_REMOVED lines=14> */
.L_x_1429:


//--------------------- .text._Z13mul_mat_vec_qIfLi256ELi32E10block_q4_KLi2EXadL_ZN45_INTERNAL_8d5cb472_14_gguf_kernel_cu_cd24131917vec_dot_q4_K_q8_1EPKvPK10block_q8_1RKiEEEvS3_S3_PT_iii --------------------------
	.section	.text._Z13mul_mat_vec_qIfLi256ELi32E10block_q4_KLi2EXadL_ZN45_INTERNAL_8d5cb472_14_gguf_kernel_cu_cd24131917vec_dot_q4_K_q8_1EPKvPK10block_q8_1RKiEEEvS3_S3_PT_iii,"ax",@progbits
	.align	128
.text._Z13mul_mat_vec_qIfLi256ELi32E10block_q4_KLi2EXadL_ZN45_INTERNAL_8d5cb472_14_gguf_kernel_cu_cd24131917vec_dot_q4_K_q8_1EPKvPK10block_q8_1RKiEEEvS3_S3_PT_iii:
        .type           _Z13mul_mat_vec_qIfLi256ELi32E10block_q4_KLi2EXadL_ZN45_INTERNAL_8d5cb472_14_gguf_kernel_cu_cd24131917vec_dot_q4_K_q8_1EPKvPK10block_q8_1RKiEEEvS3_S3_PT_iii,@function
        .size           _Z13mul_mat_vec_qIfLi256ELi32E10block_q4_KLi2EXadL_ZN45_INTERNAL_8d5cb472_14_gguf_kernel_cu_cd24131917vec_dot_q4_K_q8_1EPKvPK10block_q8_1RKiEEEvS3_S3_PT_iii,(.L_x_1430 - _Z13mul_mat_vec_qIfLi256ELi32E10block_q4_KLi2EXadL_ZN45_INTERNAL_8d5cb472_14_gguf_kernel_cu_cd24131917vec_dot_q4_K_q8_1EPKvPK10block_q8_1RKiEEEvS3_S3_PT_iii)
        .other          _Z13mul_mat_vec_qIfLi256ELi32E10block_q4_KLi2EXadL_ZN45_INTERNAL_8d5cb472_14_gguf_kernel_cu_cd24131917vec_dot_q4_K_q8_1EPKvPK10block_q8_1RKiEEEvS3_S3_PT_iii,@"STO_CUDA_ENTRY STV_DEFAULT"
_Z13mul_mat_vec_qIfLi256ELi32E10block_q4_KLi2EXadL_ZN45_INTERNAL_8d5cb472_14_gguf_kernel_cu_cd24131917vec_dot_q4_K_q8_1EPKvPK10block_q8_1RKiEEEvS3_S3_PT_iii:
        /* <DEDUP_REMOVED lines=40> */
.L_x_1082:
        /* <DEDUP_REMOVED lines=78> */
.L_x_1081:
[----:B------:R-:W-:Y:S05]  /*0760*/  BSYNC B0 ;  /* 0x0000000000007941 */ /* 0x000fea0003800000 */
.L_x_1080:
        /* <DEDUP_REMOVED lines=18> */
.L_x_1083:
        /* <DEDUP_REMOVED lines=15> */
.L_x_1430:


//--------------------- .text._Z13mul_mat_vec_qIfLi256ELi16E10block_q3_KLi1EXadL_ZN45_INTERNAL_8d5cb472_14_gguf_kernel_cu_cd24131917vec_dot_q3_K_q8_1EPKvPK10block_q8_1RKiEEEvS3_S3_PT_iii --------------------------
	.section	.text._Z13mul_mat_vec_qIfLi256ELi16E10block_q3_KLi1EXadL_ZN45_INTERNAL_8d5cb472_14_gguf_kernel_cu_cd24131917vec_dot_q3_K_q8_1EPKvPK10block_q8_1RKiEEEvS3_S3_PT_iii,"ax",@progbits
	.align	128
.text._Z13mul_mat_vec_qIfLi256ELi16E10block_q3_KLi1EXadL_ZN45_INTERNAL_8d5cb472_14_gguf_kernel_cu_cd24131917vec_dot_q3_K_q8_1EPKvPK10block_q8_1RKiEEEvS3_S3_PT_iii:
        .type           _Z13mul_mat_vec_qIfLi256ELi16E10block_q3_KLi1EXadL_ZN45_INTERNAL_8d5cb472_14_gguf_kernel_cu_cd24131917vec_dot_q3_K_q8_1EPKvPK10block_q8_1RKiEEEvS3_S3_PT_iii,@function
        .size           _Z13mul_mat_vec_qIfLi256ELi16E10block_q3_KLi1EXadL_ZN45_INTERNAL_8d5cb472_14_gguf_kernel_cu_cd24131917vec_dot_q3_K_q8_1EPKvPK10block_q8_1RKiEEEvS3_S3_PT_iii,(.L_x_1431 - _Z13mul_mat_vec_qIfLi256ELi16E10block_q3_KLi1EXadL_ZN45_INTERNAL_8d5cb472_14_gguf_kernel_cu_cd24131917vec_dot_q3_K_q8_1EPKvPK10block_q8_1RKiEEEvS3_S3_PT_iii)
        .other          _Z13mul_mat_vec_qIfLi256ELi16E10block_q3_KLi1EXadL_ZN45_INTERNAL_8d5cb472_14_gguf_kernel_cu_cd24131917vec_dot_q3_K_q8_1EPKvPK10block_q8_1RKiEEEvS3_S3_PT_iii,@"STO_CUDA_ENTRY STV_DEFAULT"
_Z13mul_mat_vec_qIfLi256ELi16E10block_q3_KLi1EXadL_ZN45_INTERNAL_8d5cb472_14_gguf_kernel_cu_cd24131917vec_dot_q3_K_q8_1EPKvPK10block_q8_1RKiEEEvS3_S3_PT_iii:
        /* <DEDUP_REMOVED lines=80> */
.L_x_1086:
        /* <DEDUP_REMOVED lines=160> */
.L_x_1085:
[----:B------:R-:W-:Y:S05]  /*0f00*/  BSYNC B0 ;  /* 0x0000000000007941 */ /* 0x000fea0003800000 */
.L_x_1084:
        /* <DEDUP_REMOVED lines=13> */
[----:B01----:R-:W-:-:S07]  /*0fe0*/  FADD.FTZ R5, R5, R6 ;  /* 0x0000000605057221 */ /* 0x003fce0000010000 */
[----:B------:R-:W0:Y:S01]  /*0ff0*/  LDC.64 R2, c[0x0][0x220] ;  /* 0x00008800ff027b82 */ /* 0x000e220000000a00 */
[----:B--2---:R-:W-:-:S04]  /*1000*/  IMAD R7, R7, UR5, R0 ;  /* 0x0000000507077c24 */ /* 0x004fc8000f8e0200 */
[----:B0-----:R-:W-:-:S05]  /*1010*/  IMAD.WIDE.U32 R2, R7, 0x4, R2 ;  /* 0x0000000407027825 */ /* 0x001fca00078e0002 */
[----:B------:R-:W-:Y:S01]  /*1020*/  STG.E desc[UR6][R2.64], R5 ;  /* 0x0000000502007986 */ /* 0x000fe2000c101906 */
[----:B------:R-:W-:Y:S05]  /*1030*/  EXIT ;  /* 0x000000000000794d */ /* 0x000fea0003800000 */
.L_x_1087:
        /* <DEDUP_REMOVED lines=12> */
.L_x_1431:


//--------------------- .text._Z13mul_mat_vec_qIfLi256ELi16E10block_q2_KLi1EXadL_ZN45_INTERNAL_8d5cb472_14_gguf_kernel_cu_cd24131917vec_dot_q2_K_q8_1EPKvPK10block_q8_1RKiEEEvS3_S3_PT_iii --------------------------
	.section	.text._Z13mul_mat_vec_qIfLi256ELi16E10block_q2_KLi1EXadL_ZN45_INTERNAL_8d5cb472_14_gguf_kernel_cu_cd24131917vec_dot_q2_K_q8_1EPKvPK10block_q8_1RKiEEEvS3_S3_PT_iii,"ax",@progbits
	.align	128
.text._Z13mul_mat_vec_qIfLi256ELi16E10block_q2_KLi1EXadL_ZN45_INTERNAL_8d5cb472_14_gguf_kernel_cu_cd24131917vec_dot_q2_K_q8_1EPKvPK10block_q8_1RKiEEEvS3_S3_PT_iii:
        .type           _Z13mul_mat_vec_qIfLi256ELi16E10block_q2_KLi1EXadL_ZN45_INTERNAL_8d5cb472_14_gguf_kernel_cu_cd24131917vec_dot_q2_K_q8_1EPKvPK10block_q8_1RKiEEEvS3_S3_PT_iii,@function
        .size           _Z13mul_mat_vec_qIfLi256ELi16E10block_q2_KLi1EXadL_ZN45_INTERNAL_8d5cb472_14_gguf_kernel_cu_cd24131917vec_dot_q2_K_q8_1EPKvPK10block_q8_1RKiEEEvS3_S3_PT_iii,(.L_x_1432 - _Z13mul_mat_vec_qIfLi256ELi16E10block_q2_KLi1EXadL_ZN45_INTERNAL_8d5cb472_14_gguf_kernel_cu_cd24131917vec_dot_q2_K_q8_1EPKvPK10block_q8_1RKiEEEvS3_S3_PT_iii)
        .other          _Z13mul_mat_vec_qIfLi256ELi16E10block_q2_KLi1EXadL_ZN45_INTERNAL_8d5cb472_14_gguf_kernel_cu_cd24131917vec_dot_q2_K_q8_1EPKvPK10block_q8_1RKiEEEvS3_S3_PT_iii,@"STO_CUDA_ENTRY STV_DEFAULT"
_Z13mul_mat_vec_qIfLi256ELi16E10block_q2_KLi1EXadL_ZN45_INTERNAL_8d5cb472_14_gguf_kernel_cu_cd24131917vec_dot_q2_K_q8_1EPKvPK10block_q8_1RKiEEEvS3_S3_PT_iii:
        /* <DEDUP_REMOVED lines=42> */
.L_x_1090:
        /* <DEDUP_REMOVED lines=93> */
.L_x_1089:
[----:B------:R-:W-:Y:S05]  /*0870*/  BSYNC B0 ;  /* 0x0000000000007941 */ /* 0x000fea0003800000 */
.L_x_1088:
        /* <DEDUP_REMOVED lines=17> */
.L_x_1091:
        /* <DEDUP_REMOVED lines=15> */
.L_x_1432:


//--------------------- .text._Z13mul_mat_vec_qIfLi32ELi8E10block_q8_0Li2EXadL_ZN45_INTERNAL_8d5cb472_14_gguf_kernel_cu_cd24131917vec_dot_q8_0_q8_1EPKvPK10block_q8_1RKiEEEvS3_S3_PT_iii --------------------------
	.section	.text._Z13mul_mat_vec_qIfLi32ELi8E10block_q8_0Li2EXadL_ZN45_INTERNAL_8d5cb472_14_gguf_kernel_cu_cd24131917vec_dot_q8_0_q8_1EPKvPK10block_q8_1RKiEEEvS3_S3_PT_iii,"ax",@progbits
	.align	128
.text._Z13mul_mat_vec_qIfLi32ELi8E10block_q8_0Li2EXadL_ZN45_INTERNAL_8d5cb472_14_gguf_kernel_cu_cd24131917vec_dot_q8_0_q8_1EPKvPK10block_q8_1RKiEEEvS3_S3_PT_iii:
        .type           _Z13mul_mat_vec_qIfLi32ELi8E10block_q8_0Li2EXadL_ZN45_INTERNAL_8d5cb472_14_gguf_kernel_cu_cd24131917vec_dot_q8_0_q8_1EPKvPK10block_q8_1RKiEEEvS3_S3_PT_iii,@function
        .size           _Z13mul_mat_vec_qIfLi32ELi8E10block_q8_0Li2EXadL_ZN45_INTERNAL_8d5cb472_14_gguf_kernel_cu_cd24131917vec_dot_q8_0_q8_1EPKvPK10block_q8_1RKiEEEvS3_S3_PT_iii,(.L_x_1433 - _Z13mul_mat_vec_qIfLi32ELi8E10block_q8_0Li2EXadL_ZN45_INTERNAL_8d5cb472_14_gguf_kernel_cu_cd24131917vec_dot_q8_0_q8_1EPKvPK10block_q8_1RKiEEEvS3_S3_PT_iii)
        .other          _Z13mul_mat_vec_qIfLi32ELi8E10block_q8_0Li2EXadL_ZN45_INTERNAL_8d5cb472_14_gguf_kernel_cu_cd24131917vec_dot_q8_0_q8_1EPKvPK10block_q8_1RKiEEEvS3_S3_PT_iii,@"STO_CUDA_ENTRY STV_DEFAULT"
_Z13mul_mat_vec_qIfLi32ELi8E10block_q8_0Li2EXadL_ZN45_INTERNAL_8d5cb472_14_gguf_kernel_cu_cd24131917vec_dot_q8_0_q8_1EPKvPK10block_q8_1RKiEEEvS3_S3_PT_iii:
        /* <DEDUP_REMOVED lines=65> */
.L_x_1095:
[----:B------:R-:W-:Y:S05]  /*0410*/  BSYNC B1 ;  /* 0x0000000000017941 */ /* 0x000fea0003800000 */
.L_x_1094:
[CC--:B------:R-:W-:Y:S01]  /*0420*/  ISETP.GT.U32.AND P1, PT, R4.reuse, R19.reuse, PT ;  /* 0x000000130400720c */ /* 0x0c0fe20003f24070 */
[----:B------:R-:W-:Y:S01]  /*0430*/  BSSY B1, `(.L_x_1096) ;  /* 0x000006f000017945 */ /* 0x000fe20003800000 */
[----:B------:R-:W-:-:S04]  /*0440*/  IADD3 R7, R4, -R19, RZ ;  /* 0x8000001304077210 */ /* 0x000fc80007ffe0ff */
[----:B------:R-:W-:-:S13]  /*0450*/  ISETP.LE.U32.OR P1, PT, R7, 0x18, !P1 ;  /* 0x000000180700780c */ /* 0x000fda0004f23470 */
[----:B------:R-:W-:Y:S05]  /*0460*/  @P1 BRA `(.L_x_1097) ;  /* 0x0000000400ac1947 */ /* 0x000fea0003800000 */
[----:B------:R-:W-:Y:S01]  /*0470*/  PLOP3.LUT P0, PT, PT, PT, PT, 0x8, 0x0 ;  /* 0x000000000000781c */ /* 0x000fe20003f0e170 */
[----:B------:R-:W-:-:S12]  /*0480*/  VIADD R7, R4, 0xffffffe8 ;  /* 0xffffffe804077836 */ /* 0x000fd80000000000 */
.L_x_1098:
[----:B------:R-:W0:Y:S08]  /*0490*/  LDC.64 R12, c[0x0][0x210] ;  /* 0x00008400ff0c7b82 */ /* 0x000e300000000a00 */
[----:B------:R-:W1:Y:S01]  /*04a0*/  LDC.64 R14, c[0x0][0x218] ;  /* 0x00008600ff0e7b82 */ /* 0x000e620000000a00 */
[----:B0-----:R-:W-:-:S03]  /*04b0*/  IMAD.WIDE R20, R8, 0x22, R12 ;  /* 0x0000002208147825 */ /* 0x001fc600078e020c */
[----:B------:R-:W-:-:S03]  /*04c0*/  IADD3 R16, P1, R6, R20, RZ ;  /* 0x0000001406107210 */ /* 0x000fc60007f3e0ff */
[----:B------:R0:W2:Y:S01]  /*04d0*/  LDG.E.U16.CONSTANT R20, desc[UR6][R20.64] ;  /* 0x0000000614147981 */ /* 0x0000a2000c1e9500 */
[----:B-1----:R-:W-:Y:S01]  /*04e0*/  IMAD.WIDE R26, R5, 0x24, R14 ;  /* 0x00000024051a7825 */ /* 0x002fe200078e020e */
[----:B------:R-:W-:Y:S02]  /*04f0*/  IADD3.X R17, RZ, R21, RZ, P1, !PT ;  /* 0x00000015ff117210 */ /* 0x000fe40000ffe4ff */
[----:B------:R-:W-:-:S03]  /*0500*/  IADD3 R22, P2, R6, R26, RZ ;  /* 0x0000001a06167210 */ /* 0x000fc60007f5e0ff */
[----:B------:R-:W3:Y:S01]  /*0510*/  LDG.E.U16.CONSTANT R11, desc[UR6][R16.64+0x2] ;  /* 0x00000206100b7981 */ /* 0x000ee2000c1e9500 */
[----:B------:R-:W-:-:S03]  /*0520*/  IADD3.X R23, RZ, R27, RZ, P2, !PT ;  /* 0x0000001bff177210 */ /* 0x000fc600017fe4ff */
[----:B------:R-:W3:Y:S04]  /*0530*/  LDG.E.U16.CONSTANT R10, desc[UR6][R16.64+0x4] ;  /* 0x00000406100a7981 */ /* 0x000ee8000c1e9500 */
[----:B------:R-:W4:Y:S04]  /*0540*/  LDG.E.U16.CONSTANT R9, desc[UR6][R16.64+0x6] ;  /* 0x0000060610097981 */ /* 0x000f28000c1e9500 */
[----:B------:R-:W4:Y:S04]  /*0550*/  LDG.E.U16.CONSTANT R24, desc[UR6][R16.64+0x8] ;  /* 0x0000080610187981 */ /* 0x000f28000c1e9500 */
[----:B------:R-:W5:Y:S04]  /*0560*/  LDG.E.CONSTANT R25, desc[UR6][R22.64+0x4] ;  /* 0x0000040616197981 */ /* 0x000f68000c1e9900 */
[----:B------:R-:W5:Y:S04]  /*0570*/  LDG.E.CONSTANT R28, desc[UR6][R22.64+0x8] ;  /* 0x00000806161c7981 */ /* 0x000f68000c1e9900 */
[----:B------:R-:W5:Y:S01]  /*0580*/  LDG.E.U16.CONSTANT R26, desc[UR6][R26.64] ;  /* 0x000000061a1a7981 */ /* 0x000f62000c1e9500 */
[----:B------:R-:W-:Y:S01]  /*0590*/  VIADD R29, R8, 0x8 ;  /* 0x00000008081d7836 */ /* 0x000fe20000000000 */
[----:B0-----:R-:W-:Y:S01]  /*05a0*/  IADD3 R21, R5, 0x8, RZ ;  /* 0x0000000805157810 */ /* 0x001fe20007ffe0ff */
[----:B--2---:R-:W-:Y:S01]  /*05b0*/  HADD2.F32 R20, -RZ, R20.H0_H0 ;  /* 0x20000014ff147230 */ /* 0x004fe20000004100 */
[----:B---3--:R-:W-:-:S02]  /*05c0*/  PRMT R10, R11, 0x5410, R10 ;  /* 0x000054100b0a7816 */ /* 0x008fc4000000000a */
[----:B----4-:R-:W-:-:S03]  /*05d0*/  PRMT R9, R9, 0x5410, R24 ;  /* 0x0000541009097816 */ /* 0x010fc60000000018 */
[----:B-----5:R-:W-:Y:S02]  /*05e0*/  IDP.4A.S8.S8 R25, R10, R25, RZ ;  /* 0x000000190a197226 */ /* 0x020fe400000006ff */
        /* <DEDUP_REMOVED lines=83> */
.L_x_1097:
[----:B------:R-:W-:Y:S05]  /*0b20*/  BSYNC B1 ;  /* 0x0000000000017941 */ /* 0x000fea0003800000 */
.L_x_1096:
        /* <DEDUP_REMOVED lines=59> */
.L_x_1100:
[----:B------:R-:W-:Y:S05]  /*0ee0*/  BSYNC B1 ;  /* 0x0000000000017941 */ /* 0x000fea0003800000 */
.L_x_1099:
        /* <DEDUP_REMOVED lines=27> */
.L_x_1093:
[----:B------:R-:W-:Y:S05]  /*10a0*/  BSYNC B0 ;  /* 0x0000000000007941 */ /* 0x000fea0003800000 */
.L_x_1092:
        /* <DEDUP_REMOVED lines=17> */
.L_x_1101:
        /* <DEDUP_REMOVED lines=12> */
.L_x_1433:


//--------------------- .text._Z13mul_mat_vec_qIfLi32ELi4E10block_q5_1Li2EXadL_ZN45_INTERNAL_8d5cb472_14_gguf_kernel_cu_cd24131917vec_dot_q5_1_q8_1EPKvPK10block_q8_1RKiEEEvS3_S3_PT_iii --------------------------
	.section	.text._Z13mul_mat_vec_qIfLi32ELi4E10block_q5_1Li2EXadL_ZN45_INTERNAL_8d5cb472_14_gguf_kernel_cu_cd24131917vec_dot_q5_1_q8_1EPKvPK10block_q8_1RKiEEEvS3_S3_PT_iii,"ax",@progbits
	.align	128
.text._Z13mul_mat_vec_qIfLi32ELi4E10block_q5_1Li2EXadL_ZN45_INTERNAL_8d5cb472_14_gguf_kernel_cu_cd24131917vec_dot_q5_1_q8_1EPKvPK10block_q8_1RKiEEEvS3_S3_PT_iii:
        .type           _Z13mul_mat_vec_qIfLi32ELi4E10block_q5_1Li2EXadL_ZN45_INTERNAL_8d5cb472_14_gguf_kernel_cu_cd24131917vec_dot_q5_1_q8_1EPKvPK10block_q8_1RKiEEEvS3_S3_PT_iii,@function
        .size           _Z13mul_mat_vec_qIfLi32ELi4E10block_q5_1Li2EXadL_ZN45_INTERNAL_8d5cb472_14_gguf_kernel_cu_cd24131917vec_dot_q5_1_q8_1EPKvPK10block_q8_1RKiEEEvS3_S3_PT_iii,(.L_x_1434 - _Z13mul_mat_vec_qIfLi32ELi4E10block_q5_1Li2EXadL_ZN45_INTERNAL_8d5cb472_14_gguf_kernel_cu_cd24131917vec_dot_q5_1_q8_1EPKvPK10block_q8_1RKiEEEvS3_S3_PT_iii)
        .other          _Z13mul_mat_vec_qIfLi32ELi4E10block_q5_1Li2EXadL_ZN45_INTERNAL_8d5cb472_14_gguf_kernel_cu_cd24131917vec_dot_q5_1_q8_1EPKvPK10block_q8_1RKiEEEvS3_S3_PT_iii,@"STO_CUDA_ENTRY STV_DEFAULT"
_Z13mul_mat_vec_qIfLi32ELi4E10block_q5_1Li2EXadL_ZN45_INTERNAL_8d5cb472_14_gguf_kernel_cu_cd24131917vec_dot_q5_1_q8_1EPKvPK10block_q8_1RKiEEEvS3_S3_PT_iii:
        /* <DEDUP_REMOVED lines=33> */
.L_x_1104:
        /* <DEDUP_REMOVED lines=73> */
.L_x_1103:
[----:B------:R-:W-:Y:S05]  /*06a0*/  BSYNC B0 ;  /* 0x0000000000007941 */ /* 0x000fea0003800000 */
.L_x_1102:
        /* <DEDUP_REMOVED lines=17> */
.L_x_1105:
        /* <DEDUP_REMOVED lines=12> */
.L_x_1434:


//--------------------- .text._Z13mul_mat_vec_qIfLi32ELi4E10block_q5_0Li2EXadL_ZN45_INTERNAL_8d5cb472_14_gguf_kernel_cu_cd24131917vec_dot_q5_0_q8_1EPKvPK10block_q8_1RKiEEEvS3_S3_PT_iii --------------------------
	.section	.text._Z13mul_mat_vec_qIfLi32ELi4E10block_q5_0Li2EXadL_ZN45_INTERNAL_8d5cb472_14_gguf_kernel_cu_cd24131917vec_dot_q5_0_q8_1EPKvPK10block_q8_1RKiEEEvS3_S3_PT_iii,"ax",@progbits
	.align	128
.text._Z13mul_mat_vec_qIfLi32ELi4E10block_q5_0Li2EXadL_ZN45_INTERNAL_8d5cb472_14_gguf_kernel_cu_cd24131917vec_dot_q5_0_q8_1EPKvPK10block_q8_1RKiEEEvS3_S3_PT_iii:
        .type           _Z13mul_mat_vec_qIfLi32ELi4E10block_q5_0Li2EXadL_ZN45_INTERNAL_8d5cb472_14_gguf_kernel_cu_cd24131917vec_dot_q5_0_q8_1EPKvPK10block_q8_1RKiEEEvS3_S3_PT_iii,@function
        .size           _Z13mul_mat_vec_qIfLi32ELi4E10block_q5_0Li2EXadL_ZN45_INTERNAL_8d5cb472_14_gguf_kernel_cu_cd24131917vec_dot_q5_0_q8_1EPKvPK10block_q8_1RKiEEEvS3_S3_PT_iii,(.L_x_1435 - _Z13mul_mat_vec_qIfLi32ELi4E10block_q5_0Li2EXadL_ZN45_INTERNAL_8d5cb472_14_gguf_kernel_cu_cd24131917vec_dot_q5_0_q8_1EPKvPK10block_q8_1RKiEEEvS3_S3_PT_iii)
        .other          _Z13mul_mat_vec_qIfLi32ELi4E10block_q5_0Li2EXadL_ZN45_INTERNAL_8d5cb472_14_gguf_kernel_cu_cd24131917vec_dot_q5_0_q8_1EPKvPK10block_q8_1RKiEEEvS3_S3_PT_iii,@"STO_CUDA_ENTRY STV_DEFAULT"
_Z13mul_mat_vec_qIfLi32ELi4E10block_q5_0Li2EXadL_ZN45_INTERNAL_8d5cb472_14_gguf_kernel_cu_cd24131917vec_dot_q5_0_q8_1EPKvPK10block_q8_1RKiEEEvS3_S3_PT_iii:
        /* <DEDUP_REMOVED lines=33> */
.L_x_1108:
        /* <DEDUP_REMOVED lines=79> */
.L_x_1107:
[----:B------:R-:W-:Y:S05]  /*0700*/  BSYNC B0 ;  /* 0x0000000000007941 */ /* 0x000fea0003800000 */
.L_x_1106:
        /* <DEDUP_REMOVED lines=17> */
.L_x_1109:
        /* <DEDUP_REMOVED lines=14> */
.L_x_1435:


//--------------------- .text._Z13mul_mat_vec_qIfLi32ELi4E10block_q4_1Li2EXadL_ZN45_INTERNAL_8d5cb472_14_gguf_kernel_cu_cd24131917vec_dot_q4_1_q8_1EPKvPK10block_q8_1RKiEEEvS3_S3_PT_iii --------------------------
	.section	.text._Z13mul_mat_vec_qIfLi32ELi4E10block_q4_1Li2EXadL_ZN45_INTERNAL_8d5cb472_14_gguf_kernel_cu_cd24131917vec_dot_q4_1_q8_1EPKvPK10block_q8_1RKiEEEvS3_S3_PT_iii,"ax",@progbits
	.align	128
.text._Z13mul_mat_vec_qIfLi32ELi4E10block_q4_1Li2EXadL_ZN45_INTERNAL_8d5cb472_14_gguf_kernel_cu_cd24131917vec_dot_q4_1_q8_1EPKvPK10block_q8_1RKiEEEvS3_S3_PT_iii:
        .type           _Z13mul_mat_vec_qIfLi32ELi4E10block_q4_1Li2EXadL_ZN45_INTERNAL_8d5cb472_14_gguf_kernel_cu_cd24131917vec_dot_q4_1_q8_1EPKvPK10block_q8_1RKiEEEvS3_S3_PT_iii,@function
        .size           _Z13mul_mat_vec_qIfLi32ELi4E10block_q4_1Li2EXadL_ZN45_INTERNAL_8d5cb472_14_gguf_kernel_cu_cd24131917vec_dot_q4_1_q8_1EPKvPK10block_q8_1RKiEEEvS3_S3_PT_iii,(.L_x_1436 - _Z13mul_mat_vec_qIfLi32ELi4E10block_q4_1Li2EXadL_ZN45_INTERNAL_8d5cb472_14_gguf_kernel_cu_cd24131917vec_dot_q4_1_q8_1EPKvPK10block_q8_1RKiEEEvS3_S3_PT_iii)
        .other          _Z13mul_mat_vec_qIfLi32ELi4E10block_q4_1Li2EXadL_ZN45_INTERNAL_8d5cb472_14_gguf_kernel_cu_cd24131917vec_dot_q4_1_q8_1EPKvPK10block_q8_1RKiEEEvS3_S3_PT_iii,@"STO_CUDA_ENTRY STV_DEFAULT"
_Z13mul_mat_vec_qIfLi32ELi4E10block_q4_1Li2EXadL_ZN45_INTERNAL_8d5cb472_14_gguf_kernel_cu_cd24131917vec_dot_q4_1_q8_1EPKvPK10block_q8_1RKiEEEvS3_S3_PT_iii:
        /* <DEDUP_REMOVED lines=73> */
.L_x_1113:
[----:B------:R-:W-:Y:S05]  /*0490*/  BSYNC B1 ;  /* 0x0000000000017941 */ /* 0x000fea0003800000 */
.L_x_1112:
[CC--:B------:R-:W-:Y:S01]  /*04a0*/  ISETP.GT.U32.AND P1, PT, R4.reuse, R9.reuse, PT ;  /* 0x000000090400720c */ /* 0x0c0fe20003f24070 */
[----:B------:R-:W-:Y:S01]  /*04b0*/  BSSY B1, `(.L_x_1114) ;  /* 0x000008f000017945 */ /* 0x000fe20003800000 */
[----:B------:R-:W-:-:S04]  /*04c0*/  IADD3 R8, R4, -R9, RZ ;  /* 0x8000000904087210 */ /* 0x000fc80007ffe0ff */
[----:B------:R-:W-:-:S13]  /*04d0*/  ISETP.LE.U32.OR P1, PT, R8, 0x30, !P1 ;  /* 0x000000300800780c */ /* 0x000fda0004f23470 */
[----:B------:R-:W-:Y:S05]  /*04e0*/  @P1 BRA `(.L_x_1115) ;  /* 0x00000008002c1947 */ /* 0x000fea0003800000 */
[----:B------:R-:W-:Y:S01]  /*04f0*/  PLOP3.LUT P0, PT, PT, PT, PT, 0x8, 0x0 ;  /* 0x000000000000781c */ /* 0x000fe20003f0e170 */
[----:B------:R-:W-:-:S12]  /*0500*/  VIADD R8, R4, 0xffffffd0 ;  /* 0xffffffd004087836 */ /* 0x000fd80000000000 */
.L_x_1116:
[----:B------:R-:W0:Y:S08]  /*0510*/  LDC.64 R18, c[0x0][0x210] ;  /* 0x00008400ff127b82 */ /* 0x000e300000000a00 */
[----:B------:R-:W1:Y:S01]  /*0520*/  LDC.64 R10, c[0x0][0x218] ;  /* 0x00008600ff0a7b82 */ /* 0x000e620000000a00 */
[----:B0-----:R-:W-:-:S03]  /*0530*/  IMAD.WIDE R16, R23, 0x14, R18 ;  /* 0x0000001417107825 */ /* 0x001fc600078e0212 */
[----:B------:R-:W-:Y:S02]  /*0540*/  IADD3 R12, P1, R7, R16, RZ ;  /* 0x00000010070c7210 */ /* 0x000fe40007f3e0ff */
        /* <DEDUP_REMOVED lines=133> */
.L_x_1115:
[----:B------:R-:W-:Y:S05]  /*0da0*/  BSYNC B1 ;  /* 0x0000000000017941 */ /* 0x000fea0003800000 */
.L_x_1114:
        /* <DEDUP_REMOVED lines=75> */
.L_x_1118:
[----:B------:R-:W-:Y:S05]  /*1260*/  BSYNC B1 ;  /* 0x0000000000017941 */ /* 0x000fea0003800000 */
.L_x_1117:
        /* <DEDUP_REMOVED lines=35> */
.L_x_1111:
[----:B------:R-:W-:Y:S05]  /*14a0*/  BSYNC B0 ;  /* 0x0000000000007941 */ /* 0x000fea0003800000 */
.L_x_1110:
        /* <DEDUP_REMOVED lines=17> */
.L_x_1119:
        /* <DEDUP_REMOVED lines=12> */
.L_x_1436:


//--------------------- .text._Z13mul_mat_vec_qIfLi32ELi4E10block_q4_0Li2EXadL_ZN45_INTERNAL_8d5cb472_14_gguf_kernel_cu_cd24131917vec_dot_q4_0_q8_1EPKvPK10block_q8_1RKiEEEvS3_S3_PT_iii --------------------------
	.section	.text._Z13mul_mat_vec_qIfLi32ELi4E10block_q4_0Li2EXadL_ZN45_INTERNAL_8d5cb472_14_gguf_kernel_cu_cd24131917vec_dot_q4_0_q8_1EPKvPK10block_q8_1RKiEEEvS3_S3_PT_iii,"ax",@progbits
	.align	128
.text._Z13mul_mat_vec_qIfLi32ELi4E10block_q4_0Li2EXadL_ZN45_INTERNAL_8d5cb472_14_gguf_kernel_cu_cd24131917vec_dot_q4_0_q8_1EPKvPK10block_q8_1RKiEEEvS3_S3_PT_iii:
        .type           _Z13mul_mat_vec_qIfLi32ELi4E10block_q4_0Li2EXadL_ZN45_INTERNAL_8d5cb472_14_gguf_kernel_cu_cd24131917vec_dot_q4_0_q8_1EPKvPK10block_q8_1RKiEEEvS3_S3_PT_iii,@function
        .size           _Z13mul_mat_vec_qIfLi32ELi4E10block_q4_0Li2EXadL_ZN45_INTERNAL_8d5cb472_14_gguf_kernel_cu_cd24131917vec_dot_q4_0_q8_1EPKvPK10block_q8_1RKiEEEvS3_S3_PT_iii,(.L_x_1437 - _Z13mul_mat_vec_qIfLi32ELi4E10block_q4_0Li2EXadL_ZN45_INTERNAL_8d5cb472_14_gguf_kernel_cu_cd24131917vec_dot_q4_0_q8_1EPKvPK10block_q8_1RKiEEEvS3_S3_PT_iii)
        .other          _Z13mul_mat_vec_qIfLi32ELi4E10block_q4_0Li2EXadL_ZN45_INTERNAL_8d5cb472_14_gguf_kernel_cu_cd24131917vec_dot_q4_0_q8_1EPKvPK10block_q8_1RKiEEEvS3_S3_PT_iii,@"STO_CUDA_ENTRY STV_DEFAULT"
_Z13mul_mat_vec_qIfLi32ELi4E10block_q4_0Li2EXadL_ZN45_INTERNAL_8d5cb472_14_gguf_kernel_cu_cd24131917vec_dot_q4_0_q8_1EPKvPK10block_q8_1RKiEEEvS3_S3_PT_iii:
        /* <DEDUP_REMOVED lines=77> */
.L_x_1123:
[----:B------:R-:W-:Y:S05]  /*04d0*/  BSYNC B1 ;  /* 0x0000000000017941 */ /* 0x000fea0003800000 */
.L_x_1122:
[CC--:B------:R-:W-:Y:S01]  /*04e0*/  ISETP.GT.U32.AND P1, PT, R4.reuse, R7.reuse, PT ;  /* 0x000000070400720c */ /* 0x0c0fe20003f24070 */
[----:B------:R-:W-:Y:S01]  /*04f0*/  BSSY B1, `(.L_x_1124) ;  /* 0x000009f000017945 */ /* 0x000fe20003800000 */
[----:B------:R-:W-:-:S04]  /*0500*/  IADD3 R8, R4, -R7, RZ ;  /* 0x8000000704087210 */ /* 0x000fc80007ffe0ff */
[----:B------:R-:W-:-:S13]  /*0510*/  ISETP.LE.U32.OR P1, PT, R8, 0x30, !P1 ;  /* 0x000000300800780c */ /* 0x000fda0004f23470 */
[----:B------:R-:W-:Y:S05]  /*0520*/  @P1 BRA `(.L_x_1125) ;  /* 0x00000008006c1947 */ /* 0x000fea0003800000 */
[----:B------:R-:W-:Y:S01]  /*0530*/  PLOP3.LUT P0, PT, PT, PT, PT, 0x8, 0x0 ;  /* 0x000000000000781c */ /* 0x000fe20003f0e170 */
[----:B------:R-:W-:-:S12]  /*0540*/  VIADD R8, R4, 0xffffffd0 ;  /* 0xffffffd004087836 */ /* 0x000fd80000000000 */
.L_x_1126:
        /* <DEDUP_REMOVED lines=153> */
.L_x_1125:
[----:B------:R-:W-:Y:S05]  /*0ee0*/  BSYNC B1 ;  /* 0x0000000000017941 */ /* 0x000fea0003800000 */
.L_x_1124:
        /* <DEDUP_REMOVED lines=83> */
.L_x_1128:
[----:B------:R-:W-:Y:S05]  /*1420*/  BSYNC B1 ;  /* 0x0000000000017941 */ /* 0x000fea0003800000 */
.L_x_1127:
        /* <DEDUP_REMOVED lines=39> */
.L_x_1121:
[----:B------:R-:W-:Y:S05]  /*16a0*/  BSYNC B0 ;  /* 0x0000000000007941 */ /* 0x000fea0003800000 */
.L_x_1120:
        /* <DEDUP_REMOVED lines=17> */
.L_x_1129:
        /* <DEDUP_REMOVED lines=12> */
.L_x_1437:


//--------------------- .text._Z13quantize_q8_1IfEvPKT_Pvii --------------------------
	.section	.text._Z13quantize_q8_1IfEvPKT_Pvii,"ax",@progbits
	.align	128
.text._Z13quantize_q8_1IfEvPKT_Pvii:
        .type           _Z13quantize_q8_1IfEvPKT_Pvii,@function
        .size           _Z13quantize_q8_1IfEvPKT_Pvii,(.L_x_1438 - _Z13quantize_q8_1IfEvPKT_Pvii)
        .other          _Z13quantize_q8_1IfEvPKT_Pvii,@"STO_CUDA_ENTRY STV_DEFAULT"
_Z13quantize_q8_1IfEvPKT_Pvii:
        /* <DEDUP_REMOVED lines=9> */
[----:B------:R-:W0:Y:S01]  /*0090*/  S2UR UR4, SR_CTAID.Y ;  /* 0x00000000000479c3 */ /* 0x000e220000002600 */
[----:B------:R-:W-:Y:S01]  /*00a0*/  ULDC UR8, c[0x0][0x220] ;  /* 0x0000880000087ab9 */ /* 0x000fe20000000800 */
[----:B------:R-:W-:Y:S01]  /*00b0*/  ULDC.64 UR6, c[0x0][0x208] ;  /* 0x0000820000067ab9 */ /* 0x000fe20000000a00 */
[----:B------:R-:W-:Y:S01]  /*00c0*/  ISETP.GE.U32.AND P0, PT, R3, UR8, PT ;  /* 0x0000000803007c0c */ /* 0x000fe2000bf06070 */
[----:B------:R-:W-:Y:S01]  /*00d0*/  BSSY B0, `(.L_x_1130) ;  /* 0x0000009000007945 */ /* 0x000fe20003800000 */
[----:B------:R-:W-:-:S03]  /*00e0*/  IMAD.MOV.U32 R4, RZ, RZ, RZ ;  /* 0x000000ffff047224 */ /* 0x000fc600078e00ff */
[----:B------:R-:W0:Y:S02]  /*00f0*/  LDC R0, c[0x0][0x4] ;  /* 0x00000100ff007b82 */ /* 0x000e240000000800 */
[----:B0-----:R-:W-:-:S06]  /*0100*/  IMAD R0, R0, UR4, R5 ;  /* 0x0000000400007c24 */ /* 0x001fcc000f8e0205 */
[----:B------:R-:W-:Y:S05]  /*0110*/  @P0 BRA `(.L_x_1131) ;  /* 0x0000000000100947 */ /* 0x000fea0003800000 */
[----:B------:R-:W0:Y:S01]  /*0120*/  LDC.64 R4, c[0x0][0x210] ;  /* 0x00008400ff047b82 */ /* 0x000e220000000a00 */
[----:B------:R-:W-:-:S04]  /*0130*/  IMAD R7, R0, UR8, R3 ;  /* 0x0000000800077c24 */ /* 0x000fc8000f8e0203 */
[----:B0-----:R-:W-:-:S06]  /*0140*/  IMAD.WIDE.U32 R4, R7, 0x4, R4 ;  /* 0x0000000407047825 */ /* 0x001fcc00078e0004 */
[----:B------:R0:W5:Y:S02]  /*0150*/  LDG.E.CONSTANT R4, desc[UR6][R4.64] ;  /* 0x0000000604047981 */ /* 0x000164000c1e9900 */
.L_x_1131:
[----:B------:R-:W-:Y:S05]  /*0160*/  BSYNC B0 ;  /* 0x0000000000007941 */ /* 0x000fea0003800000 */
.L_x_1130:
[----:B-----5:R-:W-:Y:S01]  /*0170*/  FADD.FTZ R2, |R4|, -RZ ;  /* 0x800000ff04027221 */ /* 0x020fe20000010200 */
[----:B------:R-:W-:Y:S01]  /*0180*/  IMAD R3, R0, UR5, R3 ;  /* 0x0000000500037c24 */ /* 0x000fe2000f8e0203 */
[----:B------:R-:W-:-:S03]  /*0190*/  HFMA2.MMA R0, -RZ, RZ, 0, 0 ;  /* 0x00000000ff007435 */ /* 0x000fc600000001ff */
[----:B0-----:R-:W0:Y:S02]  /*01a0*/  SHFL.BFLY PT, R5, R2, 0x10, 0x1f ;  /* 0x0e001f0002057f89 */ /* 0x001e2400000e0000 */
[----:B0-----:R-:W-:-:S05]  /*01b0*/  FMNMX.FTZ R5, R5, |R4|, !PT ;  /* 0x4000000405057209 */ /* 0x001fca0007810000 */
[----:B------:R-:W0:Y:S02]  /*01c0*/  SHFL.BFLY PT, R6, R5, 0x8, 0x1f ;  /* 0x0d001f0005067f89 */ /* 0x000e2400000e0000 */
[----:B0-----:R-:W-:-:S05]  /*01d0*/  FMNMX.FTZ R6, R5, R6, !PT ;  /* 0x0000000605067209 */ /* 0x001fca0007810000 */
[----:B------:R-:W0:Y:S02]  /*01e0*/  SHFL.BFLY PT, R7, R6, 0x4, 0x1f ;  /* 0x0c801f0006077f89 */ /* 0x000e2400000e0000 */
[----:B0-----:R-:W-:Y:S02]  /*01f0*/  FMNMX.FTZ R9, R6, R7, !PT ;  /* 0x0000000706097209 */ /* 0x001fe40007810000 */
[----:B------:R-:W0:Y:S04]  /*0200*/  SHFL.BFLY PT, R7, R4, 0x10, 0x1f ;  /* 0x0e001f0004077f89 */ /* 0x000e2800000e0000 */
[----:B------:R-:W1:Y:S01]  /*0210*/  SHFL.BFLY PT, R8, R9, 0x2, 0x1f ;  /* 0x0c401f0009087f89 */ /* 0x000e6200000e0000 */
[----:B0-----:R-:W-:Y:S01]  /*0220*/  FADD.FTZ R7, R7, R4 ;  /* 0x0000000407077221 */ /* 0x001fe20000010000 */
[----:B-1----:R-:W-:-:S04]  /*0230*/  FMNMX.FTZ R10, R9, R8, !PT ;  /* 0x00000008090a7209 */ /* 0x002fc80007810000 */
[----:B------:R-:W0:Y:S04]  /*0240*/  SHFL.BFLY PT, R2, R7, 0x8, 0x1f ;  /* 0x0d001f0007027f89 */ /* 0x000e2800000e0000 */
[----:B------:R-:W1:Y:S01]  /*0250*/  SHFL.BFLY PT, R11, R10, 0x1, 0x1f ;  /* 0x0c201f000a0b7f89 */ /* 0x000e6200000e0000 */
[----:B0-----:R-:W-:Y:S01]  /*0260*/  FADD.FTZ R8, R7, R2 ;  /* 0x0000000207087221 */ /* 0x001fe20000010000 */
[----:B-1----:R-:W-:-:S04]  /*0270*/  FMNMX.FTZ R11, R10, R11, !PT ;  /* 0x0000000b0a0b7209 */ /* 0x002fc80007810000 */
[----:B------:R-:W0:Y:S01]  /*0280*/  SHFL.BFLY PT, R5, R8, 0x4, 0x1f ;  /* 0x0c801f0008057f89 */ /* 0x000e2200000e0000 */
[C---:B------:R-:W-:Y:S01]  /*0290*/  FSETP.NEU.FTZ.AND P0, PT, R11.reuse, RZ, PT ;  /* 0x000000ff0b00720b */ /* 0x040fe20003f1d000 */
[----:B------:R-:W-:-:S12]  /*02a0*/  FMUL.FTZ R2, R11, 0.0078740157186985015869 ;  /* 0x3c0102040b027820 */ /* 0x000fd80000410000 */
[----:B------:R-:W1:Y:S01]  /*02b0*/  @P0 MUFU.RCP R9, R2 ;  /* 0x0000000200090308 */ /* 0x000e620000001000 */
[----:B------:R-:W-:Y:S02]  /*02c0*/  @P0 IMAD.MOV.U32 R12, RZ, RZ, 0x3f000000 ;  /* 0x3f000000ff0c0424 */ /* 0x000fe400078e00ff */
[----:B0-----:R-:W-:Y:S01]  /*02d0*/  FADD.FTZ R6, R8, R5 ;  /* 0x0000000508067221 */ /* 0x001fe20000010000 */
[----:B------:R-:W-:-:S04]  /*02e0*/  SHF.R.S32.HI R8, RZ, 0x1f, R3 ;  /* 0x0000001fff087819 */ /* 0x000fc80000011403 */
[----:B------:R-:W0:Y:S01]  /*02f0*/  SHFL.BFLY PT, R7, R6, 0x2, 0x1f ;  /* 0x0c401f0006077f89 */ /* 0x000e2200000e0000 */
[----:B------:R-:W-:Y:S01]  /*0300*/  LEA.HI R8, R8, R3, RZ, 0x5 ;  /* 0x0000000308087211 */ /* 0x000fe200078f28ff */
[----:B-1----:R-:W-:-:S03]  /*0310*/  @P0 FMUL.FTZ R9, R9, R4 ;  /* 0x0000000409090220 */ /* 0x002fc60000410000 */
[----:B------:R-:W-:Y:S01]  /*0320*/  SHF.R.S32.HI R11, RZ, 0x5, R8 ;  /* 0x00000005ff0b7819 */ /* 0x000fe20000011408 */
[----:B------:R-:W1:Y:S01]  /*0330*/  LDC.64 R4, c[0x0][0x218] ;  /* 0x00008600ff047b82 */ /* 0x000e620000000a00 */
[----:B------:R-:W-:Y:S02]  /*0340*/  LOP3.LUT R8, R8, 0xffffffe0, RZ, 0xc0, !PT ;  /* 0xffffffe008087812 */ /* 0x000fe400078ec0ff */
[----:B------:R-:W-:-:S03]  /*0350*/  @P0 LOP3.LUT R10, R12, 0x80000000, R9, 0xb8, !PT ;  /* 0x800000000c0a0812 */ /* 0x000fc600078eb809 */
[----:B------:R-:W-:Y:S02]  /*0360*/  IMAD.IADD R3, R3, 0x1, -R8 ;  /* 0x0000000103037824 */ /* 0x000fe400078e0a08 */
[----:B------:R-:W-:-:S04]  /*0370*/  @P0 FADD.FTZ.RZ R10, R9, R10 ;  /* 0x0000000a090a0221 */ /* 0x000fc8000001c000 */
[----:B------:R-:W2:Y:S01]  /*0380*/  @P0 FRND.TRUNC R0, R10 ;  /* 0x0000000a00000307 */ /* 0x000ea2000020d000 */
[----:B0-----:R-:W-:-:S05]  /*0390*/  FADD.FTZ R12, R6, R7 ;  /* 0x00000007060c7221 */ /* 0x001fca0000010000 */
[----:B------:R0:W3:Y:S01]  /*03a0*/  SHFL.BFLY PT, R13, R12, 0x1, 0x1f ;  /* 0x0c201f000c0d7f89 */ /* 0x0000e200000e0000 */
[----:B-1----:R-:W-:Y:S01]  /*03b0*/  IMAD.WIDE R6, R11, 0x24, R4 ;  /* 0x000000240b067825 */ /* 0x002fe200078e0204 */
[----:B--2---:R-:W1:Y:S02]  /*03c0*/  F2I.FTZ.TRUNC.NTZ R9, R0 ;  /* 0x0000000000097305 */ /* 0x004e64000021f100 */
[----:B------:R-:W-:-:S04]  /*03d0*/  IADD3 R6, P0, R3, R6, RZ ;  /* 0x0000000603067210 */ /* 0x000fc80007f1e0ff */
[C---:B------:R-:W-:Y:S02]  /*03e0*/  LEA.HI.X.SX32 R7, R3.reuse, R7, 0x1, P0 ;  /* 0x0000000703077211 */ /* 0x040fe400000f0eff */
[----:B------:R-:W-:-:S03]  /*03f0*/  ISETP.GT.AND P0, PT, R3, RZ, PT ;  /* 0x000000ff0300720c */ /* 0x000fc60003f04270 */
[----:B-1----:R0:W-:Y:S10]  /*0400*/  STG.E.U8 desc[UR6][R6.64+0x4], R9 ;  /* 0x0000040906007986 */ /* 0x0021f4000c101106 */
[----:B---3--:R-:W-:Y:S05]  /*0410*/  @P0 EXIT ;  /* 0x000000000000094d */ /* 0x008fea0003800000 */
[----:B------:R-:W-:Y:S01]  /*0420*/  SHF.R.S32.HI R0, RZ, 0x1f, R11 ;  /* 0x0000001fff007819 */ /* 0x000fe2000001140b */
[----:B------:R-:W-:Y:S01]  /*0430*/  FADD.FTZ R13, R12, R13 ;  /* 0x0000000d0c0d7221 */ /* 0x000fe20000010000 */
        /* <DEDUP_REMOVED lines=10> */
.L_x_1132:
        /* <DEDUP_REMOVED lines=10> */
.L_x_1438:


//--------------------- .text._Z22dequantize_block_iq1_mIN3c108BFloat16EEvPKvPT_ --------------------------
	.section	.text._Z22dequantize_block_iq1_mIN3c108BFloat16EEvPKvPT_,"ax",@progbits
	.align	128
.text._Z22dequantize_block_iq1_mIN3c108BFloat16EEvPKvPT_:
        .type           _Z22dequantize_block_iq1_mIN3c108BFloat16EEvPKvPT_,@function
        .size           _Z22dequantize_block_iq1_mIN3c108BFloat16EEvPKvPT_,(.L_x_1439 - _Z22dequantize_block_iq1_mIN3c108BFloat16EEvPKvPT_)
        .other          _Z22dequantize_block_iq1_mIN3c108BFloat16EEvPKvPT_,@"STO_CUDA_ENTRY STV_DEFAULT"
_Z22dequantize_block_iq1_mIN3c108BFloat16EEvPKvPT_:
[----:B------:R-:W-:Y:S01]  /*0000*/  LDC R1, c[0x0][0x28] ;  /* 0x00000a00ff017b82 */ /* 0x000fe20000000800 */
[----:B------:R-:W0:Y:S07]  /*0010*/  S2R R3, SR_TID.X ;  /* 0x0000000000037919 */ /* 0x000e2e0000002100 */
[----:B------:R-:W1:Y:S01]  /*0020*/  LDC.64 R12, c[0x0][0x210] ;  /* 0x00008400ff0c7b82 */ /* 0x000e620000000a00 */
[----:B------:R-:W-:Y:S01]  /*0030*/  ULDC.64 UR4, c[0x0][0x208] ;  /* 0x0000820000047ab9 */ /* 0x000fe20000000a00 */
[----:B------:R-:W-:Y:S01]  /*0040*/  ULDC.64 UR6, c[0x0][0x218] ;  /* 0x0000860000067ab9 */ /* 0x000fe20000000a00 */
[----:B------:R-:W1:Y:S05]  /*0050*/  S2R R7, SR_CTAID.X ;  /* 0x0000000000077919 */ /* 0x000e6a0000002500 */
[----:B------:R-:W2:Y:S01]  /*0060*/  LDC.64 R18, c[0x4][0x28] ;  /* 0x01000a00ff127b82 */ /* 0x000ea20000000a00 */
[C---:B0-----:R-:W-:Y:S01]  /*0070*/  IMAD.SHL.U32 R0, R3.reuse, 0x2, RZ ;  /* 0x0000000203007824 */ /* 0x041fe200078e00ff */
[----:B------:R-:W-:-:S02]  /*0080*/  SHF.R.U64 R4, R3, 0x4, RZ ;  /* 0x0000000403047819 */ /* 0x000fc400000012ff */
[----:B------:R-:W-:Y:S01]  /*0090*/  SHF.R.U64 R15, R3, 0x3, RZ ;  /* 0x00000003030f7819 */ /* 0x000fe200000012ff */
[----:B-1----:R-:W-:Y:S01]  /*00a0*/  IMAD.WIDE.U32 R12, R7, 0x38, R12 ;  /* 0x00000038070c7825 */ /* 0x002fe200078e000c */
[----:B------:R-:W-:-:S03]  /*00b0*/  LOP3.LUT R5, R0, 0xe, RZ, 0xc0, !PT ;  /* 0x0000000e00057812 */ /* 0x000fc600078ec0ff */
[----:B------:R-:W-:Y:S01]  /*00c0*/  IMAD.SHL.U32 R0, R3, 0x4, RZ ;  /* 0x0000000403007824 */ /* 0x000fe200078e00ff */
[----:B------:R-:W-:Y:S01]  /*00d0*/  IADD3 R4, P0, R4, R5, RZ ;  /* 0x0000000504047210 */ /* 0x000fe20007f1e0ff */
[----:B------:R-:W3:Y:S03]  /*00e0*/  LDG.E.U16.CONSTANT R16, desc[UR4][R12.64+0x32] ;  /* 0x000032040c107981 */ /* 0x000ee6000c1e9500 */
[----:B------:R-:W-:Y:S01]  /*00f0*/  LOP3.LUT R11, R0, 0x1c, RZ, 0xc0, !PT ;  /* 0x0000001c000b7812 */ /* 0x000fe200078ec0ff */
[----:B------:R-:W-:Y:S01]  /*0100*/  IMAD.X R17, RZ, RZ, RZ, P0 ;  /* 0x000000ffff117224 */ /* 0x000fe200000e06ff */
[C---:B------:R-:W-:Y:S01]  /*0110*/  IADD3 R8, P0, R12.reuse, R4, RZ ;  /* 0x000000040c087210 */ /* 0x040fe20007f1e0ff */
[----:B------:R-:W4:Y:S04]  /*0120*/  LDG.E.U16.CONSTANT R14, desc[UR4][R12.64+0x34] ;  /* 0x000034040c0e7981 */ /* 0x000f28000c1e9500 */
[----:B------:R-:W-:Y:S01]  /*0130*/  IMAD.X R9, R13, 0x1, R17, P0 ;  /* 0x000000010d097824 */ /* 0x000fe200000e0611 */
[----:B------:R-:W-:-:S04]  /*0140*/  IADD3 R10, P0, P1, R12, R11, R15 ;  /* 0x0000000b0c0a7210 */ /* 0x000fc8000791e00f */
[----:B------:R-:W5:Y:S01]  /*0150*/  LDG.E.U8.CONSTANT R0, desc[UR4][R8.64+0x20] ;  /* 0x0000200408007981 */ /* 0x000f62000c1e9100 */
[----:B------:R-:W-:-:S05]  /*0160*/  IADD3.X R11, R13, RZ, RZ, P0, P1 ;  /* 0x000000ff0d0b7210 */ /* 0x000fca00007e24ff */
[----:B------:R-:W2:Y:S01]  /*0170*/  LDG.E.U8.CONSTANT R10, desc[UR4][R10.64] ;  /* 0x000000040a0a7981 */ /* 0x000ea2000c1e9100 */
[----:B------:R-:W-:-:S03]  /*0180*/  IMAD.SHL.U32 R15, R15, 0x4, RZ ;  /* 0x000000040f0f7824 */ /* 0x000fc600078e00ff */
[----:B------:R-:W4:Y:S02]  /*0190*/  LDG.E.U16.CONSTANT R9, desc[UR4][R12.64+0x36] ;  /* 0x000036040c097981 */ /* 0x000f24000c1e9500 */
[----:B------:R-:W-:Y:S02]  /*01a0*/  LOP3.LUT R15, R15, 0x4, RZ, 0xc0, !PT ;  /* 0x000000040f0f7812 */ /* 0x000fe400078ec0ff */
[----:B------:R-:W4:Y:S02]  /*01b0*/  LDG.E.U16.CONSTANT R8, desc[UR4][R12.64+0x30] ;  /* 0x000030040c087981 */ /* 0x000f24000c1e9500 */
[----:B-----5:R-:W-:-:S05]  /*01c0*/  SHF.R.U32.HI R2, RZ, R15, R0 ;  /* 0x0000000fff027219 */ /* 0x020fca0000011600 */
[----:B------:R-:W-:-:S05]  /*01d0*/  IMAD.SHL.U32 R5, R2, 0x100, RZ ;  /* 0x0000010002057824 */ /* 0x000fca00078e00ff */
[----:B--2---:R-:W-:-:S05]  /*01e0*/  LOP3.LUT R5, R5, 0x700, R10, 0xe2, !PT ;  /* 0x0000070005057812 */ /* 0x004fca00078ee20a */
[----:B------:R-:W-:Y:S01]  /*01f0*/  IMAD.WIDE.U32 R18, R5, 0x8, R18 ;  /* 0x0000000805127825 */ /* 0x000fe200078e0012 */
[----:B------:R-:W-:-:S04]  /*0200*/  SHF.R.U64 R5, R4, 0x1, R17 ;  /* 0x0000000104057819 */ /* 0x000fc80000001211 */
[----:B------:R-:W-:Y:S01]  /*0210*/  LOP3.LUT R5, R5, 0xffffffe, RZ, 0xc0, !PT ;  /* 0x0ffffffe05057812 */ /* 0x000fe200078ec0ff */
[----:B------:R0:W2:Y:S03]  /*0220*/  LDG.E.CONSTANT R19, desc[UR4][R18.64] ;  /* 0x0000000412137981 */ /* 0x0000a6000c1e9900 */
[----:B------:R-:W-:-:S05]  /*0230*/  IADD3 R10, P0, R12, R5, RZ ;  /* 0x000000050c0a7210 */ /* 0x000fca0007f1e0ff */
[----:B------:R-:W-:-:S05]  /*0240*/  IMAD.X R11, RZ, RZ, R13, P0 ;  /* 0x000000ffff0b7224 */ /* 0x000fca00000e060d */
[----:B------:R1:W5:Y:S01]  /*0250*/  LDG.E.U16.CONSTANT R10, desc[UR4][R10.64+0x30] ;  /* 0x000030040a0a7981 */ /* 0x000362000c1e9500 */
[C---:B------:R-:W-:Y:S01]  /*0260*/  LOP3.LUT R2, R3.reuse, 0xfffffff8, RZ, 0xc0, !PT ;  /* 0xfffffff803027812 */ /* 0x040fe200078ec0ff */
[----:B0-----:R-:W-:Y:S02]  /*0270*/  IMAD.SHL.U32 R18, R3, 0x20, RZ ;  /* 0x0000002003127824 */ /* 0x001fe400078e00ff */
[----:B------:R-:W-:Y:S02]  /*0280*/  IMAD.MOV.U32 R3, RZ, RZ, RZ ;  /* 0x000000ffff037224 */ /* 0x000fe400078e00ff */
[----:B------:R-:W-:Y:S01]  /*0290*/  IMAD.WIDE.U32 R2, R7, 0x100, R2 ;  /* 0x0000010007027825 */ /* 0x000fe200078e0002 */
[----:B-1----:R-:W-:-:S03]  /*02a0*/  LOP3.LUT R11, R18, 0xe0, RZ, 0xc0, !PT ;  /* 0x000000e0120b7812 */ /* 0x002fc600078ec0ff */
[----:B------:R-:W-:Y:S01]  /*02b0*/  IMAD.MOV.U32 R12, RZ, RZ, 0x8 ;  /* 0x00000008ff0c7424 */ /* 0x000fe200078e00ff */
[----:B------:R-:W-:Y:S02]  /*02c0*/  IADD3 R11, P0, R2, R11, RZ ;  /* 0x0000000b020b7210 */ /* 0x000fe40007f1e0ff */
[----:B------:R-:W-:Y:S02]  /*02d0*/  LOP3.LUT R4, R4, 0x3, RZ, 0xc0, !PT ;  /* 0x0000000304047812 */ /* 0x000fe400078ec0ff */
[----:B------:R-:W-:Y:S01]  /*02e0*/  SHF.L.U32 R15, R12, R15, RZ ;  /* 0x0000000f0c0f7219 */ /* 0x000fe200000006ff */
[----:B------:R-:W-:Y:S01]  /*02f0*/  IMAD.X R12, RZ, RZ, R3, P0 ;  /* 0x000000ffff0c7224 */ /* 0x000fe200000e0603 */
[----:B---3--:R-:W-:Y:S02]  /*0300*/  SHF.R.U32.HI R16, RZ, 0x8, R16 ;  /* 0x00000008ff107819 */ /* 0x008fe40000011610 */
[----:B----4-:R-:W-:Y:S02]  /*0310*/  SHF.R.U32.HI R14, RZ, 0x4, R14 ;  /* 0x00000004ff0e7819 */ /* 0x010fe4000001160e */
[----:B------:R-:W-:Y:S01]  /*0320*/  LOP3.LUT P0, RZ, R15, R0, RZ, 0xc0, !PT ;  /* 0x000000000fff7212 */ /* 0x000fe2000780c0ff */
[----:B------:R-:W-:-:S05]  /*0330*/  IMAD.MOV.U32 R15, RZ, RZ, 0x3f600000 ;  /* 0x3f600000ff0f7424 */ /* 0x000fca00078e00ff */
[----:B------:R-:W-:Y:S02]  /*0340*/  FSEL R15, -R15, -1.125, !P0 ;  /* 0xbf9000000f0f7808 */ /* 0x000fe40004000100 */
[----:B--2---:R-:W-:Y:S02]  /*0350*/  LOP3.LUT R17, R19, 0xf0f0f0f, RZ, 0xc0, !PT ;  /* 0x0f0f0f0f13117812 */ /* 0x004fe400078ec0ff */
[--C-:B------:R-:W-:Y:S02]  /*0360*/  SHF.R.U32.HI R6, RZ, 0x1c, R19.reuse ;  /* 0x0000001cff067819 */ /* 0x100fe40000011613 */
[----:B------:R-:W-:Y:S02]  /*0370*/  LOP3.LUT R18, R17, 0xffff, RZ, 0xc0, !PT ;  /* 0x0000ffff11127812 */ /* 0x000fe400078ec0ff */
[----:B------:R-:W-:Y:S02]  /*0380*/  SHF.R.U32.HI R19, RZ, 0x4, R19 ;  /* 0x00000004ff137819 */ /* 0x000fe40000011613 */
[----:B------:R-:W-:-:S02]  /*0390*/  SHF.R.U32.HI R3, RZ, 0x8, R18 ;  /* 0x00000008ff037819 */ /* 0x000fc40000011612 */
[----:B------:R-:W-:Y:S02]  /*03a0*/  LOP3.LUT R5, R17, 0xf, RZ, 0xc0, !PT ;  /* 0x0000000f11057812 */ /* 0x000fe400078ec0ff */
[--C-:B------:R-:W-:Y:S02]  /*03b0*/  SHF.R.U32.HI R20, RZ, 0x18, R17.reuse ;  /* 0x00000018ff147819 */ /* 0x100fe40000011611 */
[----:B------:R-:W-:Y:S01]  /*03c0*/  SHF.R.U32.HI R18, RZ, 0x10, R17 ;  /* 0x00000010ff127819 */ /* 0x000fe20000011611 */
[----:B------:R-:W-:Y:S01]  /*03d0*/  IMAD R17, R4, 0x3, RZ ;  /* 0x0000000304117824 */ /* 0x000fe200078e02ff */
[----:B------:R-:W-:Y:S02]  /*03e0*/  LOP3.LUT R13, R19, 0xf0f0f0f, RZ, 0xc0, !PT ;  /* 0x0f0f0f0f130d7812 */ /* 0x000fe400078ec0ff */
[----:B------:R-:W-:Y:S02]  /*03f0*/  LOP3.LUT R19, R16, 0xf0, RZ, 0xc0, !PT ;  /* 0x000000f010137812 */ /* 0x000fe400078ec0ff */
[----:B------:R-:W-:-:S02]  /*0400*/  LOP3.LUT R16, R9, 0xf000, RZ, 0xc0, !PT ;  /* 0x0000f00009107812 */ /* 0x000fc400078ec0ff */
[----:B------:R-:W-:Y:S02]  /*0410*/  LOP3.LUT R9, R14, 0xf00, RZ, 0xc0, !PT ;  /* 0x00000f000e097812 */ /* 0x000fe400078ec0ff */
[C---:B------:R-:W-:Y:S02]  /*0420*/  LOP3.LUT R14, R13.reuse, 0xffff, RZ, 0xc0, !PT ;  /* 0x0000ffff0d0e7812 */ /* 0x040fe400078ec0ff */
[----:B-----5:R-:W-:Y:S02]  /*0430*/  SHF.R.U32.HI R10, RZ, R17, R10 ;  /* 0x00000011ff0a7219 */ /* 0x020fe4000001160a */
[----:B------:R-:W-:Y:S02]  /*0440*/  SHF.R.U32.HI R0, RZ, 0x8, R14 ;  /* 0x00000008ff007819 */ /* 0x000fe4000001160e */
[----:B------:R-:W-:Y:S01]  /*0450*/  SHF.R.U32.HI R14, RZ, 0x10, R13 ;  /* 0x00000010ff0e7819 */ /* 0x000fe2000001160d */
[----:B------:R-:W-:Y:S01]  /*0460*/  IMAD.SHL.U32 R10, R10, 0x2, RZ ;  /* 0x000000020a0a7824 */ /* 0x000fe200078e00ff */
[----:B------:R-:W-:Y:S01]  /*0470*/  LOP3.LUT R21, R13, 0xf, RZ, 0xc0, !PT ;  /* 0x0000000f0d157812 */ /* 0x000fe200078ec0ff */
[----:B------:R-:W0:Y:S01]  /*0480*/  I2F.S16 R6, R6 ;  /* 0x0000000600067306 */ /* 0x000e220000101400 */
[----:B------:R-:W-:-:S02]  /*0490*/  LOP3.LUT R4, R18, 0xf, RZ, 0xc0, !PT ;  /* 0x0000000f12047812 */ /* 0x000fc400078ec0ff */
[----:B------:R-:W-:Y:S02]  /*04a0*/  LOP3.LUT R14, R14, 0xf, RZ, 0xc0, !PT ;  /* 0x0000000f0e0e7812 */ /* 0x000fe400078ec0ff */
[----:B------:R-:W-:Y:S02]  /*04b0*/  LEA.HI R8, R8, R19, RZ, 0x14 ;  /* 0x0000001308087211 */ /* 0x000fe400078fa0ff */
[----:B------:R-:W-:Y:S01]  /*04c0*/  LOP3.LUT R10, R10, 0xe, RZ, 0xc0, !PT ;  /* 0x0000000e0a0a7812 */ /* 0x000fe200078ec0ff */
[----:B------:R-:W1:Y:S01]  /*04d0*/  I2F.S16 R2, R21 ;  /* 0x0000001500027306 */ /* 0x000e620000101400 */
[----:B------:R-:W-:Y:S02]  /*04e0*/  IADD3 R9, R16, R8, R9 ;  /* 0x0000000810097210 */ /* 0x000fe40007ffe009 */
[----:B------:R-:W-:-:S05]  /*04f0*/  LOP3.LUT R13, R10, 0x1, RZ, 0xfc, !PT ;  /* 0x000000010a0d7812 */ /* 0x000fca00078efcff */
[----:B------:R-:W2:Y:S01]  /*0500*/  I2F.S16 R7, R20 ;  /* 0x0000001400077306 */ /* 0x000ea20000101400 */
[----:B------:R-:W-:Y:S01]  /*0510*/  HADD2.F32 R10, -RZ, R9.H0_H0 ;  /* 0x20000009ff0a7230 */ /* 0x000fe20000004100 */
[----:B------:R-:W-:-:S06]  /*0520*/  I2FP.F32.S32 R13, R13 ;  /* 0x0000000d000d7245 */ /* 0x000fcc0000201400 */
[----:B------:R-:W3:Y:S08]  /*0530*/  I2F.S16 R5, R5 ;  /* 0x0000000500057306 */ /* 0x000ef00000101400 */
[----:B------:R-:W4:Y:S08]  /*0540*/  I2F.S16 R3, R3 ;  /* 0x0000000300037306 */ /* 0x000f300000101400 */
[----:B------:R-:W5:Y:S08]  /*0550*/  I2F.S16 R4, R4 ;  /* 0x0000000400047306 */ /* 0x000f700000101400 */
[----:B------:R-:W5:Y:S08]  /*0560*/  I2F.S16 R0, R0 ;  /* 0x0000000000007306 */ /* 0x000f700000101400 */
[----:B------:R-:W5:Y:S01]  /*0570*/  I2F.S16 R14, R14 ;  /* 0x0000000e000e7306 */ /* 0x000f620000101400 */
[----:B------:R-:W-:Y:S01]  /*0580*/  LEA R8, P1, R11, UR6, 0x1 ;  /* 0x000000060b087c11 */ /* 0x000fe2000f8208ff */
[----:B------:R-:W-:Y:S01]  /*0590*/  FMUL.FTZ R10, R10, R13 ;  /* 0x0000000d0a0a7220 */ /* 0x000fe20000410000 */
[C---:B0-----:R-:W-:Y:S01]  /*05a0*/  FADD.FTZ R17, R15.reuse, R6 ;  /* 0x000000060f117221 */ /* 0x041fe20000010000 */
[----:B-1----:R-:W-:Y:S01]  /*05b0*/  FADD.FTZ R13, R15, R2 ;  /* 0x000000020f0d7221 */ /* 0x002fe20000010000 */
[----:B------:R-:W-:Y:S01]  /*05c0*/  LEA.HI.X R9, R11, UR7, R12, 0x1, P1 ;  /* 0x000000070b097c11 */ /* 0x000fe200088f0c0c */
[C---:B--2---:R-:W-:Y:S01]  /*05d0*/  FADD.FTZ R11, R15.reuse, R7 ;  /* 0x000000070f0b7221 */ /* 0x044fe20000010000 */
[C---:B------:R-:W-:Y:S01]  /*05e0*/  FMUL.FTZ R2, R10.reuse, R17 ;  /* 0x000000110a027220 */ /* 0x040fe20000410000 */
[C---:B---3--:R-:W-:Y:S01]  /*05f0*/  FADD.FTZ R5, R15.reuse, R5 ;  /* 0x000000050f057221 */ /* 0x048fe20000010000 */
[C---:B----4-:R-:W-:Y:S01]  /*0600*/  FADD.FTZ R3, R15.reuse, R3 ;  /* 0x000000030f037221 */ /* 0x050fe20000010000 */
[C---:B-----5:R-:W-:Y:S01]  /*0610*/  FADD.FTZ R7, R15.reuse, R4 ;  /* 0x000000040f077221 */ /* 0x060fe20000010000 */
[C---:B------:R-:W-:Y:S01]  /*0620*/  FADD.FTZ R17, R15.reuse, R0 ;  /* 0x000000000f117221 */ /* 0x040fe20000010000 */
[----:B------:R-:W-:Y:S01]  /*0630*/  FADD.FTZ R15, R15, R14 ;  /* 0x0000000e0f0f7221 */ /* 0x000fe20000010000 */
[C---:B------:R-:W-:Y:S01]  /*0640*/  FMUL.FTZ R5, R10.reuse, R5 ;  /* 0x000000050a057220 */ /* 0x040fe20000410000 */
[C---:B------:R-:W-:Y:S01]  /*0650*/  FMUL.FTZ R11, R10.reuse, R11 ;  /* 0x0000000b0a0b7220 */ /* 0x040fe20000410000 */
[C---:B------:R-:W-:Y:S01]  /*0660*/  FMUL.FTZ R13, R10.reuse, R13 ;  /* 0x0000000d0a0d7220 */ /* 0x040fe20000410000 */
[C---:B------:R-:W-:Y:S01]  /*0670*/  FMUL.FTZ R3, R10.reuse, R3 ;  /* 0x000000030a037220 */ /* 0x040fe20000410000 */
[C---:B------:R-:W-:Y:S01]  /*0680*/  FMUL.FTZ R7, R10.reuse, R7 ;  /* 0x000000070a077220 */ /* 0x040fe20000410000 */
[C---:B------:R-:W-:Y:S01]  /*0690*/  FMUL.FTZ R17, R10.reuse, R17 ;  /* 0x000000110a117220 */ /* 0x040fe20000410000 */
[----:B------:R-:W-:Y:S01]  /*06a0*/  FMUL.FTZ R15, R10, R15 ;  /* 0x0000000f0a0f7220 */ /* 0x000fe20000410000 */
[----:B------:R-:W-:-:S02]  /*06b0*/  F2FP.BF16.F32.PACK_AB R5, RZ, R5 ;  /* 0x00000005ff05723e */ /* 0x000fc400000010ff */
[----:B------:R-:W-:Y:S02]  /*06c0*/  F2FP.BF16.F32.PACK_AB R11, RZ, R11 ;  /* 0x0000000bff0b723e */ /* 0x000fe400000010ff */
[----:B------:R-:W-:Y:S02]  /*06d0*/  F2FP.BF16.F32.PACK_AB R2, RZ, R2 ;  /* 0x00000002ff02723e */ /* 0x000fe400000010ff */
[----:B------:R-:W-:Y:S02]  /*06e0*/  F2FP.BF16.F32.PACK_AB R13, RZ, R13 ;  /* 0x0000000dff0d723e */ /* 0x000fe400000010ff */
[----:B------:R-:W-:Y:S02]  /*06f0*/  F2FP.BF16.F32.PACK_AB R3, RZ, R3 ;  /* 0x00000003ff03723e */ /* 0x000fe400000010ff */
[----:B------:R-:W-:Y:S02]  /*0700*/  F2FP.BF16.F32.PACK_AB R7, RZ, R7 ;  /* 0x00000007ff07723e */ /* 0x000fe400000010ff */
[----:B------:R-:W-:-:S02]  /*0710*/  F2FP.BF16.F32.PACK_AB R17, RZ, R17 ;  /* 0x00000011ff11723e */ /* 0x000fc400000010ff */
[----:B------:R-:W-:Y:S01]  /*0720*/  F2FP.BF16.F32.PACK_AB R15, RZ, R15 ;  /* 0x0000000fff0f723e */ /* 0x000fe200000010ff */
[----:B------:R-:W-:Y:S04]  /*0730*/  STG.E.U16 desc[UR4][R8.64], R5 ;  /* 0x0000000508007986 */ /* 0x000fe8000c101504 */
[----:B------:R-:W-:Y:S04]  /*0740*/  STG.E.U16 desc[UR4][R8.64+0x6], R11 ;  /* 0x0000060b08007986 */ /* 0x000fe8000c101504 */
[----:B------:R-:W-:Y:S04]  /*0750*/  STG.E.U16 desc[UR4][R8.64+0xe], R2 ;  /* 0x00000e0208007986 */ /* 0x000fe8000c101504 */
[----:B------:R-:W-:Y:S04]  /*0760*/  STG.E.U16 desc[UR4][R8.64+0x8], R13 ;  /* 0x0000080d08007986 */ /* 0x000fe8000c101504 */
[----:B------:R-:W-:Y:S04]  /*0770*/  STG.E.U16 desc[UR4][R8.64+0x2], R3 ;  /* 0x0000020308007986 */ /* 0x000fe8000c101504 */
[----:B------:R-:W-:Y:S04]  /*0780*/  STG.E.U16 desc[UR4][R8.64+0x4], R7 ;  /* 0x0000040708007986 */ /* 0x000fe8000c101504 */
[----:B------:R-:W-:Y:S04]  /*0790*/  STG.E.U16 desc[UR4][R8.64+0xa], R17 ;  /* 0x00000a1108007986 */ /* 0x000fe8000c101504 */
[----:B------:R-:W-:Y:S01]  /*07a0*/  STG.E.U16 desc[UR4][R8.64+0xc], R15 ;  /* 0x00000c0f08007986 */ /* 0x000fe2000c101504 */
[----:B------:R-:W-:Y:S05]  /*07b0*/  EXIT ;  /* 0x000000000000794d */ /* 0x000fea0003800000 */
.L_x_1133:
        /* <DEDUP_REMOVED lines=12> */
.L_x_1439:


//--------------------- .text._Z23dequantize_block_iq4_xsIN3c108BFloat16EEvPKvPT_ --------------------------
	.section	.text._Z23dequantize_block_iq4_xsIN3c108BFloat16EEvPKvPT_,"ax",@progbits
	.align	128
.text._Z23dequantize_block_iq4_xsIN3c108BFloat16EEvPKvPT_:
        .type           _Z23dequantize_block_iq4_xsIN3c108BFloat16EEvPKvPT_,@function
        .size           _Z23dequantize_block_iq4_xsIN3c108BFloat16EEvPKvPT_,(.L_x_1440 - _Z23dequantize_block_iq4_xsIN3c108BFloat16EEvPKvPT_)
        .other          _Z23dequantize_block_iq4_xsIN3c108BFloat16EEvPKvPT_,@"STO_CUDA_ENTRY STV_DEFAULT"
_Z23dequantize_block_iq4_xsIN3c108BFloat16EEvPKvPT_:
[----:B------:R-:W-:Y:S01]  /*0000*/  LDC R1, c[0x0][0x28] ;  /* 0x00000a00ff017b82 */ /* 0x000fe20000000800 */
[----:B------:R-:W0:Y:S07]  /*0010*/  S2R R10, SR_TID.X ;  /* 0x00000000000a7919 */ /* 0x000e2e0000002100 */
[----:B------:R-:W1:Y:S01]  /*0020*/  LDC.64 R6, c[0x0][0x210] ;  /* 0x00008400ff067b82 */ /* 0x000e620000000a00 */
[----:B------:R-:W-:Y:S01]  /*0030*/  ULDC.64 UR4, c[0x0][0x208] ;  /* 0x0000820000047ab9 */ /* 0x000fe20000000a00 */
[----:B------:R-:W-:Y:S01]  /*0040*/  ULDC.64 UR6, c[0x4][0x48] ;  /* 0x0100120000067ab9 */ /* 0x000fe20000000a00 */
[----:B------:R-:W1:Y:S01]  /*0050*/  S2R R11, SR_CTAID.X ;  /* 0x00000000000b7919 */ /* 0x000e620000002500 */
[----:B0-----:R-:W-:Y:S01]  /*0060*/  IMAD.SHL.U32 R2, R10, 0x10, RZ ;  /* 0x000000100a027824 */ /* 0x001fe200078e00ff */
[----:B------:R-:W-:Y:S01]  /*0070*/  SHF.R.U32.HI R0, RZ, 0x1, R10 ;  /* 0x00000001ff007819 */ /* 0x000fe2000001160a */
[----:B-1----:R-:W-:-:S03]  /*0080*/  IMAD.WIDE.U32 R6, R11, 0x88, R6 ;  /* 0x000000880b067825 */ /* 0x002fc600078e0006 */
[----:B------:R-:W-:Y:S02]  /*0090*/  LOP3.LUT R0, R0, 0x7ffffffc, RZ, 0xc0, !PT ;  /* 0x7ffffffc00007812 */ /* 0x000fe400078ec0ff */
[----:B------:R-:W-:Y:S02]  /*00a0*/  LOP3.LUT R13, R2, 0x70, RZ, 0xc0, !PT ;  /* 0x00000070020d7812 */ /* 0x000fe400078ec0ff */
[----:B------:R-:W-:Y:S01]  /*00b0*/  LOP3.LUT R4, R10, 0x6, RZ, 0xc0, !PT ;  /* 0x000000060a047812 */ /* 0x000fe200078ec0ff */
[----:B------:R-:W2:Y:S01]  /*00c0*/  LDG.E.U16.CONSTANT R16, desc[UR4][R6.64+0x2] ;  /* 0x0000020406107981 */ /* 0x000ea2000c1e9500 */
[----:B------:R-:W-:-:S04]  /*00d0*/  IADD3 R12, P0, P1, R6, R13, R0 ;  /* 0x0000000d060c7210 */ /* 0x000fc8000791e000 */
[----:B------:R-:W-:-:S05]  /*00e0*/  IADD3.X R13, R7, RZ, RZ, P0, P1 ;  /* 0x000000ff070d7210 */ /* 0x000fca00007e24ff */
[----:B------:R-:W3:Y:S04]  /*00f0*/  LDG.E.U8.CONSTANT R8, desc[UR4][R12.64+0xa] ;  /* 0x00000a040c087981 */ /* 0x000ee8000c1e9100 */
[----:B------:R-:W4:Y:S04]  /*0100*/  LDG.E.U8.CONSTANT R9, desc[UR4][R12.64+0x9] ;  /* 0x000009040c097981 */ /* 0x000f28000c1e9100 */
[----:B------:R-:W5:Y:S04]  /*0110*/  LDG.E.U8.CONSTANT R3, desc[UR4][R12.64+0xb] ;  /* 0x00000b040c037981 */ /* 0x000f68000c1e9100 */
[----:B------:R-:W2:Y:S01]  /*0120*/  LDG.E.U8.CONSTANT R2, desc[UR4][R12.64+0x8] ;  /* 0x000008040c027981 */ /* 0x000ea2000c1e9100 */
[----:B------:R-:W-:-:S04]  /*0130*/  SHF.R.U32.HI R23, RZ, 0x1, R4 ;  /* 0x00000001ff177819 */ /* 0x000fc80000011604 */
[----:B------:R-:W-:-:S05]  /*0140*/  IADD3 R22, P0, R6, R23, RZ ;  /* 0x0000001706167210 */ /* 0x000fca0007f1e0ff */
[----:B------:R-:W-:-:S05]  /*0150*/  IMAD.X R23, RZ, RZ, R7, P0 ;  /* 0x000000ffff177224 */ /* 0x000fca00000e0607 */
[----:B------:R-:W2:Y:S01]  /*0160*/  LDG.E.U8.CONSTANT R12, desc[UR4][R22.64+0x4] ;  /* 0x00000404160c7981 */ /* 0x000ea2000c1e9100 */
[----:B---3--:R-:W-:Y:S02]  /*0170*/  LOP3.LUT R4, R8, 0xf, RZ, 0xc0, !PT ;  /* 0x0000000f08047812 */ /* 0x008fe400078ec0ff */
[C---:B----4-:R-:W-:Y:S02]  /*0180*/  LOP3.LUT R24, R9.reuse, 0xf, RZ, 0xc0, !PT ;  /* 0x0000000f09187812 */ /* 0x050fe400078ec0ff */
[----:B------:R-:W-:Y:S02]  /*0190*/  IADD3 R4, P0, R4, UR6, RZ ;  /* 0x0000000604047c10 */ /* 0x000fe4000ff1e0ff */
[----:B------:R-:W-:Y:S02]  /*01a0*/  LOP3.LUT R9, R9, 0xf0, RZ, 0xc0, !PT ;  /* 0x000000f009097812 */ /* 0x000fe400078ec0ff */
[----:B-----5:R-:W-:Y:S01]  /*01b0*/  LOP3.LUT R20, R3, 0xf, RZ, 0xc0, !PT ;  /* 0x0000000f03147812 */ /* 0x020fe200078ec0ff */
[----:B------:R-:W-:Y:S01]  /*01c0*/  IMAD.X R5, RZ, RZ, UR7, P0 ;  /* 0x00000007ff057e24 */ /* 0x000fe200080e06ff */
[----:B------:R-:W-:-:S02]  /*01d0*/  SHF.R.U32.HI R9, RZ, 0x4, R9 ;  /* 0x00000004ff097819 */ /* 0x000fc40000011609 */
[----:B------:R-:W-:Y:S02]  /*01e0*/  LOP3.LUT R8, R8, 0xf0, RZ, 0xc0, !PT ;  /* 0x000000f008087812 */ /* 0x000fe400078ec0ff */
[----:B------:R-:W-:Y:S01]  /*01f0*/  IADD3 R20, P0, R20, UR6, RZ ;  /* 0x0000000614147c10 */ /* 0x000fe2000ff1e0ff */
[----:B------:R0:W3:Y:S01]  /*0200*/  LDG.E.U8.CONSTANT R14, desc[UR4][R4.64] ;  /* 0x00000004040e7981 */ /* 0x0000e2000c1e9100 */
[----:B------:R-:W-:Y:S02]  /*0210*/  LOP3.LUT R17, R9, 0xffff, RZ, 0xc0, !PT ;  /* 0x0000ffff09117812 */ /* 0x000fe400078ec0ff */
[----:B------:R-:W-:Y:S01]  /*0220*/  IADD3 R24, P1, R24, UR6, RZ ;  /* 0x0000000618187c10 */ /* 0x000fe2000ff3e0ff */
[----:B------:R-:W-:Y:S01]  /*0230*/  IMAD.X R21, RZ, RZ, UR7, P0 ;  /* 0x00000007ff157e24 */ /* 0x000fe200080e06ff */
[----:B------:R-:W-:Y:S02]  /*0240*/  SHF.R.U32.HI R9, RZ, 0x4, R8 ;  /* 0x00000004ff097819 */ /* 0x000fe40000011608 */
[----:B--2---:R-:W-:-:S02]  /*0250*/  LOP3.LUT R18, R2, 0xf, RZ, 0xc0, !PT ;  /* 0x0000000f02127812 */ /* 0x004fc400078ec0ff */
[----:B------:R-:W-:Y:S02]  /*0260*/  IADD3 R8, P0, R17, UR6, RZ ;  /* 0x0000000611087c10 */ /* 0x000fe4000ff1e0ff */
[----:B------:R-:W-:Y:S01]  /*0270*/  LOP3.LUT R2, R2, 0xf0, RZ, 0xc0, !PT ;  /* 0x000000f002027812 */ /* 0x000fe200078ec0ff */
[----:B------:R-:W-:Y:S01]  /*0280*/  IMAD.X R25, RZ, RZ, UR7, P1 ;  /* 0x00000007ff197e24 */ /* 0x000fe200088e06ff */
[----:B0-----:R-:W-:Y:S01]  /*0290*/  LOP3.LUT R5, R9, 0xffff, RZ, 0xc0, !PT ;  /* 0x0000ffff09057812 */ /* 0x001fe200078ec0ff */
[----:B------:R-:W-:Y:S01]  /*02a0*/  IMAD.X R9, RZ, RZ, UR7, P0 ;  /* 0x00000007ff097e24 */ /* 0x000fe200080e06ff */
[----:B------:R-:W-:Y:S01]  /*02b0*/  IADD3 R18, P1, R18, UR6, RZ ;  /* 0x0000000612127c10 */ /* 0x000fe2000ff3e0ff */
[----:B------:R-:W2:Y:S01]  /*02c0*/  LDG.E.U8.CONSTANT R17, desc[UR4][R20.64] ;  /* 0x0000000414117981 */ /* 0x000ea2000c1e9100 */
[----:B------:R-:W-:Y:S02]  /*02d0*/  SHF.R.U32.HI R4, RZ, 0x4, R2 ;  /* 0x00000004ff047819 */ /* 0x000fe40000011602 */
[----:B------:R-:W-:Y:S01]  /*02e0*/  IADD3 R2, P0, R5, UR6, RZ ;  /* 0x0000000605027c10 */ /* 0x000fe2000ff1e0ff */
[----:B------:R-:W4:Y:S01]  /*02f0*/  LDG.E.U8.CONSTANT R13, desc[UR4][R24.64] ;  /* 0x00000004180d7981 */ /* 0x000f22000c1e9100 */
[----:B------:R-:W-:Y:S01]  /*0300*/  LOP3.LUT R5, R3, 0xf0, RZ, 0xc0, !PT ;  /* 0x000000f003057812 */ /* 0x000fe200078ec0ff */
[----:B------:R-:W-:Y:S01]  /*0310*/  IMAD.X R19, RZ, RZ, UR7, P1 ;  /* 0x00000007ff137e24 */ /* 0x000fe200088e06ff */
[----:B------:R-:W-:Y:S01]  /*0320*/  LOP3.LUT R4, R4, 0xffff, RZ, 0xc0, !PT ;  /* 0x0000ffff04047812 */ /* 0x000fe200078ec0ff */
[----:B------:R-:W-:Y:S01]  /*0330*/  IMAD.X R3, RZ, RZ, UR7, P0 ;  /* 0x00000007ff037e24 */ /* 0x000fe200080e06ff */
[----:B------:R-:W-:Y:S01]  /*0340*/  SHF.R.U32.HI R5, RZ, 0x4, R5 ;  /* 0x00000004ff057819 */ /* 0x000fe20000011605 */
[----:B------:R-:W5:Y:S01]  /*0350*/  LDG.E.U8.CONSTANT R8, desc[UR4][R8.64] ;  /* 0x0000000408087981 */ /* 0x000f62000c1e9100 */
[----:B------:R-:W-:-:S03]  /*0360*/  IADD3 R4, P0, R4, UR6, RZ ;  /* 0x0000000604047c10 */ /* 0x000fc6000ff1e0ff */
[----:B------:R0:W5:Y:S04]  /*0370*/  LDG.E.U8.CONSTANT R15, desc[UR4][R18.64] ;  /* 0x00000004120f7981 */ /* 0x000168000c1e9100 */
[----:B------:R-:W5:Y:S01]  /*0380*/  LDG.E.U8.CONSTANT R2, desc[UR4][R2.64] ;  /* 0x0000000402027981 */ /* 0x000f62000c1e9100 */
[----:B0-----:R-:W-:-:S03]  /*0390*/  LOP3.LUT R19, R5, 0xffff, RZ, 0xc0, !PT ;  /* 0x0000ffff05137812 */ /* 0x001fc600078ec0ff */
[----:B------:R0:W5:Y:S01]  /*03a0*/  LDG.E.U16.CONSTANT R18, desc[UR4][R6.64] ;  /* 0x0000000406127981 */ /* 0x000162000c1e9500 */
[----:B------:R-:W-:-:S05]  /*03b0*/  IMAD.X R5, RZ, RZ, UR7, P0 ;  /* 0x00000007ff057e24 */ /* 0x000fca00080e06ff */
[----:B------:R1:W5:Y:S01]  /*03c0*/  LDG.E.U8.CONSTANT R4, desc[UR4][R4.64] ;  /* 0x0000000404047981 */ /* 0x000362000c1e9100 */
[----:B0-----:R-:W-:-:S05]  /*03d0*/  IADD3 R6, P0, R19, UR6, RZ ;  /* 0x0000000613067c10 */ /* 0x001fca000ff1e0ff */
[----:B------:R-:W-:Y:S01]  /*03e0*/  IMAD.X R7, RZ, RZ, UR7, P0 ;  /* 0x00000007ff077e24 */ /* 0x000fe200080e06ff */
[----:B------:R-:W-:-:S04]  /*03f0*/  ULDC.64 UR6, c[0x0][0x218] ;  /* 0x0000860000067ab9 */ /* 0x000fc80000000a00 */
[----:B------:R0:W5:Y:S01]  /*0400*/  LDG.E.U8.CONSTANT R6, desc[UR4][R6.64] ;  /* 0x0000000406067981 */ /* 0x000162000c1e9100 */
[C---:B------:R-:W-:Y:S02]  /*0410*/  IMAD.SHL.U32 R19, R10.reuse, 0x2, RZ ;  /* 0x000000020a137824 */ /* 0x040fe400078e00ff */
[----:B------:R-:W-:-:S03]  /*0420*/  IMAD.SHL.U32 R9, R10, 0x4, RZ ;  /* 0x000000040a097824 */ /* 0x000fc600078e00ff */
[----:B------:R-:W-:Y:S01]  /*0430*/  LOP3.LUT R19, R19, 0xe, RZ, 0xc0, !PT ;  /* 0x0000000e13137812 */ /* 0x000fe200078ec0ff */
[----:B------:R-:W-:Y:S01]  /*0440*/  IMAD.SHL.U32 R10, R10, 0x20, RZ ;  /* 0x000000200a0a7824 */ /* 0x000fe200078e00ff */
[----:B------:R-:W-:Y:S02]  /*0450*/  LOP3.LUT R9, R9, 0x4, RZ, 0xc0, !PT ;  /* 0x0000000409097812 */ /* 0x000fe400078ec0ff */
[----:B------:R-:W-:Y:S02]  /*0460*/  SHF.R.U32.HI R16, RZ, R19, R16 ;  /* 0x00000013ff107219 */ /* 0x000fe40000011610 */
[----:B------:R-:W-:Y:S02]  /*0470*/  SHF.R.U32.HI R9, RZ, R9, R12 ;  /* 0x00000009ff097219 */ /* 0x000fe4000001160c */
[----:B------:R-:W-:Y:S01]  /*0480*/  LOP3.LUT R12, R10, 0xe0, RZ, 0xc0, !PT ;  /* 0x000000e00a0c7812 */ /* 0x000fe200078ec0ff */
[----:B------:R-:W-:Y:S01]  /*0490*/  IMAD.SHL.U32 R16, R16, 0x10, RZ ;  /* 0x0000001010107824 */ /* 0x000fe200078e00ff */
[----:B------:R-:W-:-:S03]  /*04a0*/  LOP3.LUT R9, R9, 0xf, RZ, 0xc0, !PT ;  /* 0x0000000f09097812 */ /* 0x000fc600078ec0ff */
[----:B------:R-:W-:Y:S01]  /*04b0*/  IMAD R11, R11, 0x100, R12 ;  /* 0x000001000b0b7824 */ /* 0x000fe200078e020c */
[----:B------:R-:W-:-:S04]  /*04c0*/  LOP3.LUT R9, R16, 0x30, R9, 0xe2, !PT ;  /* 0x0000003010097812 */ /* 0x000fc800078ee209 */
[----:B------:R-:W-:Y:S01]  /*04d0*/  IADD3 R0, P0, R11, R0, RZ ;  /* 0x000000000b007210 */ /* 0x000fe20007f1e0ff */
[----:B------:R-:W-:-:S05]  /*04e0*/  VIADD R9, R9, 0xffffffe0 ;  /* 0xffffffe009097836 */ /* 0x000fca0000000000 */
[----:B------:R-:W-:Y:S01]  /*04f0*/  I2FP.F32.S32 R9, R9 ;  /* 0x0000000900097245 */ /* 0x000fe20000201400 */
[----:B---3--:R-:W-:Y:S08]  /*0500*/  I2F.S8 R14, R14 ;  /* 0x0000000e000e7306 */ /* 0x008ff00000001400 */
[----:B--2---:R-:W-:Y:S08]  /*0510*/  I2F.S8 R17, R17 ;  /* 0x0000001100117306 */ /* 0x004ff00000001400 */
[----:B----4-:R-:W2:Y:S08]  /*0520*/  I2F.S8 R13, R13 ;  /* 0x0000000d000d7306 */ /* 0x010eb00000001400 */
[----:B-----5:R-:W-:Y:S08]  /*0530*/  I2F.S8 R15, R15 ;  /* 0x0000000f000f7306 */ /* 0x020ff00000001400 */
[----:B-1----:R1:W3:Y:S01]  /*0540*/  I2F.S8 R5, R8 ;  /* 0x0000000800057306 */ /* 0x0022e20000001400 */
[----:B------:R-:W-:-:S07]  /*0550*/  HADD2.F32 R18, -RZ, R18.H0_H0 ;  /* 0x20000012ff127230 */ /* 0x000fce0000004100 */
[----:B0-----:R-:W0:Y:S08]  /*0560*/  I2F.S8 R7, R2 ;  /* 0x0000000200077306 */ /* 0x001e300000001400 */
[----:B------:R-:W4:Y:S08]  /*0570*/  I2F.S8 R3, R4 ;  /* 0x0000000400037306 */ /* 0x000f300000001400 */
[----:B------:R-:W5:Y:S01]  /*0580*/  I2F.S8 R11, R6 ;  /* 0x00000006000b7306 */ /* 0x000f620000001400 */
[----:B------:R-:W-:Y:S01]  /*0590*/  FMUL.FTZ R10, R18, R9 ;  /* 0x00000009120a7220 */ /* 0x000fe20000410000 */
[----:B------:R-:W-:Y:S01]  /*05a0*/  IMAD.X R9, RZ, RZ, RZ, P0 ;  /* 0x000000ffff097224 */ /* 0x000fe200000e06ff */
[----:B-1----:R-:W-:-:S02]  /*05b0*/  LEA R8, P0, R0, UR6, 0x1 ;  /* 0x0000000600087c11 */ /* 0x002fc4000f8008ff */
[C---:B--2---:R-:W-:Y:S01]  /*05c0*/  FMUL.FTZ R13, R10.reuse, R13 ;  /* 0x0000000d0a0d7220 */ /* 0x044fe20000410000 */
[C---:B---3--:R-:W-:Y:S01]  /*05d0*/  FMUL.FTZ R5, R10.reuse, R5 ;  /* 0x000000050a057220 */ /* 0x048fe20000410000 */
[C---:B------:R-:W-:Y:S01]  /*05e0*/  FMUL.FTZ R14, R10.reuse, R14 ;  /* 0x0000000e0a0e7220 */ /* 0x040fe20000410000 */
[C---:B0-----:R-:W-:Y:S01]  /*05f0*/  FMUL.FTZ R7, R10.reuse, R7 ;  /* 0x000000070a077220 */ /* 0x041fe20000410000 */
[C---:B----4-:R-:W-:Y:S01]  /*0600*/  FMUL.FTZ R3, R10.reuse, R3 ;  /* 0x000000030a037220 */ /* 0x050fe20000410000 */
[C---:B------:R-:W-:Y:S01]  /*0610*/  FMUL.FTZ R15, R10.reuse, R15 ;  /* 0x0000000f0a0f7220 */ /* 0x040fe20000410000 */
[C---:B------:R-:W-:Y:S01]  /*0620*/  FMUL.FTZ R17, R10.reuse, R17 ;  /* 0x000000110a117220 */ /* 0x040fe20000410000 */
[----:B-----5:R-:W-:Y:S01]  /*0630*/  FMUL.FTZ R11, R10, R11 ;  /* 0x0000000b0a0b7220 */ /* 0x020fe20000410000 */
[----:B------:R-:W-:Y:S02]  /*0640*/  F2FP.BF16.F32.PACK_AB R13, RZ, R13 ;  /* 0x0000000dff0d723e */ /* 0x000fe400000010ff */
[----:B------:R-:W-:-:S02]  /*0650*/  F2FP.BF16.F32.PACK_AB R5, RZ, R5 ;  /* 0x00000005ff05723e */ /* 0x000fc400000010ff */
[----:B------:R-:W-:Y:S02]  /*0660*/  F2FP.BF16.F32.PACK_AB R14, RZ, R14 ;  /* 0x0000000eff0e723e */ /* 0x000fe400000010ff */
[----:B------:R-:W-:Y:S02]  /*0670*/  LEA.HI.X R9, R0, UR7, R9, 0x1, P0 ;  /* 0x0000000700097c11 */ /* 0x000fe400080f0c09 */
        /* <DEDUP_REMOVED lines=14> */
.L_x_1134:
        /* <DEDUP_REMOVED lines=10> */
.L_x_1440:


//--------------------- .text._Z22dequantize_block_iq2_sIN3c108BFloat16EEvPKvPT_ --------------------------
	.section	.text._Z22dequantize_block_iq2_sIN3c108BFloat16EEvPKvPT_,"ax",@progbits
	.align	128
.text._Z22dequantize_block_iq2_sIN3c108BFloat16EEvPKvPT_:
        .type           _Z22dequantize_block_iq2_sIN3c108BFloat16EEvPKvPT_,@function
        .size           _Z22dequantize_block_iq2_sIN3c108BFloat16EEvPKvPT_,(.L_x_1441 - _Z22dequantize_block_iq2_sIN3c108BFloat16EEvPKvPT_)
        .other          _Z22dequantize_block_iq2_sIN3c108BFloat16EEvPKvPT_,@"STO_CUDA_ENTRY STV_DEFAULT"
_Z22dequantize_block_iq2_sIN3c108BFloat16EEvPKvPT_:
[----:B------:R-:W-:Y:S01]  /*0000*/  LDC R1, c[0x0][0x28] ;  /* 0x00000a00ff017b82 */ /* 0x000fe20000000800 */
[----:B------:R-:W0:Y:S07]  /*0010*/  S2R R0, SR_TID.X ;  /* 0x0000000000007919 */ /* 0x000e2e0000002100 */
[----:B------:R-:W1:Y:S01]  /*0020*/  LDC.64 R4, c[0x0][0x210] ;  /* 0x00008400ff047b82 */ /* 0x000e620000000a00 */
[----:B------:R-:W-:Y:S01]  /*0030*/  ULDC.64 UR4, c[0x0][0x208] ;  /* 0x0000820000047ab9 */ /* 0x000fe20000000a00 */
[----:B------:R-:W1:Y:S06]  /*0040*/  S2R R2, SR_CTAID.X ;  /* 0x0000000000027919 */ /* 0x000e6c0000002500 */
[----:B------:R-:W2:Y:S01]  /*0050*/  LDC.64 R8, c[0x4][0x10] ;  /* 0x01000400ff087b82 */ /* 0x000ea20000000a00 */
[----:B------:R-:W-:Y:S01]  /*0060*/  IMAD.MOV.U32 R12, RZ, RZ, 0x8 ;  /* 0x00000008ff0c7424 */ /* 0x000fe200078e00ff */
[----:B------:R-:W-:Y:S01]  /*0070*/  ULDC.64 UR6, c[0x0][0x218] ;  /* 0x0000860000067ab9 */ /* 0x000fe20000000a00 */
[----:B0-----:R-:W-:Y:S01]  /*0080*/  IMAD.SHL.U32 R6, R0, 0x4, RZ ;  /* 0x0000000400067824 */ /* 0x001fe200078e00ff */
[----:B------:R-:W-:-:S02]  /*0090*/  SHF.R.U32.HI R3, RZ, 0x3, R0 ;  /* 0x00000003ff037819 */ /* 0x000fc40000011600 */
[----:B------:R-:W-:Y:S01]  /*00a0*/  LOP3.LUT R19, R0, 0x7, RZ, 0xc0, !PT ;  /* 0x0000000700137812 */ /* 0x000fe200078ec0ff */
[----:B-1----:R-:W-:Y:S01]  /*00b0*/  IMAD.WIDE.U32 R4, R2, 0x52, R4 ;  /* 0x0000005202047825 */ /* 0x002fe200078e0004 */
[----:B------:R-:W-:Y:S02]  /*00c0*/  LOP3.LUT R6, R6, 0x1c, RZ, 0xc0, !PT ;  /* 0x0000001c06067812 */ /* 0x000fe400078ec0ff */
[----:B------:R-:W-:-:S03]  /*00d0*/  IADD3 R18, P0, R19, R4, RZ ;  /* 0x0000000413127210 */ /* 0x000fc60007f1e0ff */
[----:B------:R-:W-:Y:S01]  /*00e0*/  IMAD.IADD R7, R3, 0x1, R6 ;  /* 0x0000000103077824 */ /* 0x000fe200078e0206 */
[----:B------:R0:W3:Y:S01]  /*00f0*/  LDG.E.U16.CONSTANT R17, desc[UR4][R4.64] ;  /* 0x0000000404117981 */ /* 0x0000e2000c1e9500 */
[----:B------:R-:W-:-:S03]  /*0100*/  IMAD.X R19, RZ, RZ, R5, P0 ;  /* 0x000000ffff137224 */ /* 0x000fc600000e0605 */
[----:B------:R-:W-:Y:S02]  /*0110*/  IADD3 R6, P0, R7, R4, RZ ;  /* 0x0000000407067210 */ /* 0x000fe40007f1e0ff */
[----:B------:R-:W4:Y:S03]  /*0120*/  LDG.E.U8.CONSTANT R11, desc[UR4][R18.64+0x42] ;  /* 0x00004204120b7981 */ /* 0x000f26000c1e9100 */
[----:B------:R-:W-:Y:S02]  /*0130*/  IMAD.X R7, RZ, RZ, R5, P0 ;  /* 0x000000ffff077224 */ /* 0x000fe400000e0605 */
[----:B------:R-:W-:Y:S01]  /*0140*/  IMAD R12, R3, -0x2, R12 ;  /* 0xfffffffe030c7824 */ /* 0x000fe200078e020c */
[----:B------:R-:W5:Y:S04]  /*0150*/  LDG.E.U8.CONSTANT R16, desc[UR4][R18.64+0x4a] ;  /* 0x00004a0412107981 */ /* 0x000f68000c1e9100 */
[----:B------:R-:W2:Y:S01]  /*0160*/  LDG.E.U8.CONSTANT R10, desc[UR4][R6.64+0x2] ;  /* 0x00000204060a7981 */ /* 0x000ea2000c1e9100 */
[----:B0-----:R-:W-:-:S02]  /*0170*/  SHF.R.U32.HI R4, RZ, 0x2, R0 ;  /* 0x00000002ff047819 */ /* 0x001fc40000011600 */
[----:B----4-:R-:W-:-:S04]  /*0180*/  SHF.L.U32 R11, R11, R12, RZ ;  /* 0x0000000c0b0b7219 */ /* 0x010fc800000006ff */
[----:B--2---:R-:W-:Y:S02]  /*0190*/  LOP3.LUT R11, R10, 0x300, R11, 0xf8, !PT ;  /* 0x000003000a0b7812 */ /* 0x004fe400078ef80b */
[----:B------:R0:W2:Y:S03]  /*01a0*/  LDG.E.U8.CONSTANT R10, desc[UR4][R6.64+0x22] ;  /* 0x00002204060a7981 */ /* 0x0000a6000c1e9100 */
[----:B------:R-:W-:-:S05]  /*01b0*/  IMAD.WIDE.U32 R20, R11, 0x8, R8 ;  /* 0x000000080b147825 */ /* 0x000fca00078e0008 */
[----:B------:R-:W4:Y:S04]  /*01c0*/  LDG.E.U8.CONSTANT R15, desc[UR4][R20.64+0x1] ;  /* 0x00000104140f7981 */ /* 0x000f28000c1e9100 */
[----:B------:R-:W4:Y:S04]  /*01d0*/  LDG.E.U8.CONSTANT R13, desc[UR4][R20.64+0x2] ;  /* 0x00000204140d7981 */ /* 0x000f28000c1e9100 */
[----:B------:R-:W4:Y:S04]  /*01e0*/  LDG.E.U8.CONSTANT R11, desc[UR4][R20.64+0x3] ;  /* 0x00000304140b7981 */ /* 0x000f28000c1e9100 */
[----:B------:R-:W4:Y:S04]  /*01f0*/  LDG.E.U8.CONSTANT R12, desc[UR4][R20.64+0x4] ;  /* 0x00000404140c7981 */ /* 0x000f28000c1e9100 */
[----:B------:R-:W4:Y:S04]  /*0200*/  LDG.E.U8.CONSTANT R3, desc[UR4][R20.64+0x5] ;  /* 0x0000050414037981 */ /* 0x000f28000c1e9100 */
[----:B------:R-:W4:Y:S04]  /*0210*/  LDG.E.U8.CONSTANT R8, desc[UR4][R20.64+0x6] ;  /* 0x0000060414087981 */ /* 0x000f28000c1e9100 */
[----:B------:R-:W4:Y:S04]  /*0220*/  LDG.E.U8.CONSTANT R9, desc[UR4][R20.64] ;  /* 0x0000000414097981 */ /* 0x000f28000c1e9100 */
[----:B------:R-:W4:Y:S01]  /*0230*/  LDG.E.U8.CONSTANT R14, desc[UR4][R20.64+0x7] ;  /* 0x00000704140e7981 */ /* 0x000f22000c1e9100 */
[----:B------:R-:W-:-:S04]  /*0240*/  LOP3.LUT R5, R4, 0x3ffffffc, RZ, 0xc0, !PT ;  /* 0x3ffffffc04057812 */ /* 0x000fc800078ec0ff */
[----:B-----5:R-:W-:Y:S01]  /*0250*/  SHF.R.U32.HI R5, RZ, R5, R16 ;  /* 0x00000005ff057219 */ /* 0x020fe20000011610 */
[----:B------:R-:W-:-:S03]  /*0260*/  IMAD.SHL.U32 R4, R0, 0x20, RZ ;  /* 0x0000002000047824 */ /* 0x000fc600078e00ff */
[----:B------:R-:W-:Y:S01]  /*0270*/  LOP3.LUT R5, R5, 0xf, RZ, 0xc0, !PT ;  /* 0x0000000f05057812 */ /* 0x000fe200078ec0ff */
[----:B------:R-:W-:Y:S01]  /*0280*/  IMAD.SHL.U32 R2, R2, 0x100, RZ ;  /* 0x0000010002027824 */ /* 0x000fe200078e00ff */
[----:B------:R-:W-:Y:S02]  /*0290*/  LOP3.LUT R0, R0, 0xfffffff8, RZ, 0xc0, !PT ;  /* 0xfffffff800007812 */ /* 0x000fe400078ec0ff */
[----:B0-----:R-:W-:Y:S02]  /*02a0*/  I2FP.F32.S32 R6, R5 ;  /* 0x0000000500067245 */ /* 0x001fe40000201400 */
[----:B------:R-:W-:Y:S02]  /*02b0*/  LOP3.LUT R5, R4, 0xe0, RZ, 0xc0, !PT ;  /* 0x000000e004057812 */ /* 0x000fe400078ec0ff */
[----:B------:R-:W-:Y:S02]  /*02c0*/  SHF.R.S32.HI R4, RZ, 0x1f, R0 ;  /* 0x0000001fff047819 */ /* 0x000fe40000011400 */
[----:B------:R-:W-:Y:S01]  /*02d0*/  IADD3 R5, P0, P1, R5, R0, R2 ;  /* 0x0000000005057210 */ /* 0x000fe2000791e002 */
[----:B---3--:R-:W-:-:S02]  /*02e0*/  HADD2.F32 R17, -RZ, R17.H0_H0 ;  /* 0x20000011ff117230 */ /* 0x008fc40000004100 */
[----:B------:R-:W-:Y:S01]  /*02f0*/  FADD.FTZ R6, R6, 0.5 ;  /* 0x3f00000006067421 */ /* 0x000fe20000010000 */
[----:B------:R-:W-:Y:S01]  /*0300*/  IMAD.MOV.U32 R2, RZ, RZ, 0x3f800000 ;  /* 0x3f800000ff027424 */ /* 0x000fe200078e00ff */
[----:B------:R-:W-:Y:S02]  /*0310*/  IADD3.X R16, RZ, R4, RZ, P0, P1 ;  /* 0x00000004ff107210 */ /* 0x000fe400007e24ff */
[----:B------:R-:W-:Y:S01]  /*0320*/  FMUL.FTZ.D4 R0, R17, R6 ;  /* 0x0000000611007220 */ /* 0x000fe20000210000 */
[----:B--2---:R-:W-:Y:S02]  /*0330*/  R2P PR, R10, 0x7e ;  /* 0x0000007e0a007804 */ /* 0x004fe40000000000 */
[----:B------:R-:W-:Y:S02]  /*0340*/  LEA R4, P0, R5, UR6, 0x1 ;  /* 0x0000000605047c11 */ /* 0x000fe4000f8008ff */
[----:B----4-:R-:W-:Y:S02]  /*0350*/  I2FP.F32.U32 R15, R15 ;  /* 0x0000000f000f7245 */ /* 0x010fe40000201000 */
[----:B------:R-:W-:-:S02]  /*0360*/  FSEL R6, R2, -1, !P1 ;  /* 0xbf80000002067808 */ /* 0x000fc40004800000 */
[----:B------:R-:W-:Y:S01]  /*0370*/  I2FP.F32.U32 R13, R13 ;  /* 0x0000000d000d7245 */ /* 0x000fe20000201000 */
[C---:B------:R-:W-:Y:S01]  /*0380*/  FMUL.FTZ R15, R0.reuse, R15 ;  /* 0x0000000f000f7220 */ /* 0x040fe20000410000 */
[----:B------:R-:W-:Y:S02]  /*0390*/  I2FP.F32.U32 R11, R11 ;  /* 0x0000000b000b7245 */ /* 0x000fe40000201000 */
[----:B------:R-:W-:Y:S01]  /*03a0*/  LEA.HI.X R5, R5, UR7, R16, 0x1, P0 ;  /* 0x0000000705057c11 */ /* 0x000fe200080f0c10 */
[----:B------:R-:W-:Y:S01]  /*03b0*/  FMUL.FTZ R13, R0, R13 ;  /* 0x0000000d000d7220 */ /* 0x000fe20000410000 */
[----:B------:R-:W-:Y:S01]  /*03c0*/  FSEL R16, R2, -1, !P2 ;  /* 0xbf80000002107808 */ /* 0x000fe20005000000 */
[----:B------:R-:W-:Y:S01]  /*03d0*/  FMUL.FTZ R11, R0, R11 ;  /* 0x0000000b000b7220 */ /* 0x000fe20000410000 */
[----:B------:R-:W-:Y:S01]  /*03e0*/  FSEL R18, R2, -1, !P3 ;  /* 0xbf80000002127808 */ /* 0x000fe20005800000 */
[----:B------:R-:W-:Y:S01]  /*03f0*/  FMUL.FTZ R6, R15, R6 ;  /* 0x000000060f067220 */ /* 0x000fe20000410000 */
[----:B------:R-:W-:Y:S01]  /*0400*/  PRMT R7, R10, 0x8880, RZ ;  /* 0x000088800a077816 */ /* 0x000fe200000000ff */
[----:B------:R-:W-:-:S02]  /*0410*/  FMUL.FTZ R13, R13, R16 ;  /* 0x000000100d0d7220 */ /* 0x000fc40000410000 */
[----:B------:R-:W-:Y:S01]  /*0420*/  FMUL.FTZ R11, R11, R18 ;  /* 0x000000120b0b7220 */ /* 0x000fe20000410000 */
[----:B------:R-:W-:Y:S02]  /*0430*/  ISETP.GT.AND P0, PT, R7, -0x1, PT ;  /* 0xffffffff0700780c */ /* 0x000fe40003f04270 */
[----:B------:R-:W-:Y:S02]  /*0440*/  F2FP.BF16.F32.PACK_AB R6, RZ, R6 ;  /* 0x00000006ff06723e */ /* 0x000fe400000010ff */
[----:B------:R-:W-:Y:S02]  /*0450*/  I2FP.F32.U32 R7, R12 ;  /* 0x0000000c00077245 */ /* 0x000fe40000201000 */
[----:B------:R-:W-:Y:S02]  /*0460*/  LOP3.LUT R10, R10, 0x1, RZ, 0xc0, !PT ;  /* 0x000000010a0a7812 */ /* 0x000fe400078ec0ff */
[----:B------:R-:W-:Y:S02]  /*0470*/  F2FP.BF16.F32.PACK_AB R13, RZ, R13 ;  /* 0x0000000dff0d723e */ /* 0x000fe400000010ff */
[----:B------:R-:W-:-:S02]  /*0480*/  F2FP.BF16.F32.PACK_AB R11, RZ, R11 ;  /* 0x0000000bff0b723e */ /* 0x000fc400000010ff */
[----:B------:R-:W-:Y:S01]  /*0490*/  PRMT R15, R6, 0x7610, R15 ;  /* 0x00007610060f7816 */ /* 0x000fe2000000000f */
[----:B------:R-:W-:Y:S01]  /*04a0*/  FMUL.FTZ R7, R0, R7 ;  /* 0x0000000700077220 */ /* 0x000fe20000410000 */
[----:B------:R-:W-:Y:S02]  /*04b0*/  FSEL R6, R2, -1, !P4 ;  /* 0xbf80000002067808 */ /* 0x000fe40006000000 */
[----:B------:R-:W-:Y:S02]  /*04c0*/  ISETP.NE.U32.AND P1, PT, R10, 0x1, PT ;  /* 0x000000010a00780c */ /* 0x000fe40003f25070 */
[----:B------:R-:W-:Y:S02]  /*04d0*/  PRMT R16, R13, 0x7610, R16 ;  /* 0x000076100d107816 */ /* 0x000fe40000000010 */
[----:B------:R-:W-:Y:S02]  /*04e0*/  PRMT R17, R11, 0x7610, R17 ;  /* 0x000076100b117816 */ /* 0x000fe40000000011 */
[----:B------:R-:W-:-:S02]  /*04f0*/  I2FP.F32.U32 R3, R3 ;  /* 0x0000000300037245 */ /* 0x000fc40000201000 */
[----:B------:R-:W-:Y:S02]  /*0500*/  I2FP.F32.U32 R11, R8 ;  /* 0x00000008000b7245 */ /* 0x000fe40000201000 */
[----:B------:R-:W-:Y:S02]  /*0510*/  I2FP.F32.U32 R9, R9 ;  /* 0x0000000900097245 */ /* 0x000fe40000201000 */
[----:B------:R-:W-:Y:S01]  /*0520*/  I2FP.F32.U32 R13, R14 ;  /* 0x0000000e000d7245 */ /* 0x000fe20000201000 */
[----:B------:R-:W-:Y:S01]  /*0530*/  FMUL.FTZ R7, R7, R6 ;  /* 0x0000000607077220 */ /* 0x000fe20000410000 */
[C---:B------:R-:W-:Y:S02]  /*0540*/  FSEL R10, R2.reuse, -1, !P5 ;  /* 0xbf800000020a7808 */ /* 0x040fe40006800000 */
[C---:B------:R-:W-:Y:S02]  /*0550*/  FSEL R12, R2.reuse, -1, !P6 ;  /* 0xbf800000020c7808 */ /* 0x040fe40007000000 */
[----:B------:R-:W-:Y:S01]  /*0560*/  FSEL R6, -R2, 1, !P1 ;  /* 0x3f80000002067808 */ /* 0x000fe20004800100 */
[----:B------:R-:W-:Y:S01]  /*0570*/  FMUL.FTZ R3, R0, R3 ;  /* 0x0000000300037220 */ /* 0x000fe20000410000 */
[----:B------:R-:W-:Y:S01]  /*0580*/  FSEL R2, R2, -1, P0 ;  /* 0xbf80000002027808 */ /* 0x000fe20000000000 */
[C---:B------:R-:W-:Y:S01]  /*0590*/  FMUL.FTZ R11, R0.reuse, R11 ;  /* 0x0000000b000b7220 */ /* 0x040fe20000410000 */
[C---:B------:R-:W-:Y:S01]  /*05a0*/  FMUL.FTZ R9, R0.reuse, R9 ;  /* 0x0000000900097220 */ /* 0x040fe20000410000 */
[----:B------:R-:W-:Y:S01]  /*05b0*/  FMUL.FTZ R13, R0, R13 ;  /* 0x0000000d000d7220 */ /* 0x000fe20000410000 */
[----:B------:R-:W-:Y:S01]  /*05c0*/  FMUL.FTZ R3, R3, R10 ;  /* 0x0000000a03037220 */ /* 0x000fe20000410000 */
[----:B------:R-:W-:Y:S01]  /*05d0*/  FMUL.FTZ R11, R11, R12 ;  /* 0x0000000c0b0b7220 */ /* 0x000fe20000410000 */
[----:B------:R-:W-:Y:S01]  /*05e0*/  FMUL.FTZ R6, R9, R6 ;  /* 0x0000000609067220 */ /* 0x000fe20000410000 */
[----:B------:R-:W-:Y:S01]  /*05f0*/  FMUL.FTZ R2, R13, R2 ;  /* 0x000000020d027220 */ /* 0x000fe20000410000 */
[----:B------:R-:W-:-:S02]  /*0600*/  F2FP.BF16.F32.PACK_AB R7, RZ, R7 ;  /* 0x00000007ff07723e */ /* 0x000fc400000010ff */
[----:B------:R-:W-:Y:S02]  /*0610*/  F2FP.BF16.F32.PACK_AB R3, RZ, R3 ;  /* 0x00000003ff03723e */ /* 0x000fe400000010ff */
[----:B------:R-:W-:Y:S02]  /*0620*/  F2FP.BF16.F32.PACK_AB R11, RZ, R11 ;  /* 0x0000000bff0b723e */ /* 0x000fe400000010ff */
[----:B------:R-:W-:Y:S02]  /*0630*/  F2FP.BF16.F32.PACK_AB R6, RZ, R6 ;  /* 0x00000006ff06723e */ /* 0x000fe400000010ff */
        /* <DEDUP_REMOVED lines=10> */
.L_x_1135:
        /* <DEDUP_REMOVED lines=10> */
.L_x_1441:


//--------------------- .text._Z22dequantize_block_iq3_sIN3c108BFloat16EEvPKvPT_ --------------------------
	.section	.text._Z22dequantize_block_iq3_sIN3c108BFloat16EEvPKvPT_,"ax",@progbits
	.align	128
.text._Z22dequantize_block_iq3_sIN3c108BFloat16EEvPKvPT_:
        .type           _Z22dequantize_block_iq3_sIN3c108BFloat16EEvPKvPT_,@function
        .size           _Z22dequantize_block_iq3_sIN3c108BFloat16EEvPKvPT_,(.L_x_1442 - _Z22dequantize_block_iq3_sIN3c108BFloat16EEvPKvPT_)
        .other          _Z22dequantize_block_iq3_sIN3c108BFloat16EEvPKvPT_,@"STO_CUDA_ENTRY STV_DEFAULT"
_Z22dequantize_block_iq3_sIN3c108BFloat16EEvPKvPT_:
[----:B------:R-:W-:Y:S01]  /*0000*/  LDC R1, c[0x0][0x28] ;  /* 0x00000a00ff017b82 */ /* 0x000fe20000000800 */
[----:B------:R-:W0:Y:S07]  /*0010*/  S2R R4, SR_TID.X ;  /* 0x0000000000047919 */ /* 0x000e2e0000002100 */
[----:B------:R-:W1:Y:S01]  /*0020*/  LDC.64 R6, c[0x0][0x210] ;  /* 0x00008400ff067b82 */ /* 0x000e620000000a00 */
[----:B------:R-:W-:Y:S01]  /*0030*/  ULDC.64 UR4, c[0x0][0x208] ;  /* 0x0000820000047ab9 */ /* 0x000fe20000000a00 */
[----:B------:R-:W1:Y:S01]  /*0040*/  S2R R0, SR_CTAID.X ;  /* 0x0000000000007919 */ /* 0x000e620000002500 */
[----:B------:R-:W-:Y:S01]  /*0050*/  IMAD.MOV.U32 R18, RZ, RZ, -0x2 ;  /* 0xfffffffeff127424 */ /* 0x000fe200078e00ff */
[----:B------:R-:W-:Y:S01]  /*0060*/  ULDC.64 UR6, c[0x0][0x218] ;  /* 0x0000860000067ab9 */ /* 0x000fe20000000a00 */
[C---:B0-----:R-:W-:Y:S01]  /*0070*/  IMAD.SHL.U32 R2, R4.reuse, 0x8, RZ ;  /* 0x0000000804027824 */ /* 0x041fe200078e00ff */
[----:B------:R-:W-:-:S02]  /*0080*/  LOP3.LUT R9, R4, 0x7, RZ, 0xc0, !PT ;  /* 0x0000000704097812 */ /* 0x000fc400078ec0ff */
[----:B------:R-:W-:Y:S01]  /*0090*/  SHF.R.U32.HI R5, RZ, 0x3, R4 ;  /* 0x00000003ff057819 */ /* 0x000fe20000011604 */
[----:B-1----:R-:W-:Y:S01]  /*00a0*/  IMAD.WIDE.U32 R6, R0, 0x6e, R6 ;  /* 0x0000006e00067825 */ /* 0x002fe200078e0006 */
[----:B------:R-:W-:Y:S02]  /*00b0*/  LOP3.LUT R2, R2, 0x38, RZ, 0xc0, !PT ;  /* 0x0000003802027812 */ /* 0x000fe400078ec0ff */
[----:B------:R-:W-:-:S03]  /*00c0*/  IADD3 R14, P0, R9, R6, RZ ;  /* 0x00000006090e7210 */ /* 0x000fc60007f1e0ff */
[----:B------:R-:W-:Y:S02]  /*00d0*/  IMAD R3, R5, 0x2, R2 ;  /* 0x0000000205037824 */ /* 0x000fe400078e0202 */
[----:B------:R-:W-:-:S03]  /*00e0*/  IMAD.X R15, RZ, RZ, R7, P0 ;  /* 0x000000ffff0f7224 */ /* 0x000fc600000e0607 */
[----:B------:R-:W-:Y:S02]  /*00f0*/  IADD3 R2, P0, R3, R6, RZ ;  /* 0x0000000603027210 */ /* 0x000fe40007f1e0ff */
[----:B------:R0:W2:Y:S03]  /*0100*/  LDG.E.U8.CONSTANT R11, desc[UR4][R14.64+0x42] ;  /* 0x000042040e0b7981 */ /* 0x0000a6000c1e9100 */
[----:B------:R-:W-:-:S05]  /*0110*/  IMAD.X R3, RZ, RZ, R7, P0 ;  /* 0x000000ffff037224 */ /* 0x000fca00000e0607 */
[----:B------:R-:W3:Y:S04]  /*0120*/  LDG.E.U8.CONSTANT R19, desc[UR4][R2.64+0x3] ;  /* 0x0000030402137981 */ /* 0x000ee8000c1e9100 */
[----:B------:R2:W4:Y:S01]  /*0130*/  LDG.E.U8.CONSTANT R13, desc[UR4][R2.64+0x2] ;  /* 0x00000204020d7981 */ /* 0x000522000c1e9100 */
[----:B------:R-:W-:-:S04]  /*0140*/  SHF.R.U32.HI R9, RZ, 0x1, R9 ;  /* 0x00000001ff097819 */ /* 0x000fc80000011609 */
[----:B------:R-:W-:Y:S02]  /*0150*/  IADD3 R16, P0, R6, R9, RZ ;  /* 0x0000000906107210 */ /* 0x000fe40007f1e0ff */
[----:B------:R-:W1:Y:S01]  /*0160*/  LDC.64 R8, c[0x4][0x20] ;  /* 0x01000800ff087b82 */ /* 0x000e620000000a00 */
[----:B------:R-:W-:Y:S02]  /*0170*/  IMAD.SHL.U32 R10, R4, 0x4, RZ ;  /* 0x00000004040a7824 */ /* 0x000fe400078e00ff */
[----:B------:R-:W-:Y:S02]  /*0180*/  IMAD.X R17, RZ, RZ, R7, P0 ;  /* 0x000000ffff117224 */ /* 0x000fe400000e0607 */
[----:B------:R-:W-:Y:S01]  /*0190*/  IMAD R18, R5, R18, 0x8 ;  /* 0x0000000805127424 */ /* 0x000fe200078e0212 */
[----:B------:R-:W-:Y:S02]  /*01a0*/  LOP3.LUT R20, R10, 0x1c, RZ, 0xc0, !PT ;  /* 0x0000001c0a147812 */ /* 0x000fe400078ec0ff */
[----:B------:R-:W5:Y:S01]  /*01b0*/  LDG.E.U8.CONSTANT R12, desc[UR4][R16.64+0x6a] ;  /* 0x00006a04100c7981 */ /* 0x000f62000c1e9100 */
[----:B0-----:R-:W-:-:S02]  /*01c0*/  VIADD R14, R18, 0xffffffff ;  /* 0xffffffff120e7836 */ /* 0x001fc40000000000 */
[----:B------:R-:W-:-:S03]  /*01d0*/  IMAD.IADD R5, R5, 0x1, R20 ;  /* 0x0000000105057824 */ /* 0x000fc600078e0214 */
[----:B--2---:R-:W-:Y:S02]  /*01e0*/  SHF.L.U32 R2, R11, R14, RZ ;  /* 0x0000000e0b027219 */ /* 0x004fe400000006ff */
[----:B------:R-:W-:Y:S02]  /*01f0*/  IADD3 R14, P0, R6, R5, RZ ;  /* 0x00000005060e7210 */ /* 0x000fe40007f1e0ff */
[----:B------:R-:W2:Y:S01]  /*0200*/  LDG.E.U16.CONSTANT R5, desc[UR4][R6.64] ;  /* 0x0000000406057981 */ /* 0x000ea2000c1e9500 */
[----:B---3--:R-:W-:Y:S02]  /*0210*/  LOP3.LUT R3, R19, 0x100, R2, 0xf8, !PT ;  /* 0x0000010013037812 */ /* 0x008fe400078ef802 */
[----:B------:R-:W-:Y:S01]  /*0220*/  IMAD.X R15, RZ, RZ, R7, P0 ;  /* 0x000000ffff0f7224 */ /* 0x000fe200000e0607 */
[----:B------:R-:W-:Y:S02]  /*0230*/  SHF.L.U32 R18, R11, R18, RZ ;  /* 0x000000120b127219 */ /* 0x000fe400000006ff */
[----:B-1----:R-:W-:-:S02]  /*0240*/  IMAD.WIDE.U32 R2, R3, 0x4, R8 ;  /* 0x0000000403027825 */ /* 0x002fc400078e0008 */
[----:B----4-:R-:W-:Y:S01]  /*0250*/  LOP3.LUT R21, R13, 0x100, R18, 0xf8, !PT ;  /* 0x000001000d157812 */ /* 0x010fe200078ef812 */
[----:B------:R0:W3:Y:S04]  /*0260*/  LDG.E.U8.CONSTANT R11, desc[UR4][R14.64+0x4a] ;  /* 0x00004a040e0b7981 */ /* 0x0000e8000c1e9100 */
[----:B------:R-:W4:Y:S01]  /*0270*/  LDG.E.U8.CONSTANT R13, desc[UR4][R2.64] ;  /* 0x00000004020d7981 */ /* 0x000f22000c1e9100 */
[----:B------:R-:W-:-:S03]  /*0280*/  IMAD.WIDE.U32 R20, R21, 0x4, R8 ;  /* 0x0000000415147825 */ /* 0x000fc600078e0008 */
[----:B------:R-:W4:Y:S04]  /*0290*/  LDG.E.U8.CONSTANT R7, desc[UR4][R2.64+0x1] ;  /* 0x0000010402077981 */ /* 0x000f28000c1e9100 */
[----:B------:R-:W4:Y:S04]  /*02a0*/  LDG.E.U8.CONSTANT R16, desc[UR4][R20.64+0x1] ;  /* 0x0000010414107981 */ /* 0x000f28000c1e9100 */
[----:B------:R-:W4:Y:S04]  /*02b0*/  LDG.E.U8.CONSTANT R8, desc[UR4][R20.64+0x2] ;  /* 0x0000020414087981 */ /* 0x000f28000c1e9100 */
[----:B------:R-:W4:Y:S04]  /*02c0*/  LDG.E.U8.CONSTANT R9, desc[UR4][R20.64] ;  /* 0x0000000414097981 */ /* 0x000f28000c1e9100 */
[----:B------:R-:W4:Y:S04]  /*02d0*/  LDG.E.U8.CONSTANT R17, desc[UR4][R20.64+0x3] ;  /* 0x0000030414117981 */ /* 0x000f28000c1e9100 */
[----:B------:R-:W4:Y:S04]  /*02e0*/  LDG.E.U8.CONSTANT R6, desc[UR4][R2.64+0x2] ;  /* 0x0000020402067981 */ /* 0x000f28000c1e9100 */
[----:B------:R1:W4:Y:S01]  /*02f0*/  LDG.E.U8.CONSTANT R18, desc[UR4][R2.64+0x3] ;  /* 0x0000030402127981 */ /* 0x000322000c1e9100 */
[----:B0-----:R-:W-:-:S04]  /*0300*/  LOP3.LUT R15, R10, 0x4, RZ, 0xc0, !PT ;  /* 0x000000040a0f7812 */ /* 0x001fc800078ec0ff */
[----:B-----5:R-:W-:Y:S01]  /*0310*/  SHF.R.U32.HI R12, RZ, R15, R12 ;  /* 0x0000000fff0c7219 */ /* 0x020fe2000001160c */
[----:B------:R-:W-:-:S03]  /*0320*/  IMAD.SHL.U32 R10, R4, 0x20, RZ ;  /* 0x00000020040a7824 */ /* 0x000fc600078e00ff */
[----:B------:R-:W-:Y:S01]  /*0330*/  LOP3.LUT R12, R12, 0xf, RZ, 0xc0, !PT ;  /* 0x0000000f0c0c7812 */ /* 0x000fe200078ec0ff */
[----:B------:R-:W-:Y:S01]  /*0340*/  IMAD.SHL.U32 R0, R0, 0x100, RZ ;  /* 0x0000010000007824 */ /* 0x000fe200078e00ff */
[----:B------:R-:W-:Y:S02]  /*0350*/  LOP3.LUT R4, R4, 0xfffffff8, RZ, 0xc0, !PT ;  /* 0xfffffff804047812 */ /* 0x000fe400078ec0ff */
[----:B------:R-:W-:Y:S02]  /*0360*/  I2FP.F32.S32 R12, R12 ;  /* 0x0000000c000c7245 */ /* 0x000fe40000201400 */
[----:B------:R-:W-:Y:S02]  /*0370*/  LOP3.LUT R15, R10, 0xe0, RZ, 0xc0, !PT ;  /* 0x000000e00a0f7812 */ /* 0x000fe400078ec0ff */
[----:B-1----:R-:W-:Y:S01]  /*0380*/  SHF.R.S32.HI R2, RZ, 0x1f, R4 ;  /* 0x0000001fff027819 */ /* 0x002fe20000011404 */
[----:B------:R-:W-:Y:S01]  /*0390*/  FADD.FTZ R12, R12, 0.5 ;  /* 0x3f0000000c0c7421 */ /* 0x000fe20000010000 */
[----:B------:R-:W-:Y:S01]  /*03a0*/  IADD3 R15, P0, P1, R15, R4, R0 ;  /* 0x000000040f0f7210 */ /* 0x000fe2000791e000 */
[----:B------:R-:W-:-:S02]  /*03b0*/  IMAD.MOV.U32 R4, RZ, RZ, 0x3f800000 ;  /* 0x3f800000ff047424 */ /* 0x000fc400078e00ff */
[----:B--2---:R-:W-:-:S05]  /*03c0*/  HADD2.F32 R5, -RZ, R5.H0_H0 ;  /* 0x20000005ff057230 */ /* 0x004fca0000004100 */
[----:B------:R-:W-:Y:S01]  /*03d0*/  FMUL.FTZ.D2 R0, R5, R12 ;  /* 0x0000000c05007220 */ /* 0x000fe20000310000 */
[----:B------:R-:W-:Y:S02]  /*03e0*/  IADD3.X R12, RZ, R2, RZ, P0, P1 ;  /* 0x00000002ff0c7210 */ /* 0x000fe400007e24ff */
[----:B---3--:R-:W-:Y:S02]  /*03f0*/  R2P PR, R11, 0x7e ;  /* 0x0000007e0b007804 */ /* 0x008fe40000000000 */
[----:B----4-:R-:W-:-:S03]  /*0400*/  I2FP.F32.U32 R13, R13 ;  /* 0x0000000d000d7245 */ /* 0x010fc60000201000 */
[----:B------:R-:W-:Y:S02]  /*0410*/  FSEL R10, R4, -1, !P4 ;  /* 0xbf800000040a7808 */ /* 0x000fe40006000000 */
[C---:B------:R-:W-:Y:S01]  /*0420*/  FMUL.FTZ R13, R0.reuse, R13 ;  /* 0x0000000d000d7220 */ /* 0x040fe20000410000 */
[----:B------:R-:W-:Y:S02]  /*0430*/  LEA R2, P0, R15, UR6, 0x1 ;  /* 0x000000060f027c11 */ /* 0x000fe4000f8008ff */
[----:B------:R-:W-:Y:S01]  /*0440*/  I2FP.F32.U32 R5, R16 ;  /* 0x0000001000057245 */ /* 0x000fe20000201000 */
[----:B------:R-:W-:Y:S01]  /*0450*/  FMUL.FTZ R10, R13, R10 ;  /* 0x0000000a0d0a7220 */ /* 0x000fe20000410000 */
[----:B------:R-:W-:Y:S02]  /*0460*/  PRMT R14, R11, 0x8880, RZ ;  /* 0x000088800b0e7816 */ /* 0x000fe400000000ff */
[----:B------:R-:W-:Y:S01]  /*0470*/  I2FP.F32.U32 R13, R8 ;  /* 0x00000008000d7245 */ /* 0x000fe20000201000 */
[----:B------:R-:W-:Y:S01]  /*0480*/  FMUL.FTZ R5, R0, R5 ;  /* 0x0000000500057220 */ /* 0x000fe20000410000 */
[----:B------:R-:W-:-:S02]  /*0490*/  FSEL R8, R4, -1, !P1 ;  /* 0xbf80000004087808 */ /* 0x000fc40004800000 */
[----:B------:R-:W-:Y:S02]  /*04a0*/  LOP3.LUT R11, R11, 0x1, RZ, 0xc0, !PT ;  /* 0x000000010b0b7812 */ /* 0x000fe400078ec0ff */
[----:B------:R-:W-:Y:S01]  /*04b0*/  LEA.HI.X R3, R15, UR7, R12, 0x1, P0 ;  /* 0x000000070f037c11 */ /* 0x000fe200080f0c0c */
[----:B------:R-:W-:Y:S01]  /*04c0*/  FMUL.FTZ R13, R0, R13 ;  /* 0x0000000d000d7220 */ /* 0x000fe20000410000 */
[C---:B------:R-:W-:Y:S01]  /*04d0*/  FSEL R12, R4.reuse, -1, !P2 ;  /* 0xbf800000040c7808 */ /* 0x040fe20005000000 */
[----:B------:R-:W-:Y:S01]  /*04e0*/  FMUL.FTZ R5, R5, R8 ;  /* 0x0000000805057220 */ /* 0x000fe20000410000 */
[----:B------:R-:W-:Y:S02]  /*04f0*/  ISETP.NE.U32.AND P1, PT, R11, 0x1, PT ;  /* 0x000000010b00780c */ /* 0x000fe40003f25070 */
[----:B------:R-:W-:Y:S01]  /*0500*/  I2FP.F32.U32 R9, R9 ;  /* 0x0000000900097245 */ /* 0x000fe20000201000 */
[----:B------:R-:W-:Y:S01]  /*0510*/  FMUL.FTZ R12, R13, R12 ;  /* 0x0000000c0d0c7220 */ /* 0x000fe20000410000 */
[----:B------:R-:W-:-:S02]  /*0520*/  FSEL R8, -R4, 1, !P1 ;  /* 0x3f80000004087808 */ /* 0x000fc40004800100 */
[----:B------:R-:W-:Y:S01]  /*0530*/  F2FP.BF16.F32.PACK_AB R5, RZ, R5 ;  /* 0x00000005ff05723e */ /* 0x000fe200000010ff */
[----:B------:R-:W-:Y:S01]  /*0540*/  FMUL.FTZ R9, R0, R9 ;  /* 0x0000000900097220 */ /* 0x000fe20000410000 */
[----:B------:R-:W-:Y:S02]  /*0550*/  F2FP.BF16.F32.PACK_AB R10, RZ, R10 ;  /* 0x0000000aff0a723e */ /* 0x000fe400000010ff */
[----:B------:R-:W-:Y:S01]  /*0560*/  F2FP.BF16.F32.PACK_AB R12, RZ, R12 ;  /* 0x0000000cff0c723e */ /* 0x000fe200000010ff */
[----:B------:R-:W-:Y:S01]  /*0570*/  FMUL.FTZ R8, R9, R8 ;  /* 0x0000000809087220 */ /* 0x000fe20000410000 */
[----:B------:R-:W-:Y:S02]  /*0580*/  PRMT R13, R5, 0x7610, R13 ;  /* 0x00007610050d7816 */ /* 0x000fe4000000000d */
[----:B------:R-:W-:Y:S02]  /*0590*/  ISETP.GT.AND P0, PT, R14, -0x1, PT ;  /* 0xffffffff0e00780c */ /* 0x000fe40003f04270 */
[----:B------:R-:W-:-:S02]  /*05a0*/  I2FP.F32.U32 R17, R17 ;  /* 0x0000001100117245 */ /* 0x000fc40000201000 */
[----:B------:R-:W-:Y:S02]  /*05b0*/  I2FP.F32.U32 R7, R7 ;  /* 0x0000000700077245 */ /* 0x000fe40000201000 */
[----:B------:R-:W-:Y:S02]  /*05c0*/  I2FP.F32.U32 R5, R6 ;  /* 0x0000000600057245 */ /* 0x000fe40000201000 */
[----:B------:R-:W-:Y:S02]  /*05d0*/  I2FP.F32.U32 R9, R18 ;  /* 0x0000001200097245 */ /* 0x000fe40000201000 */
[----:B------:R-:W-:Y:S02]  /*05e0*/  PRMT R11, R10, 0x7610, R11 ;  /* 0x000076100a0b7816 */ /* 0x000fe4000000000b */
[----:B------:R-:W-:Y:S02]  /*05f0*/  PRMT R15, R12, 0x7610, R15 ;  /* 0x000076100c0f7816 */ /* 0x000fe4000000000f */
[----:B------:R-:W-:-:S02]  /*0600*/  FSEL R10, R4, -1, !P5 ;  /* 0xbf800000040a7808 */ /* 0x000fc40006800000 */
[C---:B------:R-:W-:Y:S02]  /*0610*/  FSEL R12, R4.reuse, -1, !P6 ;  /* 0xbf800000040c7808 */ /* 0x040fe40007000000 */
[----:B------:R-:W-:Y:S01]  /*0620*/  FSEL R14, R4, -1, !P3 ;  /* 0xbf800000040e7808 */ /* 0x000fe20005800000 */
        /* <DEDUP_REMOVED lines=23> */
.L_x_1136:
        /* <DEDUP_REMOVED lines=14> */
.L_x_1442:


//--------------------- .text._Z23dequantize_block_iq4_nlIN3c108BFloat16EEvPKvPT_ --------------------------
	.section	.text._Z23dequantize_block_iq4_nlIN3c108BFloat16EEvPKvPT_,"ax",@progbits
	.align	128
.text._Z23dequantize_block_iq4_nlIN3c108BFloat16EEvPKvPT_:
        .type           _Z23dequantize_block_iq4_nlIN3c108BFloat16EEvPKvPT_,@function
        .size           _Z23dequantize_block_iq4_nlIN3c108BFloat16EEvPKvPT_,(.L_x_1443 - _Z23dequantize_block_iq4_nlIN3c108BFloat16EEvPKvPT_)
        .other          _Z23dequantize_block_iq4_nlIN3c108BFloat16EEvPKvPT_,@"STO_CUDA_ENTRY STV_DEFAULT"
_Z23dequantize_block_iq4_nlIN3c108BFloat16EEvPKvPT_:
[----:B------:R-:W-:Y:S01]  /*0000*/  LDC R1, c[0x0][0x28] ;  /* 0x00000a00ff017b82 */ /* 0x000fe20000000800 */
[----:B------:R-:W0:Y:S07]  /*0010*/  S2R R0, SR_CTAID.X ;  /* 0x0000000000007919 */ /* 0x000e2e0000002500 */
[----:B------:R-:W1:Y:S01]  /*0020*/  LDC.64 R2, c[0x0][0x210] ;  /* 0x00008400ff027b82 */ /* 0x000e620000000a00 */
[----:B------:R-:W-:Y:S01]  /*0030*/  ULDC.64 UR4, c[0x0][0x208] ;  /* 0x0000820000047ab9 */ /* 0x000fe20000000a00 */
[----:B------:R-:W-:Y:S01]  /*0040*/  ULDC.64 UR6, c[0x4][0x48] ;  /* 0x0100120000067ab9 */ /* 0x000fe20000000a00 */
[----:B------:R-:W2:Y:S01]  /*0050*/  S2R R4, SR_TID.X ;  /* 0x0000000000047919 */ /* 0x000ea20000002100 */
[----:B0-----:R-:W-:Y:S01]  /*0060*/  IMAD.SHL.U32 R5, R0, 0x8, RZ ;  /* 0x0000000800057824 */ /* 0x001fe200078e00ff */
[----:B--2---:R-:W-:-:S04]  /*0070*/  SHF.R.U32.HI R6, RZ, 0x1, R4 ;  /* 0x00000001ff067819 */ /* 0x004fc80000011604 */
[----:B------:R-:W-:-:S05]  /*0080*/  LOP3.LUT R5, R5, 0xfffffff8, R4, 0xe2, !PT ;  /* 0xfffffff805057812 */ /* 0x000fca00078ee204 */
[----:B-1----:R-:W-:Y:S01]  /*0090*/  IMAD.WIDE.U32 R2, R5, 0x12, R2 ;  /* 0x0000001205027825 */ /* 0x002fe200078e0002 */
[----:B------:R-:W-:-:S04]  /*00a0*/  LOP3.LUT R5, R6, 0x7ffffffc, RZ, 0xc0, !PT ;  /* 0x7ffffffc06057812 */ /* 0x000fc800078ec0ff */
[----:B------:R-:W-:Y:S02]  /*00b0*/  IADD3 R8, P0, R5, R2, RZ ;  /* 0x0000000205087210 */ /* 0x000fe40007f1e0ff */
[----:B------:R-:W2:Y:S03]  /*00c0*/  LDG.E.U16.CONSTANT R2, desc[UR4][R2.64] ;  /* 0x0000000402027981 */ /* 0x000ea6000c1e9500 */
[----:B------:R-:W-:-:S05]  /*00d0*/  IMAD.X R9, RZ, RZ, R3, P0 ;  /* 0x000000ffff097224 */ /* 0x000fca00000e0603 */
[----:B------:R-:W3:Y:S04]  /*00e0*/  LDG.E.U8.CONSTANT R13, desc[UR4][R8.64+0x3] ;  /* 0x00000304080d7981 */ /* 0x000ee8000c1e9100 */
[----:B------:R-:W4:Y:S04]  /*00f0*/  LDG.E.U8.CONSTANT R18, desc[UR4][R8.64+0x4] ;  /* 0x0000040408127981 */ /* 0x000f28000c1e9100 */
[----:B------:R-:W5:Y:S04]  /*0100*/  LDG.E.U8.CONSTANT R10, desc[UR4][R8.64+0x2] ;  /* 0x00000204080a7981 */ /* 0x000f68000c1e9100 */
[----:B------:R0:W2:Y:S01]  /*0110*/  LDG.E.U8.CONSTANT R11, desc[UR4][R8.64+0x5] ;  /* 0x00000504080b7981 */ /* 0x0000a2000c1e9100 */
[----:B---3--:R-:W-:-:S02]  /*0120*/  LOP3.LUT R14, R13, 0xf, RZ, 0xc0, !PT ;  /* 0x0000000f0d0e7812 */ /* 0x008fc400078ec0ff */
[----:B----4-:R-:W-:Y:S02]  /*0130*/  LOP3.LUT R16, R18, 0xf, RZ, 0xc0, !PT ;  /* 0x0000000f12107812 */ /* 0x010fe400078ec0ff */
[----:B------:R-:W-:Y:S02]  /*0140*/  IADD3 R14, P0, R14, UR6, RZ ;  /* 0x000000060e0e7c10 */ /* 0x000fe4000ff1e0ff */
[----:B------:R-:W-:Y:S02]  /*0150*/  IADD3 R16, P1, R16, UR6, RZ ;  /* 0x0000000610107c10 */ /* 0x000fe4000ff3e0ff */
[----:B------:R-:W-:Y:S01]  /*0160*/  LOP3.LUT R13, R13, 0xf0, RZ, 0xc0, !PT ;  /* 0x000000f00d0d7812 */ /* 0x000fe200078ec0ff */
[----:B------:R-:W-:Y:S01]  /*0170*/  IMAD.X R15, RZ, RZ, UR7, P0 ;  /* 0x00000007ff0f7e24 */ /* 0x000fe200080e06ff */
[----:B-----5:R-:W-:Y:S01]  /*0180*/  LOP3.LUT R12, R10, 0xf, RZ, 0xc0, !PT ;  /* 0x0000000f0a0c7812 */ /* 0x020fe200078ec0ff */
[----:B------:R-:W-:Y:S01]  /*0190*/  IMAD.X R17, RZ, RZ, UR7, P1 ;  /* 0x00000007ff117e24 */ /* 0x000fe200088e06ff */
[----:B0-----:R-:W-:-:S02]  /*01a0*/  SHF.R.U32.HI R9, RZ, 0x4, R13 ;  /* 0x00000004ff097819 */ /* 0x001fc4000001160d */
[----:B------:R-:W-:Y:S01]  /*01b0*/  IADD3 R12, P0, R12, UR6, RZ ;  /* 0x000000060c0c7c10 */ /* 0x000fe2000ff1e0ff */
[----:B------:R0:W3:Y:S01]  /*01c0*/  LDG.E.U8.CONSTANT R6, desc[UR4][R14.64] ;  /* 0x000000040e067981 */ /* 0x0000e2000c1e9100 */
[----:B------:R-:W-:Y:S02]  /*01d0*/  LOP3.LUT R10, R10, 0xf0, RZ, 0xc0, !PT ;  /* 0x000000f00a0a7812 */ /* 0x000fe400078ec0ff */
[----:B------:R-:W-:Y:S01]  /*01e0*/  LOP3.LUT R18, R18, 0xf0, RZ, 0xc0, !PT ;  /* 0x000000f012127812 */ /* 0x000fe200078ec0ff */
[----:B------:R1:W4:Y:S01]  /*01f0*/  LDG.E.U8.CONSTANT R7, desc[UR4][R16.64] ;  /* 0x0000000410077981 */ /* 0x000322000c1e9100 */
[----:B--2---:R-:W-:Y:S01]  /*0200*/  LOP3.LUT R8, R11, 0xf, RZ, 0xc0, !PT ;  /* 0x0000000f0b087812 */ /* 0x004fe200078ec0ff */
[----:B------:R-:W-:Y:S01]  /*0210*/  IMAD.X R13, RZ, RZ, UR7, P0 ;  /* 0x00000007ff0d7e24 */ /* 0x000fe200080e06ff */
[----:B------:R-:W-:Y:S02]  /*0220*/  SHF.R.U32.HI R18, RZ, 0x4, R18 ;  /* 0x00000004ff127819 */ /* 0x000fe40000011612 */
[----:B------:R-:W-:-:S02]  /*0230*/  IADD3 R8, P1, R8, UR6, RZ ;  /* 0x0000000608087c10 */ /* 0x000fc4000ff3e0ff */
[----:B0-----:R-:W-:Y:S01]  /*0240*/  LOP3.LUT R14, R9, 0xffff, RZ, 0xc0, !PT ;  /* 0x0000ffff090e7812 */ /* 0x001fe200078ec0ff */
[----:B------:R3:W2:Y:S01]  /*0250*/  LDG.E.U8.CONSTANT R12, desc[UR4][R12.64] ;  /* 0x000000040c0c7981 */ /* 0x0006a2000c1e9100 */
[----:B------:R-:W-:Y:S01]  /*0260*/  LOP3.LUT R18, R18, 0xffff, RZ, 0xc0, !PT ;  /* 0x0000ffff12127812 */ /* 0x000fe200078ec0ff */
[----:B------:R-:W-:Y:S01]  /*0270*/  IMAD.X R9, RZ, RZ, UR7, P1 ;  /* 0x00000007ff097e24 */ /* 0x000fe200088e06ff */
[----:B-1----:R-:W-:Y:S02]  /*0280*/  SHF.R.U32.HI R16, RZ, 0x4, R10 ;  /* 0x00000004ff107819 */ /* 0x002fe4000001160a */
[----:B------:R-:W-:Y:S02]  /*0290*/  IADD3 R14, P0, R14, UR6, RZ ;  /* 0x000000060e0e7c10 */ /* 0x000fe4000ff1e0ff */
[----:B------:R-:W-:Y:S01]  /*02a0*/  LOP3.LUT R17, R11, 0xf0, RZ, 0xc0, !PT ;  /* 0x000000f00b117812 */ /* 0x000fe200078ec0ff */
[----:B------:R-:W5:Y:S01]  /*02b0*/  LDG.E.U8.CONSTANT R9, desc[UR4][R8.64] ;  /* 0x0000000408097981 */ /* 0x000f62000c1e9100 */
[----:B------:R-:W-:Y:S01]  /*02c0*/  LOP3.LUT R16, R16, 0xffff, RZ, 0xc0, !PT ;  /* 0x0000ffff10107812 */ /* 0x000fe200078ec0ff */
[----:B------:R-:W-:Y:S01]  /*02d0*/  IMAD.X R15, RZ, RZ, UR7, P0 ;  /* 0x00000007ff0f7e24 */ /* 0x000fe200080e06ff */
[----:B------:R-:W-:-:S02]  /*02e0*/  SHF.R.U32.HI R17, RZ, 0x4, R17 ;  /* 0x00000004ff117819 */ /* 0x000fc40000011611 */
[----:B------:R-:W-:Y:S02]  /*02f0*/  IADD3 R16, P0, R16, UR6, RZ ;  /* 0x0000000610107c10 */ /* 0x000fe4000ff1e0ff */
[----:B------:R-:W-:Y:S01]  /*0300*/  IADD3 R10, P1, R18, UR6, RZ ;  /* 0x00000006120a7c10 */ /* 0x000fe2000ff3e0ff */
[----:B------:R-:W5:Y:S01]  /*0310*/  LDG.E.U8.CONSTANT R14, desc[UR4][R14.64] ;  /* 0x000000040e0e7981 */ /* 0x000f62000c1e9100 */
[----:B------:R-:W-:Y:S01]  /*0320*/  LOP3.LUT R18, R17, 0xffff, RZ, 0xc0, !PT ;  /* 0x0000ffff11127812 */ /* 0x000fe200078ec0ff */
[----:B------:R-:W-:-:S03]  /*0330*/  IMAD.X R17, RZ, RZ, UR7, P0 ;  /* 0x00000007ff117e24 */ /* 0x000fc600080e06ff */
[----:B------:R-:W-:Y:S01]  /*0340*/  IADD3 R18, P0, R18, UR6, RZ ;  /* 0x0000000612127c10 */ /* 0x000fe2000ff1e0ff */
[----:B------:R-:W-:Y:S01]  /*0350*/  IMAD.X R11, RZ, RZ, UR7, P1 ;  /* 0x00000007ff0b7e24 */ /* 0x000fe200088e06ff */
[----:B------:R-:W5:Y:S03]  /*0360*/  LDG.E.U8.CONSTANT R16, desc[UR4][R16.64] ;  /* 0x0000000410107981 */ /* 0x000f66000c1e9100 */
[----:B------:R-:W-:Y:S01]  /*0370*/  IMAD.X R19, RZ, RZ, UR7, P0 ;  /* 0x00000007ff137e24 */ /* 0x000fe200080e06ff */
[----:B------:R0:W5:Y:S01]  /*0380*/  LDG.E.U8.CONSTANT R10, desc[UR4][R10.64] ;  /* 0x000000040a0a7981 */ /* 0x000162000c1e9100 */
[----:B------:R-:W-:Y:S01]  /*0390*/  IMAD.SHL.U32 R4, R4, 0x20, RZ ;  /* 0x0000002004047824 */ /* 0x000fe200078e00ff */
[----:B------:R-:W-:Y:S02]  /*03a0*/  ULDC.64 UR6, c[0x0][0x218] ;  /* 0x0000860000067ab9 */ /* 0x000fe40000000a00 */
[----:B------:R-:W5:Y:S02]  /*03b0*/  LDG.E.U8.CONSTANT R8, desc[UR4][R18.64] ;  /* 0x0000000412087981 */ /* 0x000f64000c1e9100 */
[----:B------:R-:W-:-:S05]  /*03c0*/  LOP3.LUT R3, R4, 0xe0, RZ, 0xc0, !PT ;  /* 0x000000e004037812 */ /* 0x000fca00078ec0ff */
[----:B------:R-:W-:-:S05]  /*03d0*/  IMAD R0, R0, 0x100, R3 ;  /* 0x0000010000007824 */ /* 0x000fca00078e0203 */
[----:B------:R-:W-:Y:S01]  /*03e0*/  IADD3 R0, P0, R0, R5, RZ ;  /* 0x0000000500007210 */ /* 0x000fe20007f1e0ff */
[----:B------:R-:W-:-:S04]  /*03f0*/  HADD2.F32 R4, -RZ, R2.H0_H0 ;  /* 0x20000002ff047230 */ /* 0x000fc80000004100 */
[----:B------:R-:W-:Y:S01]  /*0400*/  IMAD.X R3, RZ, RZ, RZ, P0 ;  /* 0x000000ffff037224 */ /* 0x000fe200000e06ff */
[----:B------:R-:W-:-:S04]  /*0410*/  LEA R2, P0, R0, UR6, 0x1 ;  /* 0x0000000600027c11 */ /* 0x000fc8000f8008ff */
[----:B------:R-:W-:Y:S01]  /*0420*/  LEA.HI.X R3, R0, UR7, R3, 0x1, P0 ;  /* 0x0000000700037c11 */ /* 0x000fe200080f0c03 */
[----:B---3--:R-:W1:Y:S08]  /*0430*/  I2F.S8 R13, R6 ;  /* 0x00000006000d7306 */ /* 0x008e700000001400 */
[----:B----4-:R-:W-:Y:S08]  /*0440*/  I2F.S8 R7, R7 ;  /* 0x0000000700077306 */ /* 0x010ff00000001400 */
[----:B--2---:R-:W-:Y:S08]  /*0450*/  I2F.S8 R12, R12 ;  /* 0x0000000c000c7306 */ /* 0x004ff00000001400 */
[----:B-----5:R-:W-:Y:S08]  /*0460*/  I2F.S8 R9, R9 ;  /* 0x0000000900097306 */ /* 0x020ff00000001400 */
[----:B0-----:R-:W0:Y:S08]  /*0470*/  I2F.S8 R11, R14 ;  /* 0x0000000e000b7306 */ /* 0x001e300000001400 */
[----:B------:R-:W2:Y:S08]  /*0480*/  I2F.S8 R15, R10 ;  /* 0x0000000a000f7306 */ /* 0x000eb00000001400 */
[----:B------:R-:W3:Y:S08]  /*0490*/  I2F.S8 R5, R16 ;  /* 0x0000001000057306 */ /* 0x000ef00000001400 */
[----:B------:R-:W4:Y:S01]  /*04a0*/  I2F.S8 R17, R8 ;  /* 0x0000000800117306 */ /* 0x000f220000001400 */
[C---:B-1----:R-:W-:Y:S01]  /*04b0*/  FMUL.FTZ R13, R4.reuse, R13 ;  /* 0x0000000d040d7220 */ /* 0x042fe20000410000 */
[C---:B0-----:R-:W-:Y:S01]  /*04c0*/  FMUL.FTZ R11, R4.reuse, R11 ;  /* 0x0000000b040b7220 */ /* 0x041fe20000410000 */
[C---:B------:R-:W-:Y:S01]  /*04d0*/  FMUL.FTZ R7, R4.reuse, R7 ;  /* 0x0000000704077220 */ /* 0x040fe20000410000 */
[C---:B--2---:R-:W-:Y:S01]  /*04e0*/  FMUL.FTZ R15, R4.reuse, R15 ;  /* 0x0000000f040f7220 */ /* 0x044fe20000410000 */
[C---:B------:R-:W-:Y:S01]  /*04f0*/  FMUL.FTZ R12, R4.reuse, R12 ;  /* 0x0000000c040c7220 */ /* 0x040fe20000410000 */
[C---:B------:R-:W-:Y:S01]  /*0500*/  FMUL.FTZ R9, R4.reuse, R9 ;  /* 0x0000000904097220 */ /* 0x040fe20000410000 */
[----:B---3--:R-:W-:Y:S01]  /*0510*/  FMUL.FTZ R5, R4, R5 ;  /* 0x0000000504057220 */ /* 0x008fe20000410000 */
[----:B------:R-:W-:-:S02]  /*0520*/  F2FP.BF16.F32.PACK_AB R13, RZ, R13 ;  /* 0x0000000dff0d723e */ /* 0x000fc400000010ff */
[----:B------:R-:W-:Y:S01]  /*0530*/  F2FP.BF16.F32.PACK_AB R11, RZ, R11 ;  /* 0x0000000bff0b723e */ /* 0x000fe200000010ff */
[----:B----4-:R-:W-:Y:S01]  /*0540*/  FMUL.FTZ R17, R4, R17 ;  /* 0x0000001104117220 */ /* 0x010fe20000410000 */
        /* <DEDUP_REMOVED lines=15> */
.L_x_1137:
        /* <DEDUP_REMOVED lines=12> */
.L_x_1443:


//--------------------- .text._Z22dequantize_block_iq1_sIN3c108BFloat16EEvPKvPT_ --------------------------
	.section	.text._Z22dequantize_block_iq1_sIN3c108BFloat16EEvPKvPT_,"ax",@progbits
	.align	128
.text._Z22dequantize_block_iq1_sIN3c108BFloat16EEvPKvPT_:
        .type           _Z22dequantize_block_iq1_sIN3c108BFloat16EEvPKvPT_,@function
        .size           _Z22dequantize_block_iq1_sIN3c108BFloat16EEvPKvPT_,(.L_x_1444 - _Z22dequantize_block_iq1_sIN3c108BFloat16EEvPKvPT_)
        .other          _Z22dequantize_block_iq1_sIN3c108BFloat16EEvPKvPT_,@"STO_CUDA_ENTRY STV_DEFAULT"
_Z22dequantize_block_iq1_sIN3c108BFloat16EEvPKvPT_:
        /* <DEDUP_REMOVED lines=8> */
[----:B------:R-:W-:Y:S01]  /*0080*/  SHF.R.U64 R8, R2, 0x3, RZ ;  /* 0x0000000302087819 */ /* 0x000fe200000012ff */
[----:B-1----:R-:W-:-:S03]  /*0090*/  IMAD.WIDE.U32 R4, R0, 0x32, R4 ;  /* 0x0000003200047825 */ /* 0x002fc600078e0004 */
[----:B------:R-:W-:Y:S01]  /*00a0*/  LOP3.LUT R7, R3, 0xe, RZ, 0xc0, !PT ;  /* 0x0000000e03077812 */ /* 0x000fe200078ec0ff */
[----:B------:R-:W-:-:S03]  /*00b0*/  IMAD.SHL.U32 R3, R2, 0x4, RZ ;  /* 0x0000000402037824 */ /* 0x000fc600078e00ff */
[----:B------:R-:W-:Y:S02]  /*00c0*/  IADD3 R6, P0, R4, R7, RZ ;  /* 0x0000000704067210 */ /* 0x000fe40007f1e0ff */
[----:B------:R-:W-:-:S03]  /*00d0*/  LOP3.LUT R3, R3, 0x1c, RZ, 0xc0, !PT ;  /* 0x0000001c03037812 */ /* 0x000fc600078ec0ff */
[----:B------:R-:W-:Y:S01]  /*00e0*/  IMAD.X R7, RZ, RZ, R5, P0 ;  /* 0x000000ffff077224 */ /* 0x000fe200000e0605 */
[----:B------:R-:W-:-:S04]  /*00f0*/  IADD3 R12, P0, P1, R4, R3, R8 ;  /* 0x00000003040c7210 */ /* 0x000fc8000791e008 */
[----:B------:R-:W3:Y:S01]  /*0100*/  LDG.E.U16.CONSTANT R3, desc[UR4][R6.64+0x22] ;  /* 0x0000220406037981 */ /* 0x000ee2000c1e9500 */
[----:B------:R-:W-:-:S05]  /*0110*/  IADD3.X R13, R5, RZ, RZ, P0, P1 ;  /* 0x000000ff050d7210 */ /* 0x000fca00007e24ff */
[----:B------:R-:W4:Y:S01]  /*0120*/  LDG.E.U8.CONSTANT R12, desc[UR4][R12.64+0x2] ;  /* 0x000002040c0c7981 */ /* 0x000f22000c1e9100 */
[----:B------:R-:W-:-:S05]  /*0130*/  IMAD R8, R8, 0x3, RZ ;  /* 0x0000000308087824 */ /* 0x000fca00078e02ff */
[----:B---3--:R-:W-:-:S05]  /*0140*/  SHF.R.U32.HI R8, RZ, R8, R3 ;  /* 0x00000008ff087219 */ /* 0x008fca0000011603 */
[----:B------:R-:W-:-:S05]  /*0150*/  IMAD.SHL.U32 R9, R8, 0x100, RZ ;  /* 0x0000010008097824 */ /* 0x000fca00078e00ff */
[----:B----4-:R-:W-:-:S05]  /*0160*/  LOP3.LUT R9, R9, 0x700, R12, 0xe2, !PT ;  /* 0x0000070009097812 */ /* 0x010fca00078ee20c */
[----:B--2---:R-:W-:Y:S02]  /*0170*/  IMAD.WIDE.U32 R10, R9, 0x8, R10 ;  /* 0x00000008090a7825 */ /* 0x004fe400078e000a */
[----:B------:R0:W2:Y:S04]  /*0180*/  LDG.E.U16.CONSTANT R9, desc[UR4][R4.64] ;  /* 0x0000000404097981 */ /* 0x0000a8000c1e9500 */
[----:B------:R-:W3:Y:S01]  /*0190*/  LDG.E.CONSTANT R10, desc[UR4][R10.64] ;  /* 0x000000040a0a7981 */ /* 0x000ee2000c1e9900 */
[----:B------:R-:W-:-:S04]  /*01a0*/  SHF.R.U32.HI R6, RZ, 0xb, R3 ;  /* 0x0000000bff067819 */ /* 0x000fc80000011603 */
[----:B------:R-:W-:Y:S02]  /*01b0*/  LOP3.LUT R6, R6, 0xe, RZ, 0xc0, !PT ;  /* 0x0000000e06067812 */ /* 0x000fe400078ec0ff */
[C---:B0-----:R-:W-:Y:S01]  /*01c0*/  LOP3.LUT R4, R2.reuse, 0xfffffff8, RZ, 0xc0, !PT ;  /* 0xfffffff802047812 */ /* 0x041fe200078ec0ff */
[----:B------:R-:W-:Y:S01]  /*01d0*/  IMAD.SHL.U32 R2, R2, 0x20, RZ ;  /* 0x0000002002027824 */ /* 0x000fe200078e00ff */
[----:B------:R-:W-:-:S04]  /*01e0*/  LOP3.LUT R7, R6, 0x1, RZ, 0xfc, !PT ;  /* 0x0000000106077812 */ /* 0x000fc800078efcff */
[----:B------:R-:W-:Y:S02]  /*01f0*/  LOP3.LUT R17, R2, 0xe0, RZ, 0xc0, !PT ;  /* 0x000000e002117812 */ /* 0x000fe400078ec0ff */
[----:B------:R-:W-:Y:S01]  /*0200*/  PRMT R2, R3, 0x9910, RZ ;  /* 0x0000991003027816 */ /* 0x000fe200000000ff */
[----:B------:R-:W0:Y:S01]  /*0210*/  I2F.U16 R7, R7 ;  /* 0x0000000700077306 */ /* 0x000e220000101000 */
[----:B---3--:R-:W-:-:S04]  /*0220*/  LOP3.LUT R12, R10, 0xf0f0f0f, RZ, 0xc0, !PT ;  /* 0x0f0f0f0f0a0c7812 */ /* 0x008fc800078ec0ff */
[----:B------:R-:W-:Y:S02]  /*0230*/  SHF.R.U32.HI R5, RZ, 0x10, R12 ;  /* 0x00000010ff057819 */ /* 0x000fe4000001160c */
[--C-:B------:R-:W-:Y:S02]  /*0240*/  SHF.R.U32.HI R13, RZ, 0x4, R10.reuse ;  /* 0x00000004ff0d7819 */ /* 0x100fe4000001160a */
[----:B------:R-:W-:Y:S01]  /*0250*/  LOP3.LUT R15, R5, 0xf, RZ, 0xc0, !PT ;  /* 0x0000000f050f7812 */ /* 0x000fe200078ec0ff */
[----:B------:R-:W-:Y:S01]  /*0260*/  IMAD.MOV.U32 R5, RZ, RZ, RZ ;  /* 0x000000ffff057224 */ /* 0x000fe200078e00ff */
[----:B------:R-:W-:Y:S02]  /*0270*/  LOP3.LUT R13, R13, 0xf0f0f0f, RZ, 0xc0, !PT ;  /* 0x0f0f0f0f0d0d7812 */ /* 0x000fe400078ec0ff */
[----:B------:R-:W-:Y:S01]  /*0280*/  SHF.R.U32.HI R6, RZ, 0x1c, R10 ;  /* 0x0000001cff067819 */ /* 0x000fe2000001160a */
[----:B------:R-:W-:Y:S01]  /*0290*/  IMAD.WIDE.U32 R4, R0, 0x100, R4 ;  /* 0x0000010000047825 */ /* 0x000fe200078e0004 */
[----:B------:R-:W-:-:S02]  /*02a0*/  LOP3.LUT R11, R13, 0xf, RZ, 0xc0, !PT ;  /* 0x0000000f0d0b7812 */ /* 0x000fc400078ec0ff */
[----:B------:R-:W-:Y:S02]  /*02b0*/  LOP3.LUT R16, R13, 0xffff, RZ, 0xc0, !PT ;  /* 0x0000ffff0d107812 */ /* 0x000fe400078ec0ff */
[C---:B------:R-:W-:Y:S02]  /*02c0*/  LOP3.LUT R14, R12.reuse, 0xffff, RZ, 0xc0, !PT ;  /* 0x0000ffff0c0e7812 */ /* 0x040fe400078ec0ff */
[----:B------:R-:W-:Y:S01]  /*02d0*/  SHF.R.U32.HI R13, RZ, 0x10, R13 ;  /* 0x00000010ff0d7819 */ /* 0x000fe2000001160d */
[----:B------:R-:W1:Y:S01]  /*02e0*/  I2F.S16 R6, R6 ;  /* 0x0000000600067306 */ /* 0x000e620000101400 */
[----:B------:R-:W-:Y:S02]  /*02f0*/  LOP3.LUT R8, R12, 0xf, RZ, 0xc0, !PT ;  /* 0x0000000f0c087812 */ /* 0x000fe400078ec0ff */
[----:B------:R-:W-:Y:S02]  /*0300*/  SHF.R.U32.HI R10, RZ, 0x18, R12 ;  /* 0x00000018ff0a7819 */ /* 0x000fe4000001160c */
[----:B------:R-:W-:-:S02]  /*0310*/  IADD3 R3, P0, R4, R17, RZ ;  /* 0x0000001104037210 */ /* 0x000fc40007f1e0ff */
[----:B------:R-:W-:Y:S02]  /*0320*/  SHF.R.U32.HI R14, RZ, 0x8, R14 ;  /* 0x00000008ff0e7819 */ /* 0x000fe4000001160e */
[----:B------:R-:W-:Y:S02]  /*0330*/  SHF.R.U32.HI R16, RZ, 0x8, R16 ;  /* 0x00000008ff107819 */ /* 0x000fe40000011610 */
[----:B------:R-:W-:Y:S01]  /*0340*/  LOP3.LUT R13, R13, 0xf, RZ, 0xc0, !PT ;  /* 0x0000000f0d0d7812 */ /* 0x000fe200078ec0ff */
[----:B------:R-:W-:Y:S01]  /*0350*/  IMAD.X R20, RZ, RZ, R5, P0 ;  /* 0x000000ffff147224 */ /* 0x000fe200000e0605 */
[----:B------:R-:W3:Y:S01]  /*0360*/  I2F.S16 R8, R8 ;  /* 0x0000000800087306 */ /* 0x000ee20000101400 */
[----:B------:R-:W-:Y:S01]  /*0370*/  IMAD.MOV.U32 R5, RZ, RZ, 0x3f900000 ;  /* 0x3f900000ff057424 */ /* 0x000fe200078e00ff */
[----:B------:R-:W-:-:S06]  /*0380*/  ISETP.GE.AND P0, PT, R2, RZ, PT ;  /* 0x000000ff0200720c */ /* 0x000fcc0003f06270 */
[----:B------:R-:W4:Y:S01]  /*0390*/  I2F.S16 R10, R10 ;  /* 0x0000000a000a7306 */ /* 0x000f220000101400 */
[----:B------:R-:W-:-:S07]  /*03a0*/  FSEL R5, -R5, -0.875, !P0 ;  /* 0xbf60000005057808 */ /* 0x000fce0004000100 */
[----:B------:R-:W-:Y:S08]  /*03b0*/  I2F.S16 R11, R11 ;  /* 0x0000000b000b7306 */ /* 0x000ff00000101400 */
[----:B------:R2:W5:Y:S08]  /*03c0*/  I2F.S16 R12, R14 ;  /* 0x0000000e000c7306 */ /* 0x0005700000101400 */
[----:B------:R-:W5:Y:S01]  /*03d0*/  I2F.S16 R0, R15 ;  /* 0x0000000f00007306 */ /* 0x000f620000101400 */
[----:B--2---:R-:W-:-:S07]  /*03e0*/  HADD2.F32 R14, -RZ, R9.H0_H0 ;  /* 0x20000009ff0e7230 */ /* 0x004fce0000004100 */
[----:B------:R-:W2:Y:S08]  /*03f0*/  I2F.S16 R4, R16 ;  /* 0x0000001000047306 */ /* 0x000eb00000101400 */
[----:B------:R-:W2:Y:S01]  /*0400*/  I2F.S16 R18, R13 ;  /* 0x0000000d00127306 */ /* 0x000ea20000101400 */
[----:B0-----:R-:W-:Y:S01]  /*0410*/  FMUL.FTZ R7, R14, R7 ;  /* 0x000000070e077220 */ /* 0x001fe20000410000 */
[C---:B-1----:R-:W-:Y:S01]  /*0420*/  FADD.FTZ R6, R5.reuse, R6 ;  /* 0x0000000605067221 */ /* 0x042fe20000010000 */
[C---:B---3--:R-:W-:Y:S01]  /*0430*/  FADD.FTZ R8, R5.reuse, R8 ;  /* 0x0000000805087221 */ /* 0x048fe20000010000 */
[C---:B----4-:R-:W-:Y:S01]  /*0440*/  FADD.FTZ R10, R5.reuse, R10 ;  /* 0x0000000a050a7221 */ /* 0x050fe20000010000 */
[----:B-----5:R-:W-:Y:S01]  /*0450*/  FADD.FTZ R12, R5, R12 ;  /* 0x0000000c050c7221 */ /* 0x020fe20000010000 */
[----:B------:R-:W-:Y:S01]  /*0460*/  FMUL.FTZ R9, R7, R6 ;  /* 0x0000000607097220 */ /* 0x000fe20000410000 */
[C---:B------:R-:W-:Y:S01]  /*0470*/  FADD.FTZ R6, R5.reuse, R11 ;  /* 0x0000000b05067221 */ /* 0x040fe20000010000 */
[C---:B------:R-:W-:Y:S01]  /*0480*/  FADD.FTZ R0, R5.reuse, R0 ;  /* 0x0000000005007221 */ /* 0x040fe20000010000 */
[----:B--2---:R-:W-:Y:S01]  /*0490*/  FADD.FTZ R4, R5, R4 ;  /* 0x0000000405047221 */ /* 0x004fe20000010000 */
[C---:B------:R-:W-:Y:S01]  /*04a0*/  FMUL.FTZ R8, R7.reuse, R8 ;  /* 0x0000000807087220 */ /* 0x040fe20000410000 */
[----:B------:R-:W-:Y:S01]  /*04b0*/  FMUL.FTZ R10, R7, R10 ;  /* 0x0000000a070a7220 */ /* 0x000fe20000410000 */
[----:B------:R-:W-:Y:S01]  /*04c0*/  FADD.FTZ R18, R5, R18 ;  /* 0x0000001205127221 */ /* 0x000fe20000010000 */
[C---:B------:R-:W-:Y:S01]  /*04d0*/  FMUL.FTZ R6, R7.reuse, R6 ;  /* 0x0000000607067220 */ /* 0x040fe20000410000 */
[C---:B------:R-:W-:Y:S01]  /*04e0*/  FMUL.FTZ R12, R7.reuse, R12 ;  /* 0x0000000c070c7220 */ /* 0x040fe20000410000 */
[C---:B------:R-:W-:Y:S01]  /*04f0*/  FMUL.FTZ R0, R7.reuse, R0 ;  /* 0x0000000007007220 */ /* 0x040fe20000410000 */
[C---:B------:R-:W-:Y:S01]  /*0500*/  FMUL.FTZ R4, R7.reuse, R4 ;  /* 0x0000000407047220 */ /* 0x040fe20000410000 */
[----:B------:R-:W-:Y:S01]  /*0510*/  FMUL.FTZ R18, R7, R18 ;  /* 0x0000001207127220 */ /* 0x000fe20000410000 */
[----:B------:R-:W-:-:S02]  /*0520*/  LEA R2, P0, R3, UR6, 0x1 ;  /* 0x0000000603027c11 */ /* 0x000fc4000f8008ff */
[----:B------:R-:W-:Y:S02]  /*0530*/  F2FP.BF16.F32.PACK_AB R9, RZ, R9 ;  /* 0x00000009ff09723e */ /* 0x000fe400000010ff */
[----:B------:R-:W-:Y:S02]  /*0540*/  LEA.HI.X R3, R3, UR7, R20, 0x1, P0 ;  /* 0x0000000703037c11 */ /* 0x000fe400080f0c14 */
[----:B------:R-:W-:Y:S02]  /*0550*/  F2FP.BF16.F32.PACK_AB R8, RZ, R8 ;  /* 0x00000008ff08723e */ /* 0x000fe400000010ff */
[----:B------:R-:W-:Y:S02]  /*0560*/  F2FP.BF16.F32.PACK_AB R10, RZ, R10 ;  /* 0x0000000aff0a723e */ /* 0x000fe400000010ff */
[----:B------:R-:W-:Y:S02]  /*0570*/  F2FP.BF16.F32.PACK_AB R6, RZ, R6 ;  /* 0x00000006ff06723e */ /* 0x000fe400000010ff */
[----:B------:R-:W-:-:S02]  /*0580*/  F2FP.BF16.F32.PACK_AB R12, RZ, R12 ;  /* 0x0000000cff0c723e */ /* 0x000fc400000010ff */
        /* <DEDUP_REMOVED lines=12> */
.L_x_1138:
        /* <DEDUP_REMOVED lines=11> */
.L_x_1444:


//--------------------- .text._Z24dequantize_block_iq3_xxsIN3c108BFloat16EEvPKvPT_ --------------------------
	.section	.text._Z24dequantize_block_iq3_xxsIN3c108BFloat16EEvPKvPT_,"ax",@progbits
	.align	128
.text._Z24dequantize_block_iq3_xxsIN3c108BFloat16EEvPKvPT_:
        .type           _Z24dequantize_block_iq3_xxsIN3c108BFloat16EEvPKvPT_,@function
        .size           _Z24dequantize_block_iq3_xxsIN3c108BFloat16EEvPKvPT_,(.L_x_1445 - _Z24dequantize_block_iq3_xxsIN3c108BFloat16EEvPKvPT_)
        .other          _Z24dequantize_block_iq3_xxsIN3c108BFloat16EEvPKvPT_,@"STO_CUDA_ENTRY STV_DEFAULT"
_Z24dequantize_block_iq3_xxsIN3c108BFloat16EEvPKvPT_:
[----:B------:R-:W-:Y:S01]  /*0000*/  LDC R1, c[0x0][0x28] ;  /* 0x00000a00ff017b82 */ /* 0x000fe20000000800 */
[----:B------:R-:W0:Y:S07]  /*0010*/  S2R R2, SR_CTAID.X ;  /* 0x0000000000027919 */ /* 0x000e2e0000002500 */
[----:B------:R-:W0:Y:S01]  /*0020*/  LDC.64 R8, c[0x0][0x210] ;  /* 0x00008400ff087b82 */ /* 0x000e220000000a00 */
[----:B------:R-:W-:Y:S01]  /*0030*/  ULDC.64 UR4, c[0x0][0x208] ;  /* 0x0000820000047ab9 */ /* 0x000fe20000000a00 */
[----:B------:R-:W-:Y:S01]  /*0040*/  ULDC.64 UR6, c[0x4][0x30] ;  /* 0x01000c0000067ab9 */ /* 0x000fe20000000a00 */
[----:B------:R-:W1:Y:S01]  /*0050*/  S2R R0, SR_TID.X ;  /* 0x0000000000007919 */ /* 0x000e620000002100 */
[----:B0-----:R-:W-:-:S04]  /*0060*/  IMAD.WIDE.U32 R8, R2, 0x62, R8 ;  /* 0x0000006202087825 */ /* 0x001fc800078e0008 */
[----:B-1----:R-:W-:Y:S01]  /*0070*/  IMAD.SHL.U32 R5, R0, 0x2, RZ ;  /* 0x0000000200057824 */ /* 0x002fe200078e00ff */
[----:B------:R-:W-:Y:S01]  /*0080*/  IADD3 R10, P0, R8, 0x2, RZ ;  /* 0x00000002080a7810 */ /* 0x000fe20007f1e0ff */
[----:B------:R-:W-:Y:S01]  /*0090*/  IMAD.SHL.U32 R4, R0, 0x8, RZ ;  /* 0x0000000800047824 */ /* 0x000fe200078e00ff */
[----:B------:R-:W-:Y:S02]  /*00a0*/  SHF.R.U32.HI R3, RZ, 0x3, R0 ;  /* 0x00000003ff037819 */ /* 0x000fe40000011600 */
[----:B------:R-:W-:Y:S01]  /*00b0*/  LOP3.LUT R5, R5, 0xe, RZ, 0xc0, !PT ;  /* 0x0000000e05057812 */ /* 0x000fe200078ec0ff */
[----:B------:R-:W-:Y:S01]  /*00c0*/  IMAD.X R11, RZ, RZ, R9, P0 ;  /* 0x000000ffff0b7224 */ /* 0x000fe200000e0609 */
[----:B------:R-:W-:-:S03]  /*00d0*/  LOP3.LUT R4, R4, 0x38, RZ, 0xc0, !PT ;  /* 0x0000003804047812 */ /* 0x000fc600078ec0ff */
[----:B------:R-:W-:-:S04]  /*00e0*/  IMAD.WIDE.U32 R10, R5, 0x2, R10 ;  /* 0x00000002050a7825 */ /* 0x000fc800078e000a */
[C---:B------:R-:W-:Y:S01]  /*00f0*/  IMAD R15, R3.reuse, 0x2, R4 ;  /* 0x00000002030f7824 */ /* 0x040fe200078e0204 */
[----:B------:R-:W2:Y:S01]  /*0100*/  LDG.E.U16.CONSTANT R6, desc[UR4][R10.64+0x40] ;  /* 0x000040040a067981 */ /* 0x000ea2000c1e9500 */
[----:B------:R-:W0:Y:S03]  /*0110*/  LDC.64 R4, c[0x4][0x18] ;  /* 0x01000600ff047b82 */ /* 0x000e260000000a00 */
[----:B------:R-:W2:Y:S01]  /*0120*/  LDG.E.U16.CONSTANT R7, desc[UR4][R10.64+0x42] ;  /* 0x000042040a077981 */ /* 0x000ea2000c1e9500 */
[----:B------:R-:W-:Y:S01]  /*0130*/  IADD3 R14, P0, R8, R15, RZ ;  /* 0x0000000f080e7210 */ /* 0x000fe20007f1e0ff */
[----:B------:R-:W-:Y:S02]  /*0140*/  IMAD R3, R3, 0x7, RZ ;  /* 0x0000000703037824 */ /* 0x000fe400078e02ff */
[----:B------:R-:W3:Y:S02]  /*0150*/  LDG.E.U16.CONSTANT R8, desc[UR4][R8.64] ;  /* 0x0000000408087981 */ /* 0x000ee4000c1e9500 */
[----:B------:R-:W-:-:S05]  /*0160*/  IMAD.X R15, RZ, RZ, R9, P0 ;  /* 0x000000ffff0f7224 */ /* 0x000fca00000e0609 */
[----:B------:R-:W0:Y:S04]  /*0170*/  LDG.E.U8.CONSTANT R19, desc[UR4][R14.64+0x3] ;  /* 0x000003040e137981 */ /* 0x000e28000c1e9100 */
[----:B------:R-:W4:Y:S01]  /*0180*/  LDG.E.U8.CONSTANT R17, desc[UR4][R14.64+0x2] ;  /* 0x000002040e117981 */ /* 0x000f22000c1e9100 */
[----:B--2---:R-:W-:-:S04]  /*0190*/  PRMT R6, R6, 0x5410, R7 ;  /* 0x0000541006067816 */ /* 0x004fc80000000007 */
[----:B------:R-:W-:-:S04]  /*01a0*/  SHF.R.U32.HI R3, RZ, R3, R6 ;  /* 0x00000003ff037219 */ /* 0x000fc80000011606 */
[----:B------:R-:W-:-:S04]  /*01b0*/  LOP3.LUT R12, R3, 0x7f, RZ, 0xc0, !PT ;  /* 0x0000007f030c7812 */ /* 0x000fc800078ec0ff */
[----:B------:R-:W-:Y:S01]  /*01c0*/  IADD3 R20, P0, R12, UR6, RZ ;  /* 0x000000060c147c10 */ /* 0x000fe2000ff1e0ff */
[----:B0-----:R-:W-:-:S04]  /*01d0*/  IMAD.WIDE.U32 R18, R19, 0x4, R4 ;  /* 0x0000000413127825 */ /* 0x001fc800078e0004 */
[----:B------:R-:W-:Y:S01]  /*01e0*/  IMAD.X R21, RZ, RZ, UR7, P0 ;  /* 0x00000007ff157e24 */ /* 0x000fe200080e06ff */
[----:B------:R-:W2:Y:S01]  /*01f0*/  LDG.E.U8.CONSTANT R10, desc[UR4][R18.64+0x2] ;  /* 0x00000204120a7981 */ /* 0x000ea2000c1e9100 */
[----:B----4-:R-:W-:Y:S01]  /*0200*/  IMAD.WIDE.U32 R16, R17, 0x4, R4 ;  /* 0x0000000411107825 */ /* 0x010fe200078e0004 */
[----:B------:R-:W-:Y:S01]  /*0210*/  SHF.R.U32.HI R15, RZ, 0xc, R7 ;  /* 0x0000000cff0f7819 */ /* 0x000fe20000011607 */
[----:B------:R-:W-:Y:S01]  /*0220*/  ULDC.64 UR6, c[0x0][0x218] ;  /* 0x0000860000067ab9 */ /* 0x000fe20000000a00 */
[----:B------:R-:W4:Y:S04]  /*0230*/  LDG.E.U8.CONSTANT R11, desc[UR4][R20.64] ;  /* 0x00000004140b7981 */ /* 0x000f28000c1e9100 */
[----:B------:R-:W5:Y:S04]  /*0240*/  LDG.E.U8.CONSTANT R3, desc[UR4][R18.64] ;  /* 0x0000000412037981 */ /* 0x000f68000c1e9100 */
[----:B------:R-:W5:Y:S04]  /*0250*/  LDG.E.U8.CONSTANT R6, desc[UR4][R18.64+0x1] ;  /* 0x0000010412067981 */ /* 0x000f68000c1e9100 */
[----:B------:R0:W5:Y:S04]  /*0260*/  LDG.E.U8.CONSTANT R13, desc[UR4][R18.64+0x3] ;  /* 0x00000304120d7981 */ /* 0x000168000c1e9100 */
[----:B------:R-:W5:Y:S04]  /*0270*/  LDG.E.U8.CONSTANT R9, desc[UR4][R16.64+0x1] ;  /* 0x0000010410097981 */ /* 0x000f68000c1e9100 */
[----:B------:R-:W5:Y:S04]  /*0280*/  LDG.E.U8.CONSTANT R4, desc[UR4][R16.64+0x2] ;  /* 0x0000020410047981 */ /* 0x000f68000c1e9100 */
[----:B------:R-:W5:Y:S04]  /*0290*/  LDG.E.U8.CONSTANT R5, desc[UR4][R16.64] ;  /* 0x0000000410057981 */ /* 0x000f68000c1e9100 */
[----:B------:R2:W5:Y:S01]  /*02a0*/  LDG.E.U8.CONSTANT R14, desc[UR4][R16.64+0x3] ;  /* 0x00000304100e7981 */ /* 0x000562000c1e9100 */
[----:B------:R-:W-:Y:S01]  /*02b0*/  IMAD.SHL.U32 R7, R0, 0x20, RZ ;  /* 0x0000002000077824 */ /* 0x000fe200078e00ff */
[----:B------:R-:W-:Y:S01]  /*02c0*/  I2FP.F32.U32 R22, R15 ;  /* 0x0000000f00167245 */ /* 0x000fe20000201000 */
[----:B------:R-:W-:Y:S01]  /*02d0*/  IMAD.SHL.U32 R2, R2, 0x100, RZ ;  /* 0x0000010002027824 */ /* 0x000fe200078e00ff */
[----:B------:R-:W-:-:S02]  /*02e0*/  LOP3.LUT R15, R0, 0xfffffff8, RZ, 0xc0, !PT ;  /* 0xfffffff8000f7812 */ /* 0x000fc400078ec0ff */
[----:B------:R-:W-:Y:S01]  /*02f0*/  LOP3.LUT R7, R7, 0xe0, RZ, 0xc0, !PT ;  /* 0x000000e007077812 */ /* 0x000fe200078ec0ff */
[----:B---3--:R-:W-:-:S03]  /*0300*/  HADD2.F32 R0, -RZ, R8.H0_H0 ;  /* 0x20000008ff007230 */ /* 0x008fc60000004100 */
[----:B0-----:R-:W-:Y:S02]  /*0310*/  IADD3 R18, P0, P2, R7, R15, R2 ;  /* 0x0000000f07127210 */ /* 0x001fe40007a1e002 */
[----:B------:R-:W-:Y:S01]  /*0320*/  SHF.R.S32.HI R15, RZ, 0x1f, R15 ;  /* 0x0000001fff0f7819 */ /* 0x000fe2000001140f */
[----:B------:R-:W-:Y:S01]  /*0330*/  FADD.FTZ R19, R22, 0.5 ;  /* 0x3f00000016137421 */ /* 0x000fe20000010000 */
[----:B------:R-:W-:Y:S01]  /*0340*/  IMAD.MOV.U32 R7, RZ, RZ, 0x3f800000 ;  /* 0x3f800000ff077424 */ /* 0x000fe200078e00ff */
[----:B------:R-:W-:Y:S02]  /*0350*/  ISETP.GE.U32.AND P1, PT, R12, 0x40, PT ;  /* 0x000000400c00780c */ /* 0x000fe40003f26070 */
[----:B------:R-:W-:Y:S02]  /*0360*/  IADD3.X R21, RZ, R15, RZ, P0, P2 ;  /* 0x0000000fff157210 */ /* 0x000fe400007e44ff */
[----:B------:R-:W-:Y:S01]  /*0370*/  LEA R2, P0, R18, UR6, 0x1 ;  /* 0x0000000612027c11 */ /* 0x000fe2000f8008ff */
[----:B------:R-:W-:Y:S01]  /*0380*/  FMUL.FTZ.D2 R0, R0, R19 ;  /* 0x0000001300007220 */ /* 0x000fe20000310000 */
[----:B------:R-:W-:-:S02]  /*0390*/  FSEL R19, R7, -1, !P1 ;  /* 0xbf80000007137808 */ /* 0x000fc40004800000 */
[----:B--2---:R-:W-:Y:S02]  /*03a0*/  I2FP.F32.U32 R17, R10 ;  /* 0x0000000a00117245 */ /* 0x004fe40000201000 */
[----:B----4-:R-:W-:-:S03]  /*03b0*/  R2P PR, R11, 0x36 ;  /* 0x000000360b007804 */ /* 0x010fc60000000000 */
[----:B------:R-:W-:Y:S01]  /*03c0*/  FMUL.FTZ R8, R0, R17 ;  /* 0x0000001100087220 */ /* 0x000fe20000410000 */
[----:B-----5:R-:W-:Y:S02]  /*03d0*/  I2FP.F32.U32 R15, R3 ;  /* 0x00000003000f7245 */ /* 0x020fe40000201000 */
[----:B------:R-:W-:-:S03]  /*03e0*/  I2FP.F32.U32 R17, R6 ;  /* 0x0000000600117245 */ /* 0x000fc60000201000 */
[----:B------:R-:W-:Y:S01]  /*03f0*/  FMUL.FTZ R15, R0, R15 ;  /* 0x0000000f000f7220 */ /* 0x000fe20000410000 */
[----:B------:R-:W-:Y:S01]  /*0400*/  FSEL R6, R7, -1, !P4 ;  /* 0xbf80000007067808 */ /* 0x000fe20006000000 */
[----:B------:R-:W-:Y:S01]  /*0410*/  FMUL.FTZ R19, R8, R19 ;  /* 0x0000001308137220 */ /* 0x000fe20000410000 */
[----:B------:R-:W-:-:S03]  /*0420*/  PRMT R10, R11, 0x8880, RZ ;  /* 0x000088800b0a7816 */ /* 0x000fc600000000ff */
[----:B------:R-:W-:Y:S01]  /*0430*/  FMUL.FTZ R6, R15, R6 ;  /* 0x000000060f067220 */ /* 0x000fe20000410000 */
[----:B------:R-:W-:Y:S01]  /*0440*/  FSEL R8, R7, -1, !P5 ;  /* 0xbf80000007087808 */ /* 0x000fe20006800000 */
[----:B------:R-:W-:Y:S01]  /*0450*/  FMUL.FTZ R17, R0, R17 ;  /* 0x0000001100117220 */ /* 0x000fe20000410000 */
[----:B------:R-:W-:Y:S02]  /*0460*/  LEA.HI.X R3, R18, UR7, R21, 0x1, P0 ;  /* 0x0000000712037c11 */ /* 0x000fe400080f0c15 */
[----:B------:R-:W-:Y:S02]  /*0470*/  F2FP.BF16.F32.PACK_AB R6, RZ, R6 ;  /* 0x00000006ff06723e */ /* 0x000fe400000010ff */
[----:B------:R-:W-:Y:S02]  /*0480*/  ISETP.GT.AND P0, PT, R10, -0x1, PT ;  /* 0xffffffff0a00780c */ /* 0x000fe40003f04270 */
[----:B------:R-:W-:Y:S01]  /*0490*/  I2FP.F32.U32 R13, R13 ;  /* 0x0000000d000d7245 */ /* 0x000fe20000201000 */
[----:B------:R-:W-:Y:S01]  /*04a0*/  FMUL.FTZ R8, R17, R8 ;  /* 0x0000000811087220 */ /* 0x000fe20000410000 */
[----:B------:R-:W-:-:S02]  /*04b0*/  PRMT R10, R6, 0x7610, R10 ;  /* 0x00007610060a7816 */ /* 0x000fc4000000000a */
[----:B------:R-:W-:Y:S01]  /*04c0*/  LOP3.LUT R12, R11, 0x1, RZ, 0xc0, !PT ;  /* 0x000000010b0c7812 */ /* 0x000fe200078ec0ff */
[----:B------:R-:W-:Y:S01]  /*04d0*/  FMUL.FTZ R13, R0, R13 ;  /* 0x0000000d000d7220 */ /* 0x000fe20000410000 */
[----:B------:R-:W-:Y:S02]  /*04e0*/  FSEL R6, R7, -1, P0 ;  /* 0xbf80000007067808 */ /* 0x000fe40000000000 */
[----:B------:R-:W-:Y:S02]  /*04f0*/  ISETP.NE.U32.AND P3, PT, R12, 0x1, PT ;  /* 0x000000010c00780c */ /* 0x000fe40003f65070 */
[----:B------:R-:W-:Y:S01]  /*0500*/  F2FP.BF16.F32.PACK_AB R8, RZ, R8 ;  /* 0x00000008ff08723e */ /* 0x000fe200000010ff */
[----:B------:R-:W-:Y:S01]  /*0510*/  FMUL.FTZ R12, R13, R6 ;  /* 0x000000060d0c7220 */ /* 0x000fe20000410000 */
[----:B------:R-:W-:Y:S02]  /*0520*/  LOP3.LUT P4, RZ, R11, 0x8, RZ, 0xc0, !PT ;  /* 0x000000080bff7812 */ /* 0x000fe4000788c0ff */
[----:B------:R-:W-:-:S02]  /*0530*/  I2FP.F32.U32 R9, R9 ;  /* 0x0000000900097245 */ /* 0x000fc40000201000 */
[----:B------:R-:W-:Y:S02]  /*0540*/  I2FP.F32.U32 R11, R4 ;  /* 0x00000004000b7245 */ /* 0x000fe40000201000 */
[----:B------:R-:W-:Y:S02]  /*0550*/  I2FP.F32.U32 R5, R5 ;  /* 0x0000000500057245 */ /* 0x000fe40000201000 */
[----:B------:R-:W-:Y:S01]  /*0560*/  I2FP.F32.U32 R13, R14 ;  /* 0x0000000e000d7245 */ /* 0x000fe20000201000 */
[----:B------:R0:W-:Y:S01]  /*0570*/  STG.E.U16 desc[UR4][R2.64+0x8], R10 ;  /* 0x0000080a02007986 */ /* 0x0001e2000c101504 */
[C---:B------:R-:W-:Y:S01]  /*0580*/  FSEL R6, R7.reuse, -1, !P1 ;  /* 0xbf80000007067808 */ /* 0x040fe20004800000 */
[C---:B------:R-:W-:Y:S01]  /*0590*/  FMUL.FTZ R9, R0.reuse, R9 ;  /* 0x0000000900097220 */ /* 0x040fe20000410000 */
[C---:B------:R-:W-:Y:S01]  /*05a0*/  FSEL R4, -R7.reuse, 1, !P3 ;  /* 0x3f80000007047808 */ /* 0x040fe20005800100 */
[----:B------:R1:W-:Y:S01]  /*05b0*/  STG.E.U16 desc[UR4][R2.64+0xa], R8 ;  /* 0x00000a0802007986 */ /* 0x0003e2000c101504 */
[C---:B------:R-:W-:Y:S01]  /*05c0*/  FMUL.FTZ R11, R0.reuse, R11 ;  /* 0x0000000b000b7220 */ /* 0x040fe20000410000 */
[C---:B------:R-:W-:Y:S01]  /*05d0*/  FMUL.FTZ R5, R0.reuse, R5 ;  /* 0x0000000500057220 */ /* 0x040fe20000410000 */
[----:B------:R-:W-:Y:S01]  /*05e0*/  FMUL.FTZ R13, R0, R13 ;  /* 0x0000000d000d7220 */ /* 0x000fe20000410000 */
[----:B0-----:R-:W-:-:S02]  /*05f0*/  FSEL R10, R7, -1, !P4 ;  /* 0xbf800000070a7808 */ /* 0x001fc40006000000 */
[----:B-1----:R-:W-:Y:S01]  /*0600*/  FSEL R8, R7, -1, !P2 ;  /* 0xbf80000007087808 */ /* 0x002fe20005000000 */
[----:B------:R-:W-:Y:S01]  /*0610*/  FMUL.FTZ R6, R9, R6 ;  /* 0x0000000609067220 */ /* 0x000fe20000410000 */
[----:B------:R-:W-:Y:S01]  /*0620*/  FMUL.FTZ R4, R5, R4 ;  /* 0x0000000405047220 */ /* 0x000fe20000410000 */
[----:B------:R-:W-:Y:S02]  /*0630*/  FMUL.FTZ R10, R13, R10 ;  /* 0x0000000a0d0a7220 */ /* 0x000fe40000410000 */
[----:B------:R-:W-:Y:S01]  /*0640*/  FMUL.FTZ R8, R11, R8 ;  /* 0x000000080b087220 */ /* 0x000fe20000410000 */
        /* <DEDUP_REMOVED lines=11> */
[----:B------:R-:W-:Y:S01]  /*0700*/  STG.E.U16 desc[UR4][R2.64+0x6], R10 ;  /* 0x0000060a02007986 */ /* 0x000fe2000c101504 */
[----:B------:R-:W-:Y:S05]  /*0710*/  EXIT ;  /* 0x000000000000794d */ /* 0x000fea0003800000 */
.L_x_1139:
        /* <DEDUP_REMOVED lines=14> */
.L_x_1445:


//--------------------- .text._Z23dequantize_block_iq2_xsIN3c108BFloat16EEvPKvPT_ --------------------------
	.section	.text._Z23dequantize_block_iq2_xsIN3c108BFloat16EEvPKvPT_,"ax",@progbits
	.align	128
.text._Z23dequantize_block_iq2_xsIN3c108BFloat16EEvPKvPT_:
        .type           _Z23dequantize_block_iq2_xsIN3c108BFloat16EEvPKvPT_,@function
        .size           _Z23dequantize_block_iq2_xsIN3c108BFloat16EEvPKvPT_,(.L_x_1446 - _Z23dequantize_block_iq2_xsIN3c108BFloat16EEvPKvPT_)
        .other          _Z23dequantize_block_iq2_xsIN3c108BFloat16EEvPKvPT_,@"STO_CUDA_ENTRY STV_DEFAULT"
_Z23dequantize_block_iq2_xsIN3c108BFloat16EEvPKvPT_:
[----:B------:R-:W-:Y:S01]  /*0000*/  LDC R1, c[0x0][0x28] ;  /* 0x00000a00ff017b82 */ /* 0x000fe20000000800 */
[----:B------:R-:W0:Y:S07]  /*0010*/  S2R R0, SR_TID.X ;  /* 0x0000000000007919 */ /* 0x000e2e0000002100 */
[----:B------:R-:W1:Y:S01]  /*0020*/  LDC.64 R16, c[0x0][0x210] ;  /* 0x00008400ff107b82 */ /* 0x000e620000000a00 */
[----:B------:R-:W-:Y:S01]  /*0030*/  ULDC.64 UR4, c[0x0][0x208] ;  /* 0x0000820000047ab9 */ /* 0x000fe20000000a00 */
[----:B------:R-:W-:Y:S01]  /*0040*/  ULDC.64 UR6, c[0x4][0x8] ;  /* 0x0100020000067ab9 */ /* 0x000fe20000000a00 */
[----:B------:R-:W1:Y:S01]  /*0050*/  S2R R2, SR_CTAID.X ;  /* 0x0000000000027919 */ /* 0x000e620000002500 */
[----:B------:R-:W-:Y:S01]  /*0060*/  ULDC.64 UR8, c[0x4][0x30] ;  /* 0x01000c0000087ab9 */ /* 0x000fe20000000a00 */
[----:B0-----:R-:W-:-:S02]  /*0070*/  IMAD.SHL.U32 R3, R0, 0x4, RZ ;  /* 0x0000000400037824 */ /* 0x001fc400078e00ff */
[----:B-1----:R-:W-:-:S03]  /*0080*/  IMAD.WIDE.U32 R16, R2, 0x4a, R16 ;  /* 0x0000004a02107825 */ /* 0x002fc600078e0010 */
[----:B------:R-:W-:-:S04]  /*0090*/  LOP3.LUT R3, R3, 0x1c, RZ, 0xc0, !PT ;  /* 0x0000001c03037812 */ /* 0x000fc800078ec0ff */
[----:B------:R-:W-:-:S05]  /*00a0*/  LEA.HI R3, R0, R3, RZ, 0x1d ;  /* 0x0000000300037211 */ /* 0x000fca00078fe8ff */
[----:B------:R-:W-:-:S05]  /*00b0*/  IMAD.WIDE.U32 R4, R3, 0x2, R16 ;  /* 0x0000000203047825 */ /* 0x000fca00078e0010 */
[----:B------:R-:W2:Y:S01]  /*00c0*/  LDG.E.U16.CONSTANT R3, desc[UR4][R4.64+0x2] ;  /* 0x0000020404037981 */ /* 0x000ea2000c1e9500 */
[----:B------:R-:W-:-:S04]  /*00d0*/  LOP3.LUT R7, R0, 0x7, RZ, 0xc0, !PT ;  /* 0x0000000700077812 */ /* 0x000fc800078ec0ff */
[----:B------:R-:W-:-:S05]  /*00e0*/  IADD3 R6, P0, R7, R16, RZ ;  /* 0x0000001007067210 */ /* 0x000fca0007f1e0ff */
[----:B------:R-:W-:Y:S02]  /*00f0*/  IMAD.X R7, RZ, RZ, R17, P0 ;  /* 0x000000ffff077224 */ /* 0x000fe400000e0611 */
[----:B------:R0:W3:Y:S04]  /*0100*/  LDG.E.U16.CONSTANT R17, desc[UR4][R16.64] ;  /* 0x0000000410117981 */ /* 0x0000e8000c1e9500 */
[----:B------:R-:W4:Y:S01]  /*0110*/  LDG.E.U8.CONSTANT R15, desc[UR4][R6.64+0x42] ;  /* 0x00004204060f7981 */ /* 0x000f22000c1e9100 */
[----:B--2---:R-:W-:Y:S01]  /*0120*/  IMAD.SHL.U32 R8, R3, 0x8, RZ ;  /* 0x0000000803087824 */ /* 0x004fe200078e00ff */
[----:B------:R-:W-:-:S04]  /*0130*/  SHF.R.U32.HI R9, RZ, 0x9, R3 ;  /* 0x00000009ff097819 */ /* 0x000fc80000011603 */
[----:B------:R-:W-:Y:S02]  /*0140*/  LOP3.LUT R8, R8, 0xff8, RZ, 0xc0, !PT ;  /* 0x00000ff808087812 */ /* 0x000fe400078ec0ff */
[----:B------:R-:W-:Y:S02]  /*0150*/  LOP3.LUT R9, R9, 0xffff, RZ, 0xc0, !PT ;  /* 0x0000ffff09097812 */ /* 0x000fe400078ec0ff */
[----:B------:R-:W-:Y:S02]  /*0160*/  IADD3 R4, P0, R8, UR6, RZ ;  /* 0x0000000608047c10 */ /* 0x000fe4000ff1e0ff */
[----:B------:R-:W-:-:S03]  /*0170*/  IADD3 R18, P1, R9, UR8, RZ ;  /* 0x0000000809127c10 */ /* 0x000fc6000ff3e0ff */
[----:B------:R-:W-:Y:S01]  /*0180*/  IMAD.X R5, RZ, RZ, UR7, P0 ;  /* 0x00000007ff057e24 */ /* 0x000fe200080e06ff */
[----:B0-----:R-:W-:Y:S01]  /*0190*/  SHF.R.U32.HI R16, RZ, 0x2, R0 ;  /* 0x00000002ff107819 */ /* 0x001fe20000011600 */
[----:B------:R-:W-:Y:S01]  /*01a0*/  IMAD.X R19, RZ, RZ, UR9, P1 ;  /* 0x00000009ff137e24 */ /* 0x000fe200088e06ff */
[----:B------:R-:W-:Y:S02]  /*01b0*/  ULDC.64 UR6, c[0x0][0x218] ;  /* 0x0000860000067ab9 */ /* 0x000fe40000000a00 */
[----:B------:R-:W2:Y:S04]  /*01c0*/  LDG.E.U8.CONSTANT R14, desc[UR4][R4.64+0x1] ;  /* 0x00000104040e7981 */ /* 0x000ea8000c1e9100 */
[----:B------:R0:W5:Y:S04]  /*01d0*/  LDG.E.U8.CONSTANT R9, desc[UR4][R18.64] ;  /* 0x0000000412097981 */ /* 0x000168000c1e9100 */
[----:B------:R-:W5:Y:S04]  /*01e0*/  LDG.E.U8.CONSTANT R12, desc[UR4][R4.64+0x2] ;  /* 0x00000204040c7981 */ /* 0x000f68000c1e9100 */
[----:B------:R-:W5:Y:S04]  /*01f0*/  LDG.E.U8.CONSTANT R10, desc[UR4][R4.64+0x3] ;  /* 0x00000304040a7981 */ /* 0x000f68000c1e9100 */
[----:B------:R-:W5:Y:S04]  /*0200*/  LDG.E.U8.CONSTANT R11, desc[UR4][R4.64+0x4] ;  /* 0x00000404040b7981 */ /* 0x000f68000c1e9100 */
[----:B------:R-:W5:Y:S04]  /*0210*/  LDG.E.U8.CONSTANT R6, desc[UR4][R4.64+0x5] ;  /* 0x0000050404067981 */ /* 0x000f68000c1e9100 */
[----:B------:R-:W5:Y:S04]  /*0220*/  LDG.E.U8.CONSTANT R8, desc[UR4][R4.64+0x6] ;  /* 0x0000060404087981 */ /* 0x000f68000c1e9100 */
[----:B------:R-:W5:Y:S04]  /*0230*/  LDG.E.U8.CONSTANT R7, desc[UR4][R4.64] ;  /* 0x0000000404077981 */ /* 0x000f68000c1e9100 */
[----:B------:R1:W5:Y:S01]  /*0240*/  LDG.E.U8.CONSTANT R13, desc[UR4][R4.64+0x7] ;  /* 0x00000704040d7981 */ /* 0x000362000c1e9100 */
[----:B------:R-:W-:-:S04]  /*0250*/  LOP3.LUT R16, R16, 0x3ffffffc, RZ, 0xc0, !PT ;  /* 0x3ffffffc10107812 */ /* 0x000fc800078ec0ff */
[----:B----4-:R-:W-:-:S04]  /*0260*/  SHF.R.U32.HI R15, RZ, R16, R15 ;  /* 0x00000010ff0f7219 */ /* 0x010fc8000001160f */
[----:B------:R-:W-:Y:S01]  /*0270*/  LOP3.LUT R16, R15, 0xf, RZ, 0xc0, !PT ;  /* 0x0000000f0f107812 */ /* 0x000fe200078ec0ff */
[----:B------:R-:W-:Y:S02]  /*0280*/  IMAD.SHL.U32 R15, R0, 0x20, RZ ;  /* 0x00000020000f7824 */ /* 0x000fe400078e00ff */
[----:B------:R-:W-:Y:S01]  /*0290*/  IMAD.SHL.U32 R2, R2, 0x100, RZ ;  /* 0x0000010002027824 */ /* 0x000fe200078e00ff */
[----:B0-----:R-:W-:Y:S02]  /*02a0*/  I2FP.F32.S32 R18, R16 ;  /* 0x0000001000127245 */ /* 0x001fe40000201400 */
[----:B------:R-:W-:Y:S02]  /*02b0*/  LOP3.LUT R16, R0, 0xfffffff8, RZ, 0xc0, !PT ;  /* 0xfffffff800107812 */ /* 0x000fe400078ec0ff */
[----:B------:R-:W-:Y:S01]  /*02c0*/  LOP3.LUT R15, R15, 0xe0, RZ, 0xc0, !PT ;  /* 0x000000e00f0f7812 */ /* 0x000fe200078ec0ff */
[----:B---3--:R-:W-:Y:S02]  /*02d0*/  HADD2.F32 R17, -RZ, R17.H0_H0 ;  /* 0x20000011ff117230 */ /* 0x008fe40000004100 */
[----:B-1----:R-:W-:Y:S01]  /*02e0*/  FADD.FTZ R4, R18, 0.5 ;  /* 0x3f00000012047421 */ /* 0x002fe20000010000 */
[----:B------:R-:W-:-:S02]  /*02f0*/  IADD3 R18, P0, P6, R15, R16, R2 ;  /* 0x000000100f127210 */ /* 0x000fc40007e1e002 */
[----:B------:R-:W-:Y:S01]  /*0300*/  SHF.R.S32.HI R16, RZ, 0x1f, R16 ;  /* 0x0000001fff107819 */ /* 0x000fe20000011410 */
[----:B------:R-:W-:Y:S01]  /*0310*/  FMUL.FTZ.D4 R4, R17, R4 ;  /* 0x0000000411047220 */ /* 0x000fe20000210000 */
[----:B------:R-:W-:Y:S02]  /*0320*/  PRMT R15, R3, 0x9910, RZ ;  /* 0x00009910030f7816 */ /* 0x000fe400000000ff */
[----:B------:R-:W-:Y:S01]  /*0330*/  IADD3.X R17, RZ, R16, RZ, P0, P6 ;  /* 0x00000010ff117210 */ /* 0x000fe200007ec4ff */
[----:B------:R-:W-:Y:S01]  /*0340*/  IMAD.MOV.U32 R0, RZ, RZ, 0x3f800000 ;  /* 0x3f800000ff007424 */ /* 0x000fe200078e00ff */
[----:B--2---:R-:W-:Y:S02]  /*0350*/  I2FP.F32.U32 R3, R14 ;  /* 0x0000000e00037245 */ /* 0x004fe40000201000 */
[----:B-----5:R-:W-:Y:S02]  /*0360*/  R2P PR, R9, 0x3e ;  /* 0x0000003e09007804 */ /* 0x020fe40000000000 */
[----:B------:R-:W-:Y:S01]  /*0370*/  LEA R2, P0, R18, UR6, 0x1 ;  /* 0x0000000612027c11 */ /* 0x000fe2000f8008ff */
[----:B------:R-:W-:-:S03]  /*0380*/  FMUL.FTZ R5, R4, R3 ;  /* 0x0000000304057220 */ /* 0x000fc60000410000 */
[----:B------:R-:W-:Y:S02]  /*0390*/  LEA.HI.X R3, R18, UR7, R17, 0x1, P0 ;  /* 0x0000000712037c11 */ /* 0x000fe400080f0c11 */
[----:B------:R-:W-:Y:S02]  /*03a0*/  ISETP.GT.AND P0, PT, R15, -0x1, PT ;  /* 0xffffffff0f00780c */ /* 0x000fe40003f04270 */
[----:B------:R-:W-:Y:S02]  /*03b0*/  I2FP.F32.U32 R15, R12 ;  /* 0x0000000c000f7245 */ /* 0x000fe40000201000 */
[----:B------:R-:W-:Y:S02]  /*03c0*/  I2FP.F32.U32 R17, R10 ;  /* 0x0000000a00117245 */ /* 0x000fe40000201000 */
[----:B------:R-:W-:Y:S01]  /*03d0*/  FSEL R14, R0, -1, !P1 ;  /* 0xbf800000000e7808 */ /* 0x000fe20004800000 */
        /* <DEDUP_REMOVED lines=8> */
[----:B------:R-:W-:Y:S02]  /*0460*/  LOP3.LUT R9, R9, 0x1, RZ, 0xc0, !PT ;  /* 0x0000000109097812 */ /* 0x000fe400078ec0ff */
[----:B------:R-:W-:Y:S02]  /*0470*/  F2FP.BF16.F32.PACK_AB R5, RZ, R5 ;  /* 0x00000005ff05723e */ /* 0x000fe400000010ff */
[----:B------:R-:W-:Y:S02]  /*0480*/  ISETP.GT.AND P1, PT, R14, -0x1, PT ;  /* 0xffffffff0e00780c */ /* 0x000fe40003f24270 */
[----:B------:R-:W-:Y:S02]  /*0490*/  F2FP.BF16.F32.PACK_AB R10, RZ, R10 ;  /* 0x0000000aff0a723e */ /* 0x000fe400000010ff */
[----:B------:R-:W-:Y:S02]  /*04a0*/  F2FP.BF16.F32.PACK_AB R12, RZ, R12 ;  /* 0x0000000cff0c723e */ /* 0x000fe400000010ff */
[----:B------:R-:W-:-:S02]  /*04b0*/  ISETP.NE.U32.AND P2, PT, R9, 0x1, PT ;  /* 0x000000010900780c */ /* 0x000fc40003f45070 */
[----:B------:R-:W-:Y:S02]  /*04c0*/  PRMT R14, R5, 0x7610, R14 ;  /* 0x00007610050e7816 */ /* 0x000fe4000000000e */
[----:B------:R-:W-:Y:S02]  /*04d0*/  I2FP.F32.U32 R11, R11 ;  /* 0x0000000b000b7245 */ /* 0x000fe40000201000 */
[----:B------:R-:W-:Y:S02]  /*04e0*/  I2FP.F32.U32 R5, R6 ;  /* 0x0000000600057245 */ /* 0x000fe40000201000 */
[----:B------:R-:W-:Y:S02]  /*04f0*/  I2FP.F32.U32 R9, R8 ;  /* 0x0000000800097245 */ /* 0x000fe40000201000 */
[----:B------:R-:W-:Y:S02]  /*0500*/  I2FP.F32.U32 R7, R7 ;  /* 0x0000000700077245 */ /* 0x000fe40000201000 */
[----:B------:R-:W-:-:S02]  /*0510*/  I2FP.F32.U32 R13, R13 ;  /* 0x0000000d000d7245 */ /* 0x000fc40000201000 */
[----:B------:R-:W-:Y:S02]  /*0520*/  PRMT R15, R10, 0x7610, R15 ;  /* 0x000076100a0f7816 */ /* 0x000fe4000000000f */
[----:B------:R-:W-:Y:S02]  /*0530*/  PRMT R16, R12, 0x7610, R16 ;  /* 0x000076100c107816 */ /* 0x000fe40000000010 */
[C---:B------:R-:W-:Y:S02]  /*0540*/  FSEL R10, R0.reuse, -1, !P4 ;  /* 0xbf800000000a7808 */ /* 0x040fe40006000000 */
[C---:B------:R-:W-:Y:S02]  /*0550*/  FSEL R12, R0.reuse, -1, P0 ;  /* 0xbf800000000c7808 */ /* 0x040fe40000000000 */
[C---:B------:R-:W-:Y:S02]  /*0560*/  FSEL R8, R0.reuse, -1, !P5 ;  /* 0xbf80000000087808 */ /* 0x040fe40006800000 */
[----:B------:R-:W-:Y:S01]  /*0570*/  FSEL R6, -R0, 1, !P2 ;  /* 0x3f80000000067808 */ /* 0x000fe20005000100 */
[----:B------:R-:W-:Y:S01]  /*0580*/  FMUL.FTZ R11, R4, R11 ;  /* 0x0000000b040b7220 */ /* 0x000fe20000410000 */
[----:B------:R-:W-:Y:S01]  /*0590*/  FSEL R0, R0, -1, P1 ;  /* 0xbf80000000007808 */ /* 0x000fe20000800000 */
[C---:B------:R-:W-:Y:S01]  /*05a0*/  FMUL.FTZ R5, R4.reuse, R5 ;  /* 0x0000000504057220 */ /* 0x040fe20000410000 */
[C---:B------:R-:W-:Y:S01]  /*05b0*/  FMUL.FTZ R9, R4.reuse, R9 ;  /* 0x0000000904097220 */ /* 0x040fe20000410000 */
[C---:B------:R-:W-:Y:S01]  /*05c0*/  FMUL.FTZ R7, R4.reuse, R7 ;  /* 0x0000000704077220 */ /* 0x040fe20000410000 */
[----:B------:R-:W-:Y:S01]  /*05d0*/  FMUL.FTZ R13, R4, R13 ;  /* 0x0000000d040d7220 */ /* 0x000fe20000410000 */
        /* <DEDUP_REMOVED lines=19> */
.L_x_1140:
        /* <DEDUP_REMOVED lines=15> */
.L_x_1446:


//--------------------- .text._Z24dequantize_block_iq2_xxsIN3c108BFloat16EEvPKvPT_ --------------------------
	.section	.text._Z24dequantize_block_iq2_xxsIN3c108BFloat16EEvPKvPT_,"ax",@progbits
	.align	128
.text._Z24dequantize_block_iq2_xxsIN3c108BFloat16EEvPKvPT_:
        .type           _Z24dequantize_block_iq2_xxsIN3c108BFloat16EEvPKvPT_,@function
        .size           _Z24dequantize_block_iq2_xxsIN3c108BFloat16EEvPKvPT_,(.L_x_1447 - _Z24dequantize_block_iq2_xxsIN3c108BFloat16EEvPKvPT_)
        .other          _Z24dequantize_block_iq2_xxsIN3c108BFloat16EEvPKvPT_,@"STO_CUDA_ENTRY STV_DEFAULT"
_Z24dequantize_block_iq2_xxsIN3c108BFloat16EEvPKvPT_:
[----:B------:R-:W-:Y:S01]  /*0000*/  LDC R1, c[0x0][0x28] ;  /* 0x00000a00ff017b82 */ /* 0x000fe20000000800 */
[----:B------:R-:W0:Y:S07]  /*0010*/  S2R R0, SR_TID.X ;  /* 0x0000000000007919 */ /* 0x000e2e0000002100 */
[----:B------:R-:W1:Y:S01]  /*0020*/  LDC.64 R4, c[0x0][0x210] ;  /* 0x00008400ff047b82 */ /* 0x000e620000000a00 */
[----:B------:R-:W-:Y:S01]  /*0030*/  ULDC.64 UR4, c[0x0][0x208] ;  /* 0x0000820000047ab9 */ /* 0x000fe20000000a00 */
[----:B------:R-:W-:Y:S01]  /*0040*/  ULDC.64 UR6, c[0x4][0x30] ;  /* 0x01000c0000067ab9 */ /* 0x000fe20000000a00 */
[----:B------:R-:W1:Y:S05]  /*0050*/  S2R R2, SR_CTAID.X ;  /* 0x0000000000027919 */ /* 0x000e6a0000002500 */
[----:B------:R-:W2:Y:S01]  /*0060*/  LDC.64 R12, c[0x4][RZ] ;  /* 0x01000000ff0c7b82 */ /* 0x000ea20000000a00 */
[----:B0-----:R-:W-:-:S02]  /*0070*/  IMAD.SHL.U32 R3, R0, 0x4, RZ ;  /* 0x0000000400037824 */ /* 0x001fc400078e00ff */
[----:B-1----:R-:W-:-:S03]  /*0080*/  IMAD.WIDE.U32 R4, R2, 0x42, R4 ;  /* 0x0000004202047825 */ /* 0x002fc600078e0004 */
[----:B------:R-:W-:Y:S02]  /*0090*/  LOP3.LUT R3, R3, 0x1c, RZ, 0xc0, !PT ;  /* 0x0000001c03037812 */ /* 0x000fe400078ec0ff */
[----:B------:R0:W3:Y:S03]  /*00a0*/  LDG.E.U16.CONSTANT R17, desc[UR4][R4.64] ;  /* 0x0000000404117981 */ /* 0x0000e6000c1e9500 */
[----:B------:R-:W-:Y:S01]  /*00b0*/  IMAD.WIDE.U32 R8, R3, 0x2, R4 ;  /* 0x0000000203087825 */ /* 0x000fe200078e0004 */
[----:B------:R-:W-:-:S04]  /*00c0*/  SHF.R.U32.HI R3, RZ, 0x3, R0 ;  /* 0x00000003ff037819 */ /* 0x000fc80000011600 */
[----:B------:R-:W4:Y:S04]  /*00d0*/  LDG.E.U16.CONSTANT R7, desc[UR4][R8.64+0x6] ;  /* 0x0000060408077981 */ /* 0x000f28000c1e9500 */
[----:B------:R-:W4:Y:S01]  /*00e0*/  LDG.E.U16.CONSTANT R6, desc[UR4][R8.64+0x8] ;  /* 0x0000080408067981 */ /* 0x000f22000c1e9500 */
[----:B------:R-:W-:-:S05]  /*00f0*/  IADD3 R10, P0, R3, R8, RZ ;  /* 0x00000008030a7210 */ /* 0x000fca0007f1e0ff */
[----:B------:R-:W-:-:S06]  /*0100*/  IMAD.X R11, RZ, RZ, R9, P0 ;  /* 0x000000ffff0b7224 */ /* 0x000fcc00000e0609 */
[----:B------:R-:W2:Y:S01]  /*0110*/  LDG.E.U8.CONSTANT R11, desc[UR4][R10.64+0x2] ;  /* 0x000002040a0b7981 */ /* 0x000ea2000c1e9100 */
[----:B------:R-:W-:Y:S01]  /*0120*/  IMAD R14, R3, 0x7, RZ ;  /* 0x00000007030e7824 */ /* 0x000fe200078e02ff */
[----:B----4-:R-:W-:-:S04]  /*0130*/  PRMT R7, R7, 0x5410, R6 ;  /* 0x0000541007077816 */ /* 0x010fc80000000006 */
[----:B------:R-:W-:-:S04]  /*0140*/  SHF.R.U32.HI R3, RZ, R14, R7 ;  /* 0x0000000eff037219 */ /* 0x000fc80000011607 */
[----:B------:R-:W-:-:S04]  /*0150*/  LOP3.LUT R3, R3, 0x7f, RZ, 0xc0, !PT ;  /* 0x0000007f03037812 */ /* 0x000fc800078ec0ff */
[----:B------:R-:W-:Y:S01]  /*0160*/  IADD3 R18, P0, R3, UR6, RZ ;  /* 0x0000000603127c10 */ /* 0x000fe2000ff1e0ff */
[----:B--2---:R-:W-:-:S04]  /*0170*/  IMAD.WIDE.U32 R8, R11, 0x8, R12 ;  /* 0x000000080b087825 */ /* 0x004fc800078e000c */
[----:B------:R-:W-:Y:S01]  /*0180*/  IMAD.X R19, RZ, RZ, UR7, P0 ;  /* 0x00000007ff137e24 */ /* 0x000fe200080e06ff */
[----:B------:R-:W2:Y:S01]  /*0190*/  LDG.E.U8.CONSTANT R20, desc[UR4][R8.64+0x1] ;  /* 0x0000010408147981 */ /* 0x000ea2000c1e9100 */
[----:B------:R-:W-:Y:S01]  /*01a0*/  SHF.R.U32.HI R6, RZ, 0xc, R6 ;  /* 0x0000000cff067819 */ /* 0x000fe20000011606 */
[----:B0-----:R-:W-:Y:S01]  /*01b0*/  IMAD.SHL.U32 R4, R0, 0x20, RZ ;  /* 0x0000002000047824 */ /* 0x001fe200078e00ff */
[----:B------:R-:W-:Y:S01]  /*01c0*/  ULDC.64 UR6, c[0x0][0x218] ;  /* 0x0000860000067ab9 */ /* 0x000fe20000000a00 */
[----:B------:R0:W4:Y:S04]  /*01d0*/  LDG.E.U8.CONSTANT R14, desc[UR4][R18.64] ;  /* 0x00000004120e7981 */ /* 0x000128000c1e9100 */
[----:B------:R-:W5:Y:S04]  /*01e0*/  LDG.E.U8.CONSTANT R16, desc[UR4][R8.64+0x2] ;  /* 0x0000020408107981 */ /* 0x000f68000c1e9100 */
[----:B------:R-:W5:Y:S04]  /*01f0*/  LDG.E.U8.CONSTANT R12, desc[UR4][R8.64+0x4] ;  /* 0x00000404080c7981 */ /* 0x000f68000c1e9100 */
[----:B------:R-:W5:Y:S04]  /*0200*/  LDG.E.U8.CONSTANT R15, desc[UR4][R8.64+0x3] ;  /* 0x00000304080f7981 */ /* 0x000f68000c1e9100 */
[----:B------:R-:W5:Y:S04]  /*0210*/  LDG.E.U8.CONSTANT R10, desc[UR4][R8.64+0x5] ;  /* 0x00000504080a7981 */ /* 0x000f68000c1e9100 */
[----:B------:R-:W5:Y:S04]  /*0220*/  LDG.E.U8.CONSTANT R11, desc[UR4][R8.64+0x6] ;  /* 0x00000604080b7981 */ /* 0x000f68000c1e9100 */
[----:B------:R-:W5:Y:S04]  /*0230*/  LDG.E.U8.CONSTANT R7, desc[UR4][R8.64] ;  /* 0x0000000408077981 */ /* 0x000f68000c1e9100 */
[----:B------:R1:W5:Y:S01]  /*0240*/  LDG.E.U8.CONSTANT R13, desc[UR4][R8.64+0x7] ;  /* 0x00000704080d7981 */ /* 0x000362000c1e9100 */
[----:B0-----:R-:W-:Y:S01]  /*0250*/  I2FP.F32.U32 R18, R6 ;  /* 0x0000000600127245 */ /* 0x001fe20000201000 */
[----:B------:R-:W-:Y:S01]  /*0260*/  IMAD.SHL.U32 R2, R2, 0x100, RZ ;  /* 0x0000010002027824 */ /* 0x000fe200078e00ff */
[----:B------:R-:W-:-:S02]  /*0270*/  LOP3.LUT R6, R0, 0xfffffff8, RZ, 0xc0, !PT ;  /* 0xfffffff800067812 */ /* 0x000fc400078ec0ff */
[----:B------:R-:W-:Y:S01]  /*0280*/  LOP3.LUT R5, R4, 0xe0, RZ, 0xc0, !PT ;  /* 0x000000e004057812 */ /* 0x000fe200078ec0ff */
[----:B---3--:R-:W-:Y:S02]  /*0290*/  HADD2.F32 R17, -RZ, R17.H0_H0 ;  /* 0x20000011ff117230 */ /* 0x008fe40000004100 */
[----:B------:R-:W-:Y:S01]  /*02a0*/  FADD.FTZ R18, R18, 0.5 ;  /* 0x3f00000012127421 */ /* 0x000fe20000010000 */
[----:B------:R-:W-:Y:S01]  /*02b0*/  IADD3 R19, P0, P6, R5, R6, R2 ;  /* 0x0000000605137210 */ /* 0x000fe20007e1e002 */
[----:B------:R-:W-:Y:S01]  /*02c0*/  IMAD.MOV.U32 R0, RZ, RZ, 0x3f800000 ;  /* 0x3f800000ff007424 */ /* 0x000fe200078e00ff */
[----:B------:R-:W-:Y:S01]  /*02d0*/  SHF.R.S32.HI R6, RZ, 0x1f, R6 ;  /* 0x0000001fff067819 */ /* 0x000fe20000011406 */
[----:B------:R-:W-:-:S03]  /*02e0*/  FMUL.FTZ.D4 R2, R17, R18 ;  /* 0x0000001211027220 */ /* 0x000fc60000210000 */
[----:B-1----:R-:W-:Y:S02]  /*02f0*/  IADD3.X R8, RZ, R6, RZ, P0, P6 ;  /* 0x00000006ff087210 */ /* 0x002fe400007ec4ff */
[----:B--2---:R-:W-:Y:S02]  /*0300*/  I2FP.F32.U32 R5, R20 ;  /* 0x0000001400057245 */ /* 0x004fe40000201000 */
[----:B----4-:R-:W-:-:S03]  /*0310*/  R2P PR, R14, 0x3e ;  /* 0x0000003e0e007804 */ /* 0x010fc60000000000 */
[----:B------:R-:W-:Y:S01]  /*0320*/  FMUL.FTZ R6, R2, R5 ;  /* 0x0000000502067220 */ /* 0x000fe20000410000 */
[C---:B------:R-:W-:Y:S02]  /*0330*/  LEA R4, P0, R19.reuse, UR6, 0x1 ;  /* 0x0000000613047c11 */ /* 0x040fe4000f8008ff */
[----:B------:R-:W-:Y:S02]  /*0340*/  FSEL R9, R0, -1, !P1 ;  /* 0xbf80000000097808 */ /* 0x000fe40004800000 */
[----:B-----5:R-:W-:Y:S02]  /*0350*/  I2FP.F32.U32 R17, R16 ;  /* 0x0000001000117245 */ /* 0x020fe40000201000 */
[----:B------:R-:W-:Y:S01]  /*0360*/  LEA.HI.X R5, R19, UR7, R8, 0x1, P0 ;  /* 0x0000000713057c11 */ /* 0x000fe200080f0c08 */
[----:B------:R-:W-:Y:S01]  /*0370*/  FMUL.FTZ R6, R6, R9 ;  /* 0x0000000906067220 */ /* 0x000fe20000410000 */
[----:B------:R-:W-:Y:S01]  /*0380*/  ISETP.GE.U32.AND P6, PT, R3, 0x40, PT ;  /* 0x000000400300780c */ /* 0x000fe20003fc6070 */
[----:B------:R-:W-:Y:S01]  /*0390*/  FMUL.FTZ R17, R2, R17 ;  /* 0x0000001102117220 */ /* 0x000fe20000410000 */
[----:B------:R-:W-:-:S02]  /*03a0*/  PRMT R3, R14, 0x8880, RZ ;  /* 0x000088800e037816 */ /* 0x000fc400000000ff */
[----:B------:R-:W-:Y:S02]  /*03b0*/  FSEL R8, R0, -1, !P2 ;  /* 0xbf80000000087808 */ /* 0x000fe40005000000 */
[----:B------:R-:W-:Y:S02]  /*03c0*/  ISETP.GT.AND P0, PT, R3, -0x1, PT ;  /* 0xffffffff0300780c */ /* 0x000fe40003f04270 */
[----:B------:R-:W-:Y:S01]  /*03d0*/  F2FP.BF16.F32.PACK_AB R6, RZ, R6 ;  /* 0x00000006ff06723e */ /* 0x000fe200000010ff */
[----:B------:R-:W-:Y:S01]  /*03e0*/  FMUL.FTZ R8, R17, R8 ;  /* 0x0000000811087220 */ /* 0x000fe20000410000 */
[----:B------:R-:W-:Y:S02]  /*03f0*/  I2FP.F32.U32 R3, R12 ;  /* 0x0000000c00037245 */ /* 0x000fe40000201000 */
[----:B------:R-:W-:Y:S02]  /*0400*/  LOP3.LUT R14, R14, 0x1, RZ, 0xc0, !PT ;  /* 0x000000010e0e7812 */ /* 0x000fe400078ec0ff */
[----:B------:R-:W-:Y:S01]  /*0410*/  PRMT R12, R6, 0x7610, R12 ;  /* 0x00007610060c7816 */ /* 0x000fe2000000000c */
[----:B------:R-:W-:Y:S01]  /*0420*/  FMUL.FTZ R3, R2, R3 ;  /* 0x0000000302037220 */ /* 0x000fe20000410000 */
[----:B------:R-:W-:-:S02]  /*0430*/  FSEL R6, R0, -1, !P4 ;  /* 0xbf80000000067808 */ /* 0x000fc40006000000 */
[----:B------:R-:W-:Y:S02]  /*0440*/  F2FP.BF16.F32.PACK_AB R8, RZ, R8 ;  /* 0x00000008ff08723e */ /* 0x000fe400000010ff */
[----:B------:R-:W-:Y:S02]  /*0450*/  ISETP.NE.U32.AND P1, PT, R14, 0x1, PT ;  /* 0x000000010e00780c */ /* 0x000fe40003f25070 */
[----:B------:R-:W-:Y:S02]  /*0460*/  I2FP.F32.U32 R15, R15 ;  /* 0x0000000f000f7245 */ /* 0x000fe40000201000 */
[----:B------:R-:W-:Y:S02]  /*0470*/  I2FP.F32.U32 R9, R10 ;  /* 0x0000000a00097245 */ /* 0x000fe40000201000 */
[----:B------:R-:W-:Y:S02]  /*0480*/  I2FP.F32.U32 R11, R11 ;  /* 0x0000000b000b7245 */ /* 0x000fe40000201000 */
[----:B------:R-:W-:-:S02]  /*0490*/  I2FP.F32.U32 R7, R7 ;  /* 0x0000000700077245 */ /* 0x000fc40000201000 */
[----:B------:R-:W-:Y:S01]  /*04a0*/  I2FP.F32.U32 R13, R13 ;  /* 0x0000000d000d7245 */ /* 0x000fe20000201000 */
[----:B------:R-:W-:Y:S01]  /*04b0*/  FMUL.FTZ R3, R3, R6 ;  /* 0x0000000603037220 */ /* 0x000fe20000410000 */
[----:B------:R-:W-:Y:S02]  /*04c0*/  PRMT R14, R8, 0x7610, R14 ;  /* 0x00007610080e7816 */ /* 0x000fe4000000000e */
[C---:B------:R-:W-:Y:S02]  /*04d0*/  FSEL R16, R0.reuse, -1, !P3 ;  /* 0xbf80000000107808 */ /* 0x040fe40005800000 */
[C---:B------:R-:W-:Y:S02]  /*04e0*/  FSEL R10, R0.reuse, -1, !P6 ;  /* 0xbf800000000a7808 */ /* 0x040fe40007000000 */
        /* <DEDUP_REMOVED lines=28> */
.L_x_1141:
        /* <DEDUP_REMOVED lines=13> */
.L_x_1447:


//--------------------- .text._Z21dequantize_block_q6_KIN3c108BFloat16EEvPKvPT_ --------------------------
	.section	.text._Z21dequantize_block_q6_KIN3c108BFloat16EEvPKvPT_,"ax",@progbits
	.align	128
.text._Z21dequantize_block_q6_KIN3c108BFloat16EEvPKvPT_:
        .type           _Z21dequantize_block_q6_KIN3c108BFloat16EEvPKvPT_,@function
        .size           _Z21dequantize_block_q6_KIN3c108BFloat16EEvPKvPT_,(.L_x_1448 - _Z21dequantize_block_q6_KIN3c108BFloat16EEvPKvPT_)
        .other          _Z21dequantize_block_q6_KIN3c108BFloat16EEvPKvPT_,@"STO_CUDA_ENTRY STV_DEFAULT"
_Z21dequantize_block_q6_KIN3c108BFloat16EEvPKvPT_:
[----:B------:R-:W-:Y:S01]  /*0000*/  LDC R1, c[0x0][0x28] ;  /* 0x00000a00ff017b82 */ /* 0x000fe20000000800 */
[----:B------:R-:W0:Y:S07]  /*0010*/  S2R R11, SR_TID.X ;  /* 0x00000000000b7919 */ /* 0x000e2e0000002100 */
[----:B------:R-:W1:Y:S01]  /*0020*/  LDC.64 R2, c[0x0][0x210] ;  /* 0x00008400ff027b82 */ /* 0x000e620000000a00 */
[----:B------:R-:W-:Y:S01]  /*0030*/  ULDC.64 UR4, c[0x0][0x208] ;  /* 0x0000820000047ab9 */ /* 0x000fe20000000a00 */
[----:B------:R-:W-:Y:S01]  /*0040*/  ULDC.64 UR6, c[0x0][0x218] ;  /* 0x0000860000067ab9 */ /* 0x000fe20000000a00 */
[----:B------:R-:W1:Y:S01]  /*0050*/  S2R R5, SR_CTAID.X ;  /* 0x0000000000057919 */ /* 0x000e620000002500 */
[----:B0-----:R-:W-:-:S02]  /*0060*/  SHF.R.U32.HI R0, RZ, 0x5, R11 ;  /* 0x00000005ff007819 */ /* 0x001fc4000001160b */
[----:B------:R-:W-:Y:S01]  /*0070*/  LOP3.LUT R4, R11, 0x1f, RZ, 0xc0, !PT ;  /* 0x0000001f0b047812 */ /* 0x000fe200078ec0ff */
[----:B-1----:R-:W-:-:S03]  /*0080*/  IMAD.WIDE.U32 R2, R5, 0xd2, R2 ;  /* 0x000000d205027825 */ /* 0x002fc600078e0002 */
[----:B------:R-:W-:Y:S01]  /*0090*/  SHF.R.U32.HI R7, RZ, 0x4, R4 ;  /* 0x00000004ff077819 */ /* 0x000fe20000011604 */
[----:B------:R-:W-:Y:S01]  /*00a0*/  IMAD.SHL.U32 R9, R0, 0x40, RZ ;  /* 0x0000004000097824 */ /* 0x000fe200078e00ff */
[----:B------:R-:W-:-:S03]  /*00b0*/  IADD3 R10, P1, R2, R11, RZ ;  /* 0x0000000b020a7210 */ /* 0x000fc60007f3e0ff */
[----:B------:R-:W-:Y:S01]  /*00c0*/  IMAD R7, R0, 0x8, R7 ;  /* 0x0000000800077824 */ /* 0x000fe200078e0207 */
[----:B------:R-:W-:Y:S02]  /*00d0*/  LOP3.LUT R9, R9, 0xffffffc0, R4, 0xe2, !PT ;  /* 0xffffffc009097812 */ /* 0x000fe400078ee204 */
[----:B------:R-:W-:Y:S02]  /*00e0*/  LEA.HI.X.SX32 R11, R11, R3, 0x1, P1 ;  /* 0x000000030b0b7211 */ /* 0x000fe400008f0eff */
[----:B------:R-:W-:-:S03]  /*00f0*/  IADD3 R12, P0, R2, R9, RZ ;  /* 0x00000009020c7210 */ /* 0x000fc60007f1e0ff */
[----:B------:R-:W2:Y:S01]  /*0100*/  LDG.E.U8.CONSTANT R10, desc[UR4][R10.64+0x80] ;  /* 0x000080040a0a7981 */ /* 0x000ea2000c1e9100 */
[----:B------:R-:W-:-:S05]  /*0110*/  LEA.HI.X.SX32 R13, R9, R3, 0x1, P0 ;  /* 0x00000003090d7211 */ /* 0x000fca00000f0eff */
[----:B------:R-:W3:Y:S01]  /*0120*/  LDG.E.U8.CONSTANT R6, desc[UR4][R12.64+0x20] ;  /* 0x000020040c067981 */ /* 0x000ee2000c1e9100 */
[----:B------:R-:W-:-:S03]  /*0130*/  IADD3 R14, P0, R7, R2, RZ ;  /* 0x00000002070e7210 */ /* 0x000fc60007f1e0ff */
[----:B------:R-:W4:Y:S02]  /*0140*/  LDG.E.U8.CONSTANT R16, desc[UR4][R12.64] ;  /* 0x000000040c107981 */ /* 0x000f24000c1e9100 */
[----:B------:R-:W-:Y:S02]  /*0150*/  IMAD.X R15, RZ, RZ, R3, P0 ;  /* 0x000000ffff0f7224 */ /* 0x000fe400000e0603 */
[----:B------:R0:W5:Y:S04]  /*0160*/  LDG.E.U16.CONSTANT R2, desc[UR4][R2.64+0xd0] ;  /* 0x0000d00402027981 */ /* 0x000168000c1e9500 */
[----:B------:R-:W5:Y:S04]  /*0170*/  LDG.E.U8.CONSTANT R17, desc[UR4][R14.64+0xc2] ;  /* 0x0000c2040e117981 */ /* 0x000f68000c1e9100 */
[----:B------:R-:W5:Y:S04]  /*0180*/  LDG.E.U8.CONSTANT R9, desc[UR4][R14.64+0xc4] ;  /* 0x0000c4040e097981 */ /* 0x000f68000c1e9100 */
[----:B------:R-:W5:Y:S04]  /*0190*/  LDG.E.U8.CONSTANT R7, desc[UR4][R14.64+0xc0] ;  /* 0x0000c0040e077981 */ /* 0x000f68000c1e9100 */
[----:B------:R-:W5:Y:S01]  /*01a0*/  LDG.E.U8.CONSTANT R8, desc[UR4][R14.64+0xc6] ;  /* 0x0000c6040e087981 */ /* 0x000f62000c1e9100 */
[----:B------:R-:W-:Y:S01]  /*01b0*/  IMAD.SHL.U32 R0, R0, 0x80, RZ ;  /* 0x0000008000007824 */ /* 0x000fe200078e00ff */
[----:B------:R-:W-:-:S04]  /*01c0*/  PRMT R5, R5, 0x2104, R4 ;  /* 0x0000210405057816 */ /* 0x000fc80000000004 */
[----:B------:R-:W-:-:S04]  /*01d0*/  IADD3 R5, P0, R0, R5, RZ ;  /* 0x0000000500057210 */ /* 0x000fc80007f1e0ff */
[----:B------:R-:W-:Y:S01]  /*01e0*/  LEA.HI.X.SX32 R0, R0, RZ, 0x1, P0 ;  /* 0x000000ff00007211 */ /* 0x000fe200000f0eff */
[----:B--2---:R-:W-:Y:S01]  /*01f0*/  IMAD.SHL.U32 R18, R10, 0x4, RZ ;  /* 0x000000040a127824 */ /* 0x004fe200078e00ff */
[----:B---3--:R-:W-:-:S04]  /*0200*/  LOP3.LUT R11, R6, 0xf, RZ, 0xc0, !PT ;  /* 0x0000000f060b7812 */ /* 0x008fc800078ec0ff */
[----:B------:R-:W-:Y:S02]  /*0210*/  LOP3.LUT R18, R11, 0x30, R18, 0xf8, !PT ;  /* 0x000000300b127812 */ /* 0x000fe400078ef812 */
[----:B------:R-:W-:Y:S02]  /*0220*/  LOP3.LUT R20, R10, 0x30, RZ, 0xc0, !PT ;  /* 0x000000300a147812 */ /* 0x000fe400078ec0ff */
[----:B----4-:R-:W-:Y:S01]  /*0230*/  LOP3.LUT R11, R16, 0xf0, RZ, 0xc0, !PT ;  /* 0x000000f0100b7812 */ /* 0x010fe200078ec0ff */
[----:B------:R-:W-:-:S03]  /*0240*/  VIADD R18, R18, 0xffffffe0 ;  /* 0xffffffe012127836 */ /* 0x000fc60000000000 */
[----:B------:R-:W-:Y:S01]  /*0250*/  LEA.HI R20, R11, R20, RZ, 0x1c ;  /* 0x000000140b147211 */ /* 0x000fe200078fe0ff */
[----:B------:R-:W-:Y:S01]  /*0260*/  IMAD.SHL.U32 R11, R10, 0x10, RZ ;  /* 0x000000100a0b7824 */ /* 0x000fe200078e00ff */
[----:B-----5:R-:W-:Y:S02]  /*0270*/  PRMT R12, R17, 0x8880, RZ ;  /* 0x00008880110c7816 */ /* 0x020fe400000000ff */
[----:B0-----:R-:W-:Y:S02]  /*0280*/  PRMT R3, R18, 0x9910, RZ ;  /* 0x0000991012037816 */ /* 0x001fe400000000ff */
[----:B------:R-:W-:Y:S02]  /*0290*/  SHF.R.U32.HI R10, RZ, 0x2, R10 ;  /* 0x00000002ff0a7819 */ /* 0x000fe4000001160a */
[----:B------:R-:W-:Y:S01]  /*02a0*/  LOP3.LUT R16, R16, 0xf, RZ, 0xc0, !PT ;  /* 0x0000000f10107812 */ /* 0x000fe200078ec0ff */
[----:B------:R-:W-:Y:S01]  /*02b0*/  IMAD R12, R12, R3, RZ ;  /* 0x000000030c0c7224 */ /* 0x000fe200078e02ff */
[----:B------:R-:W-:-:S02]  /*02c0*/  LOP3.LUT R3, R10, 0x30, RZ, 0xc0, !PT ;  /* 0x000000300a037812 */ /* 0x000fc400078ec0ff */
[----:B------:R-:W-:Y:S01]  /*02d0*/  LOP3.LUT R6, R6, 0xf0, RZ, 0xc0, !PT ;  /* 0x000000f006067812 */ /* 0x000fe200078ec0ff */
[----:B------:R-:W-:Y:S01]  /*02e0*/  VIADD R20, R20, 0xffffffe0 ;  /* 0xffffffe014147836 */ /* 0x000fe20000000000 */
[----:B------:R-:W-:Y:S02]  /*02f0*/  LOP3.LUT R11, R16, 0x30, R11, 0xf8, !PT ;  /* 0x00000030100b7812 */ /* 0x000fe400078ef80b */
[----:B------:R-:W-:Y:S02]  /*0300*/  LEA.HI R3, R6, R3, RZ, 0x1c ;  /* 0x0000000306037211 */ /* 0x000fe400078fe0ff */
[----:B------:R-:W-:Y:S01]  /*0310*/  PRMT R9, R9, 0x8880, RZ ;  /* 0x0000888009097816 */ /* 0x000fe200000000ff */
[----:B------:R-:W-:Y:S01]  /*0320*/  VIADD R11, R11, 0xffffffe0 ;  /* 0xffffffe00b0b7836 */ /* 0x000fe20000000000 */
[----:B------:R-:W-:Y:S01]  /*0330*/  PRMT R10, R20, 0x9910, RZ ;  /* 0x00009910140a7816 */ /* 0x000fe200000000ff */
[----:B------:R-:W-:Y:S01]  /*0340*/  VIADD R3, R3, 0xffffffe0 ;  /* 0xffffffe003037836 */ /* 0x000fe20000000000 */
[----:B------:R-:W-:-:S02]  /*0350*/  PRMT R13, R7, 0x8880, RZ ;  /* 0x00008880070d7816 */ /* 0x000fc400000000ff */
[----:B------:R-:W-:Y:S01]  /*0360*/  PRMT R11, R11, 0x9910, RZ ;  /* 0x000099100b0b7816 */ /* 0x000fe200000000ff */
[----:B------:R-:W-:Y:S02]  /*0370*/  IMAD R6, R9, R10, RZ ;  /* 0x0000000a09067224 */ /* 0x000fe400078e02ff */
[----:B------:R-:W-:Y:S01]  /*0380*/  IMAD.MOV.U32 R10, RZ, RZ, R13 ;  /* 0x000000ffff0a7224 */ /* 0x000fe200078e000d */
[----:B------:R-:W-:Y:S02]  /*0390*/  PRMT R13, R3, 0x9910, RZ ;  /* 0x00009910030d7816 */ /* 0x000fe400000000ff */
[----:B------:R-:W-:Y:S01]  /*03a0*/  PRMT R8, R8, 0x8880, RZ ;  /* 0x0000888008087816 */ /* 0x000fe200000000ff */
[----:B------:R-:W-:Y:S02]  /*03b0*/  IMAD R3, R10, R11, RZ ;  /* 0x0000000b0a037224 */ /* 0x000fe400078e02ff */
[----:B------:R-:W-:-:S04]  /*03c0*/  IMAD.MOV.U32 R11, RZ, RZ, R13 ;  /* 0x000000ffff0b7224 */ /* 0x000fc800078e000d */
[----:B------:R-:W-:Y:S01]  /*03d0*/  IMAD R8, R8, R11, RZ ;  /* 0x0000000b08087224 */ /* 0x000fe200078e02ff */
[----:B------:R-:W0:Y:S08]  /*03e0*/  I2F.F16 R7, R12 ;  /* 0x0000000c00077306 */ /* 0x000e300000200c00 */
[----:B------:R-:W1:Y:S08]  /*03f0*/  I2F.F16 R9, R6 ;  /* 0x0000000600097306 */ /* 0x000e700000200c00 */
[----:B------:R-:W2:Y:S08]  /*0400*/  I2F.F16 R3, R3 ;  /* 0x0000000300037306 */ /* 0x000eb00000200c00 */
[----:B------:R-:W3:Y:S01]  /*0410*/  I2F.F16 R11, R8 ;  /* 0x00000008000b7306 */ /* 0x000ee20000200c00 */
[----:B0-----:R-:W-:-:S02]  /*0420*/  HMUL2 R7, R2.H0_H0, R7.H0_H0 ;  /* 0x2000000702077232 */ /* 0x001fc40000000800 */
[C---:B-1----:R-:W-:Y:S02]  /*0430*/  HMUL2 R9, R2.reuse.H0_H0, R9.H0_H0 ;  /* 0x2000000902097232 */ /* 0x042fe40000000800 */
[C---:B--2---:R-:W-:Y:S02]  /*0440*/  HMUL2 R4, R2.reuse.H0_H0, R3.H0_H0 ;  /* 0x2000000302047232 */ /* 0x044fe40000000800 */
[----:B------:R-:W-:Y:S02]  /*0450*/  HADD2.F32 R7, -RZ, R7.H0_H0 ;  /* 0x20000007ff077230 */ /* 0x000fe40000004100 */
[----:B------:R-:W-:Y:S02]  /*0460*/  HADD2.F32 R9, -RZ, R9.H0_H0 ;  /* 0x20000009ff097230 */ /* 0x000fe40000004100 */
[----:B---3--:R-:W-:Y:S02]  /*0470*/  HMUL2 R11, R2.H0_H0, R11.H0_H0 ;  /* 0x2000000b020b7232 */ /* 0x008fe40000000800 */
[----:B------:R-:W-:Y:S01]  /*0480*/  HADD2.F32 R4, -RZ, R4.H0_H0 ;  /* 0x20000004ff047230 */ /* 0x000fe20000004100 */
[----:B------:R-:W-:-:S02]  /*0490*/  LEA R2, P0, R5, UR6, 0x1 ;  /* 0x0000000605027c11 */ /* 0x000fc4000f8008ff */
[----:B------:R-:W-:Y:S02]  /*04a0*/  HADD2.F32 R11, -RZ, R11.H0_H0 ;  /* 0x2000000bff0b7230 */ /* 0x000fe40000004100 */
[----:B------:R-:W-:Y:S02]  /*04b0*/  LEA.HI.X R3, R5, UR7, R0, 0x1, P0 ;  /* 0x0000000705037c11 */ /* 0x000fe400080f0c00 */
[----:B------:R-:W-:Y:S02]  /*04c0*/  F2FP.BF16.F32.PACK_AB R7, RZ, R7 ;  /* 0x00000007ff07723e */ /* 0x000fe400000010ff */
[----:B------:R-:W-:Y:S02]  /*04d0*/  F2FP.BF16.F32.PACK_AB R9, RZ, R9 ;  /* 0x00000009ff09723e */ /* 0x000fe400000010ff */
[----:B------:R-:W-:Y:S02]  /*04e0*/  F2FP.BF16.F32.PACK_AB R4, RZ, R4 ;  /* 0x00000004ff04723e */ /* 0x000fe400000010ff */
[----:B------:R-:W-:Y:S01]  /*04f0*/  F2FP.BF16.F32.PACK_AB R11, RZ, R11 ;  /* 0x0000000bff0b723e */ /* 0x000fe200000010ff */
[----:B------:R-:W-:Y:S04]  /*0500*/  STG.E.U16 desc[UR4][R2.64+0x40], R7 ;  /* 0x0000400702007986 */ /* 0x000fe8000c101504 */
[----:B------:R-:W-:Y:S04]  /*0510*/  STG.E.U16 desc[UR4][R2.64+0x80], R9 ;  /* 0x0000800902007986 */ /* 0x000fe8000c101504 */
[----:B------:R-:W-:Y:S04]  /*0520*/  STG.E.U16 desc[UR4][R2.64], R4 ;  /* 0x0000000402007986 */ /* 0x000fe8000c101504 */
[----:B------:R-:W-:Y:S01]  /*0530*/  STG.E.U16 desc[UR4][R2.64+0xc0], R11 ;  /* 0x0000c00b02007986 */ /* 0x000fe2000c101504 */
[----:B------:R-:W-:Y:S05]  /*0540*/  EXIT ;  /* 0x000000000000794d */ /* 0x000fea0003800000 */
.L_x_1142:
        /* <DEDUP_REMOVED lines=11> */
.L_x_1448:


//--------------------- .text._Z21dequantize_block_q5_KIN3c108BFloat16EEvPKvPT_ --------------------------
	.section	.text._Z21dequantize_block_q5_KIN3c108BFloat16EEvPKvPT_,"ax",@progbits
	.align	128
.text._Z21dequantize_block_q5_KIN3c108BFloat16EEvPKvPT_:
        .type           _Z21dequantize_block_q5_KIN3c108BFloat16EEvPKvPT_,@function
        .size           _Z21dequantize_block_q5_KIN3c108BFloat16EEvPKvPT_,(.L_x_1449 - _Z21dequantize_block_q5_KIN3c108BFloat16EEvPKvPT_)
        .other          _Z21dequantize_block_q5_KIN3c108BFloat16EEvPKvPT_,@"STO_CUDA_ENTRY STV_DEFAULT"
_Z21dequantize_block_q5_KIN3c108BFloat16EEvPKvPT_:
[----:B------:R-:W-:Y:S01]  /*0000*/  LDC R1, c[0x0][0x28] ;  /* 0x00000a00ff017b82 */ /* 0x000fe20000000800 */
[----:B------:R-:W0:Y:S07]  /*0010*/  S2R R15, SR_TID.X ;  /* 0x00000000000f7919 */ /* 0x000e2e0000002100 */
[----:B------:R-:W1:Y:S01]  /*0020*/  LDC.64 R2, c[0x0][0x210] ;  /* 0x00008400ff027b82 */ /* 0x000e620000000a00 */
[----:B------:R-:W-:Y:S01]  /*0030*/  ULDC.64 UR4, c[0x0][0x208] ;  /* 0x0000820000047ab9 */ /* 0x000fe20000000a00 */
[----:B------:R-:W1:Y:S01]  /*0040*/  S2R R0, SR_CTAID.X ;  /* 0x0000000000007919 */ /* 0x000e620000002500 */
[----:B------:R-:W-:Y:S01]  /*0050*/  IMAD.MOV.U32 R24, RZ, RZ, 0x1 ;  /* 0x00000001ff187424 */ /* 0x000fe200078e00ff */
[----:B------:R-:W-:Y:S01]  /*0060*/  ULDC.64 UR6, c[0x0][0x218] ;  /* 0x0000860000067ab9 */ /* 0x000fe20000000a00 */
[----:B0-----:R-:W-:Y:S01]  /*0070*/  IMAD.SHL.U32 R7, R15, 0x2, RZ ;  /* 0x000000020f077824 */ /* 0x001fe200078e00ff */
[----:B------:R-:W-:Y:S01]  /*0080*/  SHF.R.U32.HI R6, RZ, 0x4, R15 ;  /* 0x00000004ff067819 */ /* 0x000fe2000001160f */
[----:B-1----:R-:W-:-:S03]  /*0090*/  IMAD.WIDE.U32 R2, R0, 0xb0, R2 ;  /* 0x000000b000027825 */ /* 0x002fc600078e0002 */
[----:B------:R-:W-:Y:S01]  /*00a0*/  LOP3.LUT R7, R7, 0x1e, RZ, 0xc0, !PT ;  /* 0x0000001e07077812 */ /* 0x000fe200078ec0ff */
[----:B------:R-:W-:-:S03]  /*00b0*/  IMAD.SHL.U32 R5, R6, 0x2, RZ ;  /* 0x0000000206057824 */ /* 0x000fc600078e00ff */
[-C--:B------:R-:W-:Y:S01]  /*00c0*/  IADD3 R22, P0, R7, R2.reuse, RZ ;  /* 0x0000000207167210 */ /* 0x080fe20007f1e0ff */
[----:B------:R-:W-:Y:S02]  /*00d0*/  IMAD R9, R6, 0x20, R7 ;  /* 0x0000002006097824 */ /* 0x000fe400078e0207 */
[----:B------:R-:W-:Y:S02]  /*00e0*/  VIADD R10, R5, 0x1 ;  /* 0x00000001050a7836 */ /* 0x000fe40000000000 */
[----:B------:R-:W-:Y:S01]  /*00f0*/  IMAD.X R23, RZ, RZ, R3, P0 ;  /* 0x000000ffff177224 */ /* 0x000fe200000e0603 */
[----:B------:R-:W-:Y:S02]  /*0100*/  ISETP.GE.U32.AND P0, PT, R15, 0x20, PT ;  /* 0x000000200f00780c */ /* 0x000fe40003f06070 */
[----:B------:R-:W-:Y:S02]  /*0110*/  IADD3 R8, P1, R2, R9, RZ ;  /* 0x0000000902087210 */ /* 0x000fe40007f3e0ff */
[----:B------:R-:W-:Y:S01]  /*0120*/  IADD3 R4, P2, R5, R2, RZ ;  /* 0x0000000205047210 */ /* 0x000fe20007f5e0ff */
[----:B------:R-:W2:Y:S01]  /*0130*/  LDG.E.U8.CONSTANT R20, desc[UR4][R22.64+0x10] ;  /* 0x0000100416147981 */ /* 0x000ea2000c1e9100 */
[----:B------:R-:W-:-:S02]  /*0140*/  LEA.HI.X.SX32 R9, R9, R3, 0x1, P1 ;  /* 0x0000000309097211 */ /* 0x000fc400008f0eff */
[----:B------:R-:W-:Y:S01]  /*0150*/  ISETP.GE.U32.AND P1, PT, R10, 0x4, PT ;  /* 0x000000040a00780c */ /* 0x000fe20003f26070 */
[----:B------:R-:W-:Y:S01]  /*0160*/  IMAD.X R5, RZ, RZ, R3, P2 ;  /* 0x000000ffff057224 */ /* 0x000fe200010e0603 */
[----:B------:R-:W3:Y:S04]  /*0170*/  LDG.E.U8.CONSTANT R10, desc[UR4][R22.64+0x11] ;  /* 0x00001104160a7981 */ /* 0x000ee8000c1e9100 */
[----:B------:R-:W4:Y:S04]  /*0180*/  @P0 LDG.E.U8.CONSTANT R18, desc[UR4][R4.64] ;  /* 0x0000000404120981 */ /* 0x000f28000c1e9100 */
[----:B------:R-:W5:Y:S04]  /*0190*/  LDG.E.U8.CONSTANT R19, desc[UR4][R8.64+0x30] ;  /* 0x0000300408137981 */ /* 0x000f68000c1e9100 */
[----:B------:R-:W3:Y:S04]  /*01a0*/  @P1 LDG.E.U8.CONSTANT R17, desc[UR4][R4.64+0x1] ;  /* 0x0000010404111981 */ /* 0x000ee8000c1e9100 */
[----:B------:R-:W3:Y:S04]  /*01b0*/  LDG.E.U8.CONSTANT R11, desc[UR4][R4.64+0x8] ;  /* 0x00000804040b7981 */ /* 0x000ee8000c1e9100 */
[----:B------:R-:W3:Y:S04]  /*01c0*/  LDG.E.U8.CONSTANT R14, desc[UR4][R4.64+0x4] ;  /* 0x00000404040e7981 */ /* 0x000ee8000c1e9100 */
[----:B------:R-:W3:Y:S04]  /*01d0*/  LDG.E.U8.CONSTANT R16, desc[UR4][R4.64+0x5] ;  /* 0x0000050404107981 */ /* 0x000ee8000c1e9100 */
[----:B------:R-:W3:Y:S04]  /*01e0*/  LDG.E.U8.CONSTANT R13, desc[UR4][R4.64+0x9] ;  /* 0x00000904040d7981 */ /* 0x000ee8000c1e9100 */
[----:B------:R0:W3:Y:S04]  /*01f0*/  LDG.E.U8.CONSTANT R12, desc[UR4][R8.64+0x31] ;  /* 0x00003104080c7981 */ /* 0x0000e8000c1e9100 */
[----:B------:R1:W3:Y:S01]  /*0200*/  LDG.E.CONSTANT R2, desc[UR4][R2.64] ;  /* 0x0000000402027981 */ /* 0x0002e2000c1e9900 */
[----:B------:R-:W-:-:S04]  /*0210*/  SHF.R.U32.HI R15, RZ, 0x3, R15 ;  /* 0x00000003ff0f7819 */ /* 0x000fc8000001160f */
[----:B------:R-:W-:-:S04]  /*0220*/  LOP3.LUT R15, R15, 0x1ffffffe, RZ, 0xc0, !PT ;  /* 0x1ffffffe0f0f7812 */ /* 0x000fc800078ec0ff */
[----:B------:R-:W-:-:S05]  /*0230*/  SHF.L.U32 R21, R24, R15, RZ ;  /* 0x0000000f18157219 */ /* 0x000fca00000006ff */
[C---:B------:R-:W-:Y:S01]  /*0240*/  IMAD.SHL.U32 R15, R21.reuse, 0x2, RZ ;  /* 0x00000002150f7824 */ /* 0x040fe200078e00ff */
[----:B--2---:R-:W-:-:S04]  /*0250*/  LOP3.LUT P2, RZ, R21, 0xff, R20, 0x80, !PT ;  /* 0x000000ff15ff7812 */ /* 0x004fc80007848014 */
[----:B0-----:R-:W-:Y:S02]  /*0260*/  SEL R8, RZ, 0x10, !P2 ;  /* 0x00000010ff087807 */ /* 0x001fe40005000000 */
[----:B------:R-:W-:Y:S02]  /*0270*/  LOP3.LUT P2, RZ, R20, 0xfe, R15, 0x80, !PT ;  /* 0x000000fe14ff7812 */ /* 0x000fe4000784800f */
[----:B----4-:R-:W-:Y:S02]  /*0280*/  @P0 SHF.R.U32.HI R18, RZ, 0x2, R18 ;  /* 0x00000002ff120819 */ /* 0x010fe40000011612 */
[----:B------:R-:W-:Y:S02]  /*0290*/  SEL R4, RZ, 0x10, !P2 ;  /* 0x00000010ff047807 */ /* 0x000fe40005000000 */
[----:B-----5:R-:W-:Y:S02]  /*02a0*/  LOP3.LUT R9, R8, 0xf, R19, 0xf8, !PT ;  /* 0x0000000f08097812 */ /* 0x020fe400078ef813 */
[----:B------:R-:W-:-:S02]  /*02b0*/  @P0 LOP3.LUT R18, R18, 0x30, RZ, 0xc0, !PT ;  /* 0x0000003012120812 */ /* 0x000fc400078ec0ff */
[----:B------:R-:W-:Y:S02]  /*02c0*/  LOP3.LUT R19, R19, 0xf0, RZ, 0xc0, !PT ;  /* 0x000000f013137812 */ /* 0x000fe400078ec0ff */
[----:B---3--:R-:W-:Y:S02]  /*02d0*/  @P1 SHF.R.U32.HI R17, RZ, 0x2, R17 ;  /* 0x00000002ff111819 */ /* 0x008fe40000011611 */
[----:B------:R-:W-:Y:S02]  /*02e0*/  @P0 LOP3.LUT R8, R18, 0xf, R11, 0xf8, !PT ;  /* 0x0000000f12080812 */ /* 0x000fe400078ef80b */
[----:B------:R-:W-:Y:S02]  /*02f0*/  LEA.HI R4, R19, R4, RZ, 0x1c ;  /* 0x0000000413047211 */ /* 0x000fe400078fe0ff */
[----:B------:R-:W-:Y:S02]  /*0300*/  @P1 LOP3.LUT R18, R17, 0x30, RZ, 0xc0, !PT ;  /* 0x0000003011121812 */ /* 0x000fe400078ec0ff */
[----:B------:R-:W-:-:S02]  /*0310*/  @!P0 LOP3.LUT R8, R14, 0x3f, RZ, 0xc0, !PT ;  /* 0x0000003f0e088812 */ /* 0x000fc400078ec0ff */
[----:B------:R-:W-:Y:S01]  /*0320*/  @P1 SHF.R.U32.HI R19, RZ, 0x2, R16 ;  /* 0x00000002ff131819 */ /* 0x000fe20000011610 */
[----:B-1----:R0:W-:Y:S01]  /*0330*/  I2F.F16 R3, R9 ;  /* 0x0000000900037306 */ /* 0x0021e20000200c00 */
[----:B------:R-:W-:Y:S02]  /*0340*/  @P0 SHF.R.U32.HI R14, RZ, 0x2, R14 ;  /* 0x00000002ff0e0819 */ /* 0x000fe4000001160e */
[----:B------:R-:W-:Y:S02]  /*0350*/  @P1 LOP3.LUT R17, R18, 0xf, R13, 0xf8, !PT ;  /* 0x0000000f12111812 */ /* 0x000fe400078ef80d */
[----:B------:R-:W-:Y:S02]  /*0360*/  @P1 LOP3.LUT R19, R19, 0x30, RZ, 0xc0, !PT ;  /* 0x0000003013131812 */ /* 0x000fe400078ec0ff */
[----:B------:R-:W-:Y:S02]  /*0370*/  @!P1 LOP3.LUT R17, R16, 0x3f, RZ, 0xc0, !PT ;  /* 0x0000003f10119812 */ /* 0x000fe400078ec0ff */
[----:B0-----:R-:W-:-:S02]  /*0380*/  LOP3.LUT R9, R8, 0xffff, RZ, 0xc0, !PT ;  /* 0x0000ffff08097812 */ /* 0x001fc400078ec0ff */
[----:B------:R-:W-:Y:S02]  /*0390*/  @P1 LOP3.LUT R8, R13, 0xf0, RZ, 0xc0, !PT ;  /* 0x000000f00d081812 */ /* 0x000fe400078ec0ff */
[----:B------:R-:W-:Y:S02]  /*03a0*/  LOP3.LUT R18, R17, 0xffff, RZ, 0xc0, !PT ;  /* 0x0000ffff11127812 */ /* 0x000fe400078ec0ff */
[----:B------:R-:W-:Y:S02]  /*03b0*/  @P1 LEA.HI R16, R8, R19, RZ, 0x1c ;  /* 0x0000001308101211 */ /* 0x000fe400078fe0ff */
[----:B------:R-:W-:Y:S02]  /*03c0*/  @P0 LOP3.LUT R8, R11, 0xf0, RZ, 0xc0, !PT ;  /* 0x000000f00b080812 */ /* 0x000fe400078ec0ff */
[----:B------:R-:W-:Y:S02]  /*03d0*/  @P0 LOP3.LUT R17, R14, 0x30, RZ, 0xc0, !PT ;  /* 0x000000300e110812 */ /* 0x000fe400078ec0ff */
[----:B------:R-:W-:-:S02]  /*03e0*/  @!P1 LOP3.LUT R16, R13, 0x3f, RZ, 0xc0, !PT ;  /* 0x0000003f0d109812 */ /* 0x000fc400078ec0ff */
[----:B------:R-:W-:Y:S02]  /*03f0*/  @P0 LEA.HI R8, R8, R17, RZ, 0x1c ;  /* 0x0000001108080211 */ /* 0x000fe400078fe0ff */
[----:B------:R-:W-:Y:S02]  /*0400*/  LOP3.LUT R16, R16, 0xffff, RZ, 0xc0, !PT ;  /* 0x0000ffff10107812 */ /* 0x000fe400078ec0ff */
[----:B------:R-:W-:Y:S01]  /*0410*/  @!P0 LOP3.LUT R8, R11, 0x3f, RZ, 0xc0, !PT ;  /* 0x0000003f0b088812 */ /* 0x000fe200078ec0ff */
[----:B------:R-:W-:Y:S01]  /*0420*/  I2F.F16 R18, R18 ;  /* 0x0000001200127306 */ /* 0x000fe20000200c00 */
[----:B------:R-:W-:Y:S02]  /*0430*/  LOP3.LUT P2, RZ, R21, 0xff, R10, 0x80, !PT ;  /* 0x000000ff15ff7812 */ /* 0x000fe4000784800a */
[----:B------:R-:W-:Y:S02]  /*0440*/  LOP3.LUT R8, R8, 0xffff, RZ, 0xc0, !PT ;  /* 0x0000ffff08087812 */ /* 0x000fe400078ec0ff */
[----:B------:R-:W-:-:S03]  /*0450*/  SEL R5, RZ, 0x10, !P2 ;  /* 0x00000010ff057807 */ /* 0x000fc60005000000 */
[----:B------:R-:W0:Y:S01]  /*0460*/  I2F.F16 R17, R16 ;  /* 0x0000001000117306 */ /* 0x000e220000200c00 */
[----:B------:R-:W-:Y:S02]  /*0470*/  LOP3.LUT P0, RZ, R10, 0xfe, R15, 0x80, !PT ;  /* 0x000000fe0aff7812 */ /* 0x000fe4000780800f */
[----:B------:R-:W-:Y:S02]  /*0480*/  LOP3.LUT R5, R5, 0xf, R12, 0xf8, !PT ;  /* 0x0000000f05057812 */ /* 0x000fe400078ef80c */
[----:B------:R-:W-:-:S03]  /*0490*/  LOP3.LUT R12, R12, 0xf0, RZ, 0xc0, !PT ;  /* 0x000000f00c0c7812 */ /* 0x000fc600078ec0ff */
[----:B------:R-:W1:Y:S01]  /*04a0*/  I2F.F16 R9, R9 ;  /* 0x0000000900097306 */ /* 0x000e620000200c00 */
[----:B------:R-:W-:-:S07]  /*04b0*/  SEL R11, RZ, 0x10, !P0 ;  /* 0x00000010ff0b7807 */ /* 0x000fce0004000000 */
[----:B------:R-:W2:Y:S01]  /*04c0*/  I2F.F16 R13, R8 ;  /* 0x00000008000d7306 */ /* 0x000ea20000200c00 */
[----:B------:R-:W-:Y:S02]  /*04d0*/  LEA.HI R12, R12, R11, RZ, 0x1c ;  /* 0x0000000b0c0c7211 */ /* 0x000fe400078fe0ff */
[----:B0-----:R-:W-:-:S05]  /*04e0*/  PRMT R17, R18, 0x5410, R17 ;  /* 0x0000541012117816 */ /* 0x001fca0000000011 */
[----:B------:R-:W0:Y:S01]  /*04f0*/  I2F.F16 R4, R4 ;  /* 0x0000000400047306 */ /* 0x000e220000200c00 */
[----:B-1----:R-:W-:-:S07]  /*0500*/  HMUL2 R9, R2.H0_H0, R9.H0_H0 ;  /* 0x2000000902097232 */ /* 0x002fce0000000800 */
[----:B------:R-:W1:Y:S01]  /*0510*/  I2F.F16 R5, R5 ;  /* 0x0000000500057306 */ /* 0x000e620000200c00 */
[----:B--2---:R-:W-:Y:S01]  /*0520*/  HMUL2 R13, R2.H1_H1, R13.H0_H0 ;  /* 0x2000000d020d7232 */ /* 0x004fe20000000c00 */
[----:B------:R-:W-:-:S06]  /*0530*/  HFMA2.MMA R2, R2, R17, -RZ ;  /* 0x0000001102027235 */ /* 0x000fcc00001000ff */
[----:B------:R-:W2:Y:S01]  /*0540*/  I2F.F16 R15, R12 ;  /* 0x0000000c000f7306 */ /* 0x000ea20000200c00 */
[----:B------:R-:W-:Y:S02]  /*0550*/  IMAD.SHL.U32 R11, R6, 0x40, RZ ;  /* 0x00000040060b7824 */ /* 0x000fe400078e00ff */
[C-C-:B------:R-:W-:Y:S02]  /*0560*/  HFMA2 R3, R9.reuse.H0_H0, R3.H0_H0, -R13.reuse.H0_H0 ;  /* 0x2000000309037231 */ /* 0x140fe4000014080d */
[----:B0-----:R-:W-:Y:S01]  /*0570*/  HFMA2 R4, R2.H0_H0, R4.H0_H0, -R2.H1_H1 ;  /* 0x2000000402047231 */ /* 0x001fe20000160802 */
[----:B------:R-:W-:Y:S01]  /*0580*/  LEA R0, P0, R0, R11, 0x8 ;  /* 0x0000000b00007211 */ /* 0x000fe200078040ff */
[----:B-1----:R-:W-:-:S03]  /*0590*/  HFMA2 R5, R9.H0_H0, R5.H0_H0, -R13.H0_H0 ;  /* 0x2000000509057231 */ /* 0x002fc6000014080d */
[----:B------:R-:W-:Y:S01]  /*05a0*/  LOP3.LUT R7, R0, R7, RZ, 0xfc, !PT ;  /* 0x0000000700077212 */ /* 0x000fe200078efcff */
[----:B--2---:R-:W-:Y:S02]  /*05b0*/  HFMA2 R15, R2.H0_H0, R15.H0_H0, -R2.H1_H1 ;  /* 0x2000000f020f7231 */ /* 0x004fe40000160802 */
[----:B------:R-:W-:Y:S01]  /*05c0*/  HADD2.F32 R0, -RZ, R3.H0_H0 ;  /* 0x20000003ff007230 */ /* 0x000fe20000004100 */
[----:B------:R-:W-:Y:S01]  /*05d0*/  LEA.HI.X.SX32 R6, R11, RZ, 0x1, P0 ;  /* 0x000000ff0b067211 */ /* 0x000fe200000f0eff */
[----:B------:R-:W-:Y:S01]  /*05e0*/  HADD2.F32 R4, -RZ, R4.H0_H0 ;  /* 0x20000004ff047230 */ /* 0x000fe20000004100 */
[C---:B------:R-:W-:Y:S01]  /*05f0*/  LEA R2, P0, R7.reuse, UR6, 0x1 ;  /* 0x0000000607027c11 */ /* 0x040fe2000f8008ff */
[----:B------:R-:W-:Y:S02]  /*0600*/  HADD2.F32 R5, -RZ, R5.H0_H0 ;  /* 0x20000005ff057230 */ /* 0x000fe40000004100 */
[----:B------:R-:W-:Y:S01]  /*0610*/  HADD2.F32 R15, -RZ, R15.H0_H0 ;  /* 0x2000000fff0f7230 */ /* 0x000fe20000004100 */
[----:B------:R-:W-:-:S02]  /*0620*/  LEA.HI.X R3, R7, UR7, R6, 0x1, P0 ;  /* 0x0000000707037c11 */ /* 0x000fc400080f0c06 */
        /* <DEDUP_REMOVED lines=9> */
.L_x_1143:
        /* <DEDUP_REMOVED lines=12> */
.L_x_1449:


//--------------------- .text._Z21dequantize_block_q4_KIN3c108BFloat16EEvPKvPT_ --------------------------
	.section	.text._Z21dequantize_block_q4_KIN3c108BFloat16EEvPKvPT_,"ax",@progbits
	.align	128
.text._Z21dequantize_block_q4_KIN3c108BFloat16EEvPKvPT_:
        .type           _Z21dequantize_block_q4_KIN3c108BFloat16EEvPKvPT_,@function
        .size           _Z21dequantize_block_q4_KIN3c108BFloat16EEvPKvPT_,(.L_x_1450 - _Z21dequantize_block_q4_KIN3c108BFloat16EEvPKvPT_)
        .other          _Z21dequantize_block_q4_KIN3c108BFloat16EEvPKvPT_,@"STO_CUDA_ENTRY STV_DEFAULT"
_Z21dequantize_block_q4_KIN3c108BFloat16EEvPKvPT_:
[----:B------:R-:W-:Y:S01]  /*0000*/  LDC R1, c[0x0][0x28] ;  /* 0x00000a00ff017b82 */ /* 0x000fe20000000800 */
[----:B------:R-:W0:Y:S07]  /*0010*/  S2R R6, SR_TID.X ;  /* 0x0000000000067919 */ /* 0x000e2e0000002100 */
[----:B------:R-:W1:Y:S01]  /*0020*/  LDC.64 R4, c[0x0][0x210] ;  /* 0x00008400ff047b82 */ /* 0x000e620000000a00 */
[----:B------:R-:W-:Y:S01]  /*0030*/  UMOV UR4, URZ ;  /* 0x0000003f00047c82 */ /* 0x000fe20008000000 */
[----:B------:R-:W-:Y:S01]  /*0040*/  ULDC.64 UR6, c[0x0][0x218] ;  /* 0x0000860000067ab9 */ /* 0x000fe20000000a00 */
[----:B------:R-:W1:Y:S01]  /*0050*/  S2R R2, SR_CTAID.X ;  /* 0x0000000000027919 */ /* 0x000e620000002500 */
[----:B0-----:R-:W-:Y:S01]  /*0060*/  IMAD.SHL.U32 R0, R6, 0x4, RZ ;  /* 0x0000000406007824 */ /* 0x001fe200078e00ff */
[----:B------:R-:W-:-:S02]  /*0070*/  SHF.R.U32.HI R3, RZ, 0x3, R6 ;  /* 0x00000003ff037819 */ /* 0x000fc40000011606 */
[----:B------:R-:W-:Y:S01]  /*0080*/  ISETP.GE.U32.AND P0, PT, R6, 0x10, PT ;  /* 0x000000100600780c */ /* 0x000fe20003f06070 */
[----:B-1----:R-:W-:Y:S01]  /*0090*/  IMAD.WIDE.U32 R4, R2, 0x90, R4 ;  /* 0x0000009002047825 */ /* 0x002fe200078e0004 */
[----:B------:R-:W-:-:S03]  /*00a0*/  LOP3.LUT R0, R0, 0x1c, RZ, 0xc0, !PT ;  /* 0x0000001c00007812 */ /* 0x000fc600078ec0ff */
[C---:B------:R-:W-:Y:S02]  /*00b0*/  IMAD.SHL.U32 R19, R3.reuse, 0x2, RZ ;  /* 0x0000000203137824 */ /* 0x040fe400078e00ff */
[----:B------:R-:W-:Y:S02]  /*00c0*/  IMAD R9, R3, 0x20, R0 ;  /* 0x0000002003097824 */ /* 0x000fe400078e0200 */
[C---:B------:R-:W-:Y:S01]  /*00d0*/  VIADD R6, R19.reuse, 0x1 ;  /* 0x0000000113067836 */ /* 0x040fe20000000000 */
[----:B------:R-:W-:Y:S02]  /*00e0*/  IADD3 R18, P1, R19, R4, RZ ;  /* 0x0000000413127210 */ /* 0x000fe40007f3e0ff */
[----:B------:R-:W-:Y:S02]  /*00f0*/  SHF.R.S32.HI R7, RZ, 0x1f, R9 ;  /* 0x0000001fff077819 */ /* 0x000fe40000011409 */
[----:B------:R-:W-:Y:S01]  /*0100*/  IADD3 R8, P2, R4, R9, RZ ;  /* 0x0000000904087210 */ /* 0x000fe20007f5e0ff */
[----:B------:R-:W-:-:S03]  /*0110*/  IMAD.X R19, RZ, RZ, R5, P1 ;  /* 0x000000ffff137224 */ /* 0x000fc600008e0605 */
[----:B------:R-:W-:Y:S01]  /*0120*/  IADD3.X R9, R7, UR4, R5, P2, !PT ;  /* 0x0000000407097c10 */ /* 0x000fe200097fe405 */
[----:B------:R-:W-:Y:S01]  /*0130*/  ULDC.64 UR4, c[0x0][0x208] ;  /* 0x0000820000047ab9 */ /* 0x000fe20000000a00 */
[----:B------:R-:W-:Y:S01]  /*0140*/  ISETP.GE.U32.AND P2, PT, R6, 0x4, PT ;  /* 0x000000040600780c */ /* 0x000fe20003f46070 */
[----:B------:R-:W2:Y:S04]  /*0150*/  @P0 LDG.E.U8.CONSTANT R15, desc[UR4][R18.64] ;  /* 0x00000004120f0981 */ /* 0x000ea8000c1e9100 */
[----:B------:R-:W3:Y:S04]  /*0160*/  LDG.E.U8.CONSTANT R12, desc[UR4][R18.64+0x8] ;  /* 0x00000804120c7981 */ /* 0x000ee8000c1e9100 */
[----:B------:R-:W4:Y:S04]  /*0170*/  LDG.E.U8.CONSTANT R16, desc[UR4][R18.64+0x4] ;  /* 0x0000040412107981 */ /* 0x000f28000c1e9100 */
[----:B------:R-:W5:Y:S04]  /*0180*/  @P2 LDG.E.U8.CONSTANT R22, desc[UR4][R18.64+0x1] ;  /* 0x0000010412162981 */ /* 0x000f68000c1e9100 */
[----:B------:R-:W5:Y:S04]  /*0190*/  LDG.E.U8.CONSTANT R17, desc[UR4][R18.64+0x5] ;  /* 0x0000050412117981 */ /* 0x000f68000c1e9100 */
[----:B------:R3:W5:Y:S04]  /*01a0*/  LDG.E.U8.CONSTANT R14, desc[UR4][R18.64+0x9] ;  /* 0x00000904120e7981 */ /* 0x000768000c1e9100 */
[----:B------:R-:W5:Y:S04]  /*01b0*/  LDG.E.U8.CONSTANT R11, desc[UR4][R8.64+0x11] ;  /* 0x00001104080b7981 */ /* 0x000f68000c1e9100 */
[----:B------:R-:W5:Y:S04]  /*01c0*/  LDG.E.U8.CONSTANT R10, desc[UR4][R8.64+0x12] ;  /* 0x00001204080a7981 */ /* 0x000f68000c1e9100 */
[----:B------:R-:W5:Y:S04]  /*01d0*/  LDG.E.CONSTANT R4, desc[UR4][R4.64] ;  /* 0x0000000404047981 */ /* 0x000f68000c1e9900 */
[----:B------:R-:W5:Y:S04]  /*01e0*/  LDG.E.U8.CONSTANT R6, desc[UR4][R8.64+0x10] ;  /* 0x0000100408067981 */ /* 0x000f68000c1e9100 */
[----:B------:R0:W5:Y:S01]  /*01f0*/  LDG.E.U8.CONSTANT R7, desc[UR4][R8.64+0x13] ;  /* 0x0000130408077981 */ /* 0x000162000c1e9100 */
[----:B------:R-:W-:Y:S01]  /*0200*/  IMAD.SHL.U32 R3, R3, 0x40, RZ ;  /* 0x0000004003037824 */ /* 0x000fe200078e00ff */
[----:B--2---:R-:W-:-:S04]  /*0210*/  @P0 SHF.R.U32.HI R20, RZ, 0x2, R15 ;  /* 0x00000002ff140819 */ /* 0x004fc8000001160f */
[----:B------:R-:W-:-:S04]  /*0220*/  @P0 LOP3.LUT R21, R20, 0x30, RZ, 0xc0, !PT ;  /* 0x0000003014150812 */ /* 0x000fc800078ec0ff */
[----:B---3--:R-:W-:Y:S02]  /*0230*/  @P0 LOP3.LUT R18, R21, 0xf, R12, 0xf8, !PT ;  /* 0x0000000f15120812 */ /* 0x008fe400078ef80c */
[----:B----4-:R-:W-:Y:S02]  /*0240*/  @!P0 LOP3.LUT R18, R16, 0x3f, RZ, 0xc0, !PT ;  /* 0x0000003f10128812 */ /* 0x010fe400078ec0ff */
[----:B-----5:R-:W-:Y:S02]  /*0250*/  @P2 SHF.R.U32.HI R22, RZ, 0x2, R22 ;  /* 0x00000002ff162819 */ /* 0x020fe40000011616 */
[----:B0-----:R-:W-:Y:S02]  /*0260*/  @P2 SHF.R.U32.HI R8, RZ, 0x2, R17 ;  /* 0x00000002ff082819 */ /* 0x001fe40000011611 */
[----:B------:R-:W-:Y:S02]  /*0270*/  LOP3.LUT R9, R18, 0xffff, RZ, 0xc0, !PT ;  /* 0x0000ffff12097812 */ /* 0x000fe400078ec0ff */
[----:B------:R-:W-:-:S02]  /*0280*/  @P2 LOP3.LUT R19, R22, 0x30, RZ, 0xc0, !PT ;  /* 0x0000003016132812 */ /* 0x000fc400078ec0ff */
[----:B------:R-:W-:Y:S02]  /*0290*/  @P2 LOP3.LUT R18, R14, 0xf0, RZ, 0xc0, !PT ;  /* 0x000000f00e122812 */ /* 0x000fe400078ec0ff */
[----:B------:R-:W-:Y:S02]  /*02a0*/  @P2 LOP3.LUT R21, R8, 0x30, RZ, 0xc0, !PT ;  /* 0x0000003008152812 */ /* 0x000fe400078ec0ff */
[----:B------:R-:W-:Y:S02]  /*02b0*/  @P0 SHF.R.U32.HI R16, RZ, 0x2, R16 ;  /* 0x00000002ff100819 */ /* 0x000fe40000011610 */
[----:B------:R-:W-:Y:S02]  /*02c0*/  @P2 LOP3.LUT R19, R19, 0xf, R14, 0xf8, !PT ;  /* 0x0000000f13132812 */ /* 0x000fe400078ef80e */
[----:B------:R-:W-:Y:S02]  /*02d0*/  @P2 LEA.HI R18, R18, R21, RZ, 0x1c ;  /* 0x0000001512122211 */ /* 0x000fe400078fe0ff */
[----:B------:R-:W-:-:S02]  /*02e0*/  @!P2 LOP3.LUT R19, R17, 0x3f, RZ, 0xc0, !PT ;  /* 0x0000003f1113a812 */ /* 0x000fc400078ec0ff */
[----:B------:R-:W-:Y:S02]  /*02f0*/  @!P2 LOP3.LUT R18, R14, 0x3f, RZ, 0xc0, !PT ;  /* 0x0000003f0e12a812 */ /* 0x000fe400078ec0ff */
[----:B------:R-:W-:Y:S02]  /*0300*/  @P0 LOP3.LUT R8, R12, 0xf0, RZ, 0xc0, !PT ;  /* 0x000000f00c080812 */ /* 0x000fe400078ec0ff */
[----:B------:R-:W-:Y:S02]  /*0310*/  @P0 LOP3.LUT R17, R16, 0x30, RZ, 0xc0, !PT ;  /* 0x0000003010110812 */ /* 0x000fe400078ec0ff */
[----:B------:R-:W-:Y:S02]  /*0320*/  LOP3.LUT R19, R19, 0xffff, RZ, 0xc0, !PT ;  /* 0x0000ffff13137812 */ /* 0x000fe400078ec0ff */
[----:B------:R-:W-:Y:S02]  /*0330*/  LOP3.LUT R18, R18, 0xffff, RZ, 0xc0, !PT ;  /* 0x0000ffff12127812 */ /* 0x000fe400078ec0ff */
[----:B------:R-:W-:-:S02]  /*0340*/  @P0 LEA.HI R8, R8, R17, RZ, 0x1c ;  /* 0x0000001108080211 */ /* 0x000fc400078fe0ff */
[----:B------:R-:W-:Y:S01]  /*0350*/  @!P0 LOP3.LUT R8, R12, 0x3f, RZ, 0xc0, !PT ;  /* 0x0000003f0c088812 */ /* 0x000fe200078ec0ff */
[----:B------:R-:W-:Y:S03]  /*0360*/  I2F.F16 R19, R19 ;  /* 0x0000001300137306 */ /* 0x000fe60000200c00 */
[----:B------:R-:W-:-:S05]  /*0370*/  LOP3.LUT R12, R8, 0xffff, RZ, 0xc0, !PT ;  /* 0x0000ffff080c7812 */ /* 0x000fca00078ec0ff */
[----:B------:R-:W0:Y:S01]  /*0380*/  I2F.F16 R18, R18 ;  /* 0x0000001200127306 */ /* 0x000e220000200c00 */
[C---:B------:R-:W-:Y:S02]  /*0390*/  LOP3.LUT R13, R11.reuse, 0xf, RZ, 0xc0, !PT ;  /* 0x0000000f0b0d7812 */ /* 0x040fe400078ec0ff */
[----:B------:R-:W-:-:S05]  /*03a0*/  LOP3.LUT R8, R11, 0xf0, RZ, 0xc0, !PT ;  /* 0x000000f00b087812 */ /* 0x000fca00078ec0ff */
[----:B------:R-:W1:Y:S08]  /*03b0*/  I2F.F16 R9, R9 ;  /* 0x0000000900097306 */ /* 0x000e700000200c00 */
[----:B------:R-:W2:Y:S01]  /*03c0*/  I2F.F16 R11, R12 ;  /* 0x0000000c000b7306 */ /* 0x000ea20000200c00 */
[----:B0-----:R-:W-:Y:S02]  /*03d0*/  PRMT R19, R19, 0x5410, R18 ;  /* 0x0000541013137816 */ /* 0x001fe40000000012 */
[----:B------:R-:W-:-:S02]  /*03e0*/  LOP3.LUT R23, R10, 0xf, RZ, 0xc0, !PT ;  /* 0x0000000f0a177812 */ /* 0x000fc400078ec0ff */
[----:B------:R-:W-:Y:S01]  /*03f0*/  LOP3.LUT R16, R10, 0xf0, RZ, 0xc0, !PT ;  /* 0x000000f00a107812 */ /* 0x000fe200078ec0ff */
[C---:B-1----:R-:W-:Y:S01]  /*0400*/  HMUL2 R9, R4.reuse.H0_H0, R9.H0_H0 ;  /* 0x2000000904097232 */ /* 0x042fe20000000800 */
[----:B------:R-:W-:Y:S01]  /*0410*/  LOP3.LUT R20, R6, 0xf, RZ, 0xc0, !PT ;  /* 0x0000000f06147812 */ /* 0x000fe200078ec0ff */
[----:B--2---:R-:W-:Y:S01]  /*0420*/  HMUL2 R10, R4.H1_H1, R11.H0_H0 ;  /* 0x2000000b040a7232 */ /* 0x004fe20000000c00 */
[----:B------:R-:W-:Y:S01]  /*0430*/  HFMA2.MMA R4, R4, R19, -RZ ;  /* 0x0000001304047235 */ /* 0x000fe200001000ff */
[----:B------:R-:W-:Y:S02]  /*0440*/  LEA R19, P0, R2, R3, 0x8 ;  /* 0x0000000302137211 */ /* 0x000fe400078040ff */
[----:B------:R-:W-:Y:S02]  /*0450*/  LOP3.LUT R6, R6, 0xf0, RZ, 0xc0, !PT ;  /* 0x000000f006067812 */ /* 0x000fe400078ec0ff */
[----:B------:R-:W-:Y:S02]  /*0460*/  LOP3.LUT R12, R19, R0, RZ, 0xfc, !PT ;  /* 0x00000000130c7212 */ /* 0x000fe400078efcff */
[----:B------:R-:W-:-:S02]  /*0470*/  LOP3.LUT R0, R7, 0xf0, RZ, 0xc0, !PT ;  /* 0x000000f007007812 */ /* 0x000fc400078ec0ff */
[----:B------:R-:W-:Y:S02]  /*0480*/  SHF.R.U32.HI R14, RZ, 0x4, R8 ;  /* 0x00000004ff0e7819 */ /* 0x000fe40000011608 */
[----:B------:R-:W-:Y:S02]  /*0490*/  LOP3.LUT R8, R7, 0xf, RZ, 0xc0, !PT ;  /* 0x0000000f07087812 */ /* 0x000fe400078ec0ff */
[----:B------:R-:W-:Y:S02]  /*04a0*/  SHF.R.U32.HI R11, RZ, 0x4, R16 ;  /* 0x00000004ff0b7819 */ /* 0x000fe40000011610 */
[----:B------:R-:W-:Y:S02]  /*04b0*/  SHF.R.U32.HI R6, RZ, 0x4, R6 ;  /* 0x00000004ff067819 */ /* 0x000fe40000011606 */
[----:B------:R-:W-:Y:S01]  /*04c0*/  SHF.R.U32.HI R0, RZ, 0x4, R0 ;  /* 0x00000004ff007819 */ /* 0x000fe20000011600 */
[----:B------:R-:W0:Y:S08]  /*04d0*/  I2F.F16 R13, R13 ;  /* 0x0000000d000d7306 */ /* 0x000e300000200c00 */
[----:B------:R-:W-:Y:S08]  /*04e0*/  I2F.F16 R15, R23 ;  /* 0x00000017000f7306 */ /* 0x000ff00000200c00 */
[----:B------:R-:W-:Y:S08]  /*04f0*/  I2F.F16 R5, R20 ;  /* 0x0000001400057306 */ /* 0x000ff00000200c00 */
[----:B------:R-:W1:Y:S08]  /*0500*/  I2F.F16 R17, R14 ;  /* 0x0000000e00117306 */ /* 0x000e700000200c00 */
[----:B------:R-:W-:Y:S08]  /*0510*/  I2F.F16 R8, R8 ;  /* 0x0000000800087306 */ /* 0x000ff00000200c00 */
[----:B------:R-:W2:Y:S08]  /*0520*/  I2F.F16 R11, R11 ;  /* 0x0000000b000b7306 */ /* 0x000eb00000200c00 */
[----:B------:R-:W3:Y:S08]  /*0530*/  I2F.F16 R7, R6 ;  /* 0x0000000600077306 */ /* 0x000ef00000200c00 */
[----:B------:R-:W4:Y:S01]  /*0540*/  I2F.F16 R19, R0 ;  /* 0x0000000000137306 */ /* 0x000f220000200c00 */
[----:B0-----:R-:W-:-:S02]  /*0550*/  HFMA2 R13, R9.H0_H0, R13.H0_H0, -R10.H0_H0 ;  /* 0x2000000d090d7231 */ /* 0x001fc4000014080a */
[C---:B-1----:R-:W-:Y:S02]  /*0560*/  HFMA2 R17, R4.reuse.H0_H0, R17.H0_H0, -R4.H1_H1 ;  /* 0x2000001104117231 */ /* 0x042fe40000160804 */
[C---:B------:R-:W-:Y:S02]  /*0570*/  HFMA2 R15, R9.reuse.H0_H0, R15.H0_H0, -R10.H0_H0 ;  /* 0x2000000f090f7231 */ /* 0x040fe4000014080a */
[C---:B--2---:R-:W-:Y:S02]  /*0580*/  HFMA2 R11, R4.reuse.H0_H0, R11.H0_H0, -R4.H1_H1 ;  /* 0x2000000b040b7231 */ /* 0x044fe40000160804 */
[C---:B------:R-:W-:Y:S02]  /*0590*/  HFMA2 R5, R9.reuse.H0_H0, R5.H0_H0, -R10.H0_H0 ;  /* 0x2000000509057231 */ /* 0x040fe4000014080a */
[----:B---3--:R-:W-:Y:S02]  /*05a0*/  HFMA2 R7, R4.H0_H0, R7.H0_H0, -R4.H1_H1 ;  /* 0x2000000704077231 */ /* 0x008fe40000160804 */
[----:B------:R-:W-:-:S02]  /*05b0*/  HFMA2 R8, R9.H0_H0, R8.H0_H0, -R10.H0_H0 ;  /* 0x2000000809087231 */ /* 0x000fc4000014080a */
[----:B----4-:R-:W-:Y:S02]  /*05c0*/  HFMA2 R19, R4.H0_H0, R19.H0_H0, -R4.H1_H1 ;  /* 0x2000001304137231 */ /* 0x010fe40000160804 */
[----:B------:R-:W-:Y:S01]  /*05d0*/  HADD2.F32 R13, -RZ, R13.H0_H0 ;  /* 0x2000000dff0d7230 */ /* 0x000fe20000004100 */
[----:B------:R-:W-:Y:S01]  /*05e0*/  LEA.HI.X.SX32 R3, R3, RZ, 0x1, P0 ;  /* 0x000000ff03037211 */ /* 0x000fe200000f0eff */
[----:B------:R-:W-:Y:S01]  /*05f0*/  HADD2.F32 R17, -RZ, R17.H0_H0 ;  /* 0x20000011ff117230 */ /* 0x000fe20000004100 */
[----:B------:R-:W-:Y:S01]  /*0600*/  LEA R2, P0, R12, UR6, 0x1 ;  /* 0x000000060c027c11 */ /* 0x000fe2000f8008ff */
[----:B------:R-:W-:Y:S02]  /*0610*/  HADD2.F32 R15, -RZ, R15.H0_H0 ;  /* 0x2000000fff0f7230 */ /* 0x000fe40000004100 */
[----:B------:R-:W-:Y:S02]  /*0620*/  HADD2.F32 R11, -RZ, R11.H0_H0 ;  /* 0x2000000bff0b7230 */ /* 0x000fe40000004100 */
[----:B------:R-:W-:-:S02]  /*0630*/  HADD2.F32 R5, -RZ, R5.H0_H0 ;  /* 0x20000005ff057230 */ /* 0x000fc40000004100 */
[----:B------:R-:W-:Y:S02]  /*0640*/  HADD2.F32 R7, -RZ, R7.H0_H0 ;  /* 0x20000007ff077230 */ /* 0x000fe40000004100 */
[----:B------:R-:W-:Y:S02]  /*0650*/  HADD2.F32 R8, -RZ, R8.H0_H0 ;  /* 0x20000008ff087230 */ /* 0x000fe40000004100 */
[----:B------:R-:W-:Y:S01]  /*0660*/  HADD2.F32 R19, -RZ, R19.H0_H0 ;  /* 0x20000013ff137230 */ /* 0x000fe20000004100 */
[----:B------:R-:W-:Y:S02]  /*0670*/  F2FP.BF16.F32.PACK_AB R13, RZ, R13 ;  /* 0x0000000dff0d723e */ /* 0x000fe400000010ff */
[----:B------:R-:W-:Y:S02]  /*0680*/  F2FP.BF16.F32.PACK_AB R17, RZ, R17 ;  /* 0x00000011ff11723e */ /* 0x000fe400000010ff */
[----:B------:R-:W-:Y:S02]  /*0690*/  F2FP.BF16.F32.PACK_AB R15, RZ, R15 ;  /* 0x0000000fff0f723e */ /* 0x000fe400000010ff */
[----:B------:R-:W-:-:S02]  /*06a0*/  LEA.HI.X R3, R12, UR7, R3, 0x1, P0 ;  /* 0x000000070c037c11 */ /* 0x000fc400080f0c03 */
        /* <DEDUP_REMOVED lines=14> */
.L_x_1144:
        /* <DEDUP_REMOVED lines=15> */
.L_x_1450:


//--------------------- .text._Z21dequantize_block_q3_KIN3c108BFloat16EEvPKvPT_ --------------------------
	.section	.text._Z21dequantize_block_q3_KIN3c108BFloat16EEvPKvPT_,"ax",@progbits
	.align	128
.text._Z21dequantize_block_q3_KIN3c108BFloat16EEvPKvPT_:
        .type           _Z21dequantize_block_q3_KIN3c108BFloat16EEvPKvPT_,@function
        .size           _Z21dequantize_block_q3_KIN3c108BFloat16EEvPKvPT_,(.L_x_1451 - _Z21dequantize_block_q3_KIN3c108BFloat16EEvPKvPT_)
        .other          _Z21dequantize_block_q3_KIN3c108BFloat16EEvPKvPT_,@"STO_CUDA_ENTRY STV_DEFAULT"
_Z21dequantize_block_q3_KIN3c108BFloat16EEvPKvPT_:
[----:B------:R-:W-:Y:S01]  /*0000*/  LDC R1, c[0x0][0x28] ;  /* 0x00000a00ff017b82 */ /* 0x000fe20000000800 */
[----:B------:R-:W0:Y:S01]  /*0010*/  S2R R8, SR_TID.X ;  /* 0x0000000000087919 */ /* 0x000e220000002100 */
[----:B------:R-:W-:Y:S01]  /*0020*/  ULDC.64 UR4, c[0x0][0x208] ;  /* 0x0000820000047ab9 */ /* 0x000fe20000000a00 */
[----:B------:R-:W-:Y:S01]  /*0030*/  BSSY B0, `(.L_x_1145) ;  /* 0x0000035000007945 */ /* 0x000fe20003800000 */
[--C-:B0-----:R-:W-:Y:S02]  /*0040*/  SHF.R.U32.HI R0, RZ, 0x5, R8.reuse ;  /* 0x00000005ff007819 */ /* 0x101fe40000011608 */
[--C-:B------:R-:W-:Y:S02]  /*0050*/  SHF.R.U32.HI R2, RZ, 0x2, R8.reuse ;  /* 0x00000002ff027819 */ /* 0x100fe40000011608 */
[----:B------:R-:W-:Y:S01]  /*0060*/  SHF.R.U32.HI R7, RZ, 0x3, R8 ;  /* 0x00000003ff077819 */ /* 0x000fe20000011608 */
[----:B------:R-:W-:Y:S01]  /*0070*/  IMAD.SHL.U32 R3, R0, 0x8, RZ ;  /* 0x0000000800037824 */ /* 0x000fe200078e00ff */
[----:B------:R-:W-:-:S03]  /*0080*/  LOP3.LUT R2, R2, 0x1, RZ, 0xc0, !PT ;  /* 0x0000000102027812 */ /* 0x000fc600078ec0ff */
[----:B------:R-:W-:Y:S01]  /*0090*/  IMAD R4, R0, -0x4, R7 ;  /* 0xfffffffc00047824 */ /* 0x000fe200078e0207 */
[----:B------:R-:W-:-:S03]  /*00a0*/  LOP3.LUT R2, R3, 0xfffffff8, R2, 0xe2, !PT ;  /* 0xfffffff803027812 */ /* 0x000fc600078ee202 */
[----:B------:R-:W-:-:S04]  /*00b0*/  IMAD.SHL.U32 R5, R4, 0x2, RZ ;  /* 0x0000000204057824 */ /* 0x000fc800078e00ff */
[----:B------:R-:W-:-:S05]  /*00c0*/  IMAD.IADD R9, R5, 0x1, R2 ;  /* 0x0000000105097824 */ /* 0x000fca00078e0202 */
[----:B------:R-:W-:-:S13]  /*00d0*/  ISETP.GE.AND P0, PT, R9, 0x4, PT ;  /* 0x000000040900780c */ /* 0x000fda0003f06270 */
[----:B------:R-:W-:Y:S05]  /*00e0*/  @!P0 BRA `(.L_x_1146) ;  /* 0x0000000000708947 */ /* 0x000fea0003800000 */
[----:B------:R-:W0:Y:S01]  /*00f0*/  S2UR UR6, SR_CTAID.X ;  /* 0x00000000000679c3 */ /* 0x000e220000002500 */
[C---:B------:R-:W-:Y:S01]  /*0100*/  ISETP.GE.AND P0, PT, R9.reuse, 0x8, PT ;  /* 0x000000080900780c */ /* 0x040fe20003f06270 */
[----:B------:R-:W-:-:S06]  /*0110*/  VIADD R11, R9, 0xfffffff8 ;  /* 0xfffffff8090b7836 */ /* 0x000fcc0000000000 */
[----:B------:R-:W1:Y:S01]  /*0120*/  LDC.64 R2, c[0x0][0x210] ;  /* 0x00008400ff027b82 */ /* 0x000e620000000a00 */
[----:B0-----:R-:W-:-:S04]  /*0130*/  IMAD.U32 R6, RZ, RZ, UR6 ;  /* 0x00000006ff067e24 */ /* 0x001fc8000f8e00ff */
[----:B-1----:R-:W-:-:S03]  /*0140*/  IMAD.WIDE.U32 R2, R6, 0x6e, R2 ;  /* 0x0000006e06027825 */ /* 0x002fc600078e0002 */
[----:B------:R-:W-:-:S04]  /*0150*/  IADD3 R10, P1, R11, R2, RZ ;  /* 0x000000020b0a7210 */ /* 0x000fc80007f3e0ff */
[----:B------:R-:W-:Y:S01]  /*0160*/  LEA.HI.X.SX32 R11, R11, R3, 0x1, P1 ;  /* 0x000000030b0b7211 */ /* 0x000fe200008f0eff */
[----:B------:R-:W-:Y:S08]  /*0170*/  @!P0 BRA `(.L_x_1147) ;  /* 0x0000000000308947 */ /* 0x000ff00003800000 */
[----:B------:R-:W-:Y:S02]  /*0180*/  ISETP.GE.AND P0, PT, R9, 0xc, PT ;  /* 0x0000000c0900780c */ /* 0x000fe40003f06270 */
[----:B------:R-:W2:Y:S11]  /*0190*/  LDG.E.U8.CONSTANT R9, desc[UR4][R10.64+0x60] ;  /* 0x000060040a097981 */ /* 0x000eb6000c1e9100 */
[----:B------:R-:W3:Y:S04]  /*01a0*/  @P0 LDG.E.U8.CONSTANT R13, desc[UR4][R10.64+0x64] ;  /* 0x000064040a0d0981 */ /* 0x000ee8000c1e9100 */
[----:B------:R-:W4:Y:S01]  /*01b0*/  @!P0 LDG.E.U8.CONSTANT R12, desc[UR4][R10.64+0x68] ;  /* 0x000068040a0c8981 */ /* 0x000f22000c1e9100 */
[----:B--2---:R-:W-:-:S04]  /*01c0*/  LOP3.LUT R9, R9, 0xf0, RZ, 0xc0, !PT ;  /* 0x000000f009097812 */ /* 0x004fc800078ec0ff */
[----:B------:R-:W-:Y:S02]  /*01d0*/  SHF.R.U32.HI R9, RZ, 0x4, R9 ;  /* 0x00000004ff097819 */ /* 0x000fe40000011609 */
[----:B---3--:R-:W-:-:S04]  /*01e0*/  @P0 SHF.R.U32.HI R14, RZ, 0x2, R13 ;  /* 0x00000002ff0e0819 */ /* 0x008fc8000001160d */
[C---:B------:R-:W-:Y:S02]  /*01f0*/  @P0 LOP3.LUT R14, R9.reuse, 0x30, R14, 0xf8, !PT ;  /* 0x00000030090e0812 */ /* 0x040fe400078ef80e */
[----:B----4-:R-:W-:Y:S02]  /*0200*/  @!P0 LOP3.LUT R12, R9, 0x30, R12, 0xf8, !PT ;  /* 0x00000030090c8812 */ /* 0x010fe400078ef80c */
[----:B------:R-:W-:-:S04]  /*0210*/  @P0 PRMT R19, R14, 0x7610, R19 ;  /* 0x000076100e130816 */ /* 0x000fc80000000013 */
[----:B------:R-:W-:Y:S01]  /*0220*/  @!P0 PRMT R19, R12, 0x7610, R19 ;  /* 0x000076100c138816 */ /* 0x000fe20000000013 */
[----:B------:R-:W-:Y:S06]  /*0230*/  BRA `(.L_x_1148) ;  /* 0x0000000000507947 */ /* 0x000fec0003800000 */
.L_x_1147:
[----:B------:R-:W2:Y:S04]  /*0240*/  LDG.E.U8.CONSTANT R9, desc[UR4][R10.64+0x6c] ;  /* 0x00006c040a097981 */ /* 0x000ea8000c1e9100 */
[----:B------:R-:W3:Y:S01]  /*0250*/  LDG.E.U8.CONSTANT R12, desc[UR4][R10.64+0x68] ;  /* 0x000068040a0c7981 */ /* 0x000ee2000c1e9100 */
[----:B--2---:R-:W-:-:S05]  /*0260*/  IMAD.SHL.U32 R9, R9, 0x4, RZ ;  /* 0x0000000409097824 */ /* 0x004fca00078e00ff */
[----:B------:R-:W-:-:S04]  /*0270*/  LOP3.LUT R9, R9, 0x30, RZ, 0xc0, !PT ;  /* 0x0000003009097812 */ /* 0x000fc800078ec0ff */
[----:B---3--:R-:W-:-:S04]  /*0280*/  LOP3.LUT R9, R9, 0xf, R12, 0xf8, !PT ;  /* 0x0000000f09097812 */ /* 0x008fc800078ef80c */
[----:B------:R-:W-:Y:S01]  /*0290*/  PRMT R19, R9, 0x7610, R19 ;  /* 0x0000761009137816 */ /* 0x000fe20000000013 */
[----:B------:R-:W-:Y:S06]  /*02a0*/  BRA `(.L_x_1148) ;  /* 0x0000000000347947 */ /* 0x000fec0003800000 */
.L_x_1146:
[----:B------:R-:W0:Y:S01]  /*02b0*/  S2UR UR6, SR_CTAID.X ;  /* 0x00000000000679c3 */ /* 0x000e220000002500 */
[----:B------:R-:W-:-:S07]  /*02c0*/  VIADD R9, R9, 0xfffffff8 ;  /* 0xfffffff809097836 */ /* 0x000fce0000000000 */
[----:B------:R-:W1:Y:S01]  /*02d0*/  LDC.64 R2, c[0x0][0x210] ;  /* 0x00008400ff027b82 */ /* 0x000e620000000a00 */
[----:B0-----:R-:W-:-:S04]  /*02e0*/  IMAD.U32 R6, RZ, RZ, UR6 ;  /* 0x00000006ff067e24 */ /* 0x001fc8000f8e00ff */
[----:B-1----:R-:W-:-:S03]  /*02f0*/  IMAD.WIDE.U32 R2, R6, 0x6e, R2 ;  /* 0x0000006e06027825 */ /* 0x002fc600078e0002 */
[----:B------:R-:W-:-:S04]  /*0300*/  IADD3 R10, P0, R9, R2, RZ ;  /* 0x00000002090a7210 */ /* 0x000fc80007f1e0ff */
[----:B------:R-:W-:-:S05]  /*0310*/  LEA.HI.X.SX32 R11, R9, R3, 0x1, P0 ;  /* 0x00000003090b7211 */ /* 0x000fca00000f0eff */
[----:B------:R-:W2:Y:S04]  /*0320*/  LDG.E.U8.CONSTANT R9, desc[UR4][R10.64+0x70] ;  /* 0x000070040a097981 */ /* 0x000ea8000c1e9100 */
[----:B------:R-:W3:Y:S01]  /*0330*/  LDG.E.U8.CONSTANT R12, desc[UR4][R10.64+0x68] ;  /* 0x000068040a0c7981 */ /* 0x000ee2000c1e9100 */
[----:B--2---:R-:W-:-:S05]  /*0340*/  IMAD.SHL.U32 R9, R9, 0x10, RZ ;  /* 0x0000001009097824 */ /* 0x004fca00078e00ff */
[----:B------:R-:W-:-:S04]  /*0350*/  LOP3.LUT R9, R9, 0x30, RZ, 0xc0, !PT ;  /* 0x0000003009097812 */ /* 0x000fc800078ec0ff */
[----:B---3--:R-:W-:-:S04]  /*0360*/  LOP3.LUT R9, R9, 0xf, R12, 0xf8, !PT ;  /* 0x0000000f09097812 */ /* 0x008fc800078ef80c */
[----:B------:R-:W-:-:S07]  /*0370*/  PRMT R19, R9, 0x7610, R19 ;  /* 0x0000761009137816 */ /* 0x000fce0000000013 */
.L_x_1148:
[----:B------:R-:W-:Y:S05]  /*0380*/  BSYNC B0 ;  /* 0x0000000000007941 */ /* 0x000fea0003800000 */
.L_x_1145:
[C---:B------:R-:W-:Y:S01]  /*0390*/  IMAD.SHL.U32 R11, R8.reuse, 0x4, RZ ;  /* 0x00000004080b7824 */ /* 0x040fe200078e00ff */
[----:B------:R-:W-:Y:S01]  /*03a0*/  LOP3.LUT R9, R8, 0xffffffe0, RZ, 0xc0, !PT ;  /* 0xffffffe008097812 */ /* 0x000fe200078ec0ff */
[----:B------:R-:W-:Y:S01]  /*03b0*/  IMAD.MOV.U32 R20, RZ, RZ, 0x1 ;  /* 0x00000001ff147424 */ /* 0x000fe200078e00ff */
[----:B------:R-:W-:Y:S01]  /*03c0*/  LOP3.LUT R19, R19, 0xffff, RZ, 0xc0, !PT ;  /* 0x0000ffff13137812 */ /* 0x000fe200078ec0ff */
[----:B------:R-:W-:Y:S01]  /*03d0*/  IMAD.SHL.U32 R6, R6, 0x100, RZ ;  /* 0x0000010006067824 */ /* 0x000fe200078e00ff */
[----:B------:R-:W-:Y:S01]  /*03e0*/  LOP3.LUT R11, R11, 0x1c, RZ, 0xc0, !PT ;  /* 0x0000001c0b0b7812 */ /* 0x000fe200078ec0ff */
[----:B------:R-:W-:Y:S01]  /*03f0*/  IMAD.SHL.U32 R4, R4, 0x20, RZ ;  /* 0x0000002004047824 */ /* 0x000fe200078e00ff */
[----:B------:R-:W-:Y:S02]  /*0400*/  ULDC.64 UR6, c[0x0][0x218] ;  /* 0x0000860000067ab9 */ /* 0x000fe40000000a00 */
[----:B------:R-:W-:Y:S02]  /*0410*/  LOP3.LUT R13, R11, 0xffffffe0, R8, 0xf8, !PT ;  /* 0xffffffe00b0d7812 */ /* 0x000fe400078ef808 */
[----:B------:R-:W-:-:S02]  /*0420*/  IADD3 R12, P1, R2, R11, RZ ;  /* 0x0000000b020c7210 */ /* 0x000fc40007f3e0ff */
[----:B------:R-:W-:Y:S02]  /*0430*/  IADD3 R8, P0, R2, R13, RZ ;  /* 0x0000000d02087210 */ /* 0x000fe40007f1e0ff */
[----:B------:R-:W2:Y:S01]  /*0440*/  LDG.E.U16.CONSTANT R2, desc[UR4][R2.64+0x6c] ;  /* 0x00006c0402027981 */ /* 0x000ea2000c1e9500 */
[----:B------:R-:W-:Y:S01]  /*0450*/  IMAD.X R13, RZ, RZ, R3, P1 ;  /* 0x000000ffff0d7224 */ /* 0x000fe200008e0603 */
[----:B------:R-:W-:-:S04]  /*0460*/  LEA.HI.X.SX32 R9, R9, R3, 0x1, P0 ;  /* 0x0000000309097211 */ /* 0x000fc800000f0eff */
[----:B------:R-:W3:Y:S04]  /*0470*/  LDG.E.U8.CONSTANT R21, desc[UR4][R12.64+0x1] ;  /* 0x000001040c157981 */ /* 0x000ee8000c1e9100 */
[----:B------:R-:W4:Y:S04]  /*0480*/  LDG.E.U8.CONSTANT R17, desc[UR4][R12.64+0x2] ;  /* 0x000002040c117981 */ /* 0x000f28000c1e9100 */
[----:B------:R-:W5:Y:S04]  /*0490*/  LDG.E.U8.CONSTANT R18, desc[UR4][R8.64+0x22] ;  /* 0x0000220408127981 */ /* 0x000f68000c1e9100 */
[----:B------:R-:W2:Y:S04]  /*04a0*/  LDG.E.U8.CONSTANT R22, desc[UR4][R8.64+0x21] ;  /* 0x0000210408167981 */ /* 0x000ea8000c1e9100 */
[----:B------:R-:W2:Y:S04]  /*04b0*/  LDG.E.U8.CONSTANT R10, desc[UR4][R12.64] ;  /* 0x000000040c0a7981 */ /* 0x000ea8000c1e9100 */
[----:B------:R-:W2:Y:S04]  /*04c0*/  LDG.E.U8.CONSTANT R14, desc[UR4][R8.64+0x20] ;  /* 0x00002004080e7981 */ /* 0x000ea8000c1e9100 */
[----:B------:R-:W2:Y:S04]  /*04d0*/  LDG.E.U8.CONSTANT R15, desc[UR4][R12.64+0x3] ;  /* 0x000003040c0f7981 */ /* 0x000ea8000c1e9100 */
[----:B------:R0:W2:Y:S01]  /*04e0*/  LDG.E.U8.CONSTANT R16, desc[UR4][R8.64+0x23] ;  /* 0x0000230408107981 */ /* 0x0000a2000c1e9100 */
[----:B------:R-:W-:Y:S01]  /*04f0*/  SHF.L.U32 R20, R20, R7, RZ ;  /* 0x0000000714147219 */ /* 0x000fe200000006ff */
[----:B------:R-:W-:-:S06]  /*0500*/  VIADD R7, R19, 0xffffffe0 ;  /* 0xffffffe013077836 */ /* 0x000fcc0000000000 */
[----:B------:R-:W1:Y:S01]  /*0510*/  I2F.F16 R7, R7 ;  /* 0x0000000700077306 */ /* 0x000e620000200c00 */
[----:B---3--:R-:W-:-:S04]  /*0520*/  LOP3.LUT P0, RZ, R20, 0xff, R21, 0x80, !PT ;  /* 0x000000ff14ff7812 */ /* 0x008fc80007808015 */
[----:B------:R-:W-:Y:S02]  /*0530*/  SEL R19, RZ, 0x4, P0 ;  /* 0x00000004ff137807 */ /* 0x000fe40000000000 */
[----:B----4-:R-:W-:Y:S02]  /*0540*/  LOP3.LUT P0, RZ, R20, 0xff, R17, 0x80, !PT ;  /* 0x000000ff14ff7812 */ /* 0x010fe40007808011 */
[-C--:B-----5:R-:W-:Y:S02]  /*0550*/  SHF.R.U32.HI R18, RZ, R5.reuse, R18 ;  /* 0x00000005ff127219 */ /* 0x0a0fe40000011612 */
[----:B0-----:R-:W-:Y:S02]  /*0560*/  SEL R9, RZ, 0x4, P0 ;  /* 0x00000004ff097807 */ /* 0x001fe40000000000 */
[----:B------:R-:W-:Y:S02]  /*0570*/  LOP3.LUT R18, R18, 0x3, RZ, 0xc0, !PT ;  /* 0x0000000312127812 */ /* 0x000fe400078ec0ff */
[----:B--2---:R-:W-:-:S02]  /*0580*/  SHF.R.U32.HI R22, RZ, R5, R22 ;  /* 0x00000005ff167219 */ /* 0x004fc40000011616 */
[----:B------:R-:W-:Y:S01]  /*0590*/  LOP3.LUT P0, RZ, R20, 0xff, R10, 0x80, !PT ;  /* 0x000000ff14ff7812 */ /* 0x000fe2000780800a */
[----:B------:R-:W-:Y:S01]  /*05a0*/  IMAD.IADD R18, R18, 0x1, -R9 ;  /* 0x0000000112127824 */ /* 0x000fe200078e0a09 */
[-C--:B------:R-:W-:Y:S02]  /*05b0*/  SHF.R.U32.HI R14, RZ, R5.reuse, R14 ;  /* 0x00000005ff0e7219 */ /* 0x080fe4000001160e */
[----:B------:R-:W-:Y:S02]  /*05c0*/  LOP3.LUT R22, R22, 0x3, RZ, 0xc0, !PT ;  /* 0x0000000316167812 */ /* 0x000fe400078ec0ff */
[----:B------:R-:W-:Y:S02]  /*05d0*/  LOP3.LUT P1, RZ, R20, 0xff, R15, 0x80, !PT ;  /* 0x000000ff14ff7812 */ /* 0x000fe4000782800f */
[----:B------:R-:W-:Y:S02]  /*05e0*/  SEL R9, RZ, 0x4, P0 ;  /* 0x00000004ff097807 */ /* 0x000fe40000000000 */
[----:B------:R-:W-:-:S02]  /*05f0*/  SHF.R.U32.HI R16, RZ, R5, R16 ;  /* 0x00000005ff107219 */ /* 0x000fc40000011610 */
[----:B------:R-:W-:Y:S02]  /*0600*/  LOP3.LUT R14, R14, 0x3, RZ, 0xc0, !PT ;  /* 0x000000030e0e7812 */ /* 0x000fe400078ec0ff */
[----:B------:R-:W-:Y:S02]  /*0610*/  SEL R5, RZ, 0x4, P1 ;  /* 0x00000004ff057807 */ /* 0x000fe40000800000 */
[----:B------:R-:W-:Y:S01]  /*0620*/  LOP3.LUT R16, R16, 0x3, RZ, 0xc0, !PT ;  /* 0x0000000310107812 */ /* 0x000fe200078ec0ff */
[----:B------:R-:W-:Y:S02]  /*0630*/  IMAD.IADD R3, R22, 0x1, -R19 ;  /* 0x0000000116037824 */ /* 0x000fe400078e0a13 */
[----:B------:R-:W-:Y:S02]  /*0640*/  IMAD.IADD R9, R14, 0x1, -R9 ;  /* 0x000000010e097824 */ /* 0x000fe400078e0a09 */
[----:B------:R-:W-:Y:S01]  /*0650*/  IMAD.IADD R16, R16, 0x1, -R5 ;  /* 0x0000000110107824 */ /* 0x000fe200078e0a05 */
[----:B------:R-:W-:Y:S08]  /*0660*/  I2F.F16 R13, R18 ;  /* 0x00000012000d7306 */ /* 0x000ff00000200c00 */
[----:B------:R-:W0:Y:S08]  /*0670*/  I2F.F16 R3, R3 ;  /* 0x0000000300037306 */ /* 0x000e300000200c00 */
[----:B------:R-:W2:Y:S08]  /*0680*/  I2F.F16 R9, R9 ;  /* 0x0000000900097306 */ /* 0x000eb00000200c00 */
[----:B------:R-:W3:Y:S01]  /*0690*/  I2F.F16 R15, R16 ;  /* 0x00000010000f7306 */ /* 0x000ee20000200c00 */
[----:B------:R-:W-:-:S02]  /*06a0*/  IMAD.SHL.U32 R5, R0, 0x80, RZ ;  /* 0x0000008000057824 */ /* 0x000fc400078e00ff */
[----:B-1----:R-:W-:-:S03]  /*06b0*/  HMUL2 R2, R2.H0_H0, R7.H0_H0 ;  /* 0x2000000702027232 */ /* 0x002fc60000000800 */
[----:B------:R-:W-:Y:S01]  /*06c0*/  IADD3 R6, P0, P1, R4, R5, R6 ;  /* 0x0000000504067210 */ /* 0x000fe2000791e006 */
[C---:B0-----:R-:W-:Y:S01]  /*06d0*/  HMUL2 R3, R2.reuse.H0_H0, R3.H0_H0 ;  /* 0x2000000302037232 */ /* 0x041fe20000000800 */
[----:B------:R-:W-:Y:S01]  /*06e0*/  SHF.R.S32.HI R5, RZ, 0x1f, R5 ;  /* 0x0000001fff057819 */ /* 0x000fe20000011405 */
[C---:B------:R-:W-:Y:S01]  /*06f0*/  HMUL2 R13, R2.reuse.H0_H0, R13.H0_H0 ;  /* 0x2000000d020d7232 */ /* 0x040fe20000000800 */
[----:B------:R-:W-:Y:S01]  /*0700*/  SHF.R.S32.HI R4, RZ, 0x1f, R4 ;  /* 0x0000001fff047819 */ /* 0x000fe20000011404 */
[C---:B--2---:R-:W-:Y:S01]  /*0710*/  HMUL2 R9, R2.reuse.H0_H0, R9.H0_H0 ;  /* 0x2000000902097232 */ /* 0x044fe20000000800 */
[----:B------:R-:W-:Y:S01]  /*0720*/  LOP3.LUT R11, R6, R11, RZ, 0xfc, !PT ;  /* 0x0000000b060b7212 */ /* 0x000fe200078efcff */
[----:B---3--:R-:W-:Y:S01]  /*0730*/  HMUL2 R15, R2.H0_H0, R15.H0_H0 ;  /* 0x2000000f020f7232 */ /* 0x008fe20000000800 */
[----:B------:R-:W-:Y:S01]  /*0740*/  IADD3.X R4, R4, R5, RZ, P0, P1 ;  /* 0x0000000504047210 */ /* 0x000fe200007e24ff */
[----:B------:R-:W-:Y:S01]  /*0750*/  HADD2.F32 R0, -RZ, R3.H0_H0 ;  /* 0x20000003ff007230 */ /* 0x000fe20000004100 */
[----:B------:R-:W-:Y:S01]  /*0760*/  LEA R2, P0, R11, UR6, 0x1 ;  /* 0x000000060b027c11 */ /* 0x000fe2000f8008ff */
[----:B------:R-:W-:-:S02]  /*0770*/  HADD2.F32 R13, -RZ, R13.H0_H0 ;  /* 0x2000000dff0d7230 */ /* 0x000fc40000004100 */
[----:B------:R-:W-:Y:S02]  /*0780*/  HADD2.F32 R9, -RZ, R9.H0_H0 ;  /* 0x20000009ff097230 */ /* 0x000fe40000004100 */
[----:B------:R-:W-:Y:S01]  /*0790*/  HADD2.F32 R15, -RZ, R15.H0_H0 ;  /* 0x2000000fff0f7230 */ /* 0x000fe20000004100 */
        /* <DEDUP_REMOVED lines=10> */
.L_x_1149:
        /* <DEDUP_REMOVED lines=12> */
.L_x_1451:


//--------------------- .text._Z21dequantize_block_q2_KIN3c108BFloat16EEvPKvPT_ --------------------------
	.section	.text._Z21dequantize_block_q2_KIN3c108BFloat16EEvPKvPT_,"ax",@progbits
	.align	128
.text._Z21dequantize_block_q2_KIN3c108BFloat16EEvPKvPT_:
        .type           _Z21dequantize_block_q2_KIN3c108BFloat16EEvPKvPT_,@function
        .size           _Z21dequantize_block_q2_KIN3c108BFloat16EEvPKvPT_,(.L_x_1452 - _Z21dequantize_block_q2_KIN3c108BFloat16EEvPKvPT_)
        .other          _Z21dequantize_block_q2_KIN3c108BFloat16EEvPKvPT_,@"STO_CUDA_ENTRY STV_DEFAULT"
_Z21dequantize_block_q2_KIN3c108BFloat16EEvPKvPT_:
[----:B------:R-:W-:Y:S01]  /*0000*/  LDC R1, c[0x0][0x28] ;  /* 0x00000a00ff017b82 */ /* 0x000fe20000000800 */
[----:B------:R-:W0:Y:S07]  /*0010*/  S2R R2, SR_TID.X ;  /* 0x0000000000027919 */ /* 0x000e2e0000002100 */
[----:B------:R-:W1:Y:S01]  /*0020*/  LDC.64 R10, c[0x0][0x210] ;  /* 0x00008400ff0a7b82 */ /* 0x000e620000000a00 */
[----:B------:R-:W-:Y:S01]  /*0030*/  ULDC.64 UR4, c[0x0][0x208] ;  /* 0x0000820000047ab9 */ /* 0x000fe20000000a00 */
[----:B------:R-:W-:Y:S01]  /*0040*/  ULDC.64 UR6, c[0x0][0x218] ;  /* 0x0000860000067ab9 */ /* 0x000fe20000000a00 */
[----:B------:R-:W1:Y:S01]  /*0050*/  S2R R0, SR_CTAID.X ;  /* 0x0000000000007919 */ /* 0x000e620000002500 */
[----:B0-----:R-:W-:-:S02]  /*0060*/  LOP3.LUT R4, R2, 0x1f, RZ, 0xc0, !PT ;  /* 0x0000001f02047812 */ /* 0x001fc400078ec0ff */
[----:B------:R-:W-:Y:S02]  /*0070*/  SHF.R.U32.HI R3, RZ, 0x5, R2 ;  /* 0x00000005ff037819 */ /* 0x000fe40000011602 */
[----:B------:R-:W-:Y:S01]  /*0080*/  SHF.R.U32.HI R4, RZ, 0x4, R4 ;  /* 0x00000004ff047819 */ /* 0x000fe20000011604 */
[----:B-1----:R-:W-:-:S04]  /*0090*/  IMAD.WIDE.U32 R10, R0, 0x54, R10 ;  /* 0x00000054000a7825 */ /* 0x002fc800078e000a */
[----:B------:R-:W-:Y:S01]  /*00a0*/  IMAD R13, R3, 0x8, R4 ;  /* 0x00000008030d7824 */ /* 0x000fe200078e0204 */
[----:B------:R-:W-:Y:S01]  /*00b0*/  IADD3 R8, P0, R10, R2, RZ ;  /* 0x000000020a087210 */ /* 0x000fe20007f1e0ff */
[----:B------:R-:W2:Y:S03]  /*00c0*/  LDG.E.CONSTANT R5, desc[UR4][R10.64+0x50] ;  /* 0x000050040a057981 */ /* 0x000ea6000c1e9900 */
[----:B------:R-:W-:Y:S02]  /*00d0*/  IADD3 R12, P1, R13, R10, RZ ;  /* 0x0000000a0d0c7210 */ /* 0x000fe40007f3e0ff */
[----:B------:R-:W-:-:S03]  /*00e0*/  LEA.HI.X.SX32 R9, R2, R11, 0x1, P0 ;  /* 0x0000000b02097211 */ /* 0x000fc600000f0eff */
[----:B------:R-:W-:Y:S02]  /*00f0*/  IMAD.X R13, RZ, RZ, R11, P1 ;  /* 0x000000ffff0d7224 */ /* 0x000fe400008e060b */
[----:B------:R-:W3:Y:S04]  /*0100*/  LDG.E.U8.CONSTANT R7, desc[UR4][R8.64+0x10] ;  /* 0x0000100408077981 */ /* 0x000ee8000c1e9100 */
[----:B------:R-:W4:Y:S04]  /*0110*/  LDG.E.U8.CONSTANT R14, desc[UR4][R12.64+0x2] ;  /* 0x000002040c0e7981 */ /* 0x000f28000c1e9100 */
[----:B------:R-:W5:Y:S04]  /*0120*/  LDG.E.U8.CONSTANT R18, desc[UR4][R12.64+0x4] ;  /* 0x000004040c127981 */ /* 0x000f68000c1e9100 */
[----:B------:R-:W2:Y:S04]  /*0130*/  LDG.E.U8.CONSTANT R4, desc[UR4][R12.64+0x6] ;  /* 0x000006040c047981 */ /* 0x000ea8000c1e9100 */
[----:B------:R0:W2:Y:S01]  /*0140*/  LDG.E.U8.CONSTANT R6, desc[UR4][R12.64] ;  /* 0x000000040c067981 */ /* 0x0000a2000c1e9100 */
[----:B------:R-:W-:Y:S01]  /*0150*/  IMAD.SHL.U32 R3, R3, 0x80, RZ ;  /* 0x0000008003037824 */ /* 0x000fe200078e00ff */
[----:B---3--:R-:W-:-:S02]  /*0160*/  SHF.R.U32.HI R16, RZ, 0x2, R7 ;  /* 0x00000002ff107819 */ /* 0x008fc40000011607 */
[----:B----4-:R-:W-:Y:S02]  /*0170*/  LOP3.LUT R15, R14, 0xf0, RZ, 0xc0, !PT ;  /* 0x000000f00e0f7812 */ /* 0x010fe400078ec0ff */
[----:B------:R-:W-:Y:S02]  /*0180*/  LOP3.LUT R17, R16, 0x3, RZ, 0xc0, !PT ;  /* 0x0000000310117812 */ /* 0x000fe400078ec0ff */
[----:B------:R-:W-:Y:S02]  /*0190*/  LOP3.LUT R14, R14, 0xf, RZ, 0xc0, !PT ;  /* 0x0000000f0e0e7812 */ /* 0x000fe400078ec0ff */
[----:B------:R-:W-:Y:S02]  /*01a0*/  SHF.R.U32.HI R16, RZ, 0x4, R7 ;  /* 0x00000004ff107819 */ /* 0x000fe40000011607 */
[----:B0-----:R-:W-:Y:S01]  /*01b0*/  LOP3.LUT R13, R7, 0x3, RZ, 0xc0, !PT ;  /* 0x00000003070d7812 */ /* 0x001fe200078ec0ff */
[----:B------:R-:W-:Y:S01]  /*01c0*/  IMAD R9, R14, R17, RZ ;  /* 0x000000110e097224 */ /* 0x000fe200078e02ff */
[----:B-----5:R-:W-:-:S02]  /*01d0*/  LOP3.LUT R14, R18, 0xf0, RZ, 0xc0, !PT ;  /* 0x000000f0120e7812 */ /* 0x020fc400078ec0ff */
[----:B------:R-:W-:Y:S02]  /*01e0*/  SHF.R.U32.HI R7, RZ, 0x6, R7 ;  /* 0x00000006ff077819 */ /* 0x000fe40000011607 */
[----:B------:R-:W-:Y:S02]  /*01f0*/  SHF.R.U32.HI R10, RZ, 0x4, R14 ;  /* 0x00000004ff0a7819 */ /* 0x000fe4000001160e */
[----:B------:R-:W-:Y:S02]  /*0200*/  PRMT R14, R7, 0x9910, RZ ;  /* 0x00009910070e7816 */ /* 0x000fe400000000ff */
[----:B--2---:R-:W-:Y:S02]  /*0210*/  LOP3.LUT R7, R4, 0xf, RZ, 0xc0, !PT ;  /* 0x0000000f04077812 */ /* 0x004fe400078ec0ff */
[----:B------:R-:W-:Y:S02]  /*0220*/  SHF.R.U32.HI R15, RZ, 0x4, R15 ;  /* 0x00000004ff0f7819 */ /* 0x000fe4000001160f */
[----:B------:R-:W-:-:S02]  /*0230*/  LOP3.LUT R12, R6, 0xf0, RZ, 0xc0, !PT ;  /* 0x000000f0060c7812 */ /* 0x000fc400078ec0ff */
[----:B------:R-:W-:Y:S01]  /*0240*/  LOP3.LUT R4, R4, 0xf0, RZ, 0xc0, !PT ;  /* 0x000000f004047812 */ /* 0x000fe200078ec0ff */
[----:B------:R-:W-:Y:S01]  /*0250*/  IMAD R7, R7, R14, RZ ;  /* 0x0000000e07077224 */ /* 0x000fe200078e02ff */
[----:B------:R-:W-:Y:S01]  /*0260*/  LOP3.LUT R11, R16, 0x3, RZ, 0xc0, !PT ;  /* 0x00000003100b7812 */ /* 0x000fe200078ec0ff */
[----:B------:R-:W0:Y:S01]  /*0270*/  I2F.F16 R8, R15 ;  /* 0x0000000f00087306 */ /* 0x000e220000200c00 */
[----:B------:R-:W-:Y:S02]  /*0280*/  LOP3.LUT R18, R18, 0xf, RZ, 0xc0, !PT ;  /* 0x0000000f12127812 */ /* 0x000fe400078ec0ff */
[----:B------:R-:W-:Y:S02]  /*0290*/  LOP3.LUT R6, R6, 0xf, RZ, 0xc0, !PT ;  /* 0x0000000f06067812 */ /* 0x000fe400078ec0ff */
[----:B------:R-:W-:Y:S02]  /*02a0*/  SHF.R.U32.HI R12, RZ, 0x4, R12 ;  /* 0x00000004ff0c7819 */ /* 0x000fe4000001160c */
[----:B------:R-:W-:Y:S01]  /*02b0*/  SHF.R.U32.HI R4, RZ, 0x4, R4 ;  /* 0x00000004ff047819 */ /* 0x000fe20000011604 */
[----:B------:R-:W1:Y:S01]  /*02c0*/  I2F.F16 R9, R9 ;  /* 0x0000000900097306 */ /* 0x000e620000200c00 */
[----:B------:R-:W-:Y:S01]  /*02d0*/  IMAD R11, R18, R11, RZ ;  /* 0x0000000b120b7224 */ /* 0x000fe200078e02ff */
[----:B------:R-:W-:Y:S01]  /*02e0*/  LOP3.LUT R7, R7, 0xffff, RZ, 0xc0, !PT ;  /* 0x0000ffff07077812 */ /* 0x000fe200078ec0ff */
[----:B------:R-:W-:-:S05]  /*02f0*/  IMAD R6, R6, R13, RZ ;  /* 0x0000000d06067224 */ /* 0x000fca00078e02ff */
[----:B------:R-:W2:Y:S08]  /*0300*/  I2F.F16 R10, R10 ;  /* 0x0000000a000a7306 */ /* 0x000eb00000200c00 */
[----:B------:R-:W3:Y:S08]  /*0310*/  I2F.F16 R12, R12 ;  /* 0x0000000c000c7306 */ /* 0x000ef00000200c00 */
[----:B------:R-:W4:Y:S01]  /*0320*/  I2F.F16 R4, R4 ;  /* 0x0000000400047306 */ /* 0x000f220000200c00 */
[----:B0-----:R-:W-:-:S07]  /*0330*/  HMUL2 R8, R5.H1_H1, R8.H0_H0 ;  /* 0x2000000805087232 */ /* 0x001fce0000000c00 */
[----:B------:R-:W0:Y:S08]  /*0340*/  I2F.F16 R11, R11 ;  /* 0x0000000b000b7306 */ /* 0x000e300000200c00 */
[----:B------:R-:W5:Y:S08]  /*0350*/  I2F.F16 R6, R6 ;  /* 0x0000000600067306 */ /* 0x000f700000200c00 */
[----:B------:R-:W5:Y:S01]  /*0360*/  I2F.F16 R7, R7 ;  /* 0x0000000700077306 */ /* 0x000f620000200c00 */
[C---:B-1----:R-:W-:Y:S01]  /*0370*/  HFMA2 R8, R5.reuse.H0_H0, R9.H0_H0, -R8.H0_H0 ;  /* 0x2000000905087231 */ /* 0x042fe20000140808 */
[----:B------:R-:W-:Y:S01]  /*0380*/  LEA R9, P0, R0, R3, 0x8 ;  /* 0x0000000300097211 */ /* 0x000fe200078040ff */
[----:B--2---:R-:W-:-:S02]  /*0390*/  HMUL2 R10, R5.H1_H1, R10.H0_H0 ;  /* 0x2000000a050a7232 */ /* 0x004fc40000000c00 */
[C---:B---3--:R-:W-:Y:S02]  /*03a0*/  HMUL2 R12, R5.reuse.H1_H1, R12.H0_H0 ;  /* 0x2000000c050c7232 */ /* 0x048fe40000000c00 */
[C---:B----4-:R-:W-:Y:S02]  /*03b0*/  HMUL2 R0, R5.reuse.H1_H1, R4.H0_H0 ;  /* 0x2000000405007232 */ /* 0x050fe40000000c00 */
[C---:B0-----:R-:W-:Y:S02]  /*03c0*/  HFMA2 R10, R5.reuse.H0_H0, R11.H0_H0, -R10.H0_H0 ;  /* 0x2000000b050a7231 */ /* 0x041fe4000014080a */
[C---:B-----5:R-:W-:Y:S01]  /*03d0*/  HFMA2 R6, R5.reuse.H0_H0, R6.H0_H0, -R12.H0_H0 ;  /* 0x2000000605067231 */ /* 0x060fe2000014080c */
[----:B------:R-:W-:Y:S01]  /*03e0*/  LOP3.LUT R9, R9, 0x1f, R2, 0xf8, !PT ;  /* 0x0000001f09097812 */ /* 0x000fe200078ef802 */
[----:B------:R-:W-:Y:S02]  /*03f0*/  HFMA2 R0, R5.H0_H0, R7.H0_H0, -R0.H0_H0 ;  /* 0x2000000705007231 */ /* 0x000fe40000140800 */
[----:B------:R-:W-:Y:S01]  /*0400*/  HADD2.F32 R8, -RZ, R8.H0_H0 ;  /* 0x20000008ff087230 */ /* 0x000fe20000004100 */
[----:B------:R-:W-:Y:S01]  /*0410*/  LEA.HI.X.SX32 R4, R3, RZ, 0x1, P0 ;  /* 0x000000ff03047211 */ /* 0x000fe200000f0eff */
[----:B------:R-:W-:Y:S01]  /*0420*/  HADD2.F32 R10, -RZ, R10.H0_H0 ;  /* 0x2000000aff0a7230 */ /* 0x000fe20000004100 */
[----:B------:R-:W-:Y:S01]  /*0430*/  LEA R2, P0, R9, UR6, 0x1 ;  /* 0x0000000609027c11 */ /* 0x000fe2000f8008ff */
[----:B------:R-:W-:-:S02]  /*0440*/  HADD2.F32 R6, -RZ, R6.H0_H0 ;  /* 0x20000006ff067230 */ /* 0x000fc40000004100 */
        /* <DEDUP_REMOVED lines=11> */
.L_x_1150:
        /* <DEDUP_REMOVED lines=16> */
.L_x_1452:


//--------------------- .text._Z16dequantize_blockILi32ELi1EXadL_ZN45_INTERNAL_8d5cb472_14_gguf_kernel_cu_cd24131915dequantize_q8_0EPKviiR7__half2EEN3c108BFloat16EEvS2_PT2_i --------------------------
	.section	.text._Z16dequantize_blockILi32ELi1EXadL_ZN45_INTERNAL_8d5cb472_14_gguf_kernel_cu_cd24131915dequantize_q8_0EPKviiR7__half2EEN3c108BFloat16EEvS2_PT2_i,"ax",@progbits
	.align	128
.text._Z16dequantize_blockILi32ELi1EXadL_ZN45_INTERNAL_8d5cb472_14_gguf_kernel_cu_cd24131915dequantize_q8_0EPKviiR7__half2EEN3c108BFloat16EEvS2_PT2_i:
        .type           _Z16dequantize_blockILi32ELi1EXadL_ZN45_INTERNAL_8d5cb472_14_gguf_kernel_cu_cd24131915dequantize_q8_0EPKviiR7__half2EEN3c108BFloat16EEvS2_PT2_i,@function
        .size           _Z16dequantize_blockILi32ELi1EXadL_ZN45_INTERNAL_8d5cb472_14_gguf_kernel_cu_cd24131915dequantize_q8_0EPKviiR7__half2EEN3c108BFloat16EEvS2_PT2_i,(.L_x_1453 - _Z16dequantize_blockILi32ELi1EXadL_ZN45_INTERNAL_8d5cb472_14_gguf_kernel_cu_cd24131915dequantize_q8_0EPKviiR7__half2EEN3c108BFloat16EEvS2_PT2_i)
        .other          _Z16dequantize_blockILi32ELi1EXadL_ZN45_INTERNAL_8d5cb472_14_gguf_kernel_cu_cd24131915dequantize_q8_0EPKviiR7__half2EEN3c108BFloat16EEvS2_PT2_i,@"STO_CUDA_ENTRY STV_DEFAULT"
_Z16dequantize_blockILi32ELi1EXadL_ZN45_INTERNAL_8d5cb472_14_gguf_kernel_cu_cd24131915dequantize_q8_0EPKviiR7__half2EEN3c108BFloat16EEvS2_PT2_i:
[----:B------:R-:W-:Y:S01]  /*0000*/  LDC R1, c[0x0][0x28] ;  /* 0x00000a00ff017b82 */ /* 0x000fe20000000800 */
[----:B------:R-:W0:Y:S07]  /*0010*/  S2R R3, SR_TID.X ;  /* 0x0000000000037919 */ /* 0x000e2e0000002100 */
[----:B------:R-:W0:Y:S08]  /*0020*/  S2UR UR4, SR_CTAID.X ;  /* 0x00000000000479c3 */ /* 0x000e300000002500 */
[----:B------:R-:W0:Y:S02]  /*0030*/  LDC R0, c[0x0][RZ] ;  /* 0x00000000ff007b82 */ /* 0x000e240000000800 */
[----:B0-----:R-:W-:Y:S01]  /*0040*/  IMAD R0, R0, UR4, R3 ;  /* 0x0000000400007c24 */ /* 0x001fe2000f8e0203 */
[----:B------:R-:W-:-:S03]  /*0050*/  ULDC UR4, c[0x0][0x220] ;  /* 0x0000880000047ab9 */ /* 0x000fc60000000800 */
[----:B------:R-:W-:-:S05]  /*0060*/  IMAD.SHL.U32 R9, R0, 0x2, RZ ;  /* 0x0000000200097824 */ /* 0x000fca00078e00ff */
[----:B------:R-:W-:-:S13]  /*0070*/  ISETP.GE.AND P0, PT, R9, UR4, PT ;  /* 0x0000000409007c0c */ /* 0x000fda000bf06270 */
[----:B------:R-:W-:Y:S05]  /*0080*/  @P0 EXIT ;  /* 0x000000000000094d */ /* 0x000fea0003800000 */
[----:B------:R-:W0:Y:S01]  /*0090*/  LDC.64 R2, c[0x0][0x210] ;  /* 0x00008400ff027b82 */ /* 0x000e220000000a00 */
[----:B------:R-:W-:Y:S01]  /*00a0*/  SHF.R.S32.HI R0, RZ, 0x1f, R9 ;  /* 0x0000001fff007819 */ /* 0x000fe20000011409 */
[----:B------:R-:W-:-:S03]  /*00b0*/  ULDC.64 UR4, c[0x0][0x208] ;  /* 0x0000820000047ab9 */ /* 0x000fc60000000a00 */
[----:B------:R-:W-:-:S04]  /*00c0*/  LEA.HI R0, R0, R9, RZ, 0x5 ;  /* 0x0000000900007211 */ /* 0x000fc800078f28ff */
[----:B------:R-:W-:Y:S02]  /*00d0*/  SHF.R.S32.HI R5, RZ, 0x5, R0 ;  /* 0x00000005ff057819 */ /* 0x000fe40000011400 */
[----:B------:R-:W-:-:S03]  /*00e0*/  LOP3.LUT R0, R0, 0xffffffe0, RZ, 0xc0, !PT ;  /* 0xffffffe000007812 */ /* 0x000fc600078ec0ff */
[----:B0-----:R-:W-:-:S04]  /*00f0*/  IMAD.WIDE R2, R5, 0x22, R2 ;  /* 0x0000002205027825 */ /* 0x001fc800078e0202 */
[----:B------:R-:W-:-:S05]  /*0100*/  IMAD.IADD R5, R9, 0x1, -R0 ;  /* 0x0000000109057824 */ /* 0x000fca00078e0a00 */
[----:B------:R-:W-:Y:S02]  /*0110*/  IADD3 R4, P0, R2, R5, RZ ;  /* 0x0000000502047210 */ /* 0x000fe40007f1e0ff */
[----:B------:R0:W2:Y:S02]  /*0120*/  LDG.E.U16.CONSTANT R2, desc[UR4][R2.64] ;  /* 0x0000000402027981 */ /* 0x0000a4000c1e9500 */
[----:B------:R-:W-:-:S05]  /*0130*/  LEA.HI.X.SX32 R5, R5, R3, 0x1, P0 ;  /* 0x0000000305057211 */ /* 0x000fca00000f0eff */
[----:B------:R-:W3:Y:S04]  /*0140*/  LDG.E.U8.CONSTANT R6, desc[UR4][R4.64+0x3] ;  /* 0x0000030404067981 */ /* 0x000ee8000c1e9100 */
[----:B------:R-:W4:Y:S01]  /*0150*/  LDG.E.U8.CONSTANT R0, desc[UR4][R4.64+0x2] ;  /* 0x0000020404007981 */ /* 0x000f22000c1e9100 */
[----:B---3--:R-:W-:Y:S02]  /*0160*/  PRMT R8, R6, 0x8880, RZ ;  /* 0x0000888006087816 */ /* 0x008fe400000000ff */
[----:B------:R-:W1:Y:S01]  /*0170*/  LDC.64 R6, c[0x0][0x218] ;  /* 0x00008600ff067b82 */ /* 0x000e620000000a00 */
[----:B----4-:R-:W-:-:S03]  /*0180*/  PRMT R0, R0, 0x8880, RZ ;  /* 0x0000888000007816 */ /* 0x010fc600000000ff */
[----:B------:R-:W-:Y:S08]  /*0190*/  I2F.F16 R8, R8 ;  /* 0x0000000800087306 */ /* 0x000ff00000200c00 */
[----:B------:R-:W0:Y:S02]  /*01a0*/  I2F.F16 R11, R0 ;  /* 0x00000000000b7306 */ /* 0x000e240000200c00 */
[----:B0-----:R-:W-:-:S05]  /*01b0*/  PRMT R3, R11, 0x5410, R8 ;  /* 0x000054100b037816 */ /* 0x001fca0000000008 */
[----:B--2---:R-:W-:-:S05]  /*01c0*/  HMUL2 R3, R3, R2.H0_H0 ;  /* 0x2000000203037232 */ /* 0x004fca0000000000 */
[--C-:B------:R-:W-:Y:S02]  /*01d0*/  HADD2.F32 R4, -RZ, R3.reuse.H0_H0 ;  /* 0x20000003ff047230 */ /* 0x100fe40000004100 */
[----:B------:R-:W-:-:S03]  /*01e0*/  HADD2.F32 R3, -RZ, R3.H1_H1 ;  /* 0x30000003ff037230 */ /* 0x000fc60000004100 */
[----:B------:R-:W-:Y:S02]  /*01f0*/  F2FP.BF16.F32.PACK_AB R4, RZ, R4 ;  /* 0x00000004ff04723e */ /* 0x000fe400000010ff */
[----:B------:R-:W-:Y:S01]  /*0200*/  F2FP.BF16.F32.PACK_AB R5, RZ, R3 ;  /* 0x00000003ff05723e */ /* 0x000fe200000010ff */
[----:B-1----:R-:W-:-:S05]  /*0210*/  IMAD.WIDE R2, R9, 0x2, R6 ;  /* 0x0000000209027825 */ /* 0x002fca00078e0206 */
[----:B------:R-:W-:Y:S04]  /*0220*/  STG.E.U16 desc[UR4][R2.64], R4 ;  /* 0x0000000402007986 */ /* 0x000fe8000c101504 */
[----:B------:R-:W-:Y:S01]  /*0230*/  STG.E.U16 desc[UR4][R2.64+0x2], R5 ;  /* 0x0000020502007986 */ /* 0x000fe2000c101504 */
[----:B------:R-:W-:Y:S05]  /*0240*/  EXIT ;  /* 0x000000000000794d */ /* 0x000fea0003800000 */
.L_x_1151:
        /* <DEDUP_REMOVED lines=11> */
.L_x_1453:


//--------------------- .text._Z16dequantize_blockILi32ELi2EXadL_ZN45_INTERNAL_8d5cb472_14_gguf_kernel_cu_cd24131915dequantize_q5_1EPKviiR7__half2EEN3c108BFloat16EEvS2_PT2_i --------------------------
	.section	.text._Z16dequantize_blockILi32ELi2EXadL_ZN45_INTERNAL_8d5cb472_14_gguf_kernel_cu_cd24131915dequantize_q5_1EPKviiR7__half2EEN3c108BFloat16EEvS2_PT2_i,"ax",@progbits
	.align	128
.text._Z16dequantize_blockILi32ELi2EXadL_ZN45_INTERNAL_8d5cb472_14_gguf_kernel_cu_cd24131915dequantize_q5_1EPKviiR7__half2EEN3c108BFloat16EEvS2_PT2_i:
        .type           _Z16dequantize_blockILi32ELi2EXadL_ZN45_INTERNAL_8d5cb472_14_gguf_kernel_cu_cd24131915dequantize_q5_1EPKviiR7__half2EEN3c108BFloat16EEvS2_PT2_i,@function
        .size           _Z16dequantize_blockILi32ELi2EXadL_ZN45_INTERNAL_8d5cb472_14_gguf_kernel_cu_cd24131915dequantize_q5_1EPKviiR7__half2EEN3c108BFloat16EEvS2_PT2_i,(.L_x_1454 - _Z16dequantize_blockILi32ELi2EXadL_ZN45_INTERNAL_8d5cb472_14_gguf_kernel_cu_cd24131915dequantize_q5_1EPKviiR7__half2EEN3c108BFloat16EEvS2_PT2_i)
        .other          _Z16dequantize_blockILi32ELi2EXadL_ZN45_INTERNAL_8d5cb472_14_gguf_kernel_cu_cd24131915dequantize_q5_1EPKviiR7__half2EEN3c108BFloat16EEvS2_PT2_i,@"STO_CUDA_ENTRY STV_DEFAULT"
_Z16dequantize_blockILi32ELi2EXadL_ZN45_INTERNAL_8d5cb472_14_gguf_kernel_cu_cd24131915dequantize_q5_1EPKviiR7__half2EEN3c108BFloat16EEvS2_PT2_i:
        /* <DEDUP_REMOVED lines=14> */
[----:B------:R-:W-:-:S05]  /*00e0*/  LOP3.LUT R0, R0, 0xffffffe0, RZ, 0xc0, !PT ;  /* 0xffffffe000007812 */ /* 0x000fca00078ec0ff */
[----:B------:R-:W-:-:S05]  /*00f0*/  IMAD.IADD R3, R3, 0x1, -R0 ;  /* 0x0000000103037824 */ /* 0x000fca00078e0a00 */
[----:B------:R-:W-:Y:S01]  /*0100*/  LEA.HI R3, R3, R3, RZ, 0x1 ;  /* 0x0000000303037211 */ /* 0x000fe200078f08ff */
[----:B0-----:R-:W-:-:S03]  /*0110*/  IMAD.WIDE R4, R7, 0x18, R4 ;  /* 0x0000001807047825 */ /* 0x001fc600078e0204 */
[----:B------:R-:W-:Y:S02]  /*0120*/  SHF.R.S32.HI R3, RZ, 0x1, R3 ;  /* 0x00000001ff037819 */ /* 0x000fe40000011403 */
[----:B------:R-:W2:Y:S04]  /*0130*/  LDG.E.U8.CONSTANT R8, desc[UR4][R4.64+0x4] ;  /* 0x0000040404087981 */ /* 0x000ea8000c1e9100 */
[----:B------:R-:W2:Y:S04]  /*0140*/  LDG.E.U8.CONSTANT R9, desc[UR4][R4.64+0x5] ;  /* 0x0000050404097981 */ /* 0x000ea8000c1e9100 */
[----:B------:R-:W3:Y:S04]  /*0150*/  LDG.E.U8.CONSTANT R10, desc[UR4][R4.64+0x6] ;  /* 0x00000604040a7981 */ /* 0x000ee8000c1e9100 */
[----:B------:R-:W3:Y:S01]  /*0160*/  LDG.E.U8.CONSTANT R11, desc[UR4][R4.64+0x7] ;  /* 0x00000704040b7981 */ /* 0x000ee2000c1e9100 */
[----:B------:R-:W-:-:S03]  /*0170*/  IADD3 R6, P0, R3, R4, RZ ;  /* 0x0000000403067210 */ /* 0x000fc60007f1e0ff */
[----:B------:R0:W4:Y:S01]  /*0180*/  LDG.E.CONSTANT R2, desc[UR4][R4.64] ;  /* 0x0000000404027981 */ /* 0x000122000c1e9900 */
[----:B------:R-:W-:-:S05]  /*0190*/  LEA.HI.X.SX32 R7, R3, R5, 0x1, P0 ;  /* 0x0000000503077211 */ /* 0x000fca00000f0eff */
[----:B------:R-:W5:Y:S01]  /*01a0*/  LDG.E.U8.CONSTANT R6, desc[UR4][R6.64+0x8] ;  /* 0x0000080406067981 */ /* 0x000f62000c1e9100 */
[----:B0-----:R-:W0:Y:S01]  /*01b0*/  LDC.64 R4, c[0x0][0x218] ;  /* 0x00008600ff047b82 */ /* 0x001e220000000a00 */
[----:B--2---:R-:W-:Y:S02]  /*01c0*/  PRMT R8, R9, 0x7604, R8 ;  /* 0x0000760409087816 */ /* 0x004fe40000000008 */
[----:B---3--:R-:W-:-:S04]  /*01d0*/  PRMT R11, R11, 0x7604, R10 ;  /* 0x000076040b0b7816 */ /* 0x008fc8000000000a */
[----:B------:R-:W-:-:S04]  /*01e0*/  PRMT R8, R11, 0x1054, R8 ;  /* 0x000010540b087816 */ /* 0x000fc80000000008 */
[----:B------:R-:W-:Y:S01]  /*01f0*/  SHF.R.U32.HI R9, RZ, R3, R8 ;  /* 0x00000003ff097219 */ /* 0x000fe20000011608 */
[----:B------:R-:W-:Y:S01]  /*0200*/  VIADD R11, R3, 0xc ;  /* 0x0000000c030b7836 */ /* 0x000fe20000000000 */
[----:B-----5:R-:W-:-:S03]  /*0210*/  LOP3.LUT R10, R6, 0xf0, RZ, 0xc0, !PT ;  /* 0x000000f0060a7812 */ /* 0x020fc600078ec0ff */
[----:B------:R-:W-:Y:S01]  /*0220*/  IMAD.SHL.U32 R9, R9, 0x10, RZ ;  /* 0x0000001009097824 */ /* 0x000fe200078e00ff */
[----:B------:R-:W-:Y:S02]  /*0230*/  SHF.R.U32.HI R11, RZ, R11, R8 ;  /* 0x0000000bff0b7219 */ /* 0x000fe40000011608 */
[----:B------:R-:W-:Y:S02]  /*0240*/  SHF.R.U32.HI R10, RZ, 0x4, R10 ;  /* 0x00000004ff0a7819 */ /* 0x000fe4000001160a */
[----:B------:R-:W-:Y:S02]  /*0250*/  LOP3.LUT R9, R9, 0x10, RZ, 0xc0, !PT ;  /* 0x0000001009097812 */ /* 0x000fe400078ec0ff */
[----:B------:R-:W-:Y:S02]  /*0260*/  LOP3.LUT R10, R10, 0x10, R11, 0xf8, !PT ;  /* 0x000000100a0a7812 */ /* 0x000fe400078ef80b */
[----:B------:R-:W-:-:S04]  /*0270*/  LOP3.LUT R9, R9, 0xf, R6, 0xf8, !PT ;  /* 0x0000000f09097812 */ /* 0x000fc800078ef806 */
[----:B------:R-:W-:Y:S08]  /*0280*/  I2F.F16 R10, R10 ;  /* 0x0000000a000a7306 */ /* 0x000ff00000200c00 */
[----:B------:R-:W1:Y:S01]  /*0290*/  I2F.F16 R9, R9 ;  /* 0x0000000900097306 */ /* 0x000e620000200c00 */
[----:B------:R-:W-:Y:S01]  /*02a0*/  IMAD.IADD R3, R0, 0x1, R3 ;  /* 0x0000000100037824 */ /* 0x000fe200078e0203 */
[----:B-1----:R-:W-:-:S05]  /*02b0*/  PRMT R9, R9, 0x5410, R10 ;  /* 0x0000541009097816 */ /* 0x002fca000000000a */
[----:B----4-:R-:W-:-:S05]  /*02c0*/  HFMA2 R2, R9, R2.H0_H0, R2.H1_H1 ;  /* 0x2000000209027231 */ /* 0x010fca0000060002 */
[--C-:B------:R-:W-:Y:S02]  /*02d0*/  HADD2.F32 R6, -RZ, R2.reuse.H0_H0 ;  /* 0x20000002ff067230 */ /* 0x100fe40000004100 */
[----:B------:R-:W-:-:S03]  /*02e0*/  HADD2.F32 R2, -RZ, R2.H1_H1 ;  /* 0x30000002ff027230 */ /* 0x000fc60000004100 */
[----:B------:R-:W-:Y:S02]  /*02f0*/  F2FP.BF16.F32.PACK_AB R6, RZ, R6 ;  /* 0x00000006ff06723e */ /* 0x000fe400000010ff */
[----:B------:R-:W-:Y:S01]  /*0300*/  F2FP.BF16.F32.PACK_AB R0, RZ, R2 ;  /* 0x00000002ff00723e */ /* 0x000fe200000010ff */
[----:B0-----:R-:W-:-:S05]  /*0310*/  IMAD.WIDE R2, R3, 0x2, R4 ;  /* 0x0000000203027825 */ /* 0x001fca00078e0204 */
[----:B------:R-:W-:Y:S04]  /*0320*/  STG.E.U16 desc[UR4][R2.64], R6 ;  /* 0x0000000602007986 */ /* 0x000fe8000c101504 */
[----:B------:R-:W-:Y:S01]  /*0330*/  STG.E.U16 desc[UR4][R2.64+0x20], R0 ;  /* 0x0000200002007986 */ /* 0x000fe2000c101504 */
[----:B------:R-:W-:Y:S05]  /*0340*/  EXIT ;  /* 0x000000000000794d */ /* 0x000fea0003800000 */
.L_x_1152:
        /* <DEDUP_REMOVED lines=11> */
.L_x_1454:


//--------------------- .text._Z16dequantize_blockILi32ELi2EXadL_ZN45_INTERNAL_8d5cb472_14_gguf_kernel_cu_cd24131915dequantize_q5_0EPKviiR7__half2EEN3c108BFloat16EEvS2_PT2_i --------------------------
	.section	.text._Z16dequantize_blockILi32ELi2EXadL_ZN45_INTERNAL_8d5cb472_14_gguf_kernel_cu_cd24131915dequantize_q5_0EPKviiR7__half2EEN3c108BFloat16EEvS2_PT2_i,"ax",@progbits
	.align	128
.text._Z16dequantize_blockILi32ELi2EXadL_ZN45_INTERNAL_8d5cb472_14_gguf_kernel_cu_cd24131915dequantize_q5_0EPKviiR7__half2EEN3c108BFloat16EEvS2_PT2_i:
        .type           _Z16dequantize_blockILi32ELi2EXadL_ZN45_INTERNAL_8d5cb472_14_gguf_kernel_cu_cd24131915dequantize_q5_0EPKviiR7__half2EEN3c108BFloat16EEvS2_PT2_i,@function
        .size           _Z16dequantize_blockILi32ELi2EXadL_ZN45_INTERNAL_8d5cb472_14_gguf_kernel_cu_cd24131915dequantize_q5_0EPKviiR7__half2EEN3c108BFloat16EEvS2_PT2_i,(.L_x_1455 - _Z16dequantize_blockILi32ELi2EXadL_ZN45_INTERNAL_8d5cb472_14_gguf_kernel_cu_cd24131915dequantize_q5_0EPKviiR7__half2EEN3c108BFloat16EEvS2_PT2_i)
        .other          _Z16dequantize_blockILi32ELi2EXadL_ZN45_INTERNAL_8d5cb472_14_gguf_kernel_cu_cd24131915dequantize_q5_0EPKviiR7__half2EEN3c108BFloat16EEvS2_PT2_i,@"STO_CUDA_ENTRY STV_DEFAULT"
_Z16dequantize_blockILi32ELi2EXadL_ZN45_INTERNAL_8d5cb472_14_gguf_kernel_cu_cd24131915dequantize_q5_0EPKviiR7__half2EEN3c108BFloat16EEvS2_PT2_i:
        /* <DEDUP_REMOVED lines=24> */
[----:B------:R0:W4:Y:S01]  /*0180*/  LDG.E.U16.CONSTANT R13, desc[UR4][R4.64] ;  /* 0x00000004040d7981 */ /* 0x000122000c1e9500 */
[----:B------:R-:W-:-:S06]  /*0190*/  LEA.HI.X.SX32 R7, R3, R5, 0x1, P0 ;  /* 0x0000000503077211 */ /* 0x000fcc00000f0eff */
        /* <DEDUP_REMOVED lines=15> */
[----:B------:R-:W1:Y:S02]  /*0290*/  I2F.F16 R8, R8 ;  /* 0x0000000800087306 */ /* 0x000e640000200c00 */
[----:B-1----:R-:W-:-:S05]  /*02a0*/  PRMT R2, R8, 0x5410, R9 ;  /* 0x0000541008027816 */ /* 0x002fca0000000009 */
[----:B------:R-:W-:-:S04]  /*02b0*/  HADD2 R2, R2, -16, -16 ;  /* 0xcc00cc0002027430 */ /* 0x000fc80000000000 */
[----:B----4-:R-:W-:Y:S02]  /*02c0*/  HMUL2 R2, R2, R13.H0_H0 ;  /* 0x2000000d02027232 */ /* 0x010fe40000000000 */
[----:B------:R-:W-:-:S03]  /*02d0*/  IMAD.IADD R3, R0, 0x1, R3 ;  /* 0x0000000100037824 */ /* 0x000fc600078e0203 */
        /* <DEDUP_REMOVED lines=8> */
.L_x_1153:
        /* <DEDUP_REMOVED lines=10> */
.L_x_1455:


//--------------------- .text._Z16dequantize_blockILi32ELi2EXadL_ZN45_INTERNAL_8d5cb472_14_gguf_kernel_cu_cd24131915dequantize_q4_1EPKviiR7__half2EEN3c108BFloat16EEvS2_PT2_i --------------------------
	.section	.text._Z16dequantize_blockILi32ELi2EXadL_ZN45_INTERNAL_8d5cb472_14_gguf_kernel_cu_cd24131915dequantize_q4_1EPKviiR7__half2EEN3c108BFloat16EEvS2_PT2_i,"ax",@progbits
	.align	128
.text._Z16dequantize_blockILi32ELi2EXadL_ZN45_INTERNAL_8d5cb472_14_gguf_kernel_cu_cd24131915dequantize_q4_1EPKviiR7__half2EEN3c108BFloat16EEvS2_PT2_i:
        .type           _Z16dequantize_blockILi32ELi2EXadL_ZN45_INTERNAL_8d5cb472_14_gguf_kernel_cu_cd24131915dequantize_q4_1EPKviiR7__half2EEN3c108BFloat16EEvS2_PT2_i,@function
        .size           _Z16dequantize_blockILi32ELi2EXadL_ZN45_INTERNAL_8d5cb472_14_gguf_kernel_cu_cd24131915dequantize_q4_1EPKviiR7__half2EEN3c108BFloat16EEvS2_PT2_i,(.L_x_1456 - _Z16dequantize_blockILi32ELi2EXadL_ZN45_INTERNAL_8d5cb472_14_gguf_kernel_cu_cd24131915dequantize_q4_1EPKviiR7__half2EEN3c108BFloat16EEvS2_PT2_i)
        .other          _Z16dequantize_blockILi32ELi2EXadL_ZN45_INTERNAL_8d5cb472_14_gguf_kernel_cu_cd24131915dequantize_q4_1EPKviiR7__half2EEN3c108BFloat16EEvS2_PT2_i,@"STO_CUDA_ENTRY STV_DEFAULT"
_Z16dequantize_blockILi32ELi2EXadL_ZN45_INTERNAL_8d5cb472_14_gguf_kernel_cu_cd24131915dequantize_q4_1EPKviiR7__half2EEN3c108BFloat16EEvS2_PT2_i:
        /* <DEDUP_REMOVED lines=12> */
[----:B------:R-:W-:-:S03]  /*00c0*/  LEA.HI R5, R5, R0, RZ, 0x5 ;  /* 0x0000000005057211 */ /* 0x000fc600078f28ff */
[----:B------:R-:W1:Y:S01]  /*00d0*/  LDC.64 R6, c[0x0][0x218] ;  /* 0x00008600ff067b82 */ /* 0x000e620000000a00 */
[----:B------:R-:W-:Y:S02]  /*00e0*/  LOP3.LUT R9, R5, 0xffffffe0, RZ, 0xc0, !PT ;  /* 0xffffffe005097812 */ /* 0x000fe400078ec0ff */
[----:B------:R-:W-:-:S03]  /*00f0*/  SHF.R.S32.HI R5, RZ, 0x5, R5 ;  /* 0x00000005ff057819 */ /* 0x000fc60000011405 */
[----:B------:R-:W-:-:S05]  /*0100*/  IMAD.IADD R0, R0, 0x1, -R9 ;  /* 0x0000000100007824 */ /* 0x000fca00078e0a09 */
[----:B------:R-:W-:-:S04]  /*0110*/  LEA.HI R0, R0, R0, RZ, 0x1 ;  /* 0x0000000000007211 */ /* 0x000fc800078f08ff */
[----:B------:R-:W-:Y:S01]  /*0120*/  SHF.R.S32.HI R11, RZ, 0x1, R0 ;  /* 0x00000001ff0b7819 */ /* 0x000fe20000011400 */
[----:B0-----:R-:W-:-:S03]  /*0130*/  IMAD.WIDE R2, R5, 0x14, R2 ;  /* 0x0000001405027825 */ /* 0x001fc600078e0202 */
[----:B------:R-:W-:-:S03]  /*0140*/  IADD3 R4, P0, R11, R2, RZ ;  /* 0x000000020b047210 */ /* 0x000fc60007f1e0ff */
[----:B------:R0:W2:Y:S01]  /*0150*/  LDG.E.CONSTANT R2, desc[UR4][R2.64] ;  /* 0x0000000402027981 */ /* 0x0000a2000c1e9900 */
[----:B------:R-:W-:-:S05]  /*0160*/  LEA.HI.X.SX32 R5, R11, R3, 0x1, P0 ;  /* 0x000000030b057211 */ /* 0x000fca00000f0eff */
[----:B------:R-:W3:Y:S02]  /*0170*/  LDG.E.U8.CONSTANT R4, desc[UR4][R4.64+0x4] ;  /* 0x0000040404047981 */ /* 0x000ee4000c1e9100 */
[C---:B---3--:R-:W-:Y:S02]  /*0180*/  LOP3.LUT R0, R4.reuse, 0xf0, RZ, 0xc0, !PT ;  /* 0x000000f004007812 */ /* 0x048fe400078ec0ff */
[----:B------:R-:W-:Y:S02]  /*0190*/  LOP3.LUT R8, R4, 0xf, RZ, 0xc0, !PT ;  /* 0x0000000f04087812 */ /* 0x000fe400078ec0ff */
[----:B------:R-:W-:-:S04]  /*01a0*/  SHF.R.U32.HI R0, RZ, 0x4, R0 ;  /* 0x00000004ff007819 */ /* 0x000fc80000011600 */
[----:B------:R-:W-:Y:S08]  /*01b0*/  I2F.F16 R8, R8 ;  /* 0x0000000800087306 */ /* 0x000ff00000200c00 */
[----:B------:R-:W0:Y:S02]  /*01c0*/  I2F.F16 R13, R0 ;  /* 0x00000000000d7306 */ /* 0x000e240000200c00 */
[----:B0-----:R-:W-:-:S05]  /*01d0*/  PRMT R3, R8, 0x5410, R13 ;  /* 0x0000541008037816 */ /* 0x001fca000000000d */
[----:B--2---:R-:W-:-:S05]  /*01e0*/  HFMA2 R3, R3, R2.H0_H0, R2.H1_H1 ;  /* 0x2000000203037231 */ /* 0x004fca0000060002 */
[--C-:B------:R-:W-:Y:S02]  /*01f0*/  HADD2.F32 R10, -RZ, R3.reuse.H0_H0 ;  /* 0x20000003ff0a7230 */ /* 0x100fe40000004100 */
[----:B------:R-:W-:Y:S02]  /*0200*/  HADD2.F32 R4, -RZ, R3.H1_H1 ;  /* 0x30000003ff047230 */ /* 0x000fe40000004100 */
[----:B------:R-:W-:Y:S01]  /*0210*/  IMAD.IADD R3, R9, 0x1, R11 ;  /* 0x0000000109037824 */ /* 0x000fe200078e020b */
[----:B------:R-:W-:Y:S02]  /*0220*/  F2FP.BF16.F32.PACK_AB R10, RZ, R10 ;  /* 0x0000000aff0a723e */ /* 0x000fe400000010ff */
[----:B------:R-:W-:Y:S01]  /*0230*/  F2FP.BF16.F32.PACK_AB R4, RZ, R4 ;  /* 0x00000004ff04723e */ /* 0x000fe200000010ff */
[----:B-1----:R-:W-:-:S05]  /*0240*/  IMAD.WIDE R2, R3, 0x2, R6 ;  /* 0x0000000203027825 */ /* 0x002fca00078e0206 */
[----:B------:R-:W-:Y:S04]  /*0250*/  STG.E.U16 desc[UR4][R2.64], R10 ;  /* 0x0000000a02007986 */ /* 0x000fe8000c101504 */
[----:B------:R-:W-:Y:S01]  /*0260*/  STG.E.U16 desc[UR4][R2.64+0x20], R4 ;  /* 0x0000200402007986 */ /* 0x000fe2000c101504 */
[----:B------:R-:W-:Y:S05]  /*0270*/  EXIT ;  /* 0x000000000000794d */ /* 0x000fea0003800000 */
.L_x_1154:
        /* <DEDUP_REMOVED lines=16> */
.L_x_1456:


//--------------------- .text._Z16dequantize_blockILi32ELi2EXadL_ZN45_INTERNAL_8d5cb472_14_gguf_kernel_cu_cd24131915dequantize_q4_0EPKviiR7__half2EEN3c108BFloat16EEvS2_PT2_i --------------------------
	.section	.text._Z16dequantize_blockILi32ELi2EXadL_ZN45_INTERNAL_8d5cb472_14_gguf_kernel_cu_cd24131915dequantize_q4_0EPKviiR7__half2EEN3c108BFloat16EEvS2_PT2_i,"ax",@progbits
	.align	128
.text._Z16dequantize_blockILi32ELi2EXadL_ZN45_INTERNAL_8d5cb472_14_gguf_kernel_cu_cd24131915dequantize_q4_0EPKviiR7__half2EEN3c108BFloat16EEvS2_PT2_i:
        .type           _Z16dequantize_blockILi32ELi2EXadL_ZN45_INTERNAL_8d5cb472_14_gguf_kernel_cu_cd24131915dequantize_q4_0EPKviiR7__half2EEN3c108BFloat16EEvS2_PT2_i,@function
        .size           _Z16dequantize_blockILi32ELi2EXadL_ZN45_INTERNAL_8d5cb472_14_gguf_kernel_cu_cd24131915dequantize_q4_0EPKviiR7__half2EEN3c108BFloat16EEvS2_PT2_i,(.L_x_1457 - _Z16dequantize_blockILi32ELi2EXadL_ZN45_INTERNAL_8d5cb472_14_gguf_kernel_cu_cd24131915dequantize_q4_0EPKviiR7__half2EEN3c108BFloat16EEvS2_PT2_i)
        .other          _Z16dequantize_blockILi32ELi2EXadL_ZN45_INTERNAL_8d5cb472_14_gguf_kernel_cu_cd24131915dequantize_q4_0EPKviiR7__half2EEN3c108BFloat16EEvS2_PT2_i,@"STO_CUDA_ENTRY STV_DEFAULT"
_Z16dequantize_blockILi32ELi2EXadL_ZN45_INTERNAL_8d5cb472_14_gguf_kernel_cu_cd24131915dequantize_q4_0EPKviiR7__half2EEN3c108BFloat16EEvS2_PT2_i:
        /* <DEDUP_REMOVED lines=21> */
[----:B------:R0:W2:Y:S01]  /*0150*/  LDG.E.U16.CONSTANT R2, desc[UR4][R2.64] ;  /* 0x0000000402027981 */ /* 0x0000a2000c1e9500 */
        /* <DEDUP_REMOVED lines=8> */
[----:B------:R-:W-:-:S04]  /*01e0*/  HADD2 R3, R3, -8, -8 ;  /* 0xc800c80003037430 */ /* 0x000fc80000000000 */
[----:B--2---:R-:W-:-:S05]  /*01f0*/  HMUL2 R3, R3, R2.H0_H0 ;  /* 0x2000000203037232 */ /* 0x004fca0000000000 */
[--C-:B------:R-:W-:Y:S02]  /*0200*/  HADD2.F32 R2, -RZ, R3.reuse.H1_H1 ;  /* 0x30000003ff027230 */ /* 0x100fe40000004100 */
[----:B------:R-:W-:Y:S02]  /*0210*/  HADD2.F32 R4, -RZ, R3.H0_H0 ;  /* 0x20000003ff047230 */ /* 0x000fe40000004100 */
[----:B------:R-:W-:Y:S01]  /*0220*/  IMAD.IADD R3, R9, 0x1, R11 ;  /* 0x0000000109037824 */ /* 0x000fe200078e020b */
[----:B------:R-:W-:Y:S02]  /*0230*/  F2FP.BF16.F32.PACK_AB R5, RZ, R2 ;  /* 0x00000002ff05723e */ /* 0x000fe400000010ff */
[----:B------:R-:W-:Y:S01]  /*0240*/  F2FP.BF16.F32.PACK_AB R4, RZ, R4 ;  /* 0x00000004ff04723e */ /* 0x000fe200000010ff */
[----:B-1----:R-:W-:-:S05]  /*0250*/  IMAD.WIDE R2, R3, 0x2, R6 ;  /* 0x0000000203027825 */ /* 0x002fca00078e0206 */
[----:B------:R-:W-:Y:S04]  /*0260*/  STG.E.U16 desc[UR4][R2.64], R4 ;  /* 0x0000000402007986 */ /* 0x000fe8000c101504 */
[----:B------:R-:W-:Y:S01]  /*0270*/  STG.E.U16 desc[UR4][R2.64+0x20], R5 ;  /* 0x0000200502007986 */ /* 0x000fe2000c101504 */
[----:B------:R-:W-:Y:S05]  /*0280*/  EXIT ;  /* 0x000000000000794d */ /* 0x000fea0003800000 */
.L_x_1155:
        /* <DEDUP_REMOVED lines=15> */
.L_x_1457:


//--------------------- .text._Z22dequantize_block_iq1_mIN3c104HalfEEvPKvPT_ --------------------------
	.section	.text._Z22dequantize_block_iq1_mIN3c104HalfEEvPKvPT_,"ax",@progbits
	.align	128
.text._Z22dequantize_block_iq1_mIN3c104HalfEEvPKvPT_:
        .type           _Z22dequantize_block_iq1_mIN3c104HalfEEvPKvPT_,@function
        .size           _Z22dequantize_block_iq1_mIN3c104HalfEEvPKvPT_,(.L_x_1458 - _Z22dequantize_block_iq1_mIN3c104HalfEEvPKvPT_)
        .other          _Z22dequantize_block_iq1_mIN3c104HalfEEvPKvPT_,@"STO_CUDA_ENTRY STV_DEFAULT"
_Z22dequantize_block_iq1_mIN3c104HalfEEvPKvPT_:
        /* <DEDUP_REMOVED lines=107> */
[----:B------:R-:W-:-:S02]  /*06b0*/  F2FP.F16.F32.PACK_AB R5, RZ, R5 ;  /* 0x00000005ff05723e */ /* 0x000fc400000000ff */
[----:B------:R-:W-:Y:S02]  /*06c0*/  F2FP.F16.F32.PACK_AB R11, RZ, R11 ;  /* 0x0000000bff0b723e */ /* 0x000fe400000000ff */
[----:B------:R-:W-:Y:S02]  /*06d0*/  F2FP.F16.F32.PACK_AB R2, RZ, R2 ;  /* 0x00000002ff02723e */ /* 0x000fe400000000ff */
[----:B------:R-:W-:Y:S02]  /*06e0*/  F2FP.F16.F32.PACK_AB R13, RZ, R13 ;  /* 0x0000000dff0d723e */ /* 0x000fe400000000ff */
[----:B------:R-:W-:Y:S02]  /*06f0*/  F2FP.F16.F32.PACK_AB R3, RZ, R3 ;  /* 0x00000003ff03723e */ /* 0x000fe400000000ff */
[----:B------:R-:W-:Y:S02]  /*0700*/  F2FP.F16.F32.PACK_AB R7, RZ, R7 ;  /* 0x00000007ff07723e */ /* 0x000fe400000000ff */
[----:B------:R-:W-:-:S02]  /*0710*/  F2FP.F16.F32.PACK_AB R17, RZ, R17 ;  /* 0x00000011ff11723e */ /* 0x000fc400000000ff */
[----:B------:R-:W-:Y:S01]  /*0720*/  F2FP.F16.F32.PACK_AB R15, RZ, R15 ;  /* 0x0000000fff0f723e */ /* 0x000fe200000000ff */
        /* <DEDUP_REMOVED lines=9> */
.L_x_1156:
        /* <DEDUP_REMOVED lines=12> */
.L_x_1458:


//--------------------- .text._Z23dequantize_block_iq4_xsIN3c104HalfEEvPKvPT_ --------------------------
	.section	.text._Z23dequantize_block_iq4_xsIN3c104HalfEEvPKvPT_,"ax",@progbits
	.align	128
.text._Z23dequantize_block_iq4_xsIN3c104HalfEEvPKvPT_:
        .type           _Z23dequantize_block_iq4_xsIN3c104HalfEEvPKvPT_,@function
        .size           _Z23dequantize_block_iq4_xsIN3c104HalfEEvPKvPT_,(.L_x_1459 - _Z23dequantize_block_iq4_xsIN3c104HalfEEvPKvPT_)
        .other          _Z23dequantize_block_iq4_xsIN3c104HalfEEvPKvPT_,@"STO_CUDA_ENTRY STV_DEFAULT"
_Z23dequantize_block_iq4_xsIN3c104HalfEEvPKvPT_:
        /* <DEDUP_REMOVED lines=100> */
[----:B------:R-:W-:Y:S02]  /*0640*/  F2FP.F16.F32.PACK_AB R13, RZ, R13 ;  /* 0x0000000dff0d723e */ /* 0x000fe400000000ff */
[----:B------:R-:W-:-:S02]  /*0650*/  F2FP.F16.F32.PACK_AB R5, RZ, R5 ;  /* 0x00000005ff05723e */ /* 0x000fc400000000ff */
[----:B------:R-:W-:Y:S02]  /*0660*/  F2FP.F16.F32.PACK_AB R14, RZ, R14 ;  /* 0x0000000eff0e723e */ /* 0x000fe400000000ff */
[----:B------:R-:W-:Y:S02]  /*0670*/  LEA.HI.X R9, R0, UR7, R9, 0x1, P0 ;  /* 0x0000000700097c11 */ /* 0x000fe400080f0c09 */
        /* <DEDUP_REMOVED lines=14> */
.L_x_1157:
        /* <DEDUP_REMOVED lines=10> */
.L_x_1459:


//--------------------- .text._Z22dequantize_block_iq2_sIN3c104HalfEEvPKvPT_ --------------------------
	.section	.text._Z22dequantize_block_iq2_sIN3c104HalfEEvPKvPT_,"ax",@progbits
	.align	128
.text._Z22dequantize_block_iq2_sIN3c104HalfEEvPKvPT_:
        .type           _Z22dequantize_block_iq2_sIN3c104HalfEEvPKvPT_,@function
        .size           _Z22dequantize_block_iq2_sIN3c104HalfEEvPKvPT_,(.L_x_1460 - _Z22dequantize_block_iq2_sIN3c104HalfEEvPKvPT_)
        .other          _Z22dequantize_block_iq2_sIN3c104HalfEEvPKvPT_,@"STO_CUDA_ENTRY STV_DEFAULT"
_Z22dequantize_block_iq2_sIN3c104HalfEEvPKvPT_:
        /* <DEDUP_REMOVED lines=68> */
[----:B------:R-:W-:Y:S02]  /*0440*/  F2FP.F16.F32.PACK_AB R6, RZ, R6 ;  /* 0x00000006ff06723e */ /* 0x000fe400000000ff */
[----:B------:R-:W-:Y:S02]  /*0450*/  I2FP.F32.U32 R7, R12 ;  /* 0x0000000c00077245 */ /* 0x000fe40000201000 */
[----:B------:R-:W-:Y:S02]  /*0460*/  LOP3.LUT R10, R10, 0x1, RZ, 0xc0, !PT ;  /* 0x000000010a0a7812 */ /* 0x000fe400078ec0ff */
[----:B------:R-:W-:Y:S02]  /*0470*/  F2FP.F16.F32.PACK_AB R13, RZ, R13 ;  /* 0x0000000dff0d723e */ /* 0x000fe400000000ff */
[----:B------:R-:W-:-:S02]  /*0480*/  F2FP.F16.F32.PACK_AB R11, RZ, R11 ;  /* 0x0000000bff0b723e */ /* 0x000fc400000000ff */
        /* <DEDUP_REMOVED lines=23> */
[----:B------:R-:W-:-:S02]  /*0600*/  F2FP.F16.F32.PACK_AB R7, RZ, R7 ;  /* 0x00000007ff07723e */ /* 0x000fc400000000ff */
[----:B------:R-:W-:Y:S02]  /*0610*/  F2FP.F16.F32.PACK_AB R3, RZ, R3 ;  /* 0x00000003ff03723e */ /* 0x000fe400000000ff */
[----:B------:R-:W-:Y:S02]  /*0620*/  F2FP.F16.F32.PACK_AB R11, RZ, R11 ;  /* 0x0000000bff0b723e */ /* 0x000fe400000000ff */
[----:B------:R-:W-:Y:S02]  /*0630*/  F2FP.F16.F32.PACK_AB R6, RZ, R6 ;  /* 0x00000006ff06723e */ /* 0x000fe400000000ff */
        /* <DEDUP_REMOVED lines=10> */
.L_x_1158:
        /* <DEDUP_REMOVED lines=10> */
.L_x_1460:


//--------------------- .text._Z22dequantize_block_iq3_sIN3c104HalfEEvPKvPT_ --------------------------
	.section	.text._Z22dequantize_block_iq3_sIN3c104HalfEEvPKvPT_,"ax",@progbits
	.align	128
.text._Z22dequantize_block_iq3_sIN3c104HalfEEvPKvPT_:
        .type           _Z22dequantize_block_iq3_sIN3c104HalfEEvPKvPT_,@function
        .size           _Z22dequantize_block_iq3_sIN3c104HalfEEvPKvPT_,(.L_x_1461 - _Z22dequantize_block_iq3_sIN3c104HalfEEvPKvPT_)
        .other          _Z22dequantize_block_iq3_sIN3c104HalfEEvPKvPT_,@"STO_CUDA_ENTRY STV_DEFAULT"
_Z22dequantize_block_iq3_sIN3c104HalfEEvPKvPT_:
        /* <DEDUP_REMOVED lines=83> */
[----:B------:R-:W-:Y:S01]  /*0530*/  F2FP.F16.F32.PACK_AB R5, RZ, R5 ;  /* 0x00000005ff05723e */ /* 0x000fe200000000ff */
[----:B------:R-:W-:Y:S01]  /*0540*/  FMUL.FTZ R9, R0, R9 ;  /* 0x0000000900097220 */ /* 0x000fe20000410000 */
[----:B------:R-:W-:Y:S02]  /*0550*/  F2FP.F16.F32.PACK_AB R10, RZ, R10 ;  /* 0x0000000aff0a723e */ /* 0x000fe400000000ff */
[----:B------:R-:W-:Y:S01]  /*0560*/  F2FP.F16.F32.PACK_AB R12, RZ, R12 ;  /* 0x0000000cff0c723e */ /* 0x000fe200000000ff */
        /* <DEDUP_REMOVED lines=35> */
.L_x_1159:
        /* <DEDUP_REMOVED lines=14> */
.L_x_1461:


//--------------------- .text._Z23dequantize_block_iq4_nlIN3c104HalfEEvPKvPT_ --------------------------
	.section	.text._Z23dequantize_block_iq4_nlIN3c104HalfEEvPKvPT_,"ax",@progbits
	.align	128
.text._Z23dequantize_block_iq4_nlIN3c104HalfEEvPKvPT_:
        .type           _Z23dequantize_block_iq4_nlIN3c104HalfEEvPKvPT_,@function
        .size           _Z23dequantize_block_iq4_nlIN3c104HalfEEvPKvPT_,(.L_x_1462 - _Z23dequantize_block_iq4_nlIN3c104HalfEEvPKvPT_)
        .other          _Z23dequantize_block_iq4_nlIN3c104HalfEEvPKvPT_,@"STO_CUDA_ENTRY STV_DEFAULT"
_Z23dequantize_block_iq4_nlIN3c104HalfEEvPKvPT_:
        /* <DEDUP_REMOVED lines=82> */
[----:B------:R-:W-:-:S02]  /*0520*/  F2FP.F16.F32.PACK_AB R13, RZ, R13 ;  /* 0x0000000dff0d723e */ /* 0x000fc400000000ff */
[----:B------:R-:W-:Y:S01]  /*0530*/  F2FP.F16.F32.PACK_AB R11, RZ, R11 ;  /* 0x0000000bff0b723e */ /* 0x000fe200000000ff */
[----:B----4-:R-:W-:Y:S01]  /*0540*/  FMUL.FTZ R17, R4, R17 ;  /* 0x0000001104117220 */ /* 0x010fe20000410000 */
        /* <DEDUP_REMOVED lines=15> */
.L_x_1160:
        /* <DEDUP_REMOVED lines=12> */
.L_x_1462:


//--------------------- .text._Z22dequantize_block_iq1_sIN3c104HalfEEvPKvPT_ --------------------------
	.section	.text._Z22dequantize_block_iq1_sIN3c104HalfEEvPKvPT_,"ax",@progbits
	.align	128
.text._Z22dequantize_block_iq1_sIN3c104HalfEEvPKvPT_:
        .type           _Z22dequantize_block_iq1_sIN3c104HalfEEvPKvPT_,@function
        .size           _Z22dequantize_block_iq1_sIN3c104HalfEEvPKvPT_,(.L_x_1463 - _Z22dequantize_block_iq1_sIN3c104HalfEEvPKvPT_)
        .other          _Z22dequantize_block_iq1_sIN3c104HalfEEvPKvPT_,@"STO_CUDA_ENTRY STV_DEFAULT"
_Z22dequantize_block_iq1_sIN3c104HalfEEvPKvPT_:
        /* <DEDUP_REMOVED lines=83> */
[----:B------:R-:W-:Y:S02]  /*0530*/  F2FP.F16.F32.PACK_AB R9, RZ, R9 ;  /* 0x00000009ff09723e */ /* 0x000fe400000000ff */
[----:B------:R-:W-:Y:S02]  /*0540*/  LEA.HI.X R3, R3, UR7, R20, 0x1, P0 ;  /* 0x0000000703037c11 */ /* 0x000fe400080f0c14 */
[----:B------:R-:W-:Y:S02]  /*0550*/  F2FP.F16.F32.PACK_AB R8, RZ, R8 ;  /* 0x00000008ff08723e */ /* 0x000fe400000000ff */
[----:B------:R-:W-:Y:S02]  /*0560*/  F2FP.F16.F32.PACK_AB R10, RZ, R10 ;  /* 0x0000000aff0a723e */ /* 0x000fe400000000ff */
[----:B------:R-:W-:Y:S02]  /*0570*/  F2FP.F16.F32.PACK_AB R6, RZ, R6 ;  /* 0x00000006ff06723e */ /* 0x000fe400000000ff */
[----:B------:R-:W-:-:S02]  /*0580*/  F2FP.F16.F32.PACK_AB R12, RZ, R12 ;  /* 0x0000000cff0c723e */ /* 0x000fc400000000ff */
        /* <DEDUP_REMOVED lines=12> */
.L_x_1161:
        /* <DEDUP_REMOVED lines=11> */
.L_x_1463:


//--------------------- .text._Z24dequantize_block_iq3_xxsIN3c104HalfEEvPKvPT_ --------------------------
	.section	.text._Z24dequantize_block_iq3_xxsIN3c104HalfEEvPKvPT_,"ax",@progbits
	.align	128
.text._Z24dequantize_block_iq3_xxsIN3c104HalfEEvPKvPT_:
        .type           _Z24dequantize_block_iq3_xxsIN3c104HalfEEvPKvPT_,@function
        .size           _Z24dequantize_block_iq3_xxsIN3c104HalfEEvPKvPT_,(.L_x_1464 - _Z24dequantize_block_iq3_xxsIN3c104HalfEEvPKvPT_)
        .other          _Z24dequantize_block_iq3_xxsIN3c104HalfEEvPKvPT_,@"STO_CUDA_ENTRY STV_DEFAULT"
_Z24dequantize_block_iq3_xxsIN3c104HalfEEvPKvPT_:
        /* <DEDUP_REMOVED lines=71> */
[----:B------:R-:W-:Y:S02]  /*0470*/  F2FP.F16.F32.PACK_AB R6, RZ, R6 ;  /* 0x00000006ff06723e */ /* 0x000fe400000000ff */
        /* <DEDUP_REMOVED lines=8> */
[----:B------:R-:W-:Y:S01]  /*0500*/  F2FP.F16.F32.PACK_AB R8, RZ, R8 ;  /* 0x00000008ff08723e */ /* 0x000fe200000000ff */
        /* <DEDUP_REMOVED lines=31> */
[----:B------:R-:W-:Y:S01]  /*0700*/  STG.E.U16 desc[UR4][R2.64+0x6], R10 ;  /* 0x0000060a02007986 */ /* 0x000fe2000c101504 */
[----:B------:R-:W-:Y:S05]  /*0710*/  EXIT ;  /* 0x000000000000794d */ /* 0x000fea0003800000 */
.L_x_1162:
        /* <DEDUP_REMOVED lines=14> */
.L_x_1464:


//--------------------- .text._Z23dequantize_block_iq2_xsIN3c104HalfEEvPKvPT_ --------------------------
	.section	.text._Z23dequantize_block_iq2_xsIN3c104HalfEEvPKvPT_,"ax",@progbits
	.align	128
.text._Z23dequantize_block_iq2_xsIN3c104HalfEEvPKvPT_:
        .type           _Z23dequantize_block_iq2_xsIN3c104HalfEEvPKvPT_,@function
        .size           _Z23dequantize_block_iq2_xsIN3c104HalfEEvPKvPT_,(.L_x_1465 - _Z23dequantize_block_iq2_xsIN3c104HalfEEvPKvPT_)
        .other          _Z23dequantize_block_iq2_xsIN3c104HalfEEvPKvPT_,@"STO_CUDA_ENTRY STV_DEFAULT"
_Z23dequantize_block_iq2_xsIN3c104HalfEEvPKvPT_:
        /* <DEDUP_REMOVED lines=71> */
[----:B------:R-:W-:Y:S02]  /*0470*/  F2FP.F16.F32.PACK_AB R5, RZ, R5 ;  /* 0x00000005ff05723e */ /* 0x000fe400000000ff */
[----:B------:R-:W-:Y:S02]  /*0480*/  ISETP.GT.AND P1, PT, R14, -0x1, PT ;  /* 0xffffffff0e00780c */ /* 0x000fe40003f24270 */
[----:B------:R-:W-:Y:S02]  /*0490*/  F2FP.F16.F32.PACK_AB R10, RZ, R10 ;  /* 0x0000000aff0a723e */ /* 0x000fe400000000ff */
[----:B------:R-:W-:Y:S02]  /*04a0*/  F2FP.F16.F32.PACK_AB R12, RZ, R12 ;  /* 0x0000000cff0c723e */ /* 0x000fe400000000ff */
        /* <DEDUP_REMOVED lines=38> */
.L_x_1163:
        /* <DEDUP_REMOVED lines=15> */
.L_x_1465:


//--------------------- .text._Z24dequantize_block_iq2_xxsIN3c104HalfEEvPKvPT_ --------------------------
	.section	.text._Z24dequantize_block_iq2_xxsIN3c104HalfEEvPKvPT_,"ax",@progbits
	.align	128
.text._Z24dequantize_block_iq2_xxsIN3c104HalfEEvPKvPT_:
        .type           _Z24dequantize_block_iq2_xxsIN3c104HalfEEvPKvPT_,@function
        .size           _Z24dequantize_block_iq2_xxsIN3c104HalfEEvPKvPT_,(.L_x_1466 - _Z24dequantize_block_iq2_xxsIN3c104HalfEEvPKvPT_)
        .other          _Z24dequantize_block_iq2_xxsIN3c104HalfEEvPKvPT_,@"STO_CUDA_ENTRY STV_DEFAULT"
_Z24dequantize_block_iq2_xxsIN3c104HalfEEvPKvPT_:
        /* <DEDUP_REMOVED lines=61> */
[----:B------:R-:W-:Y:S01]  /*03d0*/  F2FP.F16.F32.PACK_AB R6, RZ, R6 ;  /* 0x00000006ff06723e */ /* 0x000fe200000000ff */
[----:B------:R-:W-:Y:S01]  /*03e0*/  FMUL.FTZ R8, R17, R8 ;  /* 0x0000000811087220 */ /* 0x000fe20000410000 */
[----:B------:R-:W-:Y:S02]  /*03f0*/  I2FP.F32.U32 R3, R12 ;  /* 0x0000000c00037245 */ /* 0x000fe40000201000 */
[----:B------:R-:W-:Y:S02]  /*0400*/  LOP3.LUT R14, R14, 0x1, RZ, 0xc0, !PT ;  /* 0x000000010e0e7812 */ /* 0x000fe400078ec0ff */
[----:B------:R-:W-:Y:S01]  /*0410*/  PRMT R12, R6, 0x7610, R12 ;  /* 0x00007610060c7816 */ /* 0x000fe2000000000c */
[----:B------:R-:W-:Y:S01]  /*0420*/  FMUL.FTZ R3, R2, R3 ;  /* 0x0000000302037220 */ /* 0x000fe20000410000 */
[----:B------:R-:W-:-:S02]  /*0430*/  FSEL R6, R0, -1, !P4 ;  /* 0xbf80000000067808 */ /* 0x000fc40006000000 */
[----:B------:R-:W-:Y:S02]  /*0440*/  F2FP.F16.F32.PACK_AB R8, RZ, R8 ;  /* 0x00000008ff08723e */ /* 0x000fe400000000ff */
        /* <DEDUP_REMOVED lines=38> */
.L_x_1164:
        /* <DEDUP_REMOVED lines=13> */
.L_x_1466:


//--------------------- .text._Z21dequantize_block_q6_KIN3c104HalfEEvPKvPT_ --------------------------
	.section	.text._Z21dequantize_block_q6_KIN3c104HalfEEvPKvPT_,"ax",@progbits
	.align	128
.text._Z21dequantize_block_q6_KIN3c104HalfEEvPKvPT_:
        .type           _Z21dequantize_block_q6_KIN3c104HalfEEvPKvPT_,@function
        .size           _Z21dequantize_block_q6_KIN3c104HalfEEvPKvPT_,(.L_x_1467 - _Z21dequantize_block_q6_KIN3c104HalfEEvPKvPT_)
        .other          _Z21dequantize_block_q6_KIN3c104HalfEEvPKvPT_,@"STO_CUDA_ENTRY STV_DEFAULT"
_Z21dequantize_block_q6_KIN3c104HalfEEvPKvPT_:
        /* <DEDUP_REMOVED lines=30> */
[----:B------:R-:W-:Y:S02]  /*01e0*/  LEA.HI.X.SX32 R0, R0, RZ, 0x1, P0 ;  /* 0x000000ff00007211 */ /* 0x000fe400000f0eff */
[----:B------:R-:W-:-:S04]  /*01f0*/  LEA R4, P0, R5, UR6, 0x1 ;  /* 0x0000000605047c11 */ /* 0x000fc8000f8008ff */
[----:B------:R-:W-:Y:S01]  /*0200*/  LEA.HI.X R5, R5, UR7, R0, 0x1, P0 ;  /* 0x0000000705057c11 */ /* 0x000fe200080f0c00 */
        /* <DEDUP_REMOVED lines=37> */
[C---:B--2---:R-:W-:Y:S01]  /*0460*/  HMUL2 R3, R2.reuse.H0_H0, R3.H0_H0 ;  /* 0x2000000302037232 */ /* 0x044fe20000000800 */
[----:B------:R-:W-:Y:S01]  /*0470*/  STG.E.U16 desc[UR4][R4.64+0x40], R7 ;  /* 0x0000400704007986 */ /* 0x000fe2000c101504 */
[----:B---3--:R-:W-:-:S03]  /*0480*/  HMUL2 R11, R2.H0_H0, R11.H0_H0 ;  /* 0x2000000b020b7232 */ /* 0x008fc60000000800 */
[----:B------:R-:W-:Y:S04]  /*0490*/  STG.E.U16 desc[UR4][R4.64+0x80], R9 ;  /* 0x0000800904007986 */ /* 0x000fe8000c101504 */
[----:B------:R-:W-:Y:S04]  /*04a0*/  STG.E.U16 desc[UR4][R4.64], R3 ;  /* 0x0000000304007986 */ /* 0x000fe8000c101504 */
[----:B------:R-:W-:Y:S01]  /*04b0*/  STG.E.U16 desc[UR4][R4.64+0xc0], R11 ;  /* 0x0000c00b04007986 */ /* 0x000fe2000c101504 */
[----:B------:R-:W-:Y:S05]  /*04c0*/  EXIT ;  /* 0x000000000000794d */ /* 0x000fea0003800000 */
.L_x_1165:
        /* <DEDUP_REMOVED lines=11> */
.L_x_1467:


//--------------------- .text._Z21dequantize_block_q5_KIN3c104HalfEEvPKvPT_ --------------------------
	.section	.text._Z21dequantize_block_q5_KIN3c104HalfEEvPKvPT_,"ax",@progbits
	.align	128
.text._Z21dequantize_block_q5_KIN3c104HalfEEvPKvPT_:
        .type           _Z21dequantize_block_q5_KIN3c104HalfEEvPKvPT_,@function
        .size           _Z21dequantize_block_q5_KIN3c104HalfEEvPKvPT_,(.L_x_1468 - _Z21dequantize_block_q5_KIN3c104HalfEEvPKvPT_)
        .other          _Z21dequantize_block_q5_KIN3c104HalfEEvPKvPT_,@"STO_CUDA_ENTRY STV_DEFAULT"
_Z21dequantize_block_q5_KIN3c104HalfEEvPKvPT_:
        /* <DEDUP_REMOVED lines=8> */
[----:B------:R-:W-:-:S02]  /*0080*/  SHF.R.U32.HI R8, RZ, 0x4, R19 ;  /* 0x00000004ff087819 */ /* 0x000fc40000011613 */
[----:B------:R-:W-:Y:S01]  /*0090*/  ISETP.GE.U32.AND P0, PT, R19, 0x20, PT ;  /* 0x000000201300780c */ /* 0x000fe20003f06070 */
[----:B-1----:R-:W-:Y:S01]  /*00a0*/  IMAD.WIDE.U32 R2, R0, 0xb0, R2 ;  /* 0x000000b000027825 */ /* 0x002fe200078e0002 */
[----:B------:R-:W-:-:S03]  /*00b0*/  LOP3.LUT R9, R9, 0x1e, RZ, 0xc0, !PT ;  /* 0x0000001e09097812 */ /* 0x000fc600078ec0ff */
[C---:B------:R-:W-:Y:S01]  /*00c0*/  IMAD.SHL.U32 R13, R8.reuse, 0x2, RZ ;  /* 0x00000002080d7824 */ /* 0x040fe200078e00ff */
[----:B------:R-:W-:Y:S01]  /*00d0*/  IADD3 R6, P2, R9, R2, RZ ;  /* 0x0000000209067210 */ /* 0x000fe20007f5e0ff */
[----:B------:R-:W-:-:S03]  /*00e0*/  IMAD R5, R8, 0x20, R9 ;  /* 0x0000002008057824 */ /* 0x000fc600078e0209 */
[C---:B------:R-:W-:Y:S01]  /*00f0*/  IADD3 R10, P1, R13.reuse, R2, RZ ;  /* 0x000000020d0a7210 */ /* 0x040fe20007f3e0ff */
[----:B------:R-:W-:Y:S02]  /*0100*/  VIADD R13, R13, 0x1 ;  /* 0x000000010d0d7836 */ /* 0x000fe40000000000 */
[--C-:B------:R-:W-:Y:S01]  /*0110*/  IMAD.X R7, RZ, RZ, R3.reuse, P2 ;  /* 0x000000ffff077224 */ /* 0x100fe200010e0603 */
[----:B------:R-:W-:Y:S01]  /*0120*/  IADD3 R4, P2, R2, R5, RZ ;  /* 0x0000000502047210 */ /* 0x000fe20007f5e0ff */
[----:B------:R-:W-:Y:S01]  /*0130*/  IMAD.X R11, RZ, RZ, R3, P1 ;  /* 0x000000ffff0b7224 */ /* 0x000fe200008e0603 */
[----:B------:R-:W-:Y:S01]  /*0140*/  ISETP.GE.U32.AND P1, PT, R13, 0x4, PT ;  /* 0x000000040d00780c */ /* 0x000fe20003f26070 */
[----:B------:R-:W2:Y:S01]  /*0150*/  LDG.E.CONSTANT R2, desc[UR4][R2.64] ;  /* 0x0000000402027981 */ /* 0x000ea2000c1e9900 */
[----:B------:R-:W-:-:S03]  /*0160*/  LEA.HI.X.SX32 R5, R5, R3, 0x1, P2 ;  /* 0x0000000305057211 */ /* 0x000fc600010f0eff */
[----:B------:R-:W3:Y:S04]  /*0170*/  LDG.E.U8.CONSTANT R18, desc[UR4][R6.64+0x10] ;  /* 0x0000100406127981 */ /* 0x000ee8000c1e9100 */
[----:B------:R-:W4:Y:S04]  /*0180*/  LDG.E.U8.CONSTANT R16, desc[UR4][R10.64+0x4] ;  /* 0x000004040a107981 */ /* 0x000f28000c1e9100 */
[----:B------:R-:W5:Y:S04]  /*0190*/  @P0 LDG.E.U8.CONSTANT R22, desc[UR4][R10.64] ;  /* 0x000000040a160981 */ /* 0x000f68000c1e9100 */
[----:B------:R-:W2:Y:S04]  /*01a0*/  LDG.E.U8.CONSTANT R20, desc[UR4][R4.64+0x30] ;  /* 0x0000300404147981 */ /* 0x000ea8000c1e9100 */
[----:B------:R-:W2:Y:S04]  /*01b0*/  LDG.E.U8.CONSTANT R13, desc[UR4][R10.64+0x8] ;  /* 0x000008040a0d7981 */ /* 0x000ea8000c1e9100 */
[----:B------:R-:W2:Y:S04]  /*01c0*/  @P1 LDG.E.U8.CONSTANT R14, desc[UR4][R10.64+0x1] ;  /* 0x000001040a0e1981 */ /* 0x000ea8000c1e9100 */
[----:B------:R-:W2:Y:S04]  /*01d0*/  LDG.E.U8.CONSTANT R12, desc[UR4][R10.64+0x5] ;  /* 0x000005040a0c7981 */ /* 0x000ea8000c1e9100 */
[----:B------:R-:W2:Y:S04]  /*01e0*/  LDG.E.U8.CONSTANT R15, desc[UR4][R10.64+0x9] ;  /* 0x000009040a0f7981 */ /* 0x000ea8000c1e9100 */
[----:B------:R-:W2:Y:S04]  /*01f0*/  LDG.E.U8.CONSTANT R6, desc[UR4][R6.64+0x11] ;  /* 0x0000110406067981 */ /* 0x000ea8000c1e9100 */
[----:B------:R4:W2:Y:S01]  /*0200*/  LDG.E.U8.CONSTANT R17, desc[UR4][R4.64+0x31] ;  /* 0x0000310404117981 */ /* 0x0008a2000c1e9100 */
[----:B------:R-:W-:-:S04]  /*0210*/  SHF.R.U32.HI R19, RZ, 0x3, R19 ;  /* 0x00000003ff137819 */ /* 0x000fc80000011613 */
[----:B------:R-:W-:-:S04]  /*0220*/  LOP3.LUT R19, R19, 0x1ffffffe, RZ, 0xc0, !PT ;  /* 0x1ffffffe13137812 */ /* 0x000fc800078ec0ff */
[----:B------:R-:W-:-:S05]  /*0230*/  SHF.L.U32 R21, R24, R19, RZ ;  /* 0x0000001318157219 */ /* 0x000fca00000006ff */
[C---:B------:R-:W-:Y:S01]  /*0240*/  IMAD.SHL.U32 R19, R21.reuse, 0x2, RZ ;  /* 0x0000000215137824 */ /* 0x040fe200078e00ff */
[----:B---3--:R-:W-:-:S04]  /*0250*/  LOP3.LUT P2, RZ, R21, 0xff, R18, 0x80, !PT ;  /* 0x000000ff15ff7812 */ /* 0x008fc80007848012 */
[----:B------:R-:W-:Y:S02]  /*0260*/  SEL R23, RZ, 0x10, !P2 ;  /* 0x00000010ff177807 */ /* 0x000fe40005000000 */
[----:B------:R-:W-:Y:S02]  /*0270*/  LOP3.LUT P2, RZ, R18, 0xfe, R19, 0x80, !PT ;  /* 0x000000fe12ff7812 */ /* 0x000fe40007848013 */
[----:B----4-:R-:W-:Y:S02]  /*0280*/  @P0 SHF.R.U32.HI R4, RZ, 0x2, R16 ;  /* 0x00000002ff040819 */ /* 0x010fe40000011610 */
[----:B-----5:R-:W-:Y:S02]  /*0290*/  @P0 SHF.R.U32.HI R22, RZ, 0x2, R22 ;  /* 0x00000002ff160819 */ /* 0x020fe40000011616 */
[----:B--2---:R-:W-:Y:S02]  /*02a0*/  LOP3.LUT R23, R23, 0xf, R20, 0xf8, !PT ;  /* 0x0000000f17177812 */ /* 0x004fe400078ef814 */
[----:B------:R-:W-:-:S02]  /*02b0*/  LOP3.LUT R20, R20, 0xf0, RZ, 0xc0, !PT ;  /* 0x000000f014147812 */ /* 0x000fc400078ec0ff */
[----:B------:R-:W-:Y:S02]  /*02c0*/  SEL R5, RZ, 0x10, !P2 ;  /* 0x00000010ff057807 */ /* 0x000fe40005000000 */
[----:B------:R-:W-:Y:S02]  /*02d0*/  @P0 LOP3.LUT R7, R13, 0xf0, RZ, 0xc0, !PT ;  /* 0x000000f00d070812 */ /* 0x000fe400078ec0ff */
[----:B------:R-:W-:Y:S02]  /*02e0*/  @P0 LOP3.LUT R10, R4, 0x30, RZ, 0xc0, !PT ;  /* 0x00000030040a0812 */ /* 0x000fe400078ec0ff */
[----:B------:R-:W-:Y:S02]  /*02f0*/  @P0 LOP3.LUT R22, R22, 0x30, RZ, 0xc0, !PT ;  /* 0x0000003016160812 */ /* 0x000fe400078ec0ff */
[----:B------:R-:W-:Y:S02]  /*0300*/  @P1 SHF.R.U32.HI R14, RZ, 0x2, R14 ;  /* 0x00000002ff0e1819 */ /* 0x000fe4000001160e */
[----:B------:R-:W-:-:S02]  /*0310*/  LEA.HI R20, R20, R5, RZ, 0x1c ;  /* 0x0000000514147211 */ /* 0x000fc400078fe0ff */
[----:B------:R-:W-:Y:S02]  /*0320*/  @P0 LEA.HI R7, R7, R10, RZ, 0x1c ;  /* 0x0000000a07070211 */ /* 0x000fe400078fe0ff */
[----:B------:R-:W-:Y:S02]  /*0330*/  @P0 LOP3.LUT R5, R22, 0xf, R13, 0xf8, !PT ;  /* 0x0000000f16050812 */ /* 0x000fe400078ef80d */
[----:B------:R-:W-:Y:S02]  /*0340*/  @!P0 LOP3.LUT R7, R13, 0x3f, RZ, 0xc0, !PT ;  /* 0x0000003f0d078812 */ /* 0x000fe400078ec0ff */
[----:B------:R-:W-:Y:S02]  /*0350*/  @P1 LOP3.LUT R14, R14, 0x30, RZ, 0xc0, !PT ;  /* 0x000000300e0e1812 */ /* 0x000fe400078ec0ff */
[----:B------:R-:W-:Y:S02]  /*0360*/  @P1 SHF.R.U32.HI R13, RZ, 0x2, R12 ;  /* 0x00000002ff0d1819 */ /* 0x000fe4000001160c */
[----:B------:R-:W-:-:S02]  /*0370*/  @P1 LOP3.LUT R10, R14, 0xf, R15, 0xf8, !PT ;  /* 0x0000000f0e0a1812 */ /* 0x000fc400078ef80f */
[----:B------:R-:W-:Y:S02]  /*0380*/  @P1 LOP3.LUT R11, R15, 0xf0, RZ, 0xc0, !PT ;  /* 0x000000f00f0b1812 */ /* 0x000fe400078ec0ff */
[----:B------:R-:W-:Y:S02]  /*0390*/  @P1 LOP3.LUT R14, R13, 0x30, RZ, 0xc0, !PT ;  /* 0x000000300d0e1812 */ /* 0x000fe400078ec0ff */
[----:B------:R-:W-:Y:S02]  /*03a0*/  @!P1 LOP3.LUT R10, R12, 0x3f, RZ, 0xc0, !PT ;  /* 0x0000003f0c0a9812 */ /* 0x000fe400078ec0ff */
[----:B------:R-:W-:Y:S02]  /*03b0*/  @P1 LEA.HI R11, R11, R14, RZ, 0x1c ;  /* 0x0000000e0b0b1211 */ /* 0x000fe400078fe0ff */
[----:B------:R-:W-:Y:S02]  /*03c0*/  @!P1 LOP3.LUT R11, R15, 0x3f, RZ, 0xc0, !PT ;  /* 0x0000003f0f0b9812 */ /* 0x000fe400078ec0ff */
[----:B------:R-:W-:-:S02]  /*03d0*/  LOP3.LUT R10, R10, 0xffff, RZ, 0xc0, !PT ;  /* 0x0000ffff0a0a7812 */ /* 0x000fc400078ec0ff */
[----:B------:R-:W-:Y:S02]  /*03e0*/  LOP3.LUT R12, R11, 0xffff, RZ, 0xc0, !PT ;  /* 0x0000ffff0b0c7812 */ /* 0x000fe400078ec0ff */
[----:B------:R-:W-:Y:S02]  /*03f0*/  @!P0 LOP3.LUT R5, R16, 0x3f, RZ, 0xc0, !PT ;  /* 0x0000003f10058812 */ /* 0x000fe400078ec0ff */
[----:B------:R-:W-:Y:S01]  /*0400*/  LOP3.LUT P0, RZ, R21, 0xff, R6, 0x80, !PT ;  /* 0x000000ff15ff7812 */ /* 0x000fe20007808006 */
[----:B------:R-:W-:Y:S01]  /*0410*/  I2F.F16 R10, R10 ;  /* 0x0000000a000a7306 */ /* 0x000fe20000200c00 */
[----:B------:R-:W-:Y:S02]  /*0420*/  LOP3.LUT R5, R5, 0xffff, RZ, 0xc0, !PT ;  /* 0x0000ffff05057812 */ /* 0x000fe400078ec0ff */
[----:B------:R-:W-:-:S05]  /*0430*/  SEL R14, RZ, 0x10, !P0 ;  /* 0x00000010ff0e7807 */ /* 0x000fca0004000000 */
[----:B------:R-:W0:Y:S01]  /*0440*/  I2F.F16 R13, R12 ;  /* 0x0000000c000d7306 */ /* 0x000e220000200c00 */
[----:B------:R-:W-:Y:S02]  /*0450*/  LOP3.LUT P0, RZ, R6, 0xfe, R19, 0x80, !PT ;  /* 0x000000fe06ff7812 */ /* 0x000fe40007808013 */
[----:B------:R-:W-:Y:S02]  /*0460*/  LOP3.LUT R7, R7, 0xffff, RZ, 0xc0, !PT ;  /* 0x0000ffff07077812 */ /* 0x000fe400078ec0ff */
[----:B------:R-:W-:Y:S02]  /*0470*/  LOP3.LUT R14, R14, 0xf, R17, 0xf8, !PT ;  /* 0x0000000f0e0e7812 */ /* 0x000fe400078ef811 */
[----:B------:R-:W-:Y:S02]  /*0480*/  LOP3.LUT R17, R17, 0xf0, RZ, 0xc0, !PT ;  /* 0x000000f011117812 */ /* 0x000fe400078ec0ff */
[----:B------:R-:W-:Y:S01]  /*0490*/  SEL R6, RZ, 0x10, !P0 ;  /* 0x00000010ff067807 */ /* 0x000fe20004000000 */
[----:B------:R-:W1:Y:S01]  /*04a0*/  I2F.F16 R5, R5 ;  /* 0x0000000500057306 */ /* 0x000e620000200c00 */
[----:B------:R-:W-:-:S02]  /*04b0*/  IMAD.SHL.U32 R11, R8, 0x40, RZ ;  /* 0x00000040080b7824 */ /* 0x000fc400078e00ff */
[----:B------:R-:W-:-:S05]  /*04c0*/  LEA.HI R6, R17, R6, RZ, 0x1c ;  /* 0x0000000611067211 */ /* 0x000fca00078fe0ff */
[----:B------:R-:W2:Y:S01]  /*04d0*/  I2F.F16 R7, R7 ;  /* 0x0000000700077306 */ /* 0x000ea20000200c00 */
[----:B0-----:R-:W-:Y:S02]  /*04e0*/  PRMT R13, R10, 0x5410, R13 ;  /* 0x000054100a0d7816 */ /* 0x001fe4000000000d */
[----:B------:R-:W-:-:S05]  /*04f0*/  LEA R0, P0, R0, R11, 0x8 ;  /* 0x0000000b00007211 */ /* 0x000fca00078040ff */
[----:B------:R-:W-:Y:S01]  /*0500*/  I2F.F16 R3, R23 ;  /* 0x0000001700037306 */ /* 0x000fe20000200c00 */
[----:B------:R-:W-:Y:S01]  /*0510*/  LOP3.LUT R9, R0, R9, RZ, 0xfc, !PT ;  /* 0x0000000900097212 */ /* 0x000fe200078efcff */
[----:B------:R-:W-:-:S06]  /*0520*/  HFMA2.MMA R0, R2, R13, -RZ ;  /* 0x0000000d02007235 */ /* 0x000fcc00001000ff */
[----:B------:R-:W0:Y:S08]  /*0530*/  I2F.F16 R4, R20 ;  /* 0x0000001400047306 */ /* 0x000e300000200c00 */
[----:B------:R-:W3:Y:S08]  /*0540*/  I2F.F16 R15, R14 ;  /* 0x0000000e000f7306 */ /* 0x000ef00000200c00 */
[----:B------:R-:W4:Y:S01]  /*0550*/  I2F.F16 R17, R6 ;  /* 0x0000000600117306 */ /* 0x000f220000200c00 */
[C---:B-1----:R-:W-:Y:S01]  /*0560*/  HMUL2 R16, R2.reuse.H0_H0, R5.H0_H0 ;  /* 0x2000000502107232 */ /* 0x042fe20000000800 */
[----:B------:R-:W-:Y:S01]  /*0570*/  LEA.HI.X.SX32 R8, R11, RZ, 0x1, P0 ;  /* 0x000000ff0b087211 */ /* 0x000fe200000f0eff */
[----:B--2---:R-:W-:Y:S01]  /*0580*/  HMUL2 R7, R2.H1_H1, R7.H0_H0 ;  /* 0x2000000702077232 */ /* 0x004fe20000000c00 */
[----:B------:R-:W-:Y:S01]  /*0590*/  LEA R2, P0, R9, UR6, 0x1 ;  /* 0x0000000609027c11 */ /* 0x000fe2000f8008ff */
[----:B0-----:R-:W-:-:S02]  /*05a0*/  HFMA2 R4, R0.H0_H0, R4.H0_H0, -R0.H1_H1 ;  /* 0x2000000400047231 */ /* 0x001fc40000160800 */
[C-C-:B------:R-:W-:Y:S01]  /*05b0*/  HFMA2 R5, R16.reuse.H0_H0, R3.H0_H0, -R7.reuse.H0_H0 ;  /* 0x2000000310057231 */ /* 0x140fe20000140807 */
[----:B------:R-:W-:Y:S01]  /*05c0*/  LEA.HI.X R3, R9, UR7, R8, 0x1, P0 ;  /* 0x0000000709037c11 */ /* 0x000fe200080f0c08 */
[----:B---3--:R-:W-:Y:S02]  /*05d0*/  HFMA2 R15, R16.H0_H0, R15.H0_H0, -R7.H0_H0 ;  /* 0x2000000f100f7231 */ /* 0x008fe40000140807 */
[----:B----4-:R-:W-:Y:S02]  /*05e0*/  HFMA2 R17, R0.H0_H0, R17.H0_H0, -R0.H1_H1 ;  /* 0x2000001100117231 */ /* 0x010fe40000160800 */
[----:B------:R-:W-:Y:S04]  /*05f0*/  STG.E.U16 desc[UR4][R2.64], R5 ;  /* 0x0000000502007986 */ /* 0x000fe8000c101504 */
[----:B------:R-:W-:Y:S04]  /*0600*/  STG.E.U16 desc[UR4][R2.64+0x40], R4 ;  /* 0x0000400402007986 */ /* 0x000fe8000c101504 */
[----:B------:R-:W-:Y:S04]  /*0610*/  STG.E.U16 desc[UR4][R2.64+0x2], R15 ;  /* 0x0000020f02007986 */ /* 0x000fe8000c101504 */
[----:B------:R-:W-:Y:S01]  /*0620*/  STG.E.U16 desc[UR4][R2.64+0x42], R17 ;  /* 0x0000421102007986 */ /* 0x000fe2000c101504 */
[----:B------:R-:W-:Y:S05]  /*0630*/  EXIT ;  /* 0x000000000000794d */ /* 0x000fea0003800000 */
.L_x_1166:
        /* <DEDUP_REMOVED lines=12> */
.L_x_1468:


//--------------------- .text._Z21dequantize_block_q4_KIN3c104HalfEEvPKvPT_ --------------------------
	.section	.text._Z21dequantize_block_q4_KIN3c104HalfEEvPKvPT_,"ax",@progbits
	.align	128
.text._Z21dequantize_block_q4_KIN3c104HalfEEvPKvPT_:
        .type           _Z21dequantize_block_q4_KIN3c104HalfEEvPKvPT_,@function
        .size           _Z21dequantize_block_q4_KIN3c104HalfEEvPKvPT_,(.L_x_1469 - _Z21dequantize_block_q4_KIN3c104HalfEEvPKvPT_)
        .other          _Z21dequantize_block_q4_KIN3c104HalfEEvPKvPT_,@"STO_CUDA_ENTRY STV_DEFAULT"
_Z21dequantize_block_q4_KIN3c104HalfEEvPKvPT_:
[----:B------:R-:W-:Y:S01]  /*0000*/  LDC R1, c[0x0][0x28] ;  /* 0x00000a00ff017b82 */ /* 0x000fe20000000800 */
[----:B------:R-:W0:Y:S07]  /*0010*/  S2R R0, SR_TID.X ;  /* 0x0000000000007919 */ /* 0x000e2e0000002100 */
[----:B------:R-:W1:Y:S01]  /*0020*/  LDC.64 R2, c[0x0][0x210] ;  /* 0x00008400ff027b82 */ /* 0x000e620000000a00 */
[----:B------:R-:W-:Y:S01]  /*0030*/  UMOV UR4, URZ ;  /* 0x0000003f00047c82 */ /* 0x000fe20008000000 */
[----:B------:R-:W-:Y:S01]  /*0040*/  ULDC.64 UR6, c[0x0][0x218] ;  /* 0x0000860000067ab9 */ /* 0x000fe20000000a00 */
[----:B------:R-:W1:Y:S01]  /*0050*/  S2R R5, SR_CTAID.X ;  /* 0x0000000000057919 */ /* 0x000e620000002500 */
[----:B0-----:R-:W-:Y:S01]  /*0060*/  IMAD.SHL.U32 R4, R0, 0x4, RZ ;  /* 0x0000000400047824 */ /* 0x001fe200078e00ff */
[----:B------:R-:W-:Y:S01]  /*0070*/  SHF.R.U32.HI R9, RZ, 0x3, R0 ;  /* 0x00000003ff097819 */ /* 0x000fe20000011600 */
[----:B-1----:R-:W-:-:S03]  /*0080*/  IMAD.WIDE.U32 R2, R5, 0x90, R2 ;  /* 0x0000009005027825 */ /* 0x002fc600078e0002 */
[----:B------:R-:W-:Y:S01]  /*0090*/  LOP3.LUT R4, R4, 0x1c, RZ, 0xc0, !PT ;  /* 0x0000001c04047812 */ /* 0x000fe200078ec0ff */
[----:B------:R-:W-:-:S04]  /*00a0*/  IMAD.SHL.U32 R11, R9, 0x2, RZ ;  /* 0x00000002090b7824 */ /* 0x000fc800078e00ff */
[----:B------:R-:W-:Y:S01]  /*00b0*/  IMAD R21, R9, 0x20, R4 ;  /* 0x0000002009157824 */ /* 0x000fe200078e0204 */
[----:B------:R-:W-:-:S04]  /*00c0*/  IADD3 R6, P1, R11, R2, RZ ;  /* 0x000000020b067210 */ /* 0x000fc80007f3e0ff */
[----:B------:R-:W-:Y:S02]  /*00d0*/  SHF.R.S32.HI R7, RZ, 0x1f, R21 ;  /* 0x0000001fff077819 */ /* 0x000fe40000011415 */
[----:B------:R-:W-:-:S04]  /*00e0*/  IADD3 R20, P0, R2, R21, RZ ;  /* 0x0000001502147210 */ /* 0x000fc80007f1e0ff */
[--C-:B------:R-:W-:Y:S01]  /*00f0*/  IADD3.X R21, R7, UR4, R3.reuse, P0, !PT ;  /* 0x0000000407157c10 */ /* 0x100fe200087fe403 */
[----:B------:R-:W-:Y:S01]  /*0100*/  VIADD R11, R11, 0x1 ;  /* 0x000000010b0b7836 */ /* 0x000fe20000000000 */
[----:B------:R-:W-:Y:S01]  /*0110*/  ISETP.GE.U32.AND P0, PT, R0, 0x10, PT ;  /* 0x000000100000780c */ /* 0x000fe20003f06070 */
[----:B------:R-:W-:Y:S01]  /*0120*/  IMAD.X R7, RZ, RZ, R3, P1 ;  /* 0x000000ffff077224 */ /* 0x000fe200008e0603 */
[----:B------:R-:W-:Y:S02]  /*0130*/  ULDC.64 UR4, c[0x0][0x208] ;  /* 0x0000820000047ab9 */ /* 0x000fe40000000a00 */
[----:B------:R-:W-:Y:S01]  /*0140*/  ISETP.GE.U32.AND P1, PT, R11, 0x4, PT ;  /* 0x000000040b00780c */ /* 0x000fe20003f26070 */
[----:B------:R-:W2:Y:S04]  /*0150*/  LDG.E.U8.CONSTANT R8, desc[UR4][R20.64+0x10] ;  /* 0x0000100414087981 */ /* 0x000ea8000c1e9100 */
[----:B------:R-:W3:Y:S04]  /*0160*/  LDG.E.U8.CONSTANT R18, desc[UR4][R6.64+0x4] ;  /* 0x0000040406127981 */ /* 0x000ee8000c1e9100 */
[----:B------:R-:W4:Y:S04]  /*0170*/  @P0 LDG.E.U8.CONSTANT R13, desc[UR4][R6.64] ;  /* 0x00000004060d0981 */ /* 0x000f28000c1e9100 */
[----:B------:R-:W5:Y:S04]  /*0180*/  LDG.E.U8.CONSTANT R14, desc[UR4][R6.64+0x8] ;  /* 0x00000804060e7981 */ /* 0x000f68000c1e9100 */
[----:B------:R-:W2:Y:S04]  /*0190*/  @P1 LDG.E.U8.CONSTANT R19, desc[UR4][R6.64+0x1] ;  /* 0x0000010406131981 */ /* 0x000ea8000c1e9100 */
[----:B------:R-:W2:Y:S04]  /*01a0*/  LDG.E.U8.CONSTANT R16, desc[UR4][R6.64+0x5] ;  /* 0x0000050406107981 */ /* 0x000ea8000c1e9100 */
[----:B------:R-:W2:Y:S04]  /*01b0*/  LDG.E.U8.CONSTANT R17, desc[UR4][R6.64+0x9] ;  /* 0x0000090406117981 */ /* 0x000ea8000c1e9100 */
[----:B------:R-:W2:Y:S04]  /*01c0*/  LDG.E.U8.CONSTANT R12, desc[UR4][R20.64+0x11] ;  /* 0x00001104140c7981 */ /* 0x000ea8000c1e9100 */
[----:B------:R-:W2:Y:S04]  /*01d0*/  LDG.E.U8.CONSTANT R0, desc[UR4][R20.64+0x13] ;  /* 0x0000130414007981 */ /* 0x000ea8000c1e9100 */
[----:B------:R3:W2:Y:S04]  /*01e0*/  LDG.E.U8.CONSTANT R10, desc[UR4][R20.64+0x12] ;  /* 0x00001204140a7981 */ /* 0x0006a8000c1e9100 */
[----:B------:R0:W2:Y:S01]  /*01f0*/  LDG.E.CONSTANT R2, desc[UR4][R2.64] ;  /* 0x0000000402027981 */ /* 0x0000a2000c1e9900 */
[----:B---3--:R-:W-:-:S02]  /*0200*/  @P0 SHF.R.U32.HI R20, RZ, 0x2, R18 ;  /* 0x00000002ff140819 */ /* 0x008fc40000011612 */
[----:B----4-:R-:W-:Y:S02]  /*0210*/  @P0 SHF.R.U32.HI R13, RZ, 0x2, R13 ;  /* 0x00000002ff0d0819 */ /* 0x010fe4000001160d */
[----:B------:R-:W-:Y:S02]  /*0220*/  @P0 LOP3.LUT R20, R20, 0x30, RZ, 0xc0, !PT ;  /* 0x0000003014140812 */ /* 0x000fe400078ec0ff */
[----:B------:R-:W-:Y:S02]  /*0230*/  @P0 LOP3.LUT R21, R13, 0x30, RZ, 0xc0, !PT ;  /* 0x000000300d150812 */ /* 0x000fe400078ec0ff */
[----:B-----5:R-:W-:Y:S02]  /*0240*/  @P0 LOP3.LUT R7, R14, 0xf0, RZ, 0xc0, !PT ;  /* 0x000000f00e070812 */ /* 0x020fe400078ec0ff */
[----:B------:R-:W-:Y:S02]  /*0250*/  @P0 LOP3.LUT R6, R21, 0xf, R14, 0xf8, !PT ;  /* 0x0000000f15060812 */ /* 0x000fe400078ef80e */
[----:B--2---:R-:W-:-:S02]  /*0260*/  @P1 SHF.R.U32.HI R19, RZ, 0x2, R19 ;  /* 0x00000002ff131819 */ /* 0x004fc40000011613 */
[----:B------:R-:W-:Y:S02]  /*0270*/  @!P0 LOP3.LUT R6, R18, 0x3f, RZ, 0xc0, !PT ;  /* 0x0000003f12068812 */ /* 0x000fe400078ec0ff */
[----:B------:R-:W-:Y:S02]  /*0280*/  @P0 LEA.HI R18, R7, R20, RZ, 0x1c ;  /* 0x0000001407120211 */ /* 0x000fe400078fe0ff */
[----:B------:R-:W-:Y:S02]  /*0290*/  @!P0 LOP3.LUT R18, R14, 0x3f, RZ, 0xc0, !PT ;  /* 0x0000003f0e128812 */ /* 0x000fe400078ec0ff */
[----:B------:R-:W-:Y:S02]  /*02a0*/  @P1 LOP3.LUT R14, R19, 0x30, RZ, 0xc0, !PT ;  /* 0x00000030130e1812 */ /* 0x000fe400078ec0ff */
[----:B------:R-:W-:Y:S02]  /*02b0*/  @P1 SHF.R.U32.HI R19, RZ, 0x2, R16 ;  /* 0x00000002ff131819 */ /* 0x000fe40000011610 */
[----:B------:R-:W-:-:S02]  /*02c0*/  @P1 LOP3.LUT R20, R17, 0xf0, RZ, 0xc0, !PT ;  /* 0x000000f011141812 */ /* 0x000fc400078ec0ff */
[----:B------:R-:W-:Y:S02]  /*02d0*/  @P1 LOP3.LUT R21, R19, 0x30, RZ, 0xc0, !PT ;  /* 0x0000003013151812 */ /* 0x000fe400078ec0ff */
[----:B------:R-:W-:Y:S02]  /*02e0*/  @P1 LOP3.LUT R14, R14, 0xf, R17, 0xf8, !PT ;  /* 0x0000000f0e0e1812 */ /* 0x000fe400078ef811 */
[----:B------:R-:W-:Y:S02]  /*02f0*/  @!P1 LOP3.LUT R14, R16, 0x3f, RZ, 0xc0, !PT ;  /* 0x0000003f100e9812 */ /* 0x000fe400078ec0ff */
[----:B------:R-:W-:Y:S02]  /*0300*/  @P1 LEA.HI R16, R20, R21, RZ, 0x1c ;  /* 0x0000001514101211 */ /* 0x000fe400078fe0ff */
[----:B------:R-:W-:Y:S02]  /*0310*/  @!P1 LOP3.LUT R16, R17, 0x3f, RZ, 0xc0, !PT ;  /* 0x0000003f11109812 */ /* 0x000fe400078ec0ff */
[----:B------:R-:W-:-:S02]  /*0320*/  LOP3.LUT R14, R14, 0xffff, RZ, 0xc0, !PT ;  /* 0x0000ffff0e0e7812 */ /* 0x000fc400078ec0ff */
[----:B------:R-:W-:Y:S02]  /*0330*/  LOP3.LUT R16, R16, 0xffff, RZ, 0xc0, !PT ;  /* 0x0000ffff10107812 */ /* 0x000fe400078ec0ff */
[----:B------:R-:W-:Y:S02]  /*0340*/  LOP3.LUT R6, R6, 0xffff, RZ, 0xc0, !PT ;  /* 0x0000ffff06067812 */ /* 0x000fe400078ec0ff */
[----:B------:R-:W-:Y:S01]  /*0350*/  I2F.F16 R14, R14 ;  /* 0x0000000e000e7306 */ /* 0x000fe20000200c00 */
[----:B------:R-:W-:-:S07]  /*0360*/  LOP3.LUT R18, R18, 0xffff, RZ, 0xc0, !PT ;  /* 0x0000ffff12127812 */ /* 0x000fce00078ec0ff */
[----:B------:R-:W1:Y:S08]  /*0370*/  I2F.F16 R17, R16 ;  /* 0x0000001000117306 */ /* 0x000e700000200c00 */
[----:B------:R2:W3:Y:S08]  /*0380*/  I2F.F16 R7, R6 ;  /* 0x0000000600077306 */ /* 0x0004f00000200c00 */
[----:B------:R-:W4:Y:S01]  /*0390*/  I2F.F16 R19, R18 ;  /* 0x0000001200137306 */ /* 0x000f220000200c00 */
[----:B--2---:R-:W-:Y:S01]  /*03a0*/  IMAD.SHL.U32 R6, R9, 0x40, RZ ;  /* 0x0000004009067824 */ /* 0x004fe200078e00ff */
[----:B------:R-:W-:-:S02]  /*03b0*/  LOP3.LUT R9, R8, 0xf0, RZ, 0xc0, !PT ;  /* 0x000000f008097812 */ /* 0x000fc400078ec0ff */
[----:B------:R-:W-:Y:S02]  /*03c0*/  LOP3.LUT R15, R12, 0xf, RZ, 0xc0, !PT ;  /* 0x0000000f0c0f7812 */ /* 0x000fe400078ec0ff */
[----:B0-----:R-:W-:Y:S02]  /*03d0*/  LOP3.LUT R3, R0, 0xf, RZ, 0xc0, !PT ;  /* 0x0000000f00037812 */ /* 0x001fe400078ec0ff */
[----:B------:R-:W-:Y:S02]  /*03e0*/  LOP3.LUT R12, R12, 0xf0, RZ, 0xc0, !PT ;  /* 0x000000f00c0c7812 */ /* 0x000fe400078ec0ff */
[----:B------:R-:W-:Y:S02]  /*03f0*/  LOP3.LUT R20, R10, 0xf0, RZ, 0xc0, !PT ;  /* 0x000000f00a147812 */ /* 0x000fe400078ec0ff */
[----:B------:R-:W-:Y:S02]  /*0400*/  LOP3.LUT R0, R0, 0xf0, RZ, 0xc0, !PT ;  /* 0x000000f000007812 */ /* 0x000fe400078ec0ff */
[----:B-1----:R-:W-:-:S02]  /*0410*/  PRMT R17, R14, 0x5410, R17 ;  /* 0x000054100e117816 */ /* 0x002fc40000000011 */
[----:B------:R-:W-:Y:S02]  /*0420*/  LOP3.LUT R11, R10, 0xf, RZ, 0xc0, !PT ;  /* 0x0000000f0a0b7812 */ /* 0x000fe400078ec0ff */
[----:B------:R-:W-:Y:S02]  /*0430*/  SHF.R.U32.HI R9, RZ, 0x4, R9 ;  /* 0x00000004ff097819 */ /* 0x000fe40000011609 */
[----:B------:R-:W-:Y:S02]  /*0440*/  LOP3.LUT R22, R8, 0xf, RZ, 0xc0, !PT ;  /* 0x0000000f08167812 */ /* 0x000fe400078ec0ff */
[----:B------:R-:W-:Y:S02]  /*0450*/  SHF.R.U32.HI R12, RZ, 0x4, R12 ;  /* 0x00000004ff0c7819 */ /* 0x000fe4000001160c */
[----:B------:R-:W-:Y:S02]  /*0460*/  SHF.R.U32.HI R20, RZ, 0x4, R20 ;  /* 0x00000004ff147819 */ /* 0x000fe40000011614 */
[----:B------:R-:W-:Y:S01]  /*0470*/  SHF.R.U32.HI R0, RZ, 0x4, R0 ;  /* 0x00000004ff007819 */ /* 0x000fe20000011600 */
[----:B---3--:R-:W-:-:S02]  /*0480*/  HMUL2 R7, R2.H0_H0, R7.H0_H0 ;  /* 0x2000000702077232 */ /* 0x008fc40000000800 */
[----:B----4-:R-:W-:Y:S01]  /*0490*/  HMUL2 R19, R2.H1_H1, R19.H0_H0 ;  /* 0x2000001302137232 */ /* 0x010fe20000000c00 */
[----:B------:R-:W-:Y:S01]  /*04a0*/  HFMA2.MMA R2, R2, R17, -RZ ;  /* 0x0000001102027235 */ /* 0x000fe200001000ff */
[----:B------:R-:W0:Y:S01]  /*04b0*/  I2F.F16 R15, R15 ;  /* 0x0000000f000f7306 */ /* 0x000e220000200c00 */
[----:B------:R-:W-:-:S07]  /*04c0*/  LEA R5, P0, R5, R6, 0x8 ;  /* 0x0000000605057211 */ /* 0x000fce00078040ff */
[----:B------:R-:W-:Y:S01]  /*04d0*/  I2F.F16 R11, R11 ;  /* 0x0000000b000b7306 */ /* 0x000fe20000200c00 */
[----:B------:R-:W-:-:S07]  /*04e0*/  LOP3.LUT R5, R5, R4, RZ, 0xfc, !PT ;  /* 0x0000000405057212 */ /* 0x000fce00078efcff */
[----:B------:R-:W-:Y:S08]  /*04f0*/  I2F.F16 R13, R22 ;  /* 0x00000016000d7306 */ /* 0x000ff00000200c00 */
[----:B------:R-:W-:Y:S08]  /*0500*/  I2F.F16 R3, R3 ;  /* 0x0000000300037306 */ /* 0x000ff00000200c00 */
[----:B------:R-:W1:Y:S08]  /*0510*/  I2F.F16 R10, R12 ;  /* 0x0000000c000a7306 */ /* 0x000e700000200c00 */
[----:B------:R-:W2:Y:S08]  /*0520*/  I2F.F16 R8, R20 ;  /* 0x0000001400087306 */ /* 0x000eb00000200c00 */
[----:B------:R-:W3:Y:S08]  /*0530*/  I2F.F16 R9, R9 ;  /* 0x0000000900097306 */ /* 0x000ef00000200c00 */
[----:B------:R-:W4:Y:S01]  /*0540*/  I2F.F16 R17, R0 ;  /* 0x0000000000117306 */ /* 0x000f220000200c00 */
[----:B------:R-:W-:-:S02]  /*0550*/  LEA.HI.X.SX32 R6, R6, RZ, 0x1, P0 ;  /* 0x000000ff06067211 */ /* 0x000fc400000f0eff */
[C---:B------:R-:W-:Y:S01]  /*0560*/  LEA R4, P0, R5.reuse, UR6, 0x1 ;  /* 0x0000000605047c11 */ /* 0x040fe2000f8008ff */
[C-C-:B0-----:R-:W-:Y:S02]  /*0570*/  HFMA2 R15, R7.reuse.H0_H0, R15.H0_H0, -R19.reuse.H0_H0 ;  /* 0x2000000f070f7231 */ /* 0x141fe40000140813 */
[C-C-:B-1----:R-:W-:Y:S01]  /*0580*/  HFMA2 R10, R2.reuse.H0_H0, R10.H0_H0, -R2.reuse.H1_H1 ;  /* 0x2000000a020a7231 */ /* 0x142fe20000160802 */
[----:B------:R-:W-:Y:S01]  /*0590*/  LEA.HI.X R5, R5, UR7, R6, 0x1, P0 ;  /* 0x0000000705057c11 */ /* 0x000fe200080f0c06 */
[C-C-:B------:R-:W-:Y:S02]  /*05a0*/  HFMA2 R11, R7.reuse.H0_H0, R11.H0_H0, -R19.reuse.H0_H0 ;  /* 0x2000000b070b7231 */ /* 0x140fe40000140813 */
[C-C-:B--2---:R-:W-:Y:S02]  /*05b0*/  HFMA2 R8, R2.reuse.H0_H0, R8.H0_H0, -R2.reuse.H1_H1 ;  /* 0x2000000802087231 */ /* 0x144fe40000160802 */
[----:B------:R-:W-:Y:S02]  /*05c0*/  HFMA2 R13, R7.H0_H0, R13.H0_H0, -R19.H0_H0 ;  /* 0x2000000d070d7231 */ /* 0x000fe40000140813 */
[----:B---3--:R-:W-:-:S02]  /*05d0*/  HFMA2 R9, R2.H0_H0, R9.H0_H0, -R2.H1_H1 ;  /* 0x2000000902097231 */ /* 0x008fc40000160802 */
[----:B------:R-:W-:Y:S02]  /*05e0*/  HFMA2 R3, R7.H0_H0, R3.H0_H0, -R19.H0_H0 ;  /* 0x2000000307037231 */ /* 0x000fe40000140813 */
[----:B----4-:R-:W-:Y:S01]  /*05f0*/  HFMA2 R17, R2.H0_H0, R17.H0_H0, -R2.H1_H1 ;  /* 0x2000001102117231 */ /* 0x010fe20000160802 */
        /* <DEDUP_REMOVED lines=9> */
.L_x_1167:
        /* <DEDUP_REMOVED lines=15> */
.L_x_1469:


//--------------------- .text._Z21dequantize_block_q3_KIN3c104HalfEEvPKvPT_ --------------------------
	.section	.text._Z21dequantize_block_q3_KIN3c104HalfEEvPKvPT_,"ax",@progbits
	.align	128
.text._Z21dequantize_block_q3_KIN3c104HalfEEvPKvPT_:
        .type           _Z21dequantize_block_q3_KIN3c104HalfEEvPKvPT_,@function
        .size           _Z21dequantize_block_q3_KIN3c104HalfEEvPKvPT_,(.L_x_1470 - _Z21dequantize_block_q3_KIN3c104HalfEEvPKvPT_)
        .other          _Z21dequantize_block_q3_KIN3c104HalfEEvPKvPT_,@"STO_CUDA_ENTRY STV_DEFAULT"
_Z21dequantize_block_q3_KIN3c104HalfEEvPKvPT_:
        /* <DEDUP_REMOVED lines=36> */
.L_x_1170:
[----:B------:R-:W2:Y:S04]  /*0240*/  LDG.E.U8.CONSTANT R9, desc[UR4][R10.64+0x6c] ;  /* 0x00006c040a097981 */ /* 0x000ea8000c1e9100 */
[----:B------:R-:W3:Y:S01]  /*0250*/  LDG.E.U8.CONSTANT R12, desc[UR4][R10.64+0x68] ;  /* 0x000068040a0c7981 */ /* 0x000ee2000c1e9100 */
[----:B--2---:R-:W-:-:S05]  /*0260*/  IMAD.SHL.U32 R9, R9, 0x4, RZ ;  /* 0x0000000409097824 */ /* 0x004fca00078e00ff */
[----:B------:R-:W-:-:S04]  /*0270*/  LOP3.LUT R9, R9, 0x30, RZ, 0xc0, !PT ;  /* 0x0000003009097812 */ /* 0x000fc800078ec0ff */
[----:B---3--:R-:W-:-:S04]  /*0280*/  LOP3.LUT R9, R9, 0xf, R12, 0xf8, !PT ;  /* 0x0000000f09097812 */ /* 0x008fc800078ef80c */
[----:B------:R-:W-:Y:S01]  /*0290*/  PRMT R19, R9, 0x7610, R19 ;  /* 0x0000761009137816 */ /* 0x000fe20000000013 */
[----:B------:R-:W-:Y:S06]  /*02a0*/  BRA `(.L_x_1171) ;  /* 0x0000000000347947 */ /* 0x000fec0003800000 */
.L_x_1169:
        /* <DEDUP_REMOVED lines=13> */
.L_x_1171:
[----:B------:R-:W-:Y:S05]  /*0380*/  BSYNC B0 ;  /* 0x0000000000007941 */ /* 0x000fea0003800000 */
.L_x_1168:
        /* <DEDUP_REMOVED lines=27> */
[C---:B----4-:R-:W-:Y:S02]  /*0540*/  LOP3.LUT P0, RZ, R20.reuse, 0xff, R17, 0x80, !PT ;  /* 0x000000ff14ff7812 */ /* 0x050fe40007808011 */
[-C--:B-----5:R-:W-:Y:S02]  /*0550*/  SHF.R.U32.HI R22, RZ, R5.reuse, R22 ;  /* 0x00000005ff167219 */ /* 0x0a0fe40000011616 */
[----:B0-----:R-:W-:Y:S02]  /*0560*/  SEL R9, RZ, 0x4, P0 ;  /* 0x00000004ff097807 */ /* 0x001fe40000000000 */
[----:B--2---:R-:W-:Y:S02]  /*0570*/  SHF.R.U32.HI R18, RZ, R5, R18 ;  /* 0x00000005ff127219 */ /* 0x004fe40000011612 */
[----:B------:R-:W-:-:S02]  /*0580*/  LOP3.LUT P1, RZ, R20, 0xff, R15, 0x80, !PT ;  /* 0x000000ff14ff7812 */ /* 0x000fc4000782800f */
[-C--:B------:R-:W-:Y:S02]  /*0590*/  SHF.R.U32.HI R14, RZ, R5.reuse, R14 ;  /* 0x00000005ff0e7219 */ /* 0x080fe4000001160e */
[----:B------:R-:W-:Y:S02]  /*05a0*/  LOP3.LUT R22, R22, 0x3, RZ, 0xc0, !PT ;  /* 0x0000000316167812 */ /* 0x000fe400078ec0ff */
[----:B------:R-:W-:Y:S02]  /*05b0*/  LOP3.LUT P0, RZ, R20, 0xff, R10, 0x80, !PT ;  /* 0x000000ff14ff7812 */ /* 0x000fe4000780800a */
[----:B------:R-:W-:Y:S02]  /*05c0*/  LOP3.LUT R18, R18, 0x3, RZ, 0xc0, !PT ;  /* 0x0000000312127812 */ /* 0x000fe400078ec0ff */
[----:B------:R-:W-:Y:S02]  /*05d0*/  SHF.R.U32.HI R16, RZ, R5, R16 ;  /* 0x00000005ff107219 */ /* 0x000fe40000011610 */
[----:B------:R-:W-:-:S02]  /*05e0*/  SEL R5, RZ, 0x4, P1 ;  /* 0x00000004ff057807 */ /* 0x000fc40000800000 */
[----:B------:R-:W-:Y:S02]  /*05f0*/  LOP3.LUT R14, R14, 0x3, RZ, 0xc0, !PT ;  /* 0x000000030e0e7812 */ /* 0x000fe400078ec0ff */
[----:B------:R-:W-:Y:S02]  /*0600*/  SEL R13, RZ, 0x4, P0 ;  /* 0x00000004ff0d7807 */ /* 0x000fe40000000000 */
[----:B------:R-:W-:Y:S01]  /*0610*/  LOP3.LUT R16, R16, 0x3, RZ, 0xc0, !PT ;  /* 0x0000000310107812 */ /* 0x000fe200078ec0ff */
[----:B------:R-:W-:Y:S02]  /*0620*/  IMAD.IADD R3, R22, 0x1, -R19 ;  /* 0x0000000116037824 */ /* 0x000fe400078e0a13 */
[----:B------:R-:W-:Y:S02]  /*0630*/  IMAD.IADD R9, R18, 0x1, -R9 ;  /* 0x0000000112097824 */ /* 0x000fe400078e0a09 */
[----:B------:R-:W-:Y:S02]  /*0640*/  IMAD.IADD R14, R14, 0x1, -R5 ;  /* 0x000000010e0e7824 */ /* 0x000fe400078e0a05 */
[----:B------:R-:W-:Y:S01]  /*0650*/  IMAD.IADD R13, R16, 0x1, -R13 ;  /* 0x00000001100d7824 */ /* 0x000fe200078e0a0d */
[----:B------:R-:W0:Y:S01]  /*0660*/  I2F.F16 R3, R3 ;  /* 0x0000000300037306 */ /* 0x000e220000200c00 */
[----:B------:R-:W-:-:S07]  /*0670*/  IMAD.SHL.U32 R5, R0, 0x80, RZ ;  /* 0x0000008000057824 */ /* 0x000fce00078e00ff */
[----:B------:R-:W2:Y:S01]  /*0680*/  I2F.F16 R9, R9 ;  /* 0x0000000900097306 */ /* 0x000ea20000200c00 */
[----:B------:R-:W-:-:S07]  /*0690*/  IADD3 R6, P0, P1, R4, R5, R6 ;  /* 0x0000000504067210 */ /* 0x000fce000791e006 */
[----:B------:R-:W3:Y:S01]  /*06a0*/  I2F.F16 R8, R13 ;  /* 0x0000000d00087306 */ /* 0x000ee20000200c00 */
[----:B------:R-:W-:-:S07]  /*06b0*/  SHF.R.S32.HI R5, RZ, 0x1f, R5 ;  /* 0x0000001fff057819 */ /* 0x000fce0000011405 */
[----:B------:R-:W4:Y:S01]  /*06c0*/  I2F.F16 R14, R14 ;  /* 0x0000000e000e7306 */ /* 0x000f220000200c00 */
[----:B------:R-:W-:Y:S02]  /*06d0*/  SHF.R.S32.HI R4, RZ, 0x1f, R4 ;  /* 0x0000001fff047819 */ /* 0x000fe40000011404 */
[----:B------:R-:W-:Y:S01]  /*06e0*/  LOP3.LUT R11, R6, R11, RZ, 0xfc, !PT ;  /* 0x0000000b060b7212 */ /* 0x000fe200078efcff */
[----:B-1----:R-:W-:Y:S01]  /*06f0*/  HMUL2 R7, R2.H0_H0, R7.H0_H0 ;  /* 0x2000000702077232 */ /* 0x002fe20000000800 */
[----:B------:R-:W-:Y:S02]  /*0700*/  IADD3.X R4, R4, R5, RZ, P0, P1 ;  /* 0x0000000504047210 */ /* 0x000fe400007e24ff */
[C---:B------:R-:W-:Y:S01]  /*0710*/  LEA R2, P0, R11.reuse, UR6, 0x1 ;  /* 0x000000060b027c11 */ /* 0x040fe2000f8008ff */
[C---:B0-----:R-:W-:Y:S02]  /*0720*/  HMUL2 R0, R7.reuse.H0_H0, R3.H0_H0 ;  /* 0x2000000307007232 */ /* 0x041fe40000000800 */
[C---:B--2---:R-:W-:Y:S01]  /*0730*/  HMUL2 R9, R7.reuse.H0_H0, R9.H0_H0 ;  /* 0x2000000907097232 */ /* 0x044fe20000000800 */
[----:B------:R-:W-:Y:S01]  /*0740*/  LEA.HI.X R3, R11, UR7, R4, 0x1, P0 ;  /* 0x000000070b037c11 */ /* 0x000fe200080f0c04 */
[----:B---3--:R-:W-:-:S02]  /*0750*/  HMUL2 R8, R7.H0_H0, R8.H0_H0 ;  /* 0x2000000807087232 */ /* 0x008fc40000000800 */
[----:B----4-:R-:W-:Y:S02]  /*0760*/  HMUL2 R14, R7.H0_H0, R14.H0_H0 ;  /* 0x2000000e070e7232 */ /* 0x010fe40000000800 */
[----:B------:R-:W-:Y:S04]  /*0770*/  STG.E.U16 desc[UR4][R2.64+0x2], R0 ;  /* 0x0000020002007986 */ /* 0x000fe8000c101504 */
[----:B------:R-:W-:Y:S04]  /*0780*/  STG.E.U16 desc[UR4][R2.64+0x4], R9 ;  /* 0x0000040902007986 */ /* 0x000fe8000c101504 */
[----:B------:R-:W-:Y:S04]  /*0790*/  STG.E.U16 desc[UR4][R2.64], R8 ;  /* 0x0000000802007986 */ /* 0x000fe8000c101504 */
[----:B------:R-:W-:Y:S01]  /*07a0*/  STG.E.U16 desc[UR4][R2.64+0x6], R14 ;  /* 0x0000060e02007986 */ /* 0x000fe2000c101504 */
[----:B------:R-:W-:Y:S05]  /*07b0*/  EXIT ;  /* 0x000000000000794d */ /* 0x000fea0003800000 */
.L_x_1172:
        /* <DEDUP_REMOVED lines=12> */
.L_x_1470:


//--------------------- .text._Z21dequantize_block_q2_KIN3c104HalfEEvPKvPT_ --------------------------
	.section	.text._Z21dequantize_block_q2_KIN3c104HalfEEvPKvPT_,"ax",@progbits
	.align	128
.text._Z21dequantize_block_q2_KIN3c104HalfEEvPKvPT_:
        .type           _Z21dequantize_block_q2_KIN3c104HalfEEvPKvPT_,@function
        .size           _Z21dequantize_block_q2_KIN3c104HalfEEvPKvPT_,(.L_x_1471 - _Z21dequantize_block_q2_KIN3c104HalfEEvPKvPT_)
        .other          _Z21dequantize_block_q2_KIN3c104HalfEEvPKvPT_,@"STO_CUDA_ENTRY STV_DEFAULT"
_Z21dequantize_block_q2_KIN3c104HalfEEvPKvPT_:
        /* <DEDUP_REMOVED lines=12> */
[----:B------:R0:W2:Y:S03]  /*00c0*/  LDG.E.CONSTANT R5, desc[UR4][R10.64+0x50] ;  /* 0x000050040a057981 */ /* 0x0000a6000c1e9900 */
        /* <DEDUP_REMOVED lines=13> */
[----:B------:R-:W-:-:S03]  /*01a0*/  SHF.R.U32.HI R16, RZ, 0x4, R7 ;  /* 0x00000004ff107819 */ /* 0x000fc60000011607 */
[----:B------:R-:W-:Y:S01]  /*01b0*/  IMAD R9, R14, R17, RZ ;  /* 0x000000110e097224 */ /* 0x000fe200078e02ff */
[----:B-----5:R-:W-:Y:S02]  /*01c0*/  LOP3.LUT R14, R18, 0xf0, RZ, 0xc0, !PT ;  /* 0x000000f0120e7812 */ /* 0x020fe400078ec0ff */
[----:B0-----:R-:W-:Y:S02]  /*01d0*/  LOP3.LUT R11, R16, 0x3, RZ, 0xc0, !PT ;  /* 0x00000003100b7812 */ /* 0x001fe400078ec0ff */
[----:B------:R-:W-:Y:S02]  /*01e0*/  LOP3.LUT R18, R18, 0xf, RZ, 0xc0, !PT ;  /* 0x0000000f12127812 */ /* 0x000fe400078ec0ff */
[----:B-1----:R-:W-:-:S03]  /*01f0*/  LOP3.LUT R13, R7, 0x3, RZ, 0xc0, !PT ;  /* 0x00000003070d7812 */ /* 0x002fc600078ec0ff */
[----:B------:R-:W-:Y:S01]  /*0200*/  IMAD R10, R18, R11, RZ ;  /* 0x0000000b120a7224 */ /* 0x000fe200078e02ff */
[C---:B--2---:R-:W-:Y:S02]  /*0210*/  LOP3.LUT R11, R6.reuse, 0xf0, RZ, 0xc0, !PT ;  /* 0x000000f0060b7812 */ /* 0x044fe400078ec0ff */
[----:B------:R-:W-:Y:S02]  /*0220*/  LOP3.LUT R6, R6, 0xf, RZ, 0xc0, !PT ;  /* 0x0000000f06067812 */ /* 0x000fe400078ec0ff */
[----:B------:R-:W-:-:S03]  /*0230*/  SHF.R.U32.HI R7, RZ, 0x6, R7 ;  /* 0x00000006ff077819 */ /* 0x000fc60000011607 */
[----:B------:R-:W-:Y:S01]  /*0240*/  IMAD R6, R6, R13, RZ ;  /* 0x0000000d06067224 */ /* 0x000fe200078e02ff */
[----:B------:R-:W-:Y:S02]  /*0250*/  PRMT R16, R7, 0x9910, RZ ;  /* 0x0000991007107816 */ /* 0x000fe400000000ff */
[C---:B------:R-:W-:Y:S02]  /*0260*/  LOP3.LUT R13, R4.reuse, 0xf, RZ, 0xc0, !PT ;  /* 0x0000000f040d7812 */ /* 0x040fe400078ec0ff */
[----:B------:R-:W-:Y:S02]  /*0270*/  LOP3.LUT R7, R4, 0xf0, RZ, 0xc0, !PT ;  /* 0x000000f004077812 */ /* 0x000fe400078ec0ff */
[----:B------:R-:W-:Y:S01]  /*0280*/  SHF.R.U32.HI R12, RZ, 0x4, R14 ;  /* 0x00000004ff0c7819 */ /* 0x000fe2000001160e */
[----:B------:R-:W-:Y:S01]  /*0290*/  IMAD R13, R13, R16, RZ ;  /* 0x000000100d0d7224 */ /* 0x000fe200078e02ff */
[----:B------:R-:W-:Y:S02]  /*02a0*/  SHF.R.U32.HI R15, RZ, 0x4, R15 ;  /* 0x00000004ff0f7819 */ /* 0x000fe4000001160f */
[----:B------:R-:W-:-:S02]  /*02b0*/  SHF.R.U32.HI R11, RZ, 0x4, R11 ;  /* 0x00000004ff0b7819 */ /* 0x000fc4000001160b */
[----:B------:R-:W-:Y:S02]  /*02c0*/  SHF.R.U32.HI R7, RZ, 0x4, R7 ;  /* 0x00000004ff077819 */ /* 0x000fe40000011607 */
[----:B------:R-:W-:Y:S01]  /*02d0*/  LOP3.LUT R13, R13, 0xffff, RZ, 0xc0, !PT ;  /* 0x0000ffff0d0d7812 */ /* 0x000fe200078ec0ff */
[----:B------:R-:W0:Y:S08]  /*02e0*/  I2F.F16 R8, R15 ;  /* 0x0000000f00087306 */ /* 0x000e300000200c00 */
[----:B------:R-:W1:Y:S08]  /*02f0*/  I2F.F16 R12, R12 ;  /* 0x0000000c000c7306 */ /* 0x000e700000200c00 */
[----:B------:R2:W3:Y:S08]  /*0300*/  I2F.F16 R14, R11 ;  /* 0x0000000b000e7306 */ /* 0x0004f00000200c00 */
[----:B------:R-:W4:Y:S01]  /*0310*/  I2F.F16 R16, R7 ;  /* 0x0000000700107306 */ /* 0x000f220000200c00 */
[----:B--2---:R-:W-:-:S07]  /*0320*/  LEA R11, P0, R2, R3, 0x8 ;  /* 0x00000003020b7211 */ /* 0x004fce00078040ff */
[----:B------:R-:W2:Y:S01]  /*0330*/  I2F.F16 R9, R9 ;  /* 0x0000000900097306 */ /* 0x000ea20000200c00 */
[----:B------:R-:W-:-:S07]  /*0340*/  LOP3.LUT R0, R11, 0x1f, R0, 0xf8, !PT ;  /* 0x0000001f0b007812 */ /* 0x000fce00078ef800 */
[----:B------:R-:W5:Y:S08]  /*0350*/  I2F.F16 R10, R10 ;  /* 0x0000000a000a7306 */ /* 0x000f700000200c00 */
[----:B------:R-:W5:Y:S08]  /*0360*/  I2F.F16 R4, R6 ;  /* 0x0000000600047306 */ /* 0x000f700000200c00 */
[----:B------:R-:W5:Y:S01]  /*0370*/  I2F.F16 R13, R13 ;  /* 0x0000000d000d7306 */ /* 0x000f620000200c00 */
[----:B------:R-:W-:Y:S01]  /*0380*/  LEA.HI.X.SX32 R3, R3, RZ, 0x1, P0 ;  /* 0x000000ff03037211 */ /* 0x000fe200000f0eff */
[C---:B0-----:R-:W-:Y:S01]  /*0390*/  HMUL2 R8, R5.reuse.H1_H1, R8.H0_H0 ;  /* 0x2000000805087232 */ /* 0x041fe20000000c00 */
[----:B------:R-:W-:Y:S01]  /*03a0*/  LEA R2, P0, R0, UR6, 0x1 ;  /* 0x0000000600027c11 */ /* 0x000fe2000f8008ff */
[----:B-1----:R-:W-:-:S02]  /*03b0*/  HMUL2 R12, R5.H1_H1, R12.H0_H0 ;  /* 0x2000000c050c7232 */ /* 0x002fc40000000c00 */
[C---:B---3--:R-:W-:Y:S02]  /*03c0*/  HMUL2 R14, R5.reuse.H1_H1, R14.H0_H0 ;  /* 0x2000000e050e7232 */ /* 0x048fe40000000c00 */
[C---:B----4-:R-:W-:Y:S01]  /*03d0*/  HMUL2 R16, R5.reuse.H1_H1, R16.H0_H0 ;  /* 0x2000001005107232 */ /* 0x050fe20000000c00 */
[----:B------:R-:W-:Y:S01]  /*03e0*/  LEA.HI.X R3, R0, UR7, R3, 0x1, P0 ;  /* 0x0000000700037c11 */ /* 0x000fe200080f0c03 */
[C---:B--2---:R-:W-:Y:S02]  /*03f0*/  HFMA2 R8, R5.reuse.H0_H0, R9.H0_H0, -R8.H0_H0 ;  /* 0x2000000905087231 */ /* 0x044fe40000140808 */
[C---:B-----5:R-:W-:Y:S02]  /*0400*/  HFMA2 R10, R5.reuse.H0_H0, R10.H0_H0, -R12.H0_H0 ;  /* 0x2000000a050a7231 */ /* 0x060fe4000014080c */
[C---:B------:R-:W-:Y:S02]  /*0410*/  HFMA2 R4, R5.reuse.H0_H0, R4.H0_H0, -R14.H0_H0 ;  /* 0x2000000405047231 */ /* 0x040fe4000014080e */
[----:B------:R-:W-:Y:S01]  /*0420*/  HFMA2 R13, R5.H0_H0, R13.H0_H0, -R16.H0_H0 ;  /* 0x2000000d050d7231 */ /* 0x000fe20000140810 */
[----:B------:R-:W-:Y:S04]  /*0430*/  STG.E.U16 desc[UR4][R2.64+0x40], R8 ;  /* 0x0000400802007986 */ /* 0x000fe8000c101504 */
[----:B------:R-:W-:Y:S04]  /*0440*/  STG.E.U16 desc[UR4][R2.64+0x80], R10 ;  /* 0x0000800a02007986 */ /* 0x000fe8000c101504 */
[----:B------:R-:W-:Y:S04]  /*0450*/  STG.E.U16 desc[UR4][R2.64], R4 ;  /* 0x0000000402007986 */ /* 0x000fe8000c101504 */
[----:B------:R-:W-:Y:S01]  /*0460*/  STG.E.U16 desc[UR4][R2.64+0xc0], R13 ;  /* 0x0000c00d02007986 */ /* 0x000fe2000c101504 */
[----:B------:R-:W-:Y:S05]  /*0470*/  EXIT ;  /* 0x000000000000794d */ /* 0x000fea0003800000 */
.L_x_1173:
        /* <DEDUP_REMOVED lines=16> */
.L_x_1471:


//--------------------- .text._Z16dequantize_blockILi32ELi1EXadL_ZN45_INTERNAL_8d5cb472_14_gguf_kernel_cu_cd24131915dequantize_q8_0EPKviiR7__half2EEN3c104HalfEEvS2_PT2_i --------------------------
	.section	.text._Z16dequantize_blockILi32ELi1EXadL_ZN45_INTERNAL_8d5cb472_14_gguf_kernel_cu_cd24131915dequantize_q8_0EPKviiR7__half2EEN3c104HalfEEvS2_PT2_i,"ax",@progbits
	.align	128
.text._Z16dequantize_blockILi32ELi1EXadL_ZN45_INTERNAL_8d5cb472_14_gguf_kernel_cu_cd24131915dequantize_q8_0EPKviiR7__half2EEN3c104HalfEEvS2_PT2_i:
        .type           _Z16dequantize_blockILi32ELi1EXadL_ZN45_INTERNAL_8d5cb472_14_gguf_kernel_cu_cd24131915dequantize_q8_0EPKviiR7__half2EEN3c104HalfEEvS2_PT2_i,@function
        .size           _Z16dequantize_blockILi32ELi1EXadL_ZN45_INTERNAL_8d5cb472_14_gguf_kernel_cu_cd24131915dequantize_q8_0EPKviiR7__half2EEN3c104HalfEEvS2_PT2_i,(.L_x_1472 - _Z16dequantize_blockILi32ELi1EXadL_ZN45_INTERNAL_8d5cb472_14_gguf_kernel_cu_cd24131915dequantize_q8_0EPKviiR7__half2EEN3c104HalfEEvS2_PT2_i)
        .other          _Z16dequantize_blockILi32ELi1EXadL_ZN45_INTERNAL_8d5cb472_14_gguf_kernel_cu_cd24131915dequantize_q8_0EPKviiR7__half2EEN3c104HalfEEvS2_PT2_i,@"STO_CUDA_ENTRY STV_DEFAULT"
_Z16dequantize_blockILi32ELi1EXadL_ZN45_INTERNAL_8d5cb472_14_gguf_kernel_cu_cd24131915dequantize_q8_0EPKviiR7__half2EEN3c104HalfEEvS2_PT2_i:
        /* <DEDUP_REMOVED lines=28> */
[----:B--2---:R-:W-:Y:S02]  /*01c0*/  HMUL2 R3, R3, R2.H0_H0 ;  /* 0x2000000203037232 */ /* 0x004fe40000000000 */
[----:B-1----:R-:W-:-:S03]  /*01d0*/  IMAD.WIDE R4, R9, 0x2, R6 ;  /* 0x0000000209047825 */ /* 0x002fc600078e0206 */
[----:B------:R-:W-:Y:S02]  /*01e0*/  PRMT R2, R3, 0x7632, R2 ;  /* 0x0000763203027816 */ /* 0x000fe40000000002 */
[----:B------:R-:W-:Y:S04]  /*01f0*/  STG.E.U16 desc[UR4][R4.64], R3 ;  /* 0x0000000304007986 */ /* 0x000fe8000c101504 */
[----:B------:R-:W-:Y:S01]  /*0200*/  STG.E.U16 desc[UR4][R4.64+0x2], R2 ;  /* 0x0000020204007986 */ /* 0x000fe2000c101504 */
[----:B------:R-:W-:Y:S05]  /*0210*/  EXIT ;  /* 0x000000000000794d */ /* 0x000fea0003800000 */
.L_x_1174:
        /* <DEDUP_REMOVED lines=14> */
.L_x_1472:


//--------------------- .text._Z16dequantize_blockILi32ELi2EXadL_ZN45_INTERNAL_8d5cb472_14_gguf_kernel_cu_cd24131915dequantize_q5_1EPKviiR7__half2EEN3c104HalfEEvS2_PT2_i --------------------------
	.section	.text._Z16dequantize_blockILi32ELi2EXadL_ZN45_INTERNAL_8d5cb472_14_gguf_kernel_cu_cd24131915dequantize_q5_1EPKviiR7__half2EEN3c104HalfEEvS2_PT2_i,"ax",@progbits
	.align	128
.text._Z16dequantize_blockILi32ELi2EXadL_ZN45_INTERNAL_8d5cb472_14_gguf_kernel_cu_cd24131915dequantize_q5_1EPKviiR7__half2EEN3c104HalfEEvS2_PT2_i:
        .type           _Z16dequantize_blockILi32ELi2EXadL_ZN45_INTERNAL_8d5cb472_14_gguf_kernel_cu_cd24131915dequantize_q5_1EPKviiR7__half2EEN3c104HalfEEvS2_PT2_i,@function
        .size           _Z16dequantize_blockILi32ELi2EXadL_ZN45_INTERNAL_8d5cb472_14_gguf_kernel_cu_cd24131915dequantize_q5_1EPKviiR7__half2EEN3c104HalfEEvS2_PT2_i,(.L_x_1473 - _Z16dequantize_blockILi32ELi2EXadL_ZN45_INTERNAL_8d5cb472_14_gguf_kernel_cu_cd24131915dequantize_q5_1EPKviiR7__half2EEN3c104HalfEEvS2_PT2_i)
        .other          _Z16dequantize_blockILi32ELi2EXadL_ZN45_INTERNAL_8d5cb472_14_gguf_kernel_cu_cd24131915dequantize_q5_1EPKviiR7__half2EEN3c104HalfEEvS2_PT2_i,@"STO_CUDA_ENTRY STV_DEFAULT"
_Z16dequantize_blockILi32ELi2EXadL_ZN45_INTERNAL_8d5cb472_14_gguf_kernel_cu_cd24131915dequantize_q5_1EPKviiR7__half2EEN3c104HalfEEvS2_PT2_i:
        /* <DEDUP_REMOVED lines=42> */
[----:B------:R-:W-:-:S04]  /*02a0*/  IMAD.IADD R7, R0, 0x1, R7 ;  /* 0x0000000100077824 */ /* 0x000fc800078e0207 */
[----:B0-----:R-:W-:Y:S01]  /*02b0*/  IMAD.WIDE R2, R7, 0x2, R2 ;  /* 0x0000000207027825 */ /* 0x001fe200078e0202 */
[----:B-1----:R-:W-:-:S05]  /*02c0*/  PRMT R9, R9, 0x5410, R10 ;  /* 0x0000541009097816 */ /* 0x002fca000000000a */
[----:B----4-:R-:W-:-:S05]  /*02d0*/  HFMA2 R6, R9, R6.H0_H0, R6.H1_H1 ;  /* 0x2000000609067231 */ /* 0x010fca0000060006 */
[----:B------:R-:W-:Y:S01]  /*02e0*/  PRMT R0, R6, 0x7632, R0 ;  /* 0x0000763206007816 */ /* 0x000fe20000000000 */
[----:B------:R-:W-:Y:S04]  /*02f0*/  STG.E.U16 desc[UR4][R2.64], R6 ;  /* 0x0000000602007986 */ /* 0x000fe8000c101504 */
[----:B------:R-:W-:Y:S01]  /*0300*/  STG.E.U16 desc[UR4][R2.64+0x20], R0 ;  /* 0x0000200002007986 */ /* 0x000fe2000c101504 */
[----:B------:R-:W-:Y:S05]  /*0310*/  EXIT ;  /* 0x000000000000794d */ /* 0x000fea0003800000 */
.L_x_1175:
        /* <DEDUP_REMOVED lines=14> */
.L_x_1473:


//--------------------- .text._Z16dequantize_blockILi32ELi2EXadL_ZN45_INTERNAL_8d5cb472_14_gguf_kernel_cu_cd24131915dequantize_q5_0EPKviiR7__half2EEN3c104HalfEEvS2_PT2_i --------------------------
	.section	.text._Z16dequantize_blockILi32ELi2EXadL_ZN45_INTERNAL_8d5cb472_14_gguf_kernel_cu_cd24131915dequantize_q5_0EPKviiR7__half2EEN3c104HalfEEvS2_PT2_i,"ax",@progbits
	.align	128
.text._Z16dequantize_blockILi32ELi2EXadL_ZN45_INTERNAL_8d5cb472_14_gguf_kernel_cu_cd24131915dequantize_q5_0EPKviiR7__half2EEN3c104HalfEEvS2_PT2_i:
        .type           _Z16dequantize_blockILi32ELi2EXadL_ZN45_INTERNAL_8d5cb472_14_gguf_kernel_cu_cd24131915dequantize_q5_0EPKviiR7__half2EEN3c104HalfEEvS2_PT2_i,@function
        .size           _Z16dequantize_blockILi32ELi2EXadL_ZN45_INTERNAL_8d5cb472_14_gguf_kernel_cu_cd24131915dequantize_q5_0EPKviiR7__half2EEN3c104HalfEEvS2_PT2_i,(.L_x_1474 - _Z16dequantize_blockILi32ELi2EXadL_ZN45_INTERNAL_8d5cb472_14_gguf_kernel_cu_cd24131915dequantize_q5_0EPKviiR7__half2EEN3c104HalfEEvS2_PT2_i)
        .other          _Z16dequantize_blockILi32ELi2EXadL_ZN45_INTERNAL_8d5cb472_14_gguf_kernel_cu_cd24131915dequantize_q5_0EPKviiR7__half2EEN3c104HalfEEvS2_PT2_i,@"STO_CUDA_ENTRY STV_DEFAULT"
_Z16dequantize_blockILi32ELi2EXadL_ZN45_INTERNAL_8d5cb472_14_gguf_kernel_cu_cd24131915dequantize_q5_0EPKviiR7__half2EEN3c104HalfEEvS2_PT2_i:
        /* <DEDUP_REMOVED lines=44> */
[----:B------:R-:W-:-:S04]  /*02c0*/  HADD2 R2, R2, -16, -16 ;  /* 0xcc00cc0002027430 */ /* 0x000fc80000000000 */
[----:B----4-:R-:W-:Y:S02]  /*02d0*/  HMUL2 R13, R2, R13.H0_H0 ;  /* 0x2000000d020d7232 */ /* 0x010fe40000000000 */
[----:B0-----:R-:W-:-:S03]  /*02e0*/  IMAD.WIDE R2, R3, 0x2, R4 ;  /* 0x0000000203027825 */ /* 0x001fc600078e0204 */
[----:B------:R-:W-:Y:S02]  /*02f0*/  PRMT R0, R13, 0x7632, R0 ;  /* 0x000076320d007816 */ /* 0x000fe40000000000 */
[----:B------:R-:W-:Y:S04]  /*0300*/  STG.E.U16 desc[UR4][R2.64], R13 ;  /* 0x0000000d02007986 */ /* 0x000fe8000c101504 */
[----:B------:R-:W-:Y:S01]  /*0310*/  STG.E.U16 desc[UR4][R2.64+0x20], R0 ;  /* 0x0000200002007986 */ /* 0x000fe2000c101504 */
[----:B------:R-:W-:Y:S05]  /*0320*/  EXIT ;  /* 0x000000000000794d */ /* 0x000fea0003800000 */
.L_x_1176:
        /* <DEDUP_REMOVED lines=13> */
.L_x_1474:


//--------------------- .text._Z16dequantize_blockILi32ELi2EXadL_ZN45_INTERNAL_8d5cb472_14_gguf_kernel_cu_cd24131915dequantize_q4_1EPKviiR7__half2EEN3c104HalfEEvS2_PT2_i --------------------------
	.section	.text._Z16dequantize_blockILi32ELi2EXadL_ZN45_INTERNAL_8d5cb472_14_gguf_kernel_cu_cd24131915dequantize_q4_1EPKviiR7__half2EEN3c104HalfEEvS2_PT2_i,"ax",@progbits
	.align	128
.text._Z16dequantize_blockILi32ELi2EXadL_ZN45_INTERNAL_8d5cb472_14_gguf_kernel_cu_cd24131915dequantize_q4_1EPKviiR7__half2EEN3c104HalfEEvS2_PT2_i:
        .type           _Z16dequantize_blockILi32ELi2EXadL_ZN45_INTERNAL_8d5cb472_14_gguf_kernel_cu_cd24131915dequantize_q4_1EPKviiR7__half2EEN3c104HalfEEvS2_PT2_i,@function
        .size           _Z16dequantize_blockILi32ELi2EXadL_ZN45_INTERNAL_8d5cb472_14_gguf_kernel_cu_cd24131915dequantize_q4_1EPKviiR7__half2EEN3c104HalfEEvS2_PT2_i,(.L_x_1475 - _Z16dequantize_blockILi32ELi2EXadL_ZN45_INTERNAL_8d5cb472_14_gguf_kernel_cu_cd24131915dequantize_q4_1EPKviiR7__half2EEN3c104HalfEEvS2_PT2_i)
        .other          _Z16dequantize_blockILi32ELi2EXadL_ZN45_INTERNAL_8d5cb472_14_gguf_kernel_cu_cd24131915dequantize_q4_1EPKviiR7__half2EEN3c104HalfEEvS2_PT2_i,@"STO_CUDA_ENTRY STV_DEFAULT"
_Z16dequantize_blockILi32ELi2EXadL_ZN45_INTERNAL_8d5cb472_14_gguf_kernel_cu_cd24131915dequantize_q4_1EPKviiR7__half2EEN3c104HalfEEvS2_PT2_i:
        /* <DEDUP_REMOVED lines=23> */
[----:B------:R-:W3:Y:S01]  /*0170*/  LDG.E.U8.CONSTANT R4, desc[UR4][R4.64+0x4] ;  /* 0x0000040404047981 */ /* 0x000ee2000c1e9100 */
[----:B------:R-:W-:Y:S01]  /*0180*/  IMAD.IADD R9, R9, 0x1, R11 ;  /* 0x0000000109097824 */ /* 0x000fe200078e020b */
[C---:B---3--:R-:W-:Y:S02]  /*0190*/  LOP3.LUT R0, R4.reuse, 0xf0, RZ, 0xc0, !PT ;  /* 0x000000f004007812 */ /* 0x048fe400078ec0ff */
[----:B------:R-:W-:Y:S02]  /*01a0*/  LOP3.LUT R8, R4, 0xf, RZ, 0xc0, !PT ;  /* 0x0000000f04087812 */ /* 0x000fe400078ec0ff */
[----:B------:R-:W-:-:S04]  /*01b0*/  SHF.R.U32.HI R0, RZ, 0x4, R0 ;  /* 0x00000004ff007819 */ /* 0x000fc80000011600 */
[----:B------:R-:W-:Y:S08]  /*01c0*/  I2F.F16 R8, R8 ;  /* 0x0000000800087306 */ /* 0x000ff00000200c00 */
[----:B------:R-:W0:Y:S01]  /*01d0*/  I2F.F16 R13, R0 ;  /* 0x00000000000d7306 */ /* 0x000e220000200c00 */
[----:B-1----:R-:W-:Y:S01]  /*01e0*/  IMAD.WIDE R4, R9, 0x2, R6 ;  /* 0x0000000209047825 */ /* 0x002fe200078e0206 */
[----:B0-----:R-:W-:-:S05]  /*01f0*/  PRMT R3, R8, 0x5410, R13 ;  /* 0x0000541008037816 */ /* 0x001fca000000000d */
[----:B--2---:R-:W-:-:S05]  /*0200*/  HFMA2 R3, R3, R2.H0_H0, R2.H1_H1 ;  /* 0x2000000203037231 */ /* 0x004fca0000060002 */
[----:B------:R-:W-:Y:S01]  /*0210*/  PRMT R2, R3, 0x7632, R2 ;  /* 0x0000763203027816 */ /* 0x000fe20000000002 */
[----:B------:R-:W-:Y:S04]  /*0220*/  STG.E.U16 desc[UR4][R4.64], R3 ;  /* 0x0000000304007986 */ /* 0x000fe8000c101504 */
[----:B------:R-:W-:Y:S01]  /*0230*/  STG.E.U16 desc[UR4][R4.64+0x20], R2 ;  /* 0x0000200204007986 */ /* 0x000fe2000c101504 */
[----:B------:R-:W-:Y:S05]  /*0240*/  EXIT ;  /* 0x000000000000794d */ /* 0x000fea0003800000 */
.L_x_1177:
        /* <DEDUP_REMOVED lines=11> */
.L_x_1475:


//--------------------- .text._Z16dequantize_blockILi32ELi2EXadL_ZN45_INTERNAL_8d5cb472_14_gguf_kernel_cu_cd24131915dequantize_q4_0EPKviiR7__half2EEN3c104HalfEEvS2_PT2_i --------------------------
	.section	.text._Z16dequantize_blockILi32ELi2EXadL_ZN45_INTERNAL_8d5cb472_14_gguf_kernel_cu_cd24131915dequantize_q4_0EPKviiR7__half2EEN3c104HalfEEvS2_PT2_i,"ax",@progbits
	.align	128
.text._Z16dequantize_blockILi32ELi2EXadL_ZN45_INTERNAL_8d5cb472_14_gguf_kernel_cu_cd24131915dequantize_q4_0EPKviiR7__half2EEN3c104HalfEEvS2_PT2_i:
        .type           _Z16dequantize_blockILi32ELi2EXadL_ZN45_INTERNAL_8d5cb472_14_gguf_kernel_cu_cd24131915dequantize_q4_0EPKviiR7__half2EEN3c104HalfEEvS2_PT2_i,@function
        .size           _Z16dequantize_blockILi32ELi2EXadL_ZN45_INTERNAL_8d5cb472_14_gguf_kernel_cu_cd24131915dequantize_q4_0EPKviiR7__half2EEN3c104HalfEEvS2_PT2_i,(.L_x_1476 - _Z16dequantize_blockILi32ELi2EXadL_ZN45_INTERNAL_8d5cb472_14_gguf_kernel_cu_cd24131915dequantize_q4_0EPKviiR7__half2EEN3c104HalfEEvS2_PT2_i)
        .other          _Z16dequantize_blockILi32ELi2EXadL_ZN45_INTERNAL_8d5cb472_14_gguf_kernel_cu_cd24131915dequantize_q4_0EPKviiR7__half2EEN3c104HalfEEvS2_PT2_i,@"STO_CUDA_ENTRY STV_DEFAULT"
_Z16dequantize_blockILi32ELi2EXadL_ZN45_INTERNAL_8d5cb472_14_gguf_kernel_cu_cd24131915dequantize_q4_0EPKviiR7__half2EEN3c104HalfEEvS2_PT2_i:
        /* <DEDUP_REMOVED lines=23> */
[----:B------:R-:W3:Y:S01]  /*0170*/  LDG.E.U8.CONSTANT R4, desc[UR4][R4.64+0x2] ;  /* 0x0000020404047981 */ /* 0x000ee2000c1e9100 */
[----:B------:R-:W-:Y:S01]  /*0180*/  IMAD.IADD R9, R9, 0x1, R11 ;  /* 0x0000000109097824 */ /* 0x000fe200078e020b */
[C---:B---3--:R-:W-:Y:S02]  /*0190*/  LOP3.LUT R0, R4.reuse, 0xf0, RZ, 0xc0, !PT ;  /* 0x000000f004007812 */ /* 0x048fe400078ec0ff */
[----:B------:R-:W-:Y:S02]  /*01a0*/  LOP3.LUT R8, R4, 0xf, RZ, 0xc0, !PT ;  /* 0x0000000f04087812 */ /* 0x000fe400078ec0ff */
[----:B------:R-:W-:-:S04]  /*01b0*/  SHF.R.U32.HI R0, RZ, 0x4, R0 ;  /* 0x00000004ff007819 */ /* 0x000fc80000011600 */
[----:B------:R-:W-:Y:S08]  /*01c0*/  I2F.F16 R8, R8 ;  /* 0x0000000800087306 */ /* 0x000ff00000200c00 */
[----:B------:R-:W0:Y:S02]  /*01d0*/  I2F.F16 R13, R0 ;  /* 0x00000000000d7306 */ /* 0x000e240000200c00 */
[----:B0-----:R-:W-:-:S05]  /*01e0*/  PRMT R3, R8, 0x5410, R13 ;  /* 0x0000541008037816 */ /* 0x001fca000000000d */
[----:B------:R-:W-:-:S04]  /*01f0*/  HADD2 R3, R3, -8, -8 ;  /* 0xc800c80003037430 */ /* 0x000fc80000000000 */
[----:B--2---:R-:W-:Y:S02]  /*0200*/  HMUL2 R4, R3, R2.H0_H0 ;  /* 0x2000000203047232 */ /* 0x004fe40000000000 */
[----:B-1----:R-:W-:-:S03]  /*0210*/  IMAD.WIDE R2, R9, 0x2, R6 ;  /* 0x0000000209027825 */ /* 0x002fc600078e0206 */
[----:B------:R-:W-:Y:S02]  /*0220*/  PRMT R5, R4, 0x7632, R5 ;  /* 0x0000763204057816 */ /* 0x000fe40000000005 */
[----:B------:R-:W-:Y:S04]  /*0230*/  STG.E.U16 desc[UR4][R2.64], R4 ;  /* 0x0000000402007986 */ /* 0x000fe8000c101504 */
[----:B------:R-:W-:Y:S01]  /*0240*/  STG.E.U16 desc[UR4][R2.64+0x20], R5 ;  /* 0x0000200502007986 */ /* 0x000fe2000c101504 */
[----:B------:R-:W-:Y:S05]  /*0250*/  EXIT ;  /* 0x000000000000794d */ /* 0x000fea0003800000 */
.L_x_1178:
        /* <DEDUP_REMOVED lines=10> */
.L_x_1476:


//--------------------- .text._Z22dequantize_block_iq1_mIfEvPKvPT_ --------------------------
	.section	.text._Z22dequantize_block_iq1_mIfEvPKvPT_,"ax",@progbits
	.align	128
.text._Z22dequantize_block_iq1_mIfEvPKvPT_:
        .type           _Z22dequantize_block_iq1_mIfEvPKvPT_,@function
        .size           _Z22dequantize_block_iq1_mIfEvPKvPT_,(.L_x_1477 - _Z22dequantize_block_iq1_mIfEvPKvPT_)
        .other          _Z22dequantize_block_iq1_mIfEvPKvPT_,@"STO_CUDA_ENTRY STV_DEFAULT"
_Z22dequantize_block_iq1_mIfEvPKvPT_:
        /* <DEDUP_REMOVED lines=11> */
[----:B------:R-:W-:-:S04]  /*00b0*/  LOP3.LUT R3, R3, 0xe, RZ, 0xc0, !PT ;  /* 0x0000000e03037812 */ /* 0x000fc800078ec0ff */
[----:B------:R-:W-:Y:S01]  /*00c0*/  IADD3 R4, P0, R4, R3, RZ ;  /* 0x0000000304047210 */ /* 0x000fe20007f1e0ff */
[----:B------:R-:W-:Y:S01]  /*00d0*/  IMAD.SHL.U32 R3, R0, 0x4, RZ ;  /* 0x0000000400037824 */ /* 0x000fe200078e00ff */
[----:B------:R-:W3:Y:S03]  /*00e0*/  LDG.E.U16.CONSTANT R20, desc[UR4][R6.64+0x30] ;  /* 0x0000300406147981 */ /* 0x000ee6000c1e9500 */
[----:B------:R-:W-:Y:S01]  /*00f0*/  IMAD.X R19, RZ, RZ, RZ, P0 ;  /* 0x000000ffff137224 */ /* 0x000fe200000e06ff */
[----:B------:R-:W-:Y:S02]  /*0100*/  IADD3 R14, P0, R6, R4, RZ ;  /* 0x00000004060e7210 */ /* 0x000fe40007f1e0ff */
[----:B------:R-:W-:-:S03]  /*0110*/  LOP3.LUT R3, R3, 0x1c, RZ, 0xc0, !PT ;  /* 0x0000001c03037812 */ /* 0x000fc600078ec0ff */
[----:B------:R-:W-:Y:S01]  /*0120*/  IMAD.X R15, R7, 0x1, R19, P0 ;  /* 0x00000001070f7824 */ /* 0x000fe200000e0613 */
[----:B------:R-:W-:-:S04]  /*0130*/  IADD3 R16, P0, P1, R6, R3, R10 ;  /* 0x0000000306107210 */ /* 0x000fc8000791e00a */
[----:B------:R-:W4:Y:S01]  /*0140*/  LDG.E.U8.CONSTANT R5, desc[UR4][R14.64+0x20] ;  /* 0x000020040e057981 */ /* 0x000f22000c1e9100 */
[----:B------:R-:W-:-:S05]  /*0150*/  IADD3.X R17, R7, RZ, RZ, P0, P1 ;  /* 0x000000ff07117210 */ /* 0x000fca00007e24ff */
[----:B------:R-:W5:Y:S01]  /*0160*/  LDG.E.U8.CONSTANT R16, desc[UR4][R16.64] ;  /* 0x0000000410107981 */ /* 0x000f62000c1e9100 */
[----:B------:R-:W-:-:S05]  /*0170*/  IMAD.SHL.U32 R10, R10, 0x4, RZ ;  /* 0x000000040a0a7824 */ /* 0x000fca00078e00ff */
[----:B------:R-:W-:Y:S02]  /*0180*/  LOP3.LUT R10, R10, 0x4, RZ, 0xc0, !PT ;  /* 0x000000040a0a7812 */ /* 0x000fe400078ec0ff */
[----:B------:R-:W-:Y:S01]  /*0190*/  SHF.R.U64 R19, R4, 0x1, R19 ;  /* 0x0000000104137819 */ /* 0x000fe20000001213 */
[----:B------:R-:W3:Y:S03]  /*01a0*/  LDG.E.U16.CONSTANT R17, desc[UR4][R6.64+0x34] ;  /* 0x0000340406117981 */ /* 0x000ee6000c1e9500 */
[----:B------:R-:W-:-:S04]  /*01b0*/  LOP3.LUT R19, R19, 0xffffffe, RZ, 0xc0, !PT ;  /* 0x0ffffffe13137812 */ /* 0x000fc800078ec0ff */
[----:B------:R-:W-:-:S05]  /*01c0*/  IADD3 R18, P0, R6, R19, RZ ;  /* 0x0000001306127210 */ /* 0x000fca0007f1e0ff */
[----:B------:R-:W-:-:S05]  /*01d0*/  IMAD.X R19, RZ, RZ, R7, P0 ;  /* 0x000000ffff137224 */ /* 0x000fca00000e0607 */
[----:B------:R-:W3:Y:S01]  /*01e0*/  LDG.E.U16.CONSTANT R14, desc[UR4][R18.64+0x30] ;  /* 0x00003004120e7981 */ /* 0x000ee2000c1e9500 */
[----:B----4-:R-:W-:-:S05]  /*01f0*/  SHF.R.U32.HI R3, RZ, R10, R5 ;  /* 0x0000000aff037219 */ /* 0x010fca0000011605 */
[----:B------:R-:W-:-:S05]  /*0200*/  IMAD.SHL.U32 R3, R3, 0x100, RZ ;  /* 0x0000010003037824 */ /* 0x000fca00078e00ff */
[----:B-----5:R-:W-:Y:S02]  /*0210*/  LOP3.LUT R3, R3, 0x700, R16, 0xe2, !PT ;  /* 0x0000070003037812 */ /* 0x020fe400078ee210 */
[----:B------:R-:W4:Y:S03]  /*0220*/  LDG.E.U16.CONSTANT R16, desc[UR4][R6.64+0x36] ;  /* 0x0000360406107981 */ /* 0x000f26000c1e9500 */
[----:B--2---:R-:W-:Y:S02]  /*0230*/  IMAD.WIDE.U32 R8, R3, 0x8, R8 ;  /* 0x0000000803087825 */ /* 0x004fe400078e0008 */
[----:B------:R-:W2:Y:S04]  /*0240*/  LDG.E.U16.CONSTANT R3, desc[UR4][R6.64+0x32] ;  /* 0x0000320406037981 */ /* 0x000ea8000c1e9500 */
[----:B------:R0:W5:Y:S01]  /*0250*/  LDG.E.CONSTANT R13, desc[UR4][R8.64] ;  /* 0x00000004080d7981 */ /* 0x000162000c1e9900 */
[----:B------:R-:W-:-:S02]  /*0260*/  LOP3.LUT R4, R4, 0x3, RZ, 0xc0, !PT ;  /* 0x0000000304047812 */ /* 0x000fc400078ec0ff */
[C---:B0-----:R-:W-:Y:S01]  /*0270*/  LOP3.LUT R8, R0.reuse, 0xfffffff8, RZ, 0xc0, !PT ;  /* 0xfffffff800087812 */ /* 0x041fe200078ec0ff */
[----:B------:R-:W-:Y:S01]  /*0280*/  IMAD.MOV.U32 R9, RZ, RZ, RZ ;  /* 0x000000ffff097224 */ /* 0x000fe200078e00ff */
[----:B---3--:R-:W-:Y:S01]  /*0290*/  SHF.R.U32.HI R17, RZ, 0x4, R17 ;  /* 0x00000004ff117819 */ /* 0x008fe20000011611 */
[----:B------:R-:W-:Y:S02]  /*02a0*/  IMAD.MOV.U32 R19, RZ, RZ, 0x8 ;  /* 0x00000008ff137424 */ /* 0x000fe400078e00ff */
[----:B------:R-:W-:-:S03]  /*02b0*/  IMAD.SHL.U32 R0, R0, 0x20, RZ ;  /* 0x0000002000007824 */ /* 0x000fc600078e00ff */
[----:B------:R-:W-:-:S04]  /*02c0*/  SHF.L.U32 R10, R19, R10, RZ ;  /* 0x0000000a130a7219 */ /* 0x000fc800000006ff */
[----:B------:R-:W-:Y:S02]  /*02d0*/  LOP3.LUT P0, RZ, R10, R5, RZ, 0xc0, !PT ;  /* 0x000000050aff7212 */ /* 0x000fe4000780c0ff */
[----:B--2---:R-:W-:-:S04]  /*02e0*/  SHF.R.U32.HI R3, RZ, 0x8, R3 ;  /* 0x00000008ff037819 */ /* 0x004fc80000011603 */
[----:B------:R-:W-:Y:S01]  /*02f0*/  LOP3.LUT R7, R3, 0xf0, RZ, 0xc0, !PT ;  /* 0x000000f003077812 */ /* 0x000fe200078ec0ff */
[----:B------:R-:W-:-:S04]  /*0300*/  IMAD.WIDE.U32 R2, R2, 0x100, R8 ;  /* 0x0000010002027825 */ /* 0x000fc800078e0008 */
[----:B------:R-:W-:Y:S01]  /*0310*/  IMAD R9, R4, 0x3, RZ ;  /* 0x0000000304097824 */ /* 0x000fe200078e02ff */
[----:B-----5:R-:W-:Y:S02]  /*0320*/  LOP3.LUT R15, R13, 0xf0f0f0f, RZ, 0xc0, !PT ;  /* 0x0f0f0f0f0d0f7812 */ /* 0x020fe400078ec0ff */
[--C-:B------:R-:W-:Y:S02]  /*0330*/  SHF.R.U32.HI R11, RZ, 0x1c, R13.reuse ;  /* 0x0000001cff0b7819 */ /* 0x100fe4000001160d */
[----:B------:R-:W-:Y:S02]  /*0340*/  SHF.R.U32.HI R9, RZ, R9, R14 ;  /* 0x00000009ff097219 */ /* 0x000fe4000001160e */
[----:B------:R-:W-:Y:S02]  /*0350*/  SHF.R.U32.HI R13, RZ, 0x4, R13 ;  /* 0x00000004ff0d7819 */ /* 0x000fe4000001160d */
[----:B------:R-:W-:Y:S01]  /*0360*/  SHF.R.U32.HI R6, RZ, 0x18, R15 ;  /* 0x00000018ff067819 */ /* 0x000fe2000001160f */
[----:B------:R-:W-:Y:S01]  /*0370*/  IMAD.SHL.U32 R9, R9, 0x2, RZ ;  /* 0x0000000209097824 */ /* 0x000fe200078e00ff */
[----:B------:R-:W-:-:S02]  /*0380*/  LEA.HI R7, R20, R7, RZ, 0x14 ;  /* 0x0000000714077211 */ /* 0x000fc400078fa0ff */
[----:B----4-:R-:W-:Y:S02]  /*0390*/  LOP3.LUT R16, R16, 0xf000, RZ, 0xc0, !PT ;  /* 0x0000f00010107812 */ /* 0x010fe400078ec0ff */
[----:B------:R-:W-:Y:S02]  /*03a0*/  LOP3.LUT R8, R17, 0xf00, RZ, 0xc0, !PT ;  /* 0x00000f0011087812 */ /* 0x000fe400078ec0ff */
[----:B------:R-:W-:Y:S02]  /*03b0*/  LOP3.LUT R13, R13, 0xf0f0f0f, RZ, 0xc0, !PT ;  /* 0x0f0f0f0f0d0d7812 */ /* 0x000fe400078ec0ff */
[----:B------:R-:W-:Y:S01]  /*03c0*/  LOP3.LUT R12, R15, 0xf, RZ, 0xc0, !PT ;  /* 0x0000000f0f0c7812 */ /* 0x000fe200078ec0ff */
[----:B------:R-:W0:Y:S01]  /*03d0*/  I2F.S16 R6, R6 ;  /* 0x0000000600067306 */ /* 0x000e220000101400 */
[----:B------:R-:W-:Y:S02]  /*03e0*/  IADD3 R7, R16, R7, R8 ;  /* 0x0000000710077210 */ /* 0x000fe40007ffe008 */
[----:B------:R-:W-:-:S02]  /*03f0*/  LOP3.LUT R8, R13, 0xf, RZ, 0xc0, !PT ;  /* 0x0000000f0d087812 */ /* 0x000fc400078ec0ff */
[----:B------:R-:W-:Y:S02]  /*0400*/  LOP3.LUT R10, R13, 0xffff, RZ, 0xc0, !PT ;  /* 0x0000ffff0d0a7812 */ /* 0x000fe400078ec0ff */
[----:B------:R-:W-:Y:S02]  /*0410*/  LOP3.LUT R18, R15, 0xffff, RZ, 0xc0, !PT ;  /* 0x0000ffff0f127812 */ /* 0x000fe400078ec0ff */
[----:B------:R-:W-:Y:S02]  /*0420*/  LOP3.LUT R9, R9, 0xe, RZ, 0xc0, !PT ;  /* 0x0000000e09097812 */ /* 0x000fe400078ec0ff */
[----:B------:R-:W-:Y:S02]  /*0430*/  SHF.R.U32.HI R13, RZ, 0x10, R13 ;  /* 0x00000010ff0d7819 */ /* 0x000fe4000001160d */
[----:B------:R-:W-:Y:S01]  /*0440*/  SHF.R.U32.HI R15, RZ, 0x10, R15 ;  /* 0x00000010ff0f7819 */ /* 0x000fe2000001160f */
[----:B------:R-:W1:Y:S01]  /*0450*/  I2F.S16 R12, R12 ;  /* 0x0000000c000c7306 */ /* 0x000e620000101400 */
[----:B------:R-:W-:Y:S01]  /*0460*/  LOP3.LUT R17, R0, 0xe0, RZ, 0xc0, !PT ;  /* 0x000000e000117812 */ /* 0x000fe200078ec0ff */
[----:B------:R-:W-:Y:S01]  /*0470*/  IMAD.MOV.U32 R16, RZ, RZ, 0x3f600000 ;  /* 0x3f600000ff107424 */ /* 0x000fe200078e00ff */
[----:B------:R-:W-:-:S02]  /*0480*/  SHF.R.U32.HI R10, RZ, 0x8, R10 ;  /* 0x00000008ff0a7819 */ /* 0x000fc4000001160a */
[----:B------:R-:W-:-:S03]  /*0490*/  LOP3.LUT R9, R9, 0x1, RZ, 0xfc, !PT ;  /* 0x0000000109097812 */ /* 0x000fc600078efcff */
[----:B------:R2:W-:Y:S01]  /*04a0*/  I2F.S16 R0, R8 ;  /* 0x0000000800007306 */ /* 0x0005e20000101400 */
[----:B------:R-:W-:Y:S02]  /*04b0*/  SHF.R.U32.HI R18, RZ, 0x8, R18 ;  /* 0x00000008ff127819 */ /* 0x000fe40000011612 */
[----:B------:R-:W-:Y:S02]  /*04c0*/  LOP3.LUT R15, R15, 0xf, RZ, 0xc0, !PT ;  /* 0x0000000f0f0f7812 */ /* 0x000fe400078ec0ff */
[----:B------:R-:W-:-:S03]  /*04d0*/  IADD3 R14, P1, R2, R17, RZ ;  /* 0x00000011020e7210 */ /* 0x000fc60007f3e0ff */
[----:B------:R-:W3:Y:S01]  /*04e0*/  I2F.S16 R11, R11 ;  /* 0x0000000b000b7306 */ /* 0x000ee20000101400 */
[----:B--2---:R-:W-:Y:S01]  /*04f0*/  LOP3.LUT R8, R13, 0xf, RZ, 0xc0, !PT ;  /* 0x0000000f0d087812 */ /* 0x004fe200078ec0ff */
[----:B------:R-:W-:Y:S01]  /*0500*/  HADD2.F32 R7, -RZ, R7.H0_H0 ;  /* 0x20000007ff077230 */ /* 0x000fe20000004100 */
[----:B------:R-:W-:Y:S02]  /*0510*/  I2FP.F32.S32 R2, R9 ;  /* 0x0000000900027245 */ /* 0x000fe40000201400 */
[----:B------:R-:W-:-:S03]  /*0520*/  FSEL R9, -R16, -1.125, !P0 ;  /* 0xbf90000010097808 */ /* 0x000fc60004000100 */
[----:B------:R-:W2:Y:S01]  /*0530*/  I2F.S16 R4, R18 ;  /* 0x0000001200047306 */ /* 0x000ea20000101400 */
[----:B------:R-:W-:Y:S01]  /*0540*/  FMUL.FTZ R7, R7, R2 ;  /* 0x0000000207077220 */ /* 0x000fe20000410000 */
[----:B0-----:R-:W-:-:S06]  /*0550*/  FADD.FTZ R6, R9, R6 ;  /* 0x0000000609067221 */ /* 0x001fcc0000010000 */
[----:B------:R0:W4:Y:S08]  /*0560*/  I2F.S16 R5, R15 ;  /* 0x0000000f00057306 */ /* 0x0001300000101400 */
[----:B------:R-:W5:Y:S01]  /*0570*/  I2F.S16 R10, R10 ;  /* 0x0000000a000a7306 */ /* 0x000f620000101400 */
[----:B------:R-:W-:-:S07]  /*0580*/  IMAD.X R3, RZ, RZ, R3, P1 ;  /* 0x000000ffff037224 */ /* 0x000fce00008e0603 */
[----:B------:R-:W5:Y:S01]  /*0590*/  I2F.S16 R8, R8 ;  /* 0x0000000800087306 */ /* 0x000f620000101400 */
[C---:B------:R-:W-:Y:S01]  /*05a0*/  LEA R2, P0, R14.reuse, UR6, 0x2 ;  /* 0x000000060e027c11 */ /* 0x040fe2000f8010ff */
[----:B-1----:R-:W-:Y:S01]  /*05b0*/  FADD.FTZ R12, R9, R12 ;  /* 0x0000000c090c7221 */ /* 0x002fe20000010000 */
[----:B0-----:R-:W-:Y:S01]  /*05c0*/  FMUL.FTZ R15, R7, R6 ;  /* 0x00000006070f7220 */ /* 0x001fe20000410000 */
[----:B---3--:R-:W-:Y:S01]  /*05d0*/  FADD.FTZ R6, R9, R11 ;  /* 0x0000000b09067221 */ /* 0x008fe20000010000 */
[----:B------:R-:W-:Y:S01]  /*05e0*/  LEA.HI.X R3, R14, UR7, R3, 0x2, P0 ;  /* 0x000000070e037c11 */ /* 0x000fe200080f1403 */
[----:B------:R-:W-:Y:S01]  /*05f0*/  FMUL.FTZ R13, R7, R12 ;  /* 0x0000000c070d7220 */ /* 0x000fe20000410000 */
[----:B--2---:R-:W-:Y:S01]  /*0600*/  FADD.FTZ R4, R9, R4 ;  /* 0x0000000409047221 */ /* 0x004fe20000010000 */
[----:B------:R-:W-:Y:S01]  /*0610*/  FMUL.FTZ R17, R7, R6 ;  /* 0x0000000607117220 */ /* 0x000fe20000410000 */
[C---:B----4-:R-:W-:Y:S01]  /*0620*/  FADD.FTZ R6, R9.reuse, R5 ;  /* 0x0000000509067221 */ /* 0x050fe20000010000 */
[C---:B------:R-:W-:Y:S01]  /*0630*/  FADD.FTZ R0, R9.reuse, R0 ;  /* 0x0000000009007221 */ /* 0x040fe20000010000 */
[C---:B-----5:R-:W-:Y:S01]  /*0640*/  FADD.FTZ R10, R9.reuse, R10 ;  /* 0x0000000a090a7221 */ /* 0x060fe20000010000 */
[----:B------:R0:W-:Y:S01]  /*0650*/  STG.E desc[UR4][R2.64], R13 ;  /* 0x0000000d02007986 */ /* 0x0001e2000c101904 */
[----:B------:R-:W-:Y:S01]  /*0660*/  FADD.FTZ R8, R9, R8 ;  /* 0x0000000809087221 */ /* 0x000fe20000010000 */
[C---:B------:R-:W-:Y:S01]  /*0670*/  FMUL.FTZ R5, R7.reuse, R4 ;  /* 0x0000000407057220 */ /* 0x040fe20000410000 */
[C---:B------:R-:W-:Y:S01]  /*0680*/  FMUL.FTZ R9, R7.reuse, R6 ;  /* 0x0000000607097220 */ /* 0x040fe20000410000 */
[C---:B------:R-:W-:Y:S01]  /*0690*/  FMUL.FTZ R11, R7.reuse, R0 ;  /* 0x00000000070b7220 */ /* 0x040fe20000410000 */
[C---:B0-----:R-:W-:Y:S01]  /*06a0*/  FMUL.FTZ R13, R7.reuse, R10 ;  /* 0x0000000a070d7220 */ /* 0x041fe20000410000 */
[----:B------:R-:W-:Y:S01]  /*06b0*/  FMUL.FTZ R7, R7, R8 ;  /* 0x0000000807077220 */ /* 0x000fe20000410000 */
[----:B------:R-:W-:Y:S04]  /*06c0*/  STG.E desc[UR4][R2.64+0xc], R15 ;  /* 0x00000c0f02007986 */ /* 0x000fe8000c101904 */
[----:B------:R-:W-:Y:S04]  /*06d0*/  STG.E desc[UR4][R2.64+0x1c], R17 ;  /* 0x00001c1102007986 */ /* 0x000fe8000c101904 */
[----:B------:R-:W-:Y:S04]  /*06e0*/  STG.E desc[UR4][R2.64+0x4], R5 ;  /* 0x0000040502007986 */ /* 0x000fe8000c101904 */
[----:B------:R-:W-:Y:S04]  /*06f0*/  STG.E desc[UR4][R2.64+0x8], R9 ;  /* 0x0000080902007986 */ /* 0x000fe8000c101904 */
[----:B------:R-:W-:Y:S04]  /*0700*/  STG.E desc[UR4][R2.64+0x10], R11 ;  /* 0x0000100b02007986 */ /* 0x000fe8000c101904 */
[----:B------:R-:W-:Y:S04]  /*0710*/  STG.E desc[UR4][R2.64+0x14], R13 ;  /* 0x0000140d02007986 */ /* 0x000fe8000c101904 */
[----:B------:R-:W-:Y:S01]  /*0720*/  STG.E desc[UR4][R2.64+0x18], R7 ;  /* 0x0000180702007986 */ /* 0x000fe2000c101904 */
[----:B------:R-:W-:Y:S05]  /*0730*/  EXIT ;  /* 0x000000000000794d */ /* 0x000fea0003800000 */
.L_x_1179:
        /* <DEDUP_REMOVED lines=12> */
.L_x_1477:


//--------------------- .text._Z23dequantize_block_iq4_xsIfEvPKvPT_ --------------------------
	.section	.text._Z23dequantize_block_iq4_xsIfEvPKvPT_,"ax",@progbits
	.align	128
.text._Z23dequantize_block_iq4_xsIfEvPKvPT_:
        .type           _Z23dequantize_block_iq4_xsIfEvPKvPT_,@function
        .size           _Z23dequantize_block_iq4_xsIfEvPKvPT_,(.L_x_1478 - _Z23dequantize_block_iq4_xsIfEvPKvPT_)
        .other          _Z23dequantize_block_iq4_xsIfEvPKvPT_,@"STO_CUDA_ENTRY STV_DEFAULT"
_Z23dequantize_block_iq4_xsIfEvPKvPT_:
        /* <DEDUP_REMOVED lines=10> */
[----:B------:R-:W-:-:S04]  /*00a0*/  LOP3.LUT R4, R4, 0x70, RZ, 0xc0, !PT ;  /* 0x0000007004047812 */ /* 0x000fc800078ec0ff */
[----:B------:R-:W-:-:S04]  /*00b0*/  IADD3 R12, P0, P1, R2, R4, R7 ;  /* 0x00000004020c7210 */ /* 0x000fc8000791e007 */
[----:B------:R-:W-:-:S05]  /*00c0*/  IADD3.X R13, R3, RZ, RZ, P0, P1 ;  /* 0x000000ff030d7210 */ /* 0x000fca00007e24ff */
[----:B------:R-:W2:Y:S04]  /*00d0*/  LDG.E.U8.CONSTANT R5, desc[UR4][R12.64+0x9] ;  /* 0x000009040c057981 */ /* 0x000ea8000c1e9100 */
[----:B------:R-:W3:Y:S04]  /*00e0*/  LDG.E.U8.CONSTANT R10, desc[UR4][R12.64+0x8] ;  /* 0x000008040c0a7981 */ /* 0x000ee8000c1e9100 */
[----:B------:R-:W4:Y:S04]  /*00f0*/  LDG.E.U8.CONSTANT R11, desc[UR4][R12.64+0xb] ;  /* 0x00000b040c0b7981 */ /* 0x000f28000c1e9100 */
[----:B------:R-:W5:Y:S01]  /*0100*/  LDG.E.U8.CONSTANT R14, desc[UR4][R12.64+0xa] ;  /* 0x00000a040c0e7981 */ /* 0x000f62000c1e9100 */
[----:B------:R-:W-:-:S04]  /*0110*/  LOP3.LUT R4, R0, 0x6, RZ, 0xc0, !PT ;  /* 0x0000000600047812 */ /* 0x000fc800078ec0ff */
[----:B------:R-:W-:-:S04]  /*0120*/  SHF.R.U32.HI R9, RZ, 0x1, R4 ;  /* 0x00000001ff097819 */ /* 0x000fc80000011604 */
[----:B------:R-:W-:-:S05]  /*0130*/  IADD3 R8, P0, R2, R9, RZ ;  /* 0x0000000902087210 */ /* 0x000fca0007f1e0ff */
[----:B------:R-:W-:-:S05]  /*0140*/  IMAD.X R9, RZ, RZ, R3, P0 ;  /* 0x000000ffff097224 */ /* 0x000fca00000e0603 */
[----:B------:R-:W5:Y:S01]  /*0150*/  LDG.E.U8.CONSTANT R8, desc[UR4][R8.64+0x4] ;  /* 0x0000040408087981 */ /* 0x000f62000c1e9100 */
[----:B--2---:R-:W-:Y:S02]  /*0160*/  LOP3.LUT R20, R5, 0xf, RZ, 0xc0, !PT ;  /* 0x0000000f05147812 */ /* 0x004fe400078ec0ff */
[C---:B---3--:R-:W-:Y:S02]  /*0170*/  LOP3.LUT R16, R10.reuse, 0xf, RZ, 0xc0, !PT ;  /* 0x0000000f0a107812 */ /* 0x048fe400078ec0ff */
[----:B------:R-:W-:Y:S02]  /*0180*/  LOP3.LUT R10, R10, 0xf0, RZ, 0xc0, !PT ;  /* 0x000000f00a0a7812 */ /* 0x000fe400078ec0ff */
[----:B------:R-:W-:Y:S02]  /*0190*/  IADD3 R20, P0, R20, UR6, RZ ;  /* 0x0000000614147c10 */ /* 0x000fe4000ff1e0ff */
[----:B----4-:R-:W-:Y:S02]  /*01a0*/  LOP3.LUT R4, R11, 0xf, RZ, 0xc0, !PT ;  /* 0x0000000f0b047812 */ /* 0x010fe400078ec0ff */
[----:B------:R-:W-:Y:S01]  /*01b0*/  SHF.R.U32.HI R10, RZ, 0x4, R10 ;  /* 0x00000004ff0a7819 */ /* 0x000fe2000001160a */
[----:B------:R-:W-:Y:S01]  /*01c0*/  IMAD.X R21, RZ, RZ, UR7, P0 ;  /* 0x00000007ff157e24 */ /* 0x000fe200080e06ff */
[----:B------:R-:W-:-:S02]  /*01d0*/  IADD3 R16, P1, R16, UR6, RZ ;  /* 0x0000000610107c10 */ /* 0x000fc4000ff3e0ff */
[----:B------:R-:W-:Y:S02]  /*01e0*/  IADD3 R4, P0, R4, UR6, RZ ;  /* 0x0000000604047c10 */ /* 0x000fe4000ff1e0ff */
[----:B------:R-:W-:Y:S02]  /*01f0*/  LOP3.LUT R15, R5, 0xf0, RZ, 0xc0, !PT ;  /* 0x000000f0050f7812 */ /* 0x000fe400078ec0ff */
[----:B-----5:R-:W-:Y:S02]  /*0200*/  LOP3.LUT R12, R14, 0xf, RZ, 0xc0, !PT ;  /* 0x0000000f0e0c7812 */ /* 0x020fe400078ec0ff */
[----:B------:R-:W-:Y:S01]  /*0210*/  LOP3.LUT R22, R10, 0xffff, RZ, 0xc0, !PT ;  /* 0x0000ffff0a167812 */ /* 0x000fe200078ec0ff */
[----:B------:R-:W-:Y:S01]  /*0220*/  IMAD.X R17, RZ, RZ, UR7, P1 ;  /* 0x00000007ff117e24 */ /* 0x000fe200088e06ff */
[----:B------:R-:W-:Y:S01]  /*0230*/  SHF.R.U32.HI R15, RZ, 0x4, R15 ;  /* 0x00000004ff0f7819 */ /* 0x000fe2000001160f */
[----:B------:R-:W-:Y:S01]  /*0240*/  IMAD.X R5, RZ, RZ, UR7, P0 ;  /* 0x00000007ff057e24 */ /* 0x000fe200080e06ff */
[----:B------:R-:W-:Y:S01]  /*0250*/  IADD3 R12, P1, R12, UR6, RZ ;  /* 0x000000060c0c7c10 */ /* 0x000fe2000ff3e0ff */
[----:B------:R0:W2:Y:S01]  /*0260*/  LDG.E.U8.CONSTANT R10, desc[UR4][R20.64] ;  /* 0x00000004140a7981 */ /* 0x0000a2000c1e9100 */
[----:B------:R-:W-:-:S02]  /*0270*/  IADD3 R22, P0, R22, UR6, RZ ;  /* 0x0000000616167c10 */ /* 0x000fc4000ff1e0ff */
[----:B------:R-:W-:Y:S01]  /*0280*/  LOP3.LUT R14, R14, 0xf0, RZ, 0xc0, !PT ;  /* 0x000000f00e0e7812 */ /* 0x000fe200078ec0ff */
[----:B------:R-:W3:Y:S01]  /*0290*/  LDG.E.U8.CONSTANT R9, desc[UR4][R16.64] ;  /* 0x0000000410097981 */ /* 0x000ee2000c1e9100 */
[----:B------:R-:W-:Y:S01]  /*02a0*/  LOP3.LUT R15, R15, 0xffff, RZ, 0xc0, !PT ;  /* 0x0000ffff0f0f7812 */ /* 0x000fe200078ec0ff */
[----:B------:R-:W-:Y:S01]  /*02b0*/  IMAD.X R13, RZ, RZ, UR7, P1 ;  /* 0x00000007ff0d7e24 */ /* 0x000fe200088e06ff */
[----:B------:R-:W-:Y:S01]  /*02c0*/  SHF.R.U32.HI R14, RZ, 0x4, R14 ;  /* 0x00000004ff0e7819 */ /* 0x000fe2000001160e */
[----:B------:R-:W-:Y:S01]  /*02d0*/  IMAD.X R23, RZ, RZ, UR7, P0 ;  /* 0x00000007ff177e24 */ /* 0x000fe200080e06ff */
[----:B------:R-:W-:Y:S01]  /*02e0*/  LOP3.LUT R11, R11, 0xf0, RZ, 0xc0, !PT ;  /* 0x000000f00b0b7812 */ /* 0x000fe200078ec0ff */
[----:B------:R-:W4:Y:S01]  /*02f0*/  LDG.E.U8.CONSTANT R18, desc[UR4][R4.64] ;  /* 0x0000000404127981 */ /* 0x000f22000c1e9100 */
[----:B0-----:R-:W-:Y:S02]  /*0300*/  IADD3 R20, P0, R15, UR6, RZ ;  /* 0x000000060f147c10 */ /* 0x001fe4000ff1e0ff */
[----:B------:R-:W-:Y:S01]  /*0310*/  LOP3.LUT R14, R14, 0xffff, RZ, 0xc0, !PT ;  /* 0x0000ffff0e0e7812 */ /* 0x000fe200078ec0ff */
[----:B------:R0:W5:Y:S02]  /*0320*/  LDG.E.U8.CONSTANT R12, desc[UR4][R12.64] ;  /* 0x000000040c0c7981 */ /* 0x000164000c1e9100 */
[----:B------:R-:W-:Y:S01]  /*0330*/  IMAD.X R21, RZ, RZ, UR7, P0 ;  /* 0x00000007ff157e24 */ /* 0x000fe200080e06ff */
[----:B------:R-:W-:Y:S01]  /*0340*/  IADD3 R14, P0, R14, UR6, RZ ;  /* 0x000000060e0e7c10 */ /* 0x000fe2000ff1e0ff */
[----:B------:R-:W3:Y:S04]  /*0350*/  LDG.E.U16.CONSTANT R16, desc[UR4][R2.64+0x2] ;  /* 0x0000020402107981 */ /* 0x000ee8000c1e9500 */
[----:B------:R-:W4:Y:S01]  /*0360*/  LDG.E.U8.CONSTANT R17, desc[UR4][R22.64] ;  /* 0x0000000416117981 */ /* 0x000f22000c1e9100 */
[----:B0-----:R-:W-:Y:S01]  /*0370*/  SHF.R.U32.HI R13, RZ, 0x4, R11 ;  /* 0x00000004ff0d7819 */ /* 0x001fe2000001160b */
[----:B------:R-:W-:-:S02]  /*0380*/  IMAD.X R15, RZ, RZ, UR7, P0 ;  /* 0x00000007ff0f7e24 */ /* 0x000fc400080e06ff */
[----:B------:R-:W4:Y:S01]  /*0390*/  LDG.E.U8.CONSTANT R11, desc[UR4][R20.64] ;  /* 0x00000004140b7981 */ /* 0x000f22000c1e9100 */
[----:B------:R-:W-:-:S03]  /*03a0*/  LOP3.LUT R13, R13, 0xffff, RZ, 0xc0, !PT ;  /* 0x0000ffff0d0d7812 */ /* 0x000fc600078ec0ff */
[----:B------:R-:W4:Y:S01]  /*03b0*/  LDG.E.U8.CONSTANT R14, desc[UR4][R14.64] ;  /* 0x000000040e0e7981 */ /* 0x000f22000c1e9100 */
[----:B------:R-:W-:-:S03]  /*03c0*/  IADD3 R4, P0, R13, UR6, RZ ;  /* 0x000000060d047c10 */ /* 0x000fc6000ff1e0ff */
[----:B------:R0:W4:Y:S02]  /*03d0*/  LDG.E.U16.CONSTANT R2, desc[UR4][R2.64] ;  /* 0x0000000402027981 */ /* 0x000124000c1e9500 */
[----:B------:R-:W-:Y:S01]  /*03e0*/  IMAD.X R5, RZ, RZ, UR7, P0 ;  /* 0x00000007ff057e24 */ /* 0x000fe200080e06ff */
[----:B------:R-:W-:-:S04]  /*03f0*/  ULDC.64 UR6, c[0x0][0x218] ;  /* 0x0000860000067ab9 */ /* 0x000fc80000000a00 */
[----:B------:R1:W4:Y:S01]  /*0400*/  LDG.E.U8.CONSTANT R4, desc[UR4][R4.64] ;  /* 0x0000000404047981 */ /* 0x000322000c1e9100 */
[C---:B------:R-:W-:Y:S02]  /*0410*/  IMAD.SHL.U32 R19, R0.reuse, 0x2, RZ ;  /* 0x0000000200137824 */ /* 0x040fe400078e00ff */
[----:B------:R-:W-:-:S03]  /*0420*/  IMAD.SHL.U32 R13, R0, 0x4, RZ ;  /* 0x00000004000d7824 */ /* 0x000fc600078e00ff */
[----:B------:R-:W-:Y:S02]  /*0430*/  LOP3.LUT R19, R19, 0xe, RZ, 0xc0, !PT ;  /* 0x0000000e13137812 */ /* 0x000fe400078ec0ff */
[----:B------:R-:W-:Y:S01]  /*0440*/  LOP3.LUT R13, R13, 0x4, RZ, 0xc0, !PT ;  /* 0x000000040d0d7812 */ /* 0x000fe200078ec0ff */
[----:B------:R-:W-:-:S03]  /*0450*/  IMAD.SHL.U32 R0, R0, 0x20, RZ ;  /* 0x0000002000007824 */ /* 0x000fc600078e00ff */
[----:B------:R-:W-:Y:S02]  /*0460*/  SHF.R.U32.HI R8, RZ, R13, R8 ;  /* 0x0000000dff087219 */ /* 0x000fe40000011608 */
[----:B0-----:R-:W-:Y:S02]  /*0470*/  LOP3.LUT R3, R0, 0xe0, RZ, 0xc0, !PT ;  /* 0x000000e000037812 */ /* 0x001fe400078ec0ff */
[----:B------:R-:W-:-:S03]  /*0480*/  LOP3.LUT R8, R8, 0xf, RZ, 0xc0, !PT ;  /* 0x0000000f08087812 */ /* 0x000fc600078ec0ff */
[----:B------:R-:W-:-:S05]  /*0490*/  IMAD R6, R6, 0x100, R3 ;  /* 0x0000010006067824 */ /* 0x000fca00078e0203 */
[----:B------:R-:W-:-:S05]  /*04a0*/  IADD3 R6, P0, R6, R7, RZ ;  /* 0x0000000706067210 */ /* 0x000fca0007f1e0ff */
[----:B------:R-:W-:Y:S01]  /*04b0*/  IMAD.X R7, RZ, RZ, RZ, P0 ;  /* 0x000000ffff077224 */ /* 0x000fe200000e06ff */
[----:B--2---:R-:W-:Y:S01]  /*04c0*/  I2F.S8 R10, R10 ;  /* 0x0000000a000a7306 */ /* 0x004fe20000001400 */
[----:B---3--:R-:W-:-:S05]  /*04d0*/  SHF.R.U32.HI R16, RZ, R19, R16 ;  /* 0x00000013ff107219 */ /* 0x008fca0000011610 */
[----:B-1----:R-:W-:Y:S02]  /*04e0*/  IMAD.SHL.U32 R5, R16, 0x10, RZ ;  /* 0x0000001010057824 */ /* 0x002fe400078e00ff */
[----:B------:R-:W0:Y:S03]  /*04f0*/  I2F.S8 R9, R9 ;  /* 0x0000000900097306 */ /* 0x000e260000001400 */
[----:B------:R-:W-:-:S05]  /*0500*/  LOP3.LUT R8, R5, 0x30, R8, 0xe2, !PT ;  /* 0x0000003005087812 */ /* 0x000fca00078ee208 */
[----:B-----5:R-:W-:Y:S01]  /*0510*/  I2F.S8 R12, R12 ;  /* 0x0000000c000c7306 */ /* 0x020fe20000001400 */
[----:B------:R-:W-:-:S07]  /*0520*/  VIADD R8, R8, 0xffffffe0 ;  /* 0xffffffe008087836 */ /* 0x000fce0000000000 */
[----:B----4-:R-:W-:Y:S01]  /*0530*/  I2F.S8 R18, R18 ;  /* 0x0000001200127306 */ /* 0x010fe20000001400 */
[----:B------:R-:W-:Y:S01]  /*0540*/  HADD2.F32 R0, -RZ, R2.H0_H0 ;  /* 0x20000002ff007230 */ /* 0x000fe20000004100 */
[----:B------:R-:W-:-:S06]  /*0550*/  I2FP.F32.S32 R3, R8 ;  /* 0x0000000800037245 */ /* 0x000fcc0000201400 */
[----:B------:R-:W1:Y:S08]  /*0560*/  I2F.S8 R17, R17 ;  /* 0x0000001100117306 */ /* 0x000e700000001400 */
[----:B------:R-:W2:Y:S08]  /*0570*/  I2F.S8 R16, R11 ;  /* 0x0000000b00107306 */ /* 0x000eb00000001400 */
[----:B------:R-:W3:Y:S08]  /*0580*/  I2F.S8 R14, R14 ;  /* 0x0000000e000e7306 */ /* 0x000ef00000001400 */
[----:B------:R-:W4:Y:S01]  /*0590*/  I2F.S8 R4, R4 ;  /* 0x0000000400047306 */ /* 0x000f220000001400 */
[----:B------:R-:W-:Y:S01]  /*05a0*/  LEA R2, P0, R6, UR6, 0x2 ;  /* 0x0000000606027c11 */ /* 0x000fe2000f8010ff */
[----:B------:R-:W-:-:S03]  /*05b0*/  FMUL.FTZ R5, R0, R3 ;  /* 0x0000000300057220 */ /* 0x000fc60000410000 */
[----:B------:R-:W-:Y:S01]  /*05c0*/  LEA.HI.X R3, R6, UR7, R7, 0x2, P0 ;  /* 0x0000000706037c11 */ /* 0x000fe200080f1407 */
[C---:B0-----:R-:W-:Y:S01]  /*05d0*/  FMUL.FTZ R9, R5.reuse, R9 ;  /* 0x0000000905097220 */ /* 0x041fe20000410000 */
[C---:B-1----:R-:W-:Y:S01]  /*05e0*/  FMUL.FTZ R17, R5.reuse, R17 ;  /* 0x0000001105117220 */ /* 0x042fe20000410000 */
[C---:B------:R-:W-:Y:S01]  /*05f0*/  FMUL.FTZ R7, R5.reuse, R10 ;  /* 0x0000000a05077220 */ /* 0x040fe20000410000 */
[C---:B--2---:R-:W-:Y:S01]  /*0600*/  FMUL.FTZ R11, R5.reuse, R16 ;  /* 0x00000010050b7220 */ /* 0x044fe20000410000 */
[C---:B------:R-:W-:Y:S01]  /*0610*/  FMUL.FTZ R13, R5.reuse, R12 ;  /* 0x0000000c050d7220 */ /* 0x040fe20000410000 */
[C---:B---3--:R-:W-:Y:S01]  /*0620*/  FMUL.FTZ R15, R5.reuse, R14 ;  /* 0x0000000e050f7220 */ /* 0x048fe20000410000 */
[C---:B------:R-:W-:Y:S01]  /*0630*/  FMUL.FTZ R19, R5.reuse, R18 ;  /* 0x0000001205137220 */ /* 0x040fe20000410000 */
[----:B----4-:R-:W-:Y:S01]  /*0640*/  FMUL.FTZ R5, R5, R4 ;  /* 0x0000000405057220 */ /* 0x010fe20000410000 */
[----:B------:R-:W-:Y:S04]  /*0650*/  STG.E desc[UR4][R2.64], R9 ;  /* 0x0000000902007986 */ /* 0x000fe8000c101904 */
        /* <DEDUP_REMOVED lines=8> */
.L_x_1180:
        /* <DEDUP_REMOVED lines=10> */
.L_x_1478:


//--------------------- .text._Z22dequantize_block_iq2_sIfEvPKvPT_ --------------------------
	.section	.text._Z22dequantize_block_iq2_sIfEvPKvPT_,"ax",@progbits
	.align	128
.text._Z22dequantize_block_iq2_sIfEvPKvPT_:
        .type           _Z22dequantize_block_iq2_sIfEvPKvPT_,@function
        .size           _Z22dequantize_block_iq2_sIfEvPKvPT_,(.L_x_1479 - _Z22dequantize_block_iq2_sIfEvPKvPT_)
        .other          _Z22dequantize_block_iq2_sIfEvPKvPT_,@"STO_CUDA_ENTRY STV_DEFAULT"
_Z22dequantize_block_iq2_sIfEvPKvPT_:
        /* <DEDUP_REMOVED lines=13> */
[----:B------:R-:W-:Y:S02]  /*00d0*/  IMAD.IADD R9, R11, 0x1, R2 ;  /* 0x000000010b097824 */ /* 0x000fe400078e0202 */
[----:B------:R-:W0:Y:S01]  /*00e0*/  LDC.64 R2, c[0x4][0x10] ;  /* 0x01000400ff027b82 */ /* 0x000e220000000a00 */
[----:B------:R-:W-:Y:S02]  /*00f0*/  IMAD.X R7, RZ, RZ, R5, P0 ;  /* 0x000000ffff077224 */ /* 0x000fe400000e0605 */
[----:B------:R-:W-:-:S03]  /*0100*/  IADD3 R8, P0, R9, R4, RZ ;  /* 0x0000000409087210 */ /* 0x000fc60007f1e0ff */
[----:B------:R-:W2:Y:S02]  /*0110*/  LDG.E.U8.CONSTANT R13, desc[UR4][R6.64+0x42] ;  /* 0x00004204060d7981 */ /* 0x000ea4000c1e9100 */
[----:B------:R-:W-:Y:S02]  /*0120*/  IMAD.X R9, RZ, RZ, R5, P0 ;  /* 0x000000ffff097224 */ /* 0x000fe400000e0605 */
[----:B------:R-:W-:Y:S01]  /*0130*/  IMAD R14, R11, -0x2, R14 ;  /* 0xfffffffe0b0e7824 */ /* 0x000fe200078e020e */
[----:B------:R-:W3:Y:S04]  /*0140*/  LDG.E.U8.CONSTANT R15, desc[UR4][R6.64+0x4a] ;  /* 0x00004a04060f7981 */ /* 0x000ee8000c1e9100 */
[----:B------:R-:W4:Y:S04]  /*0150*/  LDG.E.U8.CONSTANT R12, desc[UR4][R8.64+0x2] ;  /* 0x00000204080c7981 */ /* 0x000f28000c1e9100 */
[----:B------:R-:W5:Y:S01]  /*0160*/  LDG.E.U8.CONSTANT R11, desc[UR4][R8.64+0x22] ;  /* 0x00002204080b7981 */ /* 0x000f62000c1e9100 */
[----:B--2---:R-:W-:-:S03]  /*0170*/  SHF.L.U32 R13, R13, R14, RZ ;  /* 0x0000000e0d0d7219 */ /* 0x004fc600000006ff */
[----:B------:R1:W2:Y:S01]  /*0180*/  LDG.E.U16.CONSTANT R14, desc[UR4][R4.64] ;  /* 0x00000004040e7981 */ /* 0x0002a2000c1e9500 */
[----:B----4-:R-:W-:-:S05]  /*0190*/  LOP3.LUT R13, R12, 0x300, R13, 0xf8, !PT ;  /* 0x000003000c0d7812 */ /* 0x010fca00078ef80d */
[----:B0-----:R-:W-:-:S06]  /*01a0*/  IMAD.WIDE.U32 R2, R13, 0x8, R2 ;  /* 0x000000080d027825 */ /* 0x001fcc00078e0002 */
[----:B------:R-:W4:Y:S01]  /*01b0*/  LDG.E.64.CONSTANT R2, desc[UR4][R2.64] ;  /* 0x0000000402027981 */ /* 0x000f22000c1e9b00 */
[----:B------:R-:W-:Y:S01]  /*01c0*/  IMAD.SHL.U32 R12, R0, 0x20, RZ ;  /* 0x00000020000c7824 */ /* 0x000fe200078e00ff */
[----:B------:R-:W-:Y:S01]  /*01d0*/  SHF.R.U32.HI R16, RZ, 0x2, R0 ;  /* 0x00000002ff107819 */ /* 0x000fe20000011600 */
[----:B------:R-:W-:Y:S01]  /*01e0*/  IMAD.SHL.U32 R10, R10, 0x100, RZ ;  /* 0x000001000a0a7824 */ /* 0x000fe200078e00ff */
[----:B------:R-:W-:Y:S02]  /*01f0*/  LOP3.LUT R0, R0, 0xfffffff8, RZ, 0xc0, !PT ;  /* 0xfffffff800007812 */ /* 0x000fe400078ec0ff */
[----:B------:R-:W-:Y:S02]  /*0200*/  LOP3.LUT R13, R12, 0xe0, RZ, 0xc0, !PT ;  /* 0x000000e00c0d7812 */ /* 0x000fe400078ec0ff */
[----:B------:R-:W-:Y:S02]  /*0210*/  LOP3.LUT R16, R16, 0x3ffffffc, RZ, 0xc0, !PT ;  /* 0x3ffffffc10107812 */ /* 0x000fe400078ec0ff */
[----:B------:R-:W-:-:S02]  /*0220*/  IADD3 R10, P0, P1, R13, R0, R10 ;  /* 0x000000000d0a7210 */ /* 0x000fc4000791e00a */
[----:B---3--:R-:W-:Y:S02]  /*0230*/  SHF.R.U32.HI R15, RZ, R16, R15 ;  /* 0x00000010ff0f7219 */ /* 0x008fe4000001160f */
[----:B------:R-:W-:Y:S02]  /*0240*/  SHF.R.S32.HI R0, RZ, 0x1f, R0 ;  /* 0x0000001fff007819 */ /* 0x000fe40000011400 */
[----:B------:R-:W-:Y:S02]  /*0250*/  LOP3.LUT R15, R15, 0xf, RZ, 0xc0, !PT ;  /* 0x0000000f0f0f7812 */ /* 0x000fe400078ec0ff */
[----:B-1----:R-:W-:Y:S02]  /*0260*/  IADD3.X R5, RZ, R0, RZ, P0, P1 ;  /* 0x00000000ff057210 */ /* 0x002fe400007e24ff */
[----:B------:R-:W-:Y:S02]  /*0270*/  LEA R4, P0, R10, UR6, 0x2 ;  /* 0x000000060a047c11 */ /* 0x000fe4000f8010ff */
[----:B------:R-:W-:-:S02]  /*0280*/  I2FP.F32.S32 R15, R15 ;  /* 0x0000000f000f7245 */ /* 0x000fc40000201400 */
[----:B------:R-:W-:-:S03]  /*0290*/  LEA.HI.X R5, R10, UR7, R5, 0x2, P0 ;  /* 0x000000070a057c11 */ /* 0x000fc600080f1405 */
[----:B------:R-:W-:Y:S01]  /*02a0*/  FADD.FTZ R15, R15, 0.5 ;  /* 0x3f0000000f0f7421 */ /* 0x000fe20000010000 */
[----:B--2---:R-:W-:Y:S01]  /*02b0*/  HADD2.F32 R0, -RZ, R14.H0_H0 ;  /* 0x2000000eff007230 */ /* 0x004fe20000004100 */
[----:B----4-:R-:W-:Y:S02]  /*02c0*/  LOP3.LUT R9, R3, 0xff, RZ, 0xc0, !PT ;  /* 0x000000ff03097812 */ /* 0x010fe400078ec0ff */
[C---:B------:R-:W-:Y:S02]  /*02d0*/  PRMT R6, R2.reuse, 0x7632, R6 ;  /* 0x0000763202067816 */ /* 0x040fe40000000006 */
[----:B------:R-:W-:Y:S02]  /*02e0*/  LOP3.LUT R12, R2, 0xff, RZ, 0xc0, !PT ;  /* 0x000000ff020c7812 */ /* 0x000fe400078ec0ff */
[----:B------:R-:W0:Y:S01]  /*02f0*/  I2F.U16 R9, R9 ;  /* 0x0000000900097306 */ /* 0x000e220000101000 */
[----:B------:R-:W-:Y:S02]  /*0300*/  LOP3.LUT R8, R6, 0xff, RZ, 0xc0, !PT ;  /* 0x000000ff06087812 */ /* 0x000fe400078ec0ff */
[----:B-----5:R-:W-:-:S02]  /*0310*/  LOP3.LUT R6, R11, 0x1, RZ, 0xc0, !PT ;  /* 0x000000010b067812 */ /* 0x020fc400078ec0ff */
[----:B------:R-:W-:-:S03]  /*0320*/  PRMT R7, R3, 0x7632, R7 ;  /* 0x0000763203077816 */ /* 0x000fc60000000007 */
[----:B------:R-:W1:Y:S01]  /*0330*/  I2F.U16 R13, R12 ;  /* 0x0000000c000d7306 */ /* 0x000e620000101000 */
[----:B------:R-:W-:Y:S01]  /*0340*/  ISETP.NE.U32.AND P0, PT, R6, 0x1, PT ;  /* 0x000000010600780c */ /* 0x000fe20003f05070 */
[----:B------:R-:W-:Y:S01]  /*0350*/  IMAD.MOV.U32 R6, RZ, RZ, 0x3f800000 ;  /* 0x3f800000ff067424 */ /* 0x000fe200078e00ff */
[----:B------:R-:W-:Y:S02]  /*0360*/  LOP3.LUT R7, R7, 0xff, RZ, 0xc0, !PT ;  /* 0x000000ff07077812 */ /* 0x000fe400078ec0ff */
[----:B------:R-:W-:-:S03]  /*0370*/  R2P PR, R11, 0x7e ;  /* 0x0000007e0b007804 */ /* 0x000fc60000000000 */
[----:B------:R2:W3:Y:S01]  /*0380*/  I2F.U16 R17, R8 ;  /* 0x0000000800117306 */ /* 0x0004e20000101000 */
[----:B------:R-:W-:Y:S01]  /*0390*/  FMUL.FTZ.D4 R0, R0, R15 ;  /* 0x0000000f00007220 */ /* 0x000fe20000210000 */
[----:B------:R-:W-:Y:S02]  /*03a0*/  PRMT R11, R11, 0x8880, RZ ;  /* 0x000088800b0b7816 */ /* 0x000fe400000000ff */
[----:B------:R-:W-:Y:S01]  /*03b0*/  FSEL R10, -R6, 1, !P0 ;  /* 0x3f800000060a7808 */ /* 0x000fe20004000100 */
[----:B0-----:R-:W-:-:S03]  /*03c0*/  FMUL.FTZ R9, R0, R9 ;  /* 0x0000000900097220 */ /* 0x001fc60000410000 */
[----:B------:R-:W0:Y:S01]  /*03d0*/  I2F.U16 R7, R7 ;  /* 0x0000000700077306 */ /* 0x000e220000101000 */
[----:B--2---:R-:W-:Y:S01]  /*03e0*/  FSEL R8, R6, -1, !P4 ;  /* 0xbf80000006087808 */ /* 0x004fe20006000000 */
[----:B-1----:R-:W-:Y:S01]  /*03f0*/  FMUL.FTZ R13, R0, R13 ;  /* 0x0000000d000d7220 */ /* 0x002fe20000410000 */
[----:B------:R-:W-:-:S03]  /*0400*/  ISETP.GT.AND P0, PT, R11, -0x1, PT ;  /* 0xffffffff0b00780c */ /* 0x000fc60003f04270 */
[----:B------:R-:W-:Y:S01]  /*0410*/  FMUL.FTZ R11, R9, R8 ;  /* 0x00000008090b7220 */ /* 0x000fe20000410000 */
[----:B------:R-:W-:Y:S01]  /*0420*/  LOP3.LUT R8, R3, 0xffff, RZ, 0xc0, !PT ;  /* 0x0000ffff03087812 */ /* 0x000fe200078ec0ff */
[----:B------:R-:W-:Y:S01]  /*0430*/  FMUL.FTZ R13, R13, R10 ;  /* 0x0000000a0d0d7220 */ /* 0x000fe20000410000 */
[----:B------:R-:W-:Y:S01]  /*0440*/  FSEL R10, R6, -1, !P2 ;  /* 0xbf800000060a7808 */ /* 0x000fe20005000000 */
[----:B---3--:R-:W-:Y:S01]  /*0450*/  FMUL.FTZ R9, R0, R17 ;  /* 0x0000001100097220 */ /* 0x008fe20000410000 */
[----:B------:R-:W-:Y:S02]  /*0460*/  SHF.R.U32.HI R8, RZ, 0x8, R8 ;  /* 0x00000008ff087819 */ /* 0x000fe40000011608 */
[----:B------:R-:W-:Y:S01]  /*0470*/  FSEL R12, R6, -1, !P6 ;  /* 0xbf800000060c7808 */ /* 0x000fe20007000000 */
[----:B------:R-:W-:Y:S01]  /*0480*/  FMUL.FTZ R9, R9, R10 ;  /* 0x0000000a09097220 */ /* 0x000fe20000410000 */
[----:B------:R-:W-:Y:S01]  /*0490*/  LOP3.LUT R10, R8, 0xffff, RZ, 0xc0, !PT ;  /* 0x0000ffff080a7812 */ /* 0x000fe200078ec0ff */
[----:B0-----:R-:W-:Y:S01]  /*04a0*/  FMUL.FTZ R7, R0, R7 ;  /* 0x0000000700077220 */ /* 0x001fe20000410000 */
[----:B------:R-:W-:-:S02]  /*04b0*/  PRMT R14, R3, 0x7732, RZ ;  /* 0x00007732030e7816 */ /* 0x000fc400000000ff */
[----:B------:R-:W-:Y:S01]  /*04c0*/  I2FP.F32.U32 R3, R10 ;  /* 0x0000000a00037245 */ /* 0x000fe20000201000 */
[----:B------:R-:W-:Y:S01]  /*04d0*/  FMUL.FTZ R7, R7, R12 ;  /* 0x0000000c07077220 */ /* 0x000fe20000410000 */
[C---:B------:R-:W-:Y:S02]  /*04e0*/  LOP3.LUT R8, R2.reuse, 0xffff, RZ, 0xc0, !PT ;  /* 0x0000ffff02087812 */ /* 0x040fe400078ec0ff */
[----:B------:R-:W-:Y:S01]  /*04f0*/  PRMT R12, R2, 0x7732, RZ ;  /* 0x00007732020c7816 */ /* 0x000fe200000000ff */
[----:B------:R-:W-:Y:S01]  /*0500*/  FMUL.FTZ R10, R0, R3 ;  /* 0x00000003000a7220 */ /* 0x000fe20000410000 */
[----:B------:R-:W-:Y:S02]  /*0510*/  SHF.R.U32.HI R2, RZ, 0x8, R8 ;  /* 0x00000008ff027819 */ /* 0x000fe40000011608 */
[----:B------:R-:W-:Y:S02]  /*0520*/  SHF.R.U32.HI R3, RZ, 0x8, R12 ;  /* 0x00000008ff037819 */ /* 0x000fe4000001160c */
[----:B------:R-:W-:Y:S01]  /*0530*/  SHF.R.U32.HI R8, RZ, 0x8, R14 ;  /* 0x00000008ff087819 */ /* 0x000fe2000001160e */
[----:B------:R0:W-:Y:S01]  /*0540*/  STG.E desc[UR4][R4.64+0x10], R11 ;  /* 0x0000100b04007986 */ /* 0x0001e2000c101904 */
[----:B------:R-:W-:-:S02]  /*0550*/  LOP3.LUT R2, R2, 0xffff, RZ, 0xc0, !PT ;  /* 0x0000ffff02027812 */ /* 0x000fc400078ec0ff */
[----:B------:R-:W-:Y:S01]  /*0560*/  LOP3.LUT R15, R8, 0xffff, RZ, 0xc0, !PT ;  /* 0x0000ffff080f7812 */ /* 0x000fe200078ec0ff */
[----:B------:R1:W-:Y:S03]  /*0570*/  STG.E desc[UR4][R4.64], R13 ;  /* 0x0000000d04007986 */ /* 0x0003e6000c101904 */
[----:B------:R-:W-:Y:S02]  /*0580*/  I2FP.F32.U32 R15, R15 ;  /* 0x0000000f000f7245 */ /* 0x000fe40000201000 */
[----:B0-----:R-:W-:Y:S02]  /*0590*/  LOP3.LUT R11, R3, 0xffff, RZ, 0xc0, !PT ;  /* 0x0000ffff030b7812 */ /* 0x001fe400078ec0ff */
[----:B------:R-:W-:Y:S02]  /*05a0*/  I2FP.F32.U32 R3, R2 ;  /* 0x0000000200037245 */ /* 0x000fe40000201000 */
[----:B------:R-:W-:-:S02]  /*05b0*/  I2FP.F32.U32 R11, R11 ;  /* 0x0000000b000b7245 */ /* 0x000fc40000201000 */
[C---:B-1----:R-:W-:Y:S02]  /*05c0*/  FSEL R13, R6.reuse, -1, !P5 ;  /* 0xbf800000060d7808 */ /* 0x042fe40006800000 */
[C---:B------:R-:W-:Y:S02]  /*05d0*/  FSEL R8, R6.reuse, -1, !P3 ;  /* 0xbf80000006087808 */ /* 0x040fe40005800000 */
[----:B------:R-:W-:Y:S01]  /*05e0*/  FSEL R2, R6, -1, !P1 ;  /* 0xbf80000006027808 */ /* 0x000fe20004800000 */
[----:B------:R-:W-:Y:S01]  /*05f0*/  FMUL.FTZ R3, R0, R3 ;  /* 0x0000000300037220 */ /* 0x000fe20000410000 */
[----:B------:R-:W-:Y:S01]  /*0600*/  FSEL R6, R6, -1, P0 ;  /* 0xbf80000006067808 */ /* 0x000fe20000000000 */
[C---:B------:R-:W-:Y:S01]  /*0610*/  FMUL.FTZ R11, R0.reuse, R11 ;  /* 0x0000000b000b7220 */ /* 0x040fe20000410000 */
[----:B------:R-:W-:Y:S01]  /*0620*/  FMUL.FTZ R15, R0, R15 ;  /* 0x0000000f000f7220 */ /* 0x000fe20000410000 */
[----:B------:R-:W-:Y:S01]  /*0630*/  FMUL.FTZ R13, R10, R13 ;  /* 0x0000000d0a0d7220 */ /* 0x000fe20000410000 */
[----:B------:R-:W-:Y:S01]  /*0640*/  FMUL.FTZ R3, R3, R2 ;  /* 0x0000000203037220 */ /* 0x000fe20000410000 */
[----:B------:R-:W-:Y:S01]  /*0650*/  FMUL.FTZ R11, R11, R8 ;  /* 0x000000080b0b7220 */ /* 0x000fe20000410000 */
[----:B------:R-:W-:Y:S01]  /*0660*/  FMUL.FTZ R15, R15, R6 ;  /* 0x000000060f0f7220 */ /* 0x000fe20000410000 */
[----:B------:R-:W-:Y:S04]  /*0670*/  STG.E desc[UR4][R4.64+0x8], R9 ;  /* 0x0000080904007986 */ /* 0x000fe8000c101904 */
[----:B------:R-:W-:Y:S04]  /*0680*/  STG.E desc[UR4][R4.64+0x18], R7 ;  /* 0x0000180704007986 */ /* 0x000fe8000c101904 */
[----:B------:R-:W-:Y:S04]  /*0690*/  STG.E desc[UR4][R4.64+0x14], R13 ;  /* 0x0000140d04007986 */ /* 0x000fe8000c101904 */
[----:B------:R-:W-:Y:S04]  /*06a0*/  STG.E desc[UR4][R4.64+0x4], R3 ;  /* 0x0000040304007986 */ /* 0x000fe8000c101904 */
[----:B------:R-:W-:Y:S04]  /*06b0*/  STG.E desc[UR4][R4.64+0xc], R11 ;  /* 0x00000c0b04007986 */ /* 0x000fe8000c101904 */
[----:B------:R-:W-:Y:S01]  /*06c0*/  STG.E desc[UR4][R4.64+0x1c], R15 ;  /* 0x00001c0f04007986 */ /* 0x000fe2000c101904 */
[----:B------:R-:W-:Y:S05]  /*06d0*/  EXIT ;  /* 0x000000000000794d */ /* 0x000fea0003800000 */
.L_x_1181:
        /* <DEDUP_REMOVED lines=10> */
.L_x_1479:


//--------------------- .text._Z22dequantize_block_iq3_sIfEvPKvPT_ --------------------------
	.section	.text._Z22dequantize_block_iq3_sIfEvPKvPT_,"ax",@progbits
	.align	128
.text._Z22dequantize_block_iq3_sIfEvPKvPT_:
        .type           _Z22dequantize_block_iq3_sIfEvPKvPT_,@function
        .size           _Z22dequantize_block_iq3_sIfEvPKvPT_,(.L_x_1480 - _Z22dequantize_block_iq3_sIfEvPKvPT_)
        .other          _Z22dequantize_block_iq3_sIfEvPKvPT_,@"STO_CUDA_ENTRY STV_DEFAULT"
_Z22dequantize_block_iq3_sIfEvPKvPT_:
        /* <DEDUP_REMOVED lines=16> */
[----:B------:R-:W2:Y:S03]  /*0100*/  LDG.E.U8.CONSTANT R11, desc[UR4][R8.64+0x42] ;  /* 0x00004204080b7981 */ /* 0x000ea6000c1e9100 */
[----:B------:R-:W-:-:S05]  /*0110*/  IMAD.X R17, RZ, RZ, R7, P0 ;  /* 0x000000ffff117224 */ /* 0x000fca00000e0607 */
[----:B------:R-:W3:Y:S04]  /*0120*/  LDG.E.U8.CONSTANT R13, desc[UR4][R16.64+0x2] ;  /* 0x00000204100d7981 */ /* 0x000ee8000c1e9100 */
[----:B------:R0:W4:Y:S01]  /*0130*/  LDG.E.U8.CONSTANT R12, desc[UR4][R16.64+0x3] ;  /* 0x00000304100c7981 */ /* 0x000122000c1e9100 */
[----:B------:R-:W-:Y:S01]  /*0140*/  SHF.R.U32.HI R3, RZ, 0x1, R3 ;  /* 0x00000001ff037819 */ /* 0x000fe20000011603 */
[----:B------:R-:W-:-:S03]  /*0150*/  IMAD.SHL.U32 R5, R4, 0x4, RZ ;  /* 0x0000000404057824 */ /* 0x000fc600078e00ff */
[----:B------:R-:W-:Y:S02]  /*0160*/  IADD3 R18, P0, R6, R3, RZ ;  /* 0x0000000306127210 */ /* 0x000fe40007f1e0ff */
[----:B------:R-:W0:Y:S01]  /*0170*/  LDC.64 R2, c[0x4][0x20] ;  /* 0x01000800ff027b82 */ /* 0x000e220000000a00 */
[----:B------:R-:W-:Y:S02]  /*0180*/  LOP3.LUT R15, R5, 0x1c, RZ, 0xc0, !PT ;  /* 0x0000001c050f7812 */ /* 0x000fe400078ec0ff */
[----:B------:R-:W-:-:S03]  /*0190*/  IMAD.X R19, RZ, RZ, R7, P0 ;  /* 0x000000ffff137224 */ /* 0x000fc600000e0607 */
[C---:B------:R-:W-:Y:S02]  /*01a0*/  IMAD.IADD R15, R10.reuse, 0x1, R15 ;  /* 0x000000010a0f7824 */ /* 0x040fe400078e020f */
[----:B------:R-:W-:Y:S01]  /*01b0*/  IMAD R20, R10, R21, 0x8 ;  /* 0x000000080a147424 */ /* 0x000fe200078e0215 */
[----:B------:R-:W5:Y:S02]  /*01c0*/  LDG.E.U8.CONSTANT R8, desc[UR4][R18.64+0x6a] ;  /* 0x00006a0412087981 */ /* 0x000f64000c1e9100 */
[----:B------:R-:W-:Y:S02]  /*01d0*/  IADD3 R14, P0, R6, R15, RZ ;  /* 0x0000000f060e7210 */ /* 0x000fe40007f1e0ff */
[----:B------:R1:W5:Y:S03]  /*01e0*/  LDG.E.U16.CONSTANT R6, desc[UR4][R6.64] ;  /* 0x0000000406067981 */ /* 0x000366000c1e9500 */
[----:B------:R-:W-:-:S05]  /*01f0*/  IMAD.X R15, RZ, RZ, R7, P0 ;  /* 0x000000ffff0f7224 */ /* 0x000fca00000e0607 */
[----:B------:R-:W5:Y:S01]  /*0200*/  LDG.E.U8.CONSTANT R9, desc[UR4][R14.64+0x4a] ;  /* 0x00004a040e097981 */ /* 0x000f62000c1e9100 */
[----:B--2---:R-:W-:Y:S01]  /*0210*/  SHF.L.U32 R10, R11, R20, RZ ;  /* 0x000000140b0a7219 */ /* 0x004fe200000006ff */
[----:B------:R-:W-:-:S03]  /*0220*/  VIADD R20, R20, 0xffffffff ;  /* 0xffffffff14147836 */ /* 0x000fc60000000000 */
[----:B---3--:R-:W-:-:S05]  /*0230*/  LOP3.LUT R13, R13, 0x100, R10, 0xf8, !PT ;  /* 0x000001000d0d7812 */ /* 0x008fca00078ef80a */
[----:B0-----:R-:W-:Y:S01]  /*0240*/  IMAD.WIDE.U32 R16, R13, 0x4, R2 ;  /* 0x000000040d107825 */ /* 0x001fe200078e0002 */
[----:B------:R-:W-:-:S04]  /*0250*/  SHF.L.U32 R11, R11, R20, RZ ;  /* 0x000000140b0b7219 */ /* 0x000fc800000006ff */
[----:B------:R-:W2:Y:S01]  /*0260*/  LDG.E.CONSTANT R10, desc[UR4][R16.64] ;  /* 0x00000004100a7981 */ /* 0x000ea2000c1e9900 */
[----:B----4-:R-:W-:-:S05]  /*0270*/  LOP3.LUT R11, R12, 0x100, R11, 0xf8, !PT ;  /* 0x000001000c0b7812 */ /* 0x010fca00078ef80b */
[----:B------:R-:W-:-:S05]  /*0280*/  IMAD.WIDE.U32 R2, R11, 0x4, R2 ;  /* 0x000000040b027825 */ /* 0x000fca00078e0002 */
[----:B------:R0:W3:Y:S01]  /*0290*/  LDG.E.CONSTANT R11, desc[UR4][R2.64] ;  /* 0x00000004020b7981 */ /* 0x0000e2000c1e9900 */
[----:B-1----:R-:W-:Y:S01]  /*02a0*/  IMAD.SHL.U32 R7, R4, 0x20, RZ ;  /* 0x0000002004077824 */ /* 0x002fe200078e00ff */
[----:B------:R-:W-:Y:S01]  /*02b0*/  LOP3.LUT R5, R5, 0x4, RZ, 0xc0, !PT ;  /* 0x0000000405057812 */ /* 0x000fe200078ec0ff */
[----:B------:R-:W-:Y:S01]  /*02c0*/  IMAD.SHL.U32 R0, R0, 0x100, RZ ;  /* 0x0000010000007824 */ /* 0x000fe200078e00ff */
[----:B------:R-:W-:Y:S02]  /*02d0*/  LOP3.LUT R4, R4, 0xfffffff8, RZ, 0xc0, !PT ;  /* 0xfffffff804047812 */ /* 0x000fe400078ec0ff */
[----:B------:R-:W-:Y:S02]  /*02e0*/  LOP3.LUT R7, R7, 0xe0, RZ, 0xc0, !PT ;  /* 0x000000e007077812 */ /* 0x000fe400078ec0ff */
[----:B-----5:R-:W-:Y:S02]  /*02f0*/  SHF.R.U32.HI R5, RZ, R5, R8 ;  /* 0x00000005ff057219 */ /* 0x020fe40000011608 */
[----:B------:R-:W-:-:S02]  /*0300*/  IADD3 R0, P0, P1, R7, R4, R0 ;  /* 0x0000000407007210 */ /* 0x000fc4000791e000 */
[----:B------:R-:W-:Y:S02]  /*0310*/  SHF.R.S32.HI R4, RZ, 0x1f, R4 ;  /* 0x0000001fff047819 */ /* 0x000fe40000011404 */
[----:B------:R-:W-:Y:S02]  /*0320*/  LOP3.LUT R5, R5, 0xf, RZ, 0xc0, !PT ;  /* 0x0000000f05057812 */ /* 0x000fe400078ec0ff */
[----:B------:R-:W-:Y:S02]  /*0330*/  IADD3.X R7, RZ, R4, RZ, P0, P1 ;  /* 0x00000004ff077210 */ /* 0x000fe400007e24ff */
[C---:B0-----:R-:W-:Y:S02]  /*0340*/  LEA R2, P0, R0.reuse, UR6, 0x2 ;  /* 0x0000000600027c11 */ /* 0x041fe4000f8010ff */
[----:B------:R-:W-:Y:S01]  /*0350*/  I2FP.F32.S32 R5, R5 ;  /* 0x0000000500057245 */ /* 0x000fe20000201400 */
[----:B------:R-:W-:Y:S01]  /*0360*/  IMAD.MOV.U32 R4, RZ, RZ, 0x3f800000 ;  /* 0x3f800000ff047424 */ /* 0x000fe200078e00ff */
[----:B------:R-:W-:Y:S01]  /*0370*/  LEA.HI.X R3, R0, UR7, R7, 0x2, P0 ;  /* 0x0000000700037c11 */ /* 0x000fe200080f1407 */
[----:B------:R-:W-:Y:S01]  /*0380*/  HADD2.F32 R0, -RZ, R6.H0_H0 ;  /* 0x20000006ff007230 */ /* 0x000fe20000004100 */
[----:B------:R-:W-:Y:S01]  /*0390*/  R2P PR, R9, 0x7e ;  /* 0x0000007e09007804 */ /* 0x000fe20000000000 */
[----:B------:R-:W-:Y:S01]  /*03a0*/  FADD.FTZ R5, R5, 0.5 ;  /* 0x3f00000005057421 */ /* 0x000fe20000010000 */
[----:B------:R-:W-:-:S02]  /*03b0*/  PRMT R6, R9, 0x8880, RZ ;  /* 0x0000888009067816 */ /* 0x000fc400000000ff */
[----:B------:R-:W-:Y:S01]  /*03c0*/  LOP3.LUT R9, R9, 0x1, RZ, 0xc0, !PT ;  /* 0x0000000109097812 */ /* 0x000fe200078ec0ff */
[----:B------:R-:W-:Y:S01]  /*03d0*/  FMUL.FTZ.D2 R0, R0, R5 ;  /* 0x0000000500007220 */ /* 0x000fe20000310000 */
[----:B------:R-:W-:Y:S02]  /*03e0*/  FSEL R8, R4, -1, !P1 ;  /* 0xbf80000004087808 */ /* 0x000fe40004800000 */
[----:B------:R-:W-:Y:S02]  /*03f0*/  ISETP.GT.AND P1, PT, R6, -0x1, PT ;  /* 0xffffffff0600780c */ /* 0x000fe40003f24270 */
[----:B------:R-:W-:Y:S02]  /*0400*/  ISETP.NE.U32.AND P0, PT, R9, 0x1, PT ;  /* 0x000000010900780c */ /* 0x000fe40003f05070 */
[C---:B------:R-:W-:Y:S02]  /*0410*/  FSEL R12, R4.reuse, -1, !P2 ;  /* 0xbf800000040c7808 */ /* 0x040fe40005000000 */
[----:B------:R-:W-:-:S02]  /*0420*/  FSEL R17, R4, -1, !P3 ;  /* 0xbf80000004117808 */ /* 0x000fc40005800000 */
[----:B------:R-:W-:Y:S02]  /*0430*/  FSEL R14, R4, -1, !P6 ;  /* 0xbf800000040e7808 */ /* 0x000fe40007000000 */
[C---:B--2---:R-:W-:Y:S02]  /*0440*/  PRMT R5, R10.reuse, 0x7770, RZ ;  /* 0x000077700a057816 */ /* 0x044fe400000000ff */
[C---:B------:R-:W-:Y:S02]  /*0450*/  PRMT R6, R10.reuse, 0x7771, RZ ;  /* 0x000077710a067816 */ /* 0x040fe400000000ff */
[C---:B------:R-:W-:Y:S02]  /*0460*/  PRMT R7, R10.reuse, 0x7772, RZ ;  /* 0x000077720a077816 */ /* 0x040fe400000000ff */
[----:B------:R-:W-:Y:S02]  /*0470*/  PRMT R10, R10, 0x7773, RZ ;  /* 0x000077730a0a7816 */ /* 0x000fe400000000ff */
[----:B------:R-:W-:-:S02]  /*0480*/  I2FP.F32.U32 R5, R5 ;  /* 0x0000000500057245 */ /* 0x000fc40000201000 */
[----:B------:R-:W-:Y:S02]  /*0490*/  I2FP.F32.U32 R9, R6 ;  /* 0x0000000600097245 */ /* 0x000fe40000201000 */
[----:B------:R-:W-:Y:S02]  /*04a0*/  I2FP.F32.U32 R7, R7 ;  /* 0x0000000700077245 */ /* 0x000fe40000201000 */
[----:B------:R-:W-:Y:S01]  /*04b0*/  I2FP.F32.U32 R13, R10 ;  /* 0x0000000a000d7245 */ /* 0x000fe20000201000 */
[----:B------:R-:W-:Y:S01]  /*04c0*/  FMUL.FTZ R5, R0, R5 ;  /* 0x0000000500057220 */ /* 0x000fe20000410000 */
[----:B------:R-:W-:Y:S01]  /*04d0*/  FSEL R6, -R4, 1, !P0 ;  /* 0x3f80000004067808 */ /* 0x000fe20004000100 */
[C---:B------:R-:W-:Y:S01]  /*04e0*/  FMUL.FTZ R9, R0.reuse, R9 ;  /* 0x0000000900097220 */ /* 0x040fe20000410000 */
[C---:B------:R-:W-:Y:S01]  /*04f0*/  FMUL.FTZ R7, R0.reuse, R7 ;  /* 0x0000000700077220 */ /* 0x040fe20000410000 */
[----:B------:R-:W-:Y:S02]  /*0500*/  FMUL.FTZ R10, R0, R13 ;  /* 0x0000000d000a7220 */ /* 0x000fe40000410000 */
[----:B------:R-:W-:Y:S01]  /*0510*/  FMUL.FTZ R5, R5, R6 ;  /* 0x0000000605057220 */ /* 0x000fe20000410000 */
[----:B------:R-:W-:Y:S01]  /*0520*/  FMUL.FTZ R13, R9, R8 ;  /* 0x00000008090d7220 */ /* 0x000fe20000410000 */
[----:B------:R-:W-:Y:S01]  /*0530*/  FMUL.FTZ R15, R7, R12 ;  /* 0x0000000c070f7220 */ /* 0x000fe20000410000 */
[----:B---3--:R-:W-:-:S02]  /*0540*/  PRMT R6, R11, 0x7770, RZ ;  /* 0x000077700b067816 */ /* 0x008fc400000000ff */
[C---:B------:R-:W-:Y:S02]  /*0550*/  PRMT R7, R11.reuse, 0x7771, RZ ;  /* 0x000077710b077816 */ /* 0x040fe400000000ff */
[C---:B------:R-:W-:Y:S02]  /*0560*/  PRMT R8, R11.reuse, 0x7772, RZ ;  /* 0x000077720b087816 */ /* 0x040fe400000000ff */
[----:B------:R-:W-:Y:S01]  /*0570*/  PRMT R11, R11, 0x7773, RZ ;  /* 0x000077730b0b7816 */ /* 0x000fe200000000ff */
[----:B------:R0:W-:Y:S01]  /*0580*/  STG.E desc[UR4][R2.64], R5 ;  /* 0x0000000502007986 */ /* 0x0001e2000c101904 */
[----:B------:R-:W-:Y:S02]  /*0590*/  I2FP.F32.U32 R9, R6 ;  /* 0x0000000600097245 */ /* 0x000fe40000201000 */
[----:B------:R-:W-:Y:S02]  /*05a0*/  I2FP.F32.U32 R7, R7 ;  /* 0x0000000700077245 */ /* 0x000fe40000201000 */
[----:B------:R-:W-:Y:S01]  /*05b0*/  I2FP.F32.U32 R11, R11 ;  /* 0x0000000b000b7245 */ /* 0x000fe20000201000 */
[----:B------:R-:W-:Y:S01]  /*05c0*/  FMUL.FTZ R17, R10, R17 ;  /* 0x000000110a117220 */ /* 0x000fe20000410000 */
[----:B------:R-:W-:-:S02]  /*05d0*/  FSEL R10, R4, -1, !P4 ;  /* 0xbf800000040a7808 */ /* 0x000fc40006000000 */
[----:B------:R-:W-:Y:S02]  /*05e0*/  FSEL R12, R4, -1, !P5 ;  /* 0xbf800000040c7808 */ /* 0x000fe40006800000 */
[----:B0-----:R-:W-:Y:S01]  /*05f0*/  I2FP.F32.U32 R5, R8 ;  /* 0x0000000800057245 */ /* 0x001fe20000201000 */
        /* <DEDUP_REMOVED lines=17> */
.L_x_1182:
        /* <DEDUP_REMOVED lines=15> */
.L_x_1480:


//--------------------- .text._Z23dequantize_block_iq4_nlIfEvPKvPT_ --------------------------
	.section	.text._Z23dequantize_block_iq4_nlIfEvPKvPT_,"ax",@progbits
	.align	128
.text._Z23dequantize_block_iq4_nlIfEvPKvPT_:
        .type           _Z23dequantize_block_iq4_nlIfEvPKvPT_,@function
        .size           _Z23dequantize_block_iq4_nlIfEvPKvPT_,(.L_x_1481 - _Z23dequantize_block_iq4_nlIfEvPKvPT_)
        .other          _Z23dequantize_block_iq4_nlIfEvPKvPT_,@"STO_CUDA_ENTRY STV_DEFAULT"
_Z23dequantize_block_iq4_nlIfEvPKvPT_:
        /* <DEDUP_REMOVED lines=11> */
[----:B------:R-:W-:-:S05]  /*00b0*/  IADD3 R8, P0, R5, R2, RZ ;  /* 0x0000000205087210 */ /* 0x000fca0007f1e0ff */
[----:B------:R-:W-:Y:S02]  /*00c0*/  IMAD.X R9, RZ, RZ, R3, P0 ;  /* 0x000000ffff097224 */ /* 0x000fe400000e0603 */
[----:B------:R-:W2:Y:S04]  /*00d0*/  LDG.E.U16.CONSTANT R3, desc[UR4][R2.64] ;  /* 0x0000000402037981 */ /* 0x000ea8000c1e9500 */
[----:B------:R-:W3:Y:S04]  /*00e0*/  LDG.E.U8.CONSTANT R10, desc[UR4][R8.64+0x2] ;  /* 0x00000204080a7981 */ /* 0x000ee8000c1e9100 */
[----:B------:R-:W4:Y:S04]  /*00f0*/  LDG.E.U8.CONSTANT R11, desc[UR4][R8.64+0x3] ;  /* 0x00000304080b7981 */ /* 0x000f28000c1e9100 */
[----:B------:R-:W5:Y:S04]  /*0100*/  LDG.E.U8.CONSTANT R6, desc[UR4][R8.64+0x5] ;  /* 0x0000050408067981 */ /* 0x000f68000c1e9100 */
[----:B------:R0:W2:Y:S01]  /*0110*/  LDG.E.U8.CONSTANT R7, desc[UR4][R8.64+0x4] ;  /* 0x0000040408077981 */ /* 0x0000a2000c1e9100 */
[----:B---3--:R-:W-:-:S02]  /*0120*/  LOP3.LUT R18, R10, 0xf, RZ, 0xc0, !PT ;  /* 0x0000000f0a127812 */ /* 0x008fc400078ec0ff */
[----:B------:R-:W-:-:S04]  /*0130*/  LOP3.LUT R10, R10, 0xf0, RZ, 0xc0, !PT ;  /* 0x000000f00a0a7812 */ /* 0x000fc800078ec0ff */
[----:B------:R-:W-:Y:S02]  /*0140*/  SHF.R.U32.HI R10, RZ, 0x4, R10 ;  /* 0x00000004ff0a7819 */ /* 0x000fe4000001160a */
[----:B------:R-:W-:Y:S02]  /*0150*/  IADD3 R18, P0, R18, UR6, RZ ;  /* 0x0000000612127c10 */ /* 0x000fe4000ff1e0ff */
[----:B------:R-:W-:Y:S02]  /*0160*/  LOP3.LUT R16, R10, 0xffff, RZ, 0xc0, !PT ;  /* 0x0000ffff0a107812 */ /* 0x000fe400078ec0ff */
[C---:B----4-:R-:W-:Y:S01]  /*0170*/  LOP3.LUT R10, R11.reuse, 0xf, RZ, 0xc0, !PT ;  /* 0x0000000f0b0a7812 */ /* 0x050fe200078ec0ff */
[----:B------:R-:W-:Y:S01]  /*0180*/  IMAD.X R19, RZ, RZ, UR7, P0 ;  /* 0x00000007ff137e24 */ /* 0x000fe200080e06ff */
[----:B0-----:R-:W-:Y:S02]  /*0190*/  LOP3.LUT R9, R11, 0xf0, RZ, 0xc0, !PT ;  /* 0x000000f00b097812 */ /* 0x001fe400078ec0ff */
[----:B------:R-:W-:-:S02]  /*01a0*/  IADD3 R10, P0, R10, UR6, RZ ;  /* 0x000000060a0a7c10 */ /* 0x000fc4000ff1e0ff */
[----:B-----5:R-:W-:Y:S01]  /*01b0*/  LOP3.LUT R14, R6, 0xf, RZ, 0xc0, !PT ;  /* 0x0000000f060e7812 */ /* 0x020fe200078ec0ff */
[----:B------:R0:W3:Y:S01]  /*01c0*/  LDG.E.U8.CONSTANT R12, desc[UR4][R18.64] ;  /* 0x00000004120c7981 */ /* 0x0000e2000c1e9100 */
[----:B------:R-:W-:Y:S01]  /*01d0*/  IADD3 R16, P1, R16, UR6, RZ ;  /* 0x0000000610107c10 */ /* 0x000fe2000ff3e0ff */
[----:B------:R-:W-:Y:S01]  /*01e0*/  IMAD.X R11, RZ, RZ, UR7, P0 ;  /* 0x00000007ff0b7e24 */ /* 0x000fe200080e06ff */
[----:B------:R-:W-:Y:S02]  /*01f0*/  SHF.R.U32.HI R15, RZ, 0x4, R9 ;  /* 0x00000004ff0f7819 */ /* 0x000fe40000011609 */
[C---:B--2---:R-:W-:Y:S02]  /*0200*/  LOP3.LUT R8, R7.reuse, 0xf, RZ, 0xc0, !PT ;  /* 0x0000000f07087812 */ /* 0x044fe400078ec0ff */
[----:B------:R-:W-:Y:S01]  /*0210*/  IADD3 R14, P0, R14, UR6, RZ ;  /* 0x000000060e0e7c10 */ /* 0x000fe2000ff1e0ff */
[----:B------:R-:W-:Y:S01]  /*0220*/  IMAD.X R17, RZ, RZ, UR7, P1 ;  /* 0x00000007ff117e24 */ /* 0x000fe200088e06ff */
[----:B------:R-:W-:Y:S01]  /*0230*/  LOP3.LUT R7, R7, 0xf0, RZ, 0xc0, !PT ;  /* 0x000000f007077812 */ /* 0x000fe200078ec0ff */
[----:B------:R-:W2:Y:S01]  /*0240*/  LDG.E.U8.CONSTANT R10, desc[UR4][R10.64] ;  /* 0x000000040a0a7981 */ /* 0x000ea2000c1e9100 */
[----:B0-----:R-:W-:Y:S01]  /*0250*/  LOP3.LUT R18, R15, 0xffff, RZ, 0xc0, !PT ;  /* 0x0000ffff0f127812 */ /* 0x001fe200078ec0ff */
[----:B------:R-:W-:Y:S01]  /*0260*/  IMAD.X R15, RZ, RZ, UR7, P0 ;  /* 0x00000007ff0f7e24 */ /* 0x000fe200080e06ff */
[----:B------:R-:W-:Y:S01]  /*0270*/  SHF.R.U32.HI R7, RZ, 0x4, R7 ;  /* 0x00000004ff077819 */ /* 0x000fe20000011607 */
[----:B------:R0:W4:Y:S01]  /*0280*/  LDG.E.U8.CONSTANT R13, desc[UR4][R16.64] ;  /* 0x00000004100d7981 */ /* 0x000122000c1e9100 */
[----:B------:R-:W-:-:S02]  /*0290*/  IADD3 R18, P0, R18, UR6, RZ ;  /* 0x0000000612127c10 */ /* 0x000fc4000ff1e0ff */
[----:B------:R-:W-:Y:S01]  /*02a0*/  LOP3.LUT R6, R6, 0xf0, RZ, 0xc0, !PT ;  /* 0x000000f006067812 */ /* 0x000fe200078ec0ff */
[----:B------:R-:W5:Y:S02]  /*02b0*/  LDG.E.U8.CONSTANT R14, desc[UR4][R14.64] ;  /* 0x000000040e0e7981 */ /* 0x000f64000c1e9100 */
[----:B------:R-:W-:Y:S01]  /*02c0*/  IMAD.X R19, RZ, RZ, UR7, P0 ;  /* 0x00000007ff137e24 */ /* 0x000fe200080e06ff */
[----:B0-----:R-:W-:-:S04]  /*02d0*/  LOP3.LUT R16, R7, 0xffff, RZ, 0xc0, !PT ;  /* 0x0000ffff07107812 */ /* 0x001fc800078ec0ff */
[----:B------:R-:W4:Y:S01]  /*02e0*/  LDG.E.U8.CONSTANT R18, desc[UR4][R18.64] ;  /* 0x0000000412127981 */ /* 0x000f22000c1e9100 */
[----:B------:R-:W-:Y:S02]  /*02f0*/  SHF.R.U32.HI R7, RZ, 0x4, R6 ;  /* 0x00000004ff077819 */ /* 0x000fe40000011606 */
[----:B------:R-:W-:Y:S02]  /*0300*/  IADD3 R6, P0, R16, UR6, RZ ;  /* 0x0000000610067c10 */ /* 0x000fe4000ff1e0ff */
[----:B------:R-:W-:Y:S02]  /*0310*/  LOP3.LUT R16, R7, 0xffff, RZ, 0xc0, !PT ;  /* 0x0000ffff07107812 */ /* 0x000fe400078ec0ff */
[----:B------:R-:W-:Y:S01]  /*0320*/  IADD3 R8, P1, R8, UR6, RZ ;  /* 0x0000000608087c10 */ /* 0x000fe2000ff3e0ff */
[----:B------:R-:W-:Y:S01]  /*0330*/  IMAD.X R7, RZ, RZ, UR7, P0 ;  /* 0x00000007ff077e24 */ /* 0x000fe200080e06ff */
[----:B------:R-:W-:-:S03]  /*0340*/  IADD3 R16, P0, R16, UR6, RZ ;  /* 0x0000000610107c10 */ /* 0x000fc6000ff1e0ff */
[----:B------:R-:W-:Y:S01]  /*0350*/  IMAD.X R9, RZ, RZ, UR7, P1 ;  /* 0x00000007ff097e24 */ /* 0x000fe200088e06ff */
[----:B------:R-:W4:Y:S01]  /*0360*/  LDG.E.U8.CONSTANT R6, desc[UR4][R6.64] ;  /* 0x0000000406067981 */ /* 0x000f22000c1e9100 */
[----:B------:R-:W-:Y:S01]  /*0370*/  IMAD.X R17, RZ, RZ, UR7, P0 ;  /* 0x00000007ff117e24 */ /* 0x000fe200080e06ff */
[----:B------:R-:W-:Y:S02]  /*0380*/  ULDC.64 UR6, c[0x0][0x218] ;  /* 0x0000860000067ab9 */ /* 0x000fe40000000a00 */
[----:B------:R-:W4:Y:S04]  /*0390*/  LDG.E.U8.CONSTANT R8, desc[UR4][R8.64] ;  /* 0x0000000408087981 */ /* 0x000f28000c1e9100 */
[----:B------:R0:W4:Y:S01]  /*03a0*/  LDG.E.U8.CONSTANT R16, desc[UR4][R16.64] ;  /* 0x0000000410107981 */ /* 0x000122000c1e9100 */
[----:B------:R-:W-:-:S05]  /*03b0*/  IMAD.SHL.U32 R0, R0, 0x20, RZ ;  /* 0x0000002000007824 */ /* 0x000fca00078e00ff */
[----:B------:R-:W-:-:S05]  /*03c0*/  LOP3.LUT R11, R0, 0xe0, RZ, 0xc0, !PT ;  /* 0x000000e0000b7812 */ /* 0x000fca00078ec0ff */
[----:B------:R-:W-:-:S05]  /*03d0*/  IMAD R4, R4, 0x100, R11 ;  /* 0x0000010004047824 */ /* 0x000fca00078e020b */
[----:B------:R-:W-:Y:S01]  /*03e0*/  IADD3 R4, P0, R4, R5, RZ ;  /* 0x0000000504047210 */ /* 0x000fe20007f1e0ff */
[----:B------:R-:W-:-:S04]  /*03f0*/  HADD2.F32 R0, -RZ, R3.H0_H0 ;  /* 0x20000003ff007230 */ /* 0x000fc80000004100 */
[----:B0-----:R-:W-:Y:S01]  /*0400*/  IMAD.X R17, RZ, RZ, RZ, P0 ;  /* 0x000000ffff117224 */ /* 0x001fe200000e06ff */
[----:B------:R-:W-:-:S04]  /*0410*/  LEA R2, P0, R4, UR6, 0x2 ;  /* 0x0000000604027c11 */ /* 0x000fc8000f8010ff */
[----:B------:R-:W-:Y:S01]  /*0420*/  LEA.HI.X R3, R4, UR7, R17, 0x2, P0 ;  /* 0x0000000704037c11 */ /* 0x000fe200080f1411 */
[----:B---3--:R-:W0:Y:S08]  /*0430*/  I2F.S8 R15, R12 ;  /* 0x0000000c000f7306 */ /* 0x008e300000001400 */
[----:B--2---:R-:W-:Y:S08]  /*0440*/  I2F.S8 R21, R10 ;  /* 0x0000000a00157306 */ /* 0x004ff00000001400 */
[----:B-----5:R-:W-:Y:S08]  /*0450*/  I2F.S8 R9, R14 ;  /* 0x0000000e00097306 */ /* 0x020ff00000001400 */
[----:B----4-:R-:W1:Y:S08]  /*0460*/  I2F.S8 R13, R13 ;  /* 0x0000000d000d7306 */ /* 0x010e700000001400 */
[----:B------:R-:W2:Y:S08]  /*0470*/  I2F.S8 R7, R18 ;  /* 0x0000001200077306 */ /* 0x000eb00000001400 */
[----:B------:R-:W3:Y:S08]  /*0480*/  I2F.S8 R23, R8 ;  /* 0x0000000800177306 */ /* 0x000ef00000001400 */
[----:B------:R-:W4:Y:S08]  /*0490*/  I2F.S8 R5, R6 ;  /* 0x0000000600057306 */ /* 0x000f300000001400 */
[----:B------:R-:W5:Y:S01]  /*04a0*/  I2F.S8 R11, R16 ;  /* 0x00000010000b7306 */ /* 0x000f620000001400 */
[C---:B0-----:R-:W-:Y:S01]  /*04b0*/  FMUL.FTZ R15, R0.reuse, R15 ;  /* 0x0000000f000f7220 */ /* 0x041fe20000410000 */
[C---:B-1----:R-:W-:Y:S01]  /*04c0*/  FMUL.FTZ R13, R0.reuse, R13 ;  /* 0x0000000d000d7220 */ /* 0x042fe20000410000 */
[C---:B------:R-:W-:Y:S01]  /*04d0*/  FMUL.FTZ R21, R0.reuse, R21 ;  /* 0x0000001500157220 */ /* 0x040fe20000410000 */
[C---:B--2---:R-:W-:Y:S01]  /*04e0*/  FMUL.FTZ R7, R0.reuse, R7 ;  /* 0x0000000700077220 */ /* 0x044fe20000410000 */
[C---:B---3--:R-:W-:Y:S01]  /*04f0*/  FMUL.FTZ R23, R0.reuse, R23 ;  /* 0x0000001700177220 */ /* 0x048fe20000410000 */
[C---:B------:R-:W-:Y:S01]  /*0500*/  FMUL.FTZ R9, R0.reuse, R9 ;  /* 0x0000000900097220 */ /* 0x040fe20000410000 */
[C---:B----4-:R-:W-:Y:S01]  /*0510*/  FMUL.FTZ R5, R0.reuse, R5 ;  /* 0x0000000500057220 */ /* 0x050fe20000410000 */
[----:B------:R-:W-:Y:S01]  /*0520*/  STG.E desc[UR4][R2.64], R15 ;  /* 0x0000000f02007986 */ /* 0x000fe2000c101904 */
[----:B-----5:R-:W-:-:S03]  /*0530*/  FMUL.FTZ R11, R0, R11 ;  /* 0x0000000b000b7220 */ /* 0x020fc60000410000 */
        /* <DEDUP_REMOVED lines=8> */
.L_x_1183:
        /* <DEDUP_REMOVED lines=12> */
.L_x_1481:


//--------------------- .text._Z22dequantize_block_iq1_sIfEvPKvPT_ --------------------------
	.section	.text._Z22dequantize_block_iq1_sIfEvPKvPT_,"ax",@progbits
	.align	128
.text._Z22dequantize_block_iq1_sIfEvPKvPT_:
        .type           _Z22dequantize_block_iq1_sIfEvPKvPT_,@function
        .size           _Z22dequantize_block_iq1_sIfEvPKvPT_,(.L_x_1482 - _Z22dequantize_block_iq1_sIfEvPKvPT_)
        .other          _Z22dequantize_block_iq1_sIfEvPKvPT_,@"STO_CUDA_ENTRY STV_DEFAULT"
_Z22dequantize_block_iq1_sIfEvPKvPT_:
        /* <DEDUP_REMOVED lines=21> */
[----:B------:R-:W-:Y:S02]  /*0150*/  IMAD.SHL.U32 R11, R10, 0x100, RZ ;  /* 0x000001000a0b7824 */ /* 0x000fe400078e00ff */
[----:B------:R0:W3:Y:S03]  /*0160*/  LDG.E.U16.CONSTANT R10, desc[UR4][R4.64] ;  /* 0x00000004040a7981 */ /* 0x0000e6000c1e9500 */
[----:B----4-:R-:W-:-:S05]  /*0170*/  LOP3.LUT R11, R11, 0x700, R8, 0xe2, !PT ;  /* 0x000007000b0b7812 */ /* 0x010fca00078ee208 */
[----:B--2---:R-:W-:-:S06]  /*0180*/  IMAD.WIDE.U32 R12, R11, 0x8, R12 ;  /* 0x000000080b0c7825 */ /* 0x004fcc00078e000c */
[----:B------:R-:W2:Y:S01]  /*0190*/  LDG.E.CONSTANT R12, desc[UR4][R12.64] ;  /* 0x000000040c0c7981 */ /* 0x000ea2000c1e9900 */
[----:B------:R-:W-:-:S04]  /*01a0*/  SHF.R.U32.HI R6, RZ, 0xb, R3 ;  /* 0x0000000bff067819 */ /* 0x000fc80000011603 */
[----:B------:R-:W-:-:S04]  /*01b0*/  LOP3.LUT R6, R6, 0xe, RZ, 0xc0, !PT ;  /* 0x0000000e06067812 */ /* 0x000fc800078ec0ff */
[----:B------:R-:W-:-:S06]  /*01c0*/  LOP3.LUT R11, R6, 0x1, RZ, 0xfc, !PT ;  /* 0x00000001060b7812 */ /* 0x000fcc00078efcff */
[----:B------:R-:W1:Y:S01]  /*01d0*/  I2F.U16 R11, R11 ;  /* 0x0000000b000b7306 */ /* 0x000e620000101000 */
[----:B0-----:R-:W-:Y:S01]  /*01e0*/  IMAD.MOV.U32 R5, RZ, RZ, RZ ;  /* 0x000000ffff057224 */ /* 0x001fe200078e00ff */
[----:B------:R-:W-:-:S04]  /*01f0*/  PRMT R3, R3, 0x9910, RZ ;  /* 0x0000991003037816 */ /* 0x000fc800000000ff */
[----:B------:R-:W-:Y:S01]  /*0200*/  ISETP.GE.AND P0, PT, R3, RZ, PT ;  /* 0x000000ff0300720c */ /* 0x000fe20003f06270 */
[----:B---3--:R-:W-:Y:S01]  /*0210*/  HADD2.F32 R10, -RZ, R10.H0_H0 ;  /* 0x2000000aff0a7230 */ /* 0x008fe20000004100 */
[----:B--2---:R-:W-:Y:S02]  /*0220*/  LOP3.LUT R7, R12, 0xf0f0f0f, RZ, 0xc0, !PT ;  /* 0x0f0f0f0f0c077812 */ /* 0x004fe400078ec0ff */
[--C-:B------:R-:W-:Y:S02]  /*0230*/  SHF.R.U32.HI R6, RZ, 0x1c, R12.reuse ;  /* 0x0000001cff067819 */ /* 0x100fe4000001160c */
[----:B------:R-:W-:Y:S02]  /*0240*/  SHF.R.U32.HI R4, RZ, 0x10, R7 ;  /* 0x00000010ff047819 */ /* 0x000fe40000011607 */
[----:B------:R-:W-:Y:S02]  /*0250*/  LOP3.LUT R14, R7, 0xffff, RZ, 0xc0, !PT ;  /* 0x0000ffff070e7812 */ /* 0x000fe400078ec0ff */
[----:B------:R-:W-:-:S02]  /*0260*/  SHF.R.U32.HI R12, RZ, 0x4, R12 ;  /* 0x00000004ff0c7819 */ /* 0x000fc4000001160c */
[----:B------:R-:W-:Y:S02]  /*0270*/  LOP3.LUT R15, R4, 0xf, RZ, 0xc0, !PT ;  /* 0x0000000f040f7812 */ /* 0x000fe400078ec0ff */
[----:B------:R-:W-:Y:S02]  /*0280*/  LOP3.LUT R4, R2, 0xfffffff8, RZ, 0xc0, !PT ;  /* 0xfffffff802047812 */ /* 0x000fe400078ec0ff */
[----:B------:R-:W-:Y:S02]  /*0290*/  SHF.R.U32.HI R14, RZ, 0x8, R14 ;  /* 0x00000008ff0e7819 */ /* 0x000fe4000001160e */
[----:B------:R-:W-:Y:S01]  /*02a0*/  LOP3.LUT R13, R12, 0xf0f0f0f, RZ, 0xc0, !PT ;  /* 0x0f0f0f0f0c0d7812 */ /* 0x000fe200078ec0ff */
[----:B------:R-:W-:Y:S01]  /*02b0*/  IMAD.SHL.U32 R2, R2, 0x20, RZ ;  /* 0x0000002002027824 */ /* 0x000fe200078e00ff */
[----:B------:R-:W-:Y:S01]  /*02c0*/  LOP3.LUT R9, R7, 0xf, RZ, 0xc0, !PT ;  /* 0x0000000f07097812 */ /* 0x000fe200078ec0ff */
[----:B------:R-:W-:Y:S01]  /*02d0*/  IMAD.WIDE.U32 R4, R0, 0x100, R4 ;  /* 0x0000010000047825 */ /* 0x000fe200078e0004 */
[----:B------:R-:W-:-:S02]  /*02e0*/  SHF.R.U32.HI R8, RZ, 0x18, R7 ;  /* 0x00000018ff087819 */ /* 0x000fc40000011607 */
[----:B------:R0:W-:Y:S01]  /*02f0*/  I2F.S16 R7, R14 ;  /* 0x0000000e00077306 */ /* 0x0001e20000101400 */
[C---:B------:R-:W-:Y:S01]  /*0300*/  LOP3.LUT R0, R13.reuse, 0xf, RZ, 0xc0, !PT ;  /* 0x0000000f0d007812 */ /* 0x040fe200078ec0ff */
[----:B-1----:R-:W-:Y:S01]  /*0310*/  FMUL.FTZ R11, R10, R11 ;  /* 0x0000000b0a0b7220 */ /* 0x002fe20000410000 */
[----:B------:R-:W-:Y:S02]  /*0320*/  LOP3.LUT R17, R2, 0xe0, RZ, 0xc0, !PT ;  /* 0x000000e002117812 */ /* 0x000fe400078ec0ff */
[----:B0-----:R-:W-:Y:S02]  /*0330*/  LOP3.LUT R14, R13, 0xffff, RZ, 0xc0, !PT ;  /* 0x0000ffff0d0e7812 */ /* 0x001fe400078ec0ff */
[----:B------:R-:W-:Y:S01]  /*0340*/  SHF.R.U32.HI R13, RZ, 0x10, R13 ;  /* 0x00000010ff0d7819 */ /* 0x000fe2000001160d */
[----:B------:R-:W0:Y:S01]  /*0350*/  I2F.S16 R6, R6 ;  /* 0x0000000600067306 */ /* 0x000e220000101400 */
[----:B------:R-:W-:Y:S02]  /*0360*/  SHF.R.U32.HI R14, RZ, 0x8, R14 ;  /* 0x00000008ff0e7819 */ /* 0x000fe4000001160e */
[----:B------:R-:W-:Y:S01]  /*0370*/  LOP3.LUT R10, R13, 0xf, RZ, 0xc0, !PT ;  /* 0x0000000f0d0a7812 */ /* 0x000fe200078ec0ff */
[----:B------:R-:W-:Y:S01]  /*0380*/  IMAD.MOV.U32 R2, RZ, RZ, 0x3f900000 ;  /* 0x3f900000ff027424 */ /* 0x000fe200078e00ff */
[----:B------:R-:W-:-:S03]  /*0390*/  IADD3 R3, P1, R4, R17, RZ ;  /* 0x0000001104037210 */ /* 0x000fc60007f3e0ff */
[----:B------:R-:W1:Y:S02]  /*03a0*/  I2F.S16 R9, R9 ;  /* 0x0000000900097306 */ /* 0x000e640000101400 */
[----:B------:R-:W-:Y:S01]  /*03b0*/  IMAD.X R16, RZ, RZ, R5, P1 ;  /* 0x000000ffff107224 */ /* 0x000fe200008e0605 */
[----:B------:R-:W-:-:S05]  /*03c0*/  FSEL R5, -R2, -0.875, !P0 ;  /* 0xbf60000002057808 */ /* 0x000fca0004000100 */
[----:B------:R-:W2:Y:S08]  /*03d0*/  I2F.S16 R8, R8 ;  /* 0x0000000800087306 */ /* 0x000eb00000101400 */
[----:B------:R-:W3:Y:S08]  /*03e0*/  I2F.S16 R12, R15 ;  /* 0x0000000f000c7306 */ /* 0x000ef00000101400 */
[----:B------:R-:W4:Y:S08]  /*03f0*/  I2F.S16 R0, R0 ;  /* 0x0000000000007306 */ /* 0x000f300000101400 */
[----:B------:R-:W5:Y:S08]  /*0400*/  I2F.S16 R14, R14 ;  /* 0x0000000e000e7306 */ /* 0x000f700000101400 */
[----:B------:R-:W5:Y:S01]  /*0410*/  I2F.S16 R10, R10 ;  /* 0x0000000a000a7306 */ /* 0x000f620000101400 */
[----:B------:R-:W-:Y:S01]  /*0420*/  LEA R2, P0, R3, UR6, 0x2 ;  /* 0x0000000603027c11 */ /* 0x000fe2000f8010ff */
[C---:B0-----:R-:W-:Y:S01]  /*0430*/  FADD.FTZ R6, R5.reuse, R6 ;  /* 0x0000000605067221 */ /* 0x041fe20000010000 */
[----:B-1----:R-:W-:-:S02]  /*0440*/  FADD.FTZ R4, R5, R9 ;  /* 0x0000000905047221 */ /* 0x002fc40000010000 */
[----:B------:R-:W-:Y:S01]  /*0450*/  LEA.HI.X R3, R3, UR7, R16, 0x2, P0 ;  /* 0x0000000703037c11 */ /* 0x000fe200080f1410 */
[C---:B------:R-:W-:Y:S01]  /*0460*/  FMUL.FTZ R17, R11.reuse, R6 ;  /* 0x000000060b117220 */ /* 0x040fe20000410000 */
[----:B------:R-:W-:Y:S01]  /*0470*/  FMUL.FTZ R9, R11, R4 ;  /* 0x000000040b097220 */ /* 0x000fe20000410000 */
[C---:B--2---:R-:W-:Y:S01]  /*0480*/  FADD.FTZ R8, R5.reuse, R8 ;  /* 0x0000000805087221 */ /* 0x044fe20000010000 */
[C---:B------:R-:W-:Y:S01]  /*0490*/  FADD.FTZ R4, R5.reuse, R7 ;  /* 0x0000000705047221 */ /* 0x040fe20000010000 */
[C---:B---3--:R-:W-:Y:S01]  /*04a0*/  FADD.FTZ R12, R5.reuse, R12 ;  /* 0x0000000c050c7221 */ /* 0x048fe20000010000 */
[C---:B----4-:R-:W-:Y:S01]  /*04b0*/  FADD.FTZ R0, R5.reuse, R0 ;  /* 0x0000000005007221 */ /* 0x050fe20000010000 */
[C---:B-----5:R-:W-:Y:S01]  /*04c0*/  FADD.FTZ R14, R5.reuse, R14 ;  /* 0x0000000e050e7221 */ /* 0x060fe20000010000 */
[----:B------:R0:W-:Y:S01]  /*04d0*/  STG.E desc[UR4][R2.64+0x1c], R17 ;  /* 0x00001c1102007986 */ /* 0x0001e2000c101904 */
[----:B------:R-:W-:Y:S01]  /*04e0*/  FADD.FTZ R10, R5, R10 ;  /* 0x0000000a050a7221 */ /* 0x000fe20000010000 */
[C---:B------:R-:W-:Y:S01]  /*04f0*/  FMUL.FTZ R13, R11.reuse, R8 ;  /* 0x000000080b0d7220 */ /* 0x040fe20000410000 */
        /* <DEDUP_REMOVED lines=13> */
.L_x_1184:
        /* <DEDUP_REMOVED lines=11> */
.L_x_1482:


//--------------------- .text._Z24dequantize_block_iq3_xxsIfEvPKvPT_ --------------------------
	.section	.text._Z24dequantize_block_iq3_xxsIfEvPKvPT_,"ax",@progbits
	.align	128
.text._Z24dequantize_block_iq3_xxsIfEvPKvPT_:
        .type           _Z24dequantize_block_iq3_xxsIfEvPKvPT_,@function
        .size           _Z24dequantize_block_iq3_xxsIfEvPKvPT_,(.L_x_1483 - _Z24dequantize_block_iq3_xxsIfEvPKvPT_)
        .other          _Z24dequantize_block_iq3_xxsIfEvPKvPT_,@"STO_CUDA_ENTRY STV_DEFAULT"
_Z24dequantize_block_iq3_xxsIfEvPKvPT_:
[----:B------:R-:W-:Y:S01]  /*0000*/  LDC R1, c[0x0][0x28] ;  /* 0x00000a00ff017b82 */ /* 0x000fe20000000800 */
[----:B------:R-:W0:Y:S07]  /*0010*/  S2R R0, SR_TID.X ;  /* 0x0000000000007919 */ /* 0x000e2e0000002100 */
[----:B------:R-:W1:Y:S01]  /*0020*/  LDC.64 R4, c[0x0][0x210] ;  /* 0x00008400ff047b82 */ /* 0x000e620000000a00 */
[----:B------:R-:W-:Y:S01]  /*0030*/  ULDC.64 UR4, c[0x0][0x208] ;  /* 0x0000820000047ab9 */ /* 0x000fe20000000a00 */
[----:B------:R-:W-:Y:S01]  /*0040*/  ULDC.64 UR6, c[0x4][0x30] ;  /* 0x01000c0000067ab9 */ /* 0x000fe20000000a00 */
[----:B------:R-:W1:Y:S05]  /*0050*/  S2R R2, SR_CTAID.X ;  /* 0x0000000000027919 */ /* 0x000e6a0000002500 */
[----:B------:R-:W2:Y:S01]  /*0060*/  LDC.64 R10, c[0x4][0x18] ;  /* 0x01000600ff0a7b82 */ /* 0x000ea20000000a00 */
[----:B0-----:R-:W-:Y:S01]  /*0070*/  IMAD.SHL.U32 R6, R0, 0x8, RZ ;  /* 0x0000000800067824 */ /* 0x001fe200078e00ff */
[----:B------:R-:W-:Y:S01]  /*0080*/  SHF.R.U32.HI R3, RZ, 0x3, R0 ;  /* 0x00000003ff037819 */ /* 0x000fe20000011600 */
[----:B-1----:R-:W-:-:S03]  /*0090*/  IMAD.WIDE.U32 R4, R2, 0x62, R4 ;  /* 0x0000006202047825 */ /* 0x002fc600078e0004 */
[----:B------:R-:W-:-:S05]  /*00a0*/  LOP3.LUT R6, R6, 0x38, RZ, 0xc0, !PT ;  /* 0x0000003806067812 */ /* 0x000fca00078ec0ff */
[----:B------:R-:W-:-:S05]  /*00b0*/  IMAD R15, R3, 0x2, R6 ;  /* 0x00000002030f7824 */ /* 0x000fca00078e0206 */
[----:B------:R-:W-:Y:S01]  /*00c0*/  IADD3 R14, P0, R4, R15, RZ ;  /* 0x0000000f040e7210 */ /* 0x000fe20007f1e0ff */
[----:B------:R-:W-:-:S04]  /*00d0*/  IMAD.SHL.U32 R6, R0, 0x2, RZ ;  /* 0x0000000200067824 */ /* 0x000fc800078e00ff */
[--C-:B------:R-:W-:Y:S01]  /*00e0*/  IMAD.X R15, RZ, RZ, R5.reuse, P0 ;  /* 0x000000ffff0f7224 */ /* 0x100fe200000e0605 */
[----:B------:R-:W-:Y:S02]  /*00f0*/  IADD3 R8, P0, R4, 0x2, RZ ;  /* 0x0000000204087810 */ /* 0x000fe40007f1e0ff */
[----:B------:R-:W-:Y:S02]  /*0100*/  LOP3.LUT R7, R6, 0xe, RZ, 0xc0, !PT ;  /* 0x0000000e06077812 */ /* 0x000fe400078ec0ff */
[----:B------:R-:W2:Y:S01]  /*0110*/  LDG.E.U8.CONSTANT R13, desc[UR4][R14.64+0x3] ;  /* 0x000003040e0d7981 */ /* 0x000ea2000c1e9100 */
[----:B------:R-:W-:Y:S02]  /*0120*/  IMAD.X R9, RZ, RZ, R5, P0 ;  /* 0x000000ffff097224 */ /* 0x000fe400000e0605 */
[----:B------:R-:W-:Y:S01]  /*0130*/  IMAD R3, R3, 0x7, RZ ;  /* 0x0000000703037824 */ /* 0x000fe200078e02ff */
[----:B------:R-:W3:Y:S01]  /*0140*/  LDG.E.U16.CONSTANT R5, desc[UR4][R4.64] ;  /* 0x0000000404057981 */ /* 0x000ee2000c1e9500 */
[----:B------:R-:W-:-:S03]  /*0150*/  IMAD.WIDE.U32 R8, R7, 0x2, R8 ;  /* 0x0000000207087825 */ /* 0x000fc600078e0008 */
[----:B------:R0:W4:Y:S04]  /*0160*/  LDG.E.U8.CONSTANT R7, desc[UR4][R14.64+0x2] ;  /* 0x000002040e077981 */ /* 0x000128000c1e9100 */
[----:B------:R-:W5:Y:S04]  /*0170*/  LDG.E.U16.CONSTANT R16, desc[UR4][R8.64+0x40] ;  /* 0x0000400408107981 */ /* 0x000f68000c1e9500 */
[----:B------:R-:W5:Y:S01]  /*0180*/  LDG.E.U16.CONSTANT R17, desc[UR4][R8.64+0x42] ;  /* 0x0000420408117981 */ /* 0x000f62000c1e9500 */
[----:B--2---:R-:W-:-:S05]  /*0190*/  IMAD.WIDE.U32 R12, R13, 0x4, R10 ;  /* 0x000000040d0c7825 */ /* 0x004fca00078e000a */
[----:B------:R-:W2:Y:S01]  /*01a0*/  LDG.E.CONSTANT R6, desc[UR4][R12.64] ;  /* 0x000000040c067981 */ /* 0x000ea2000c1e9900 */
[----:B-----5:R-:W-:-:S04]  /*01b0*/  PRMT R16, R16, 0x5410, R17 ;  /* 0x0000541010107816 */ /* 0x020fc80000000011 */
[----:B------:R-:W-:-:S04]  /*01c0*/  SHF.R.U32.HI R3, RZ, R3, R16 ;  /* 0x00000003ff037219 */ /* 0x000fc80000011610 */
[----:B0-----:R-:W-:Y:S01]  /*01d0*/  LOP3.LUT R14, R3, 0x7f, RZ, 0xc0, !PT ;  /* 0x0000007f030e7812 */ /* 0x001fe200078ec0ff */
[----:B----4-:R-:W-:-:S03]  /*01e0*/  IMAD.WIDE.U32 R10, R7, 0x4, R10 ;  /* 0x00000004070a7825 */ /* 0x010fc600078e000a */
[----:B------:R-:W-:Y:S02]  /*01f0*/  IADD3 R8, P0, R14, UR6, RZ ;  /* 0x000000060e087c10 */ /* 0x000fe4000ff1e0ff */
[----:B------:R0:W4:Y:S03]  /*0200*/  LDG.E.CONSTANT R7, desc[UR4][R10.64] ;  /* 0x000000040a077981 */ /* 0x000126000c1e9900 */
[----:B------:R-:W-:Y:S01]  /*0210*/  IMAD.X R9, RZ, RZ, UR7, P0 ;  /* 0x00000007ff097e24 */ /* 0x000fe200080e06ff */
[----:B------:R-:W-:Y:S01]  /*0220*/  SHF.R.U32.HI R17, RZ, 0xc, R17 ;  /* 0x0000000cff117819 */ /* 0x000fe20000011611 */
[----:B------:R-:W-:Y:S01]  /*0230*/  IMAD.SHL.U32 R3, R0, 0x20, RZ ;  /* 0x0000002000037824 */ /* 0x000fe200078e00ff */
[----:B------:R-:W-:Y:S02]  /*0240*/  ULDC.64 UR6, c[0x0][0x218] ;  /* 0x0000860000067ab9 */ /* 0x000fe40000000a00 */
[----:B------:R1:W5:Y:S01]  /*0250*/  LDG.E.U8.CONSTANT R4, desc[UR4][R8.64] ;  /* 0x0000000408047981 */ /* 0x000362000c1e9100 */
[----:B------:R-:W-:Y:S01]  /*0260*/  IMAD.SHL.U32 R2, R2, 0x100, RZ ;  /* 0x0000010002027824 */ /* 0x000fe200078e00ff */
[----:B------:R-:W-:-:S02]  /*0270*/  LOP3.LUT R0, R0, 0xfffffff8, RZ, 0xc0, !PT ;  /* 0xfffffff800007812 */ /* 0x000fc400078ec0ff */
[----:B------:R-:W-:Y:S02]  /*0280*/  LOP3.LUT R3, R3, 0xe0, RZ, 0xc0, !PT ;  /* 0x000000e003037812 */ /* 0x000fe400078ec0ff */
[----:B------:R-:W-:Y:S01]  /*0290*/  I2FP.F32.U32 R17, R17 ;  /* 0x0000001100117245 */ /* 0x000fe20000201000 */
[----:B---3--:R-:W-:Y:S01]  /*02a0*/  HADD2.F32 R5, -RZ, R5.H0_H0 ;  /* 0x20000005ff057230 */ /* 0x008fe20000004100 */
[----:B0-----:R-:W-:Y:S02]  /*02b0*/  IADD3 R11, P1, P2, R3, R0, R2 ;  /* 0x00000000030b7210 */ /* 0x001fe40007a3e002 */
[----:B------:R-:W-:Y:S01]  /*02c0*/  SHF.R.S32.HI R3, RZ, 0x1f, R0 ;  /* 0x0000001fff037819 */ /* 0x000fe20000011400 */
[----:B------:R-:W-:Y:S01]  /*02d0*/  FADD.FTZ R10, R17, 0.5 ;  /* 0x3f000000110a7421 */ /* 0x000fe20000010000 */
[----:B------:R-:W-:Y:S01]  /*02e0*/  IMAD.MOV.U32 R0, RZ, RZ, 0x3f800000 ;  /* 0x3f800000ff007424 */ /* 0x000fe200078e00ff */
[----:B------:R-:W-:Y:S02]  /*02f0*/  ISETP.GE.U32.AND P0, PT, R14, 0x40, PT ;  /* 0x000000400e00780c */ /* 0x000fe40003f06070 */
[----:B------:R-:W-:Y:S01]  /*0300*/  FMUL.FTZ.D2 R5, R5, R10 ;  /* 0x0000000a05057220 */ /* 0x000fe20000310000 */
[----:B------:R-:W-:-:S02]  /*0310*/  IADD3.X R10, RZ, R3, RZ, P1, P2 ;  /* 0x00000003ff0a7210 */ /* 0x000fc40000fe44ff */
[----:B-1----:R-:W-:Y:S02]  /*0320*/  FSEL R9, R0, -1, !P0 ;  /* 0xbf80000000097808 */ /* 0x002fe40004000000 */
[----:B--2---:R-:W-:-:S04]  /*0330*/  PRMT R2, R6, 0x7772, RZ ;  /* 0x0000777206027816 */ /* 0x004fc800000000ff */
[----:B------:R-:W-:Y:S02]  /*0340*/  I2FP.F32.U32 R8, R2 ;  /* 0x0000000200087245 */ /* 0x000fe40000201000 */
[----:B------:R-:W-:-:S03]  /*0350*/  LEA R2, P1, R11, UR6, 0x2 ;  /* 0x000000060b027c11 */ /* 0x000fc6000f8210ff */
[----:B------:R-:W-:Y:S01]  /*0360*/  FMUL.FTZ R8, R5, R8 ;  /* 0x0000000805087220 */ /* 0x000fe20000410000 */
[----:B------:R-:W-:-:S03]  /*0370*/  LEA.HI.X R3, R11, UR7, R10, 0x2, P1 ;  /* 0x000000070b037c11 */ /* 0x000fc600088f140a */
[----:B------:R-:W-:Y:S01]  /*0380*/  FMUL.FTZ R15, R8, R9 ;  /* 0x00000009080f7220 */ /* 0x000fe20000410000 */
[C---:B------:R-:W-:Y:S02]  /*0390*/  PRMT R11, R6.reuse, 0x7770, RZ ;  /* 0x00007770060b7816 */ /* 0x040fe400000000ff */
[C---:B------:R-:W-:Y:S02]  /*03a0*/  PRMT R12, R6.reuse, 0x7771, RZ ;  /* 0x00007771060c7816 */ /* 0x040fe400000000ff */
[----:B------:R-:W-:Y:S02]  /*03b0*/  PRMT R13, R6, 0x7773, RZ ;  /* 0x00007773060d7816 */ /* 0x000fe400000000ff */
[----:B------:R-:W-:Y:S02]  /*03c0*/  I2FP.F32.U32 R12, R12 ;  /* 0x0000000c000c7245 */ /* 0x000fe40000201000 */
[C---:B----4-:R-:W-:Y:S02]  /*03d0*/  PRMT R8, R7.reuse, 0x7770, RZ ;  /* 0x0000777007087816 */ /* 0x050fe400000000ff */
[----:B------:R-:W-:-:S02]  /*03e0*/  PRMT R9, R7, 0x7771, RZ ;  /* 0x0000777107097816 */ /* 0x000fc400000000ff */
[C---:B------:R-:W-:Y:S02]  /*03f0*/  PRMT R10, R7.reuse, 0x7772, RZ ;  /* 0x00007772070a7816 */ /* 0x040fe400000000ff */
[----:B------:R-:W-:Y:S02]  /*0400*/  PRMT R7, R7, 0x7773, RZ ;  /* 0x0000777307077816 */ /* 0x000fe400000000ff */
[----:B------:R-:W-:Y:S02]  /*0410*/  I2FP.F32.U32 R6, R8 ;  /* 0x0000000800067245 */ /* 0x000fe40000201000 */
[----:B------:R-:W-:Y:S02]  /*0420*/  I2FP.F32.U32 R14, R9 ;  /* 0x00000009000e7245 */ /* 0x000fe40000201000 */
[----:B------:R-:W-:Y:S02]  /*0430*/  I2FP.F32.U32 R10, R10 ;  /* 0x0000000a000a7245 */ /* 0x000fe40000201000 */
[----:B------:R-:W-:-:S02]  /*0440*/  I2FP.F32.U32 R16, R7 ;  /* 0x0000000700107245 */ /* 0x000fc40000201000 */
[----:B------:R-:W-:Y:S02]  /*0450*/  I2FP.F32.U32 R8, R11 ;  /* 0x0000000b00087245 */ /* 0x000fe40000201000 */
[----:B------:R-:W-:Y:S02]  /*0460*/  I2FP.F32.U32 R18, R13 ;  /* 0x0000000d00127245 */ /* 0x000fe40000201000 */
[C---:B-----5:R-:W-:Y:S02]  /*0470*/  R2P PR, R4.reuse, 0x36 ;  /* 0x0000003604007804 */ /* 0x060fe40000000000 */
[----:B------:R-:W-:Y:S01]  /*0480*/  PRMT R13, R4, 0x8880, RZ ;  /* 0x00008880040d7816 */ /* 0x000fe200000000ff */
[C---:B------:R-:W-:Y:S01]  /*0490*/  FMUL.FTZ R6, R5.reuse, R6 ;  /* 0x0000000605067220 */ /* 0x040fe20000410000 */
[C---:B------:R-:W-:Y:S01]  /*04a0*/  FMUL.FTZ R14, R5.reuse, R14 ;  /* 0x0000000e050e7220 */ /* 0x040fe20000410000 */
[C---:B------:R-:W-:Y:S01]  /*04b0*/  FMUL.FTZ R10, R5.reuse, R10 ;  /* 0x0000000a050a7220 */ /* 0x040fe20000410000 */
[C---:B------:R-:W-:Y:S01]  /*04c0*/  FMUL.FTZ R7, R5.reuse, R16 ;  /* 0x0000001005077220 */ /* 0x040fe20000410000 */
[C---:B------:R-:W-:Y:S01]  /*04d0*/  FMUL.FTZ R8, R5.reuse, R8 ;  /* 0x0000000805087220 */ /* 0x040fe20000410000 */
[C---:B------:R-:W-:Y:S01]  /*04e0*/  FMUL.FTZ R12, R5.reuse, R12 ;  /* 0x0000000c050c7220 */ /* 0x040fe20000410000 */
[----:B------:R-:W-:Y:S01]  /*04f0*/  FMUL.FTZ R18, R5, R18 ;  /* 0x0000001205127220 */ /* 0x000fe20000410000 */
[----:B------:R-:W-:-:S02]  /*0500*/  FSEL R11, R0, -1, !P1 ;  /* 0xbf800000000b7808 */ /* 0x000fc40004800000 */
[C---:B------:R-:W-:Y:S02]  /*0510*/  LOP3.LUT R5, R4.reuse, 0x1, RZ, 0xc0, !PT ;  /* 0x0000000104057812 */ /* 0x040fe400078ec0ff */
[----:B------:R-:W-:Y:S01]  /*0520*/  LOP3.LUT P1, RZ, R4, 0x8, RZ, 0xc0, !PT ;  /* 0x0000000804ff7812 */ /* 0x000fe2000782c0ff */
[----:B------:R-:W-:Y:S01]  /*0530*/  IMAD.MOV.U32 R4, RZ, RZ, R13 ;  /* 0x000000ffff047224 */ /* 0x000fe200078e000d */
[----:B------:R0:W-:Y:S01]  /*0540*/  STG.E desc[UR4][R2.64+0x18], R15 ;  /* 0x0000180f02007986 */ /* 0x0001e2000c101904 */
[----:B------:R-:W-:Y:S02]  /*0550*/  ISETP.NE.U32.AND P0, PT, R5, 0x1, PT ;  /* 0x000000010500780c */ /* 0x000fe40003f05070 */
[C---:B------:R-:W-:Y:S02]  /*0560*/  FSEL R9, R0.reuse, -1, !P4 ;  /* 0xbf80000000097808 */ /* 0x040fe40006000000 */
[C---:B------:R-:W-:Y:S02]  /*0570*/  FSEL R13, R0.reuse, -1, !P5 ;  /* 0xbf800000000d7808 */ /* 0x040fe40006800000 */
[----:B------:R-:W-:-:S02]  /*0580*/  FSEL R5, -R0, 1, !P0 ;  /* 0x3f80000000057808 */ /* 0x000fc40004000100 */
[----:B0-----:R-:W-:Y:S02]  /*0590*/  FSEL R15, R0, -1, !P2 ;  /* 0xbf800000000f7808 */ /* 0x001fe40005000000 */
[----:B------:R-:W-:Y:S02]  /*05a0*/  ISETP.GT.AND P2, PT, R4, -0x1, PT ;  /* 0xffffffff0400780c */ /* 0x000fe40003f44270 */
[C---:B------:R-:W-:Y:S02]  /*05b0*/  FSEL R4, R0.reuse, -1, !P1 ;  /* 0xbf80000000047808 */ /* 0x040fe40004800000 */
[----:B------:R-:W-:Y:S01]  /*05c0*/  FSEL R17, R0, -1, P2 ;  /* 0xbf80000000117808 */ /* 0x000fe20001000000 */
[----:B------:R-:W-:Y:S01]  /*05d0*/  FMUL.FTZ R9, R8, R9 ;  /* 0x0000000908097220 */ /* 0x000fe20000410000 */
[----:B------:R-:W-:Y:S01]  /*05e0*/  FMUL.FTZ R11, R14, R11 ;  /* 0x0000000b0e0b7220 */ /* 0x000fe20000410000 */
        /* <DEDUP_REMOVED lines=13> */
.L_x_1185:
        /* <DEDUP_REMOVED lines=12> */
.L_x_1483:


//--------------------- .text._Z23dequantize_block_iq2_xsIfEvPKvPT_ --------------------------
	.section	.text._Z23dequantize_block_iq2_xsIfEvPKvPT_,"ax",@progbits
	.align	128
.text._Z23dequantize_block_iq2_xsIfEvPKvPT_:
        .type           _Z23dequantize_block_iq2_xsIfEvPKvPT_,@function
        .size           _Z23dequantize_block_iq2_xsIfEvPKvPT_,(.L_x_1484 - _Z23dequantize_block_iq2_xsIfEvPKvPT_)
        .other          _Z23dequantize_block_iq2_xsIfEvPKvPT_,@"STO_CUDA_ENTRY STV_DEFAULT"
_Z23dequantize_block_iq2_xsIfEvPKvPT_:
[----:B------:R-:W-:Y:S01]  /*0000*/  LDC R1, c[0x0][0x28] ;  /* 0x00000a00ff017b82 */ /* 0x000fe20000000800 */
[----:B------:R-:W0:Y:S07]  /*0010*/  S2R R7, SR_TID.X ;  /* 0x0000000000077919 */ /* 0x000e2e0000002100 */
[----:B------:R-:W1:Y:S01]  /*0020*/  LDC.64 R4, c[0x0][0x210] ;  /* 0x00008400ff047b82 */ /* 0x000e620000000a00 */
[----:B------:R-:W-:Y:S01]  /*0030*/  ULDC.64 UR4, c[0x0][0x208] ;  /* 0x0000820000047ab9 */ /* 0x000fe20000000a00 */
[----:B------:R-:W-:Y:S01]  /*0040*/  ULDC.64 UR6, c[0x4][0x8] ;  /* 0x0100020000067ab9 */ /* 0x000fe20000000a00 */
[----:B------:R-:W1:Y:S01]  /*0050*/  S2R R8, SR_CTAID.X ;  /* 0x0000000000087919 */ /* 0x000e620000002500 */
        /* <DEDUP_REMOVED lines=9> */
[----:B------:R-:W3:Y:S04]  /*00f0*/  LDG.E.U16.CONSTANT R5, desc[UR4][R4.64] ;  /* 0x0000000404057981 */ /* 0x000ee8000c1e9500 */
[----:B------:R0:W4:Y:S01]  /*0100*/  LDG.E.U8.CONSTANT R12, desc[UR4][R12.64+0x42] ;  /* 0x000042040c0c7981 */ /* 0x000122000c1e9100 */
[----:B--2---:R-:W-:Y:S01]  /*0110*/  IMAD.SHL.U32 R2, R0, 0x8, RZ ;  /* 0x0000000800027824 */ /* 0x004fe200078e00ff */
[----:B------:R-:W-:-:S04]  /*0120*/  SHF.R.U32.HI R6, RZ, 0x9, R0 ;  /* 0x00000009ff067819 */ /* 0x000fc80000011600 */
[----:B------:R-:W-:-:S04]  /*0130*/  LOP3.LUT R2, R2, 0xff8, RZ, 0xc0, !PT ;  /* 0x00000ff802027812 */ /* 0x000fc800078ec0ff */
[----:B------:R-:W-:Y:S02]  /*0140*/  IADD3 R2, P0, R2, UR6, RZ ;  /* 0x0000000602027c10 */ /* 0x000fe4000ff1e0ff */
[----:B------:R-:W-:-:S03]  /*0150*/  LOP3.LUT R6, R6, 0xffff, RZ, 0xc0, !PT ;  /* 0x0000ffff06067812 */ /* 0x000fc600078ec0ff */
[----:B------:R-:W-:Y:S01]  /*0160*/  IMAD.X R3, RZ, RZ, UR7, P0 ;  /* 0x00000007ff037e24 */ /* 0x000fe200080e06ff */
[----:B------:R-:W-:Y:S02]  /*0170*/  ULDC.64 UR6, c[0x4][0x30] ;  /* 0x01000c0000067ab9 */ /* 0x000fe40000000a00 */
[----:B------:R-:W-:-:S03]  /*0180*/  IADD3 R10, P0, R6, UR6, RZ ;  /* 0x00000006060a7c10 */ /* 0x000fc6000ff1e0ff */
[----:B------:R-:W2:Y:S02]  /*0190*/  LDG.E.64.CONSTANT R2, desc[UR4][R2.64] ;  /* 0x0000000402027981 */ /* 0x000ea4000c1e9b00 */
[----:B------:R-:W-:Y:S01]  /*01a0*/  IMAD.X R11, RZ, RZ, UR7, P0 ;  /* 0x00000007ff0b7e24 */ /* 0x000fe200080e06ff */
[----:B------:R-:W-:Y:S01]  /*01b0*/  SHF.R.U32.HI R14, RZ, 0x2, R7 ;  /* 0x00000002ff0e7819 */ /* 0x000fe20000011607 */
[C---:B------:R-:W-:Y:S01]  /*01c0*/  IMAD.SHL.U32 R9, R7.reuse, 0x20, RZ ;  /* 0x0000002007097824 */ /* 0x040fe200078e00ff */
[----:B------:R-:W-:Y:S02]  /*01d0*/  ULDC.64 UR6, c[0x0][0x218] ;  /* 0x0000860000067ab9 */ /* 0x000fe40000000a00 */
[----:B------:R1:W5:Y:S01]  /*01e0*/  LDG.E.U8.CONSTANT R6, desc[UR4][R10.64] ;  /* 0x000000040a067981 */ /* 0x000362000c1e9100 */
[----:B------:R-:W-:Y:S01]  /*01f0*/  IMAD.SHL.U32 R8, R8, 0x100, RZ ;  /* 0x0000010008087824 */ /* 0x000fe200078e00ff */
[----:B0-----:R-:W-:Y:S02]  /*0200*/  LOP3.LUT R13, R14, 0x3ffffffc, RZ, 0xc0, !PT ;  /* 0x3ffffffc0e0d7812 */ /* 0x001fe400078ec0ff */
[----:B------:R-:W-:-:S02]  /*0210*/  LOP3.LUT R7, R7, 0xfffffff8, RZ, 0xc0, !PT ;  /* 0xfffffff807077812 */ /* 0x000fc400078ec0ff */
[----:B------:R-:W-:Y:S02]  /*0220*/  LOP3.LUT R9, R9, 0xe0, RZ, 0xc0, !PT ;  /* 0x000000e009097812 */ /* 0x000fe400078ec0ff */
[----:B----4-:R-:W-:Y:S02]  /*0230*/  SHF.R.U32.HI R12, RZ, R13, R12 ;  /* 0x0000000dff0c7219 */ /* 0x010fe4000001160c */
[----:B------:R-:W-:Y:S02]  /*0240*/  IADD3 R13, P0, P1, R9, R7, R8 ;  /* 0x00000007090d7210 */ /* 0x000fe4000791e008 */
[----:B------:R-:W-:Y:S02]  /*0250*/  SHF.R.S32.HI R7, RZ, 0x1f, R7 ;  /* 0x0000001fff077819 */ /* 0x000fe40000011407 */
[----:B------:R-:W-:Y:S02]  /*0260*/  LOP3.LUT R12, R12, 0xf, RZ, 0xc0, !PT ;  /* 0x0000000f0c0c7812 */ /* 0x000fe400078ec0ff */
[----:B-1----:R-:W-:-:S02]  /*0270*/  IADD3.X R10, RZ, R7, RZ, P0, P1 ;  /* 0x00000007ff0a7210 */ /* 0x002fc400007e24ff */
[C---:B------:R-:W-:Y:S01]  /*0280*/  LEA R4, P0, R13.reuse, UR6, 0x2 ;  /* 0x000000060d047c11 */ /* 0x040fe2000f8010ff */
[----:B---3--:R-:W-:Y:S01]  /*0290*/  HADD2.F32 R7, -RZ, R5.H0_H0 ;  /* 0x20000005ff077230 */ /* 0x008fe20000004100 */
[----:B------:R-:W-:Y:S02]  /*02a0*/  I2FP.F32.S32 R12, R12 ;  /* 0x0000000c000c7245 */ /* 0x000fe40000201400 */
[----:B------:R-:W-:-:S03]  /*02b0*/  LEA.HI.X R5, R13, UR7, R10, 0x2, P0 ;  /* 0x000000070d057c11 */ /* 0x000fc600080f140a */
[----:B------:R-:W-:-:S04]  /*02c0*/  FADD.FTZ R12, R12, 0.5 ;  /* 0x3f0000000c0c7421 */ /* 0x000fc80000010000 */
[----:B------:R-:W-:Y:S01]  /*02d0*/  FMUL.FTZ.D4 R7, R7, R12 ;  /* 0x0000000c07077220 */ /* 0x000fe20000210000 */
[----:B------:R-:W-:Y:S01]  /*02e0*/  PRMT R12, R0, 0x9910, RZ ;  /* 0x00009910000c7816 */ /* 0x000fe200000000ff */
[----:B------:R-:W-:Y:S01]  /*02f0*/  IMAD.MOV.U32 R0, RZ, RZ, 0x3f800000 ;  /* 0x3f800000ff007424 */ /* 0x000fe200078e00ff */
[C---:B--2---:R-:W-:Y:S02]  /*0300*/  PRMT R9, R2.reuse, 0x7632, R9 ;  /* 0x0000763202097816 */ /* 0x044fe40000000009 */
[----:B------:R-:W-:Y:S02]  /*0310*/  LOP3.LUT R11, R3, 0xff, RZ, 0xc0, !PT ;  /* 0x000000ff030b7812 */ /* 0x000fe400078ec0ff */
[----:B------:R-:W-:Y:S02]  /*0320*/  LOP3.LUT R14, R2, 0xff, RZ, 0xc0, !PT ;  /* 0x000000ff020e7812 */ /* 0x000fe400078ec0ff */
[----:B------:R-:W-:Y:S02]  /*0330*/  LOP3.LUT R10, R9, 0xff, RZ, 0xc0, !PT ;  /* 0x000000ff090a7812 */ /* 0x000fe400078ec0ff */
[----:B-----5:R-:W-:Y:S01]  /*0340*/  LOP3.LUT R13, R6, 0x1, RZ, 0xc0, !PT ;  /* 0x00000001060d7812 */ /* 0x020fe200078ec0ff */
[----:B------:R-:W0:Y:S01]  /*0350*/  I2F.U16 R16, R11 ;  /* 0x0000000b00107306 */ /* 0x000e220000101000 */
[----:B------:R-:W-:-:S02]  /*0360*/  PRMT R9, R3, 0x7632, R9 ;  /* 0x0000763203097816 */ /* 0x000fc40000000009 */
[----:B------:R-:W-:Y:S02]  /*0370*/  ISETP.NE.U32.AND P0, PT, R13, 0x1, PT ;  /* 0x000000010d00780c */ /* 0x000fe40003f05070 */
[----:B------:R-:W-:-:S03]  /*0380*/  LOP3.LUT R9, R9, 0xff, RZ, 0xc0, !PT ;  /* 0x000000ff09097812 */ /* 0x000fc600078ec0ff */
[----:B------:R1:W2:Y:S01]  /*0390*/  I2F.U16 R8, R14 ;  /* 0x0000000e00087306 */ /* 0x0002a20000101000 */
[C---:B------:R-:W-:Y:S02]  /*03a0*/  R2P PR, R6.reuse, 0x3e ;  /* 0x0000003e06007804 */ /* 0x040fe40000000000 */
[----:B-1----:R-:W-:-:S05]  /*03b0*/  PRMT R14, R6, 0x8880, RZ ;  /* 0x00008880060e7816 */ /* 0x002fca00000000ff */
[----:B------:R-:W1:Y:S01]  /*03c0*/  I2F.U16 R6, R9 ;  /* 0x0000000900067306 */ /* 0x000e620000101000 */
[C---:B------:R-:W-:Y:S01]  /*03d0*/  FSEL R13, R0.reuse, -1, !P4 ;  /* 0xbf800000000d7808 */ /* 0x040fe20006000000 */
[C---:B0-----:R-:W-:Y:S01]  /*03e0*/  FMUL.FTZ R16, R7.reuse, R16 ;  /* 0x0000001007107220 */ /* 0x041fe20000410000 */
[----:B------:R-:W-:Y:S01]  /*03f0*/  FSEL R11, -R0, 1, !P0 ;  /* 0x3f800000000b7808 */ /* 0x000fe20004000100 */
[----:B--2---:R-:W-:-:S04]  /*0400*/  FMUL.FTZ R8, R7, R8 ;  /* 0x0000000807087220 */ /* 0x004fc80000410000 */
[----:B------:R-:W0:Y:S01]  /*0410*/  I2F.U16 R10, R10 ;  /* 0x0000000a000a7306 */ /* 0x000e220000101000 */
[----:B------:R-:W-:Y:S01]  /*0420*/  ISETP.GT.AND P0, PT, R12, -0x1, PT ;  /* 0xffffffff0c00780c */ /* 0x000fe20003f04270 */
[----:B------:R-:W-:Y:S01]  /*0430*/  FMUL.FTZ R17, R16, R13 ;  /* 0x0000000d10117220 */ /* 0x000fe20000410000 */
[----:B------:R-:W-:Y:S01]  /*0440*/  LOP3.LUT R12, R2, 0xffff, RZ, 0xc0, !PT ;  /* 0x0000ffff020c7812 */ /* 0x000fe200078ec0ff */
[----:B------:R-:W-:Y:S01]  /*0450*/  FMUL.FTZ R13, R8, R11 ;  /* 0x0000000b080d7220 */ /* 0x000fe20000410000 */
[C---:B------:R-:W-:Y:S01]  /*0460*/  FSEL R8, R0.reuse, -1, P0 ;  /* 0xbf80000000087808 */ /* 0x040fe20000000000 */
[----:B-1----:R-:W-:Y:S01]  /*0470*/  FMUL.FTZ R9, R7, R6 ;  /* 0x0000000607097220 */ /* 0x002fe20000410000 */
[----:B------:R-:W-:Y:S02]  /*0480*/  SHF.R.U32.HI R6, RZ, 0x8, R12 ;  /* 0x00000008ff067819 */ /* 0x000fe4000001160c */
[----:B------:R-:W-:Y:S01]  /*0490*/  FSEL R11, R0, -1, !P2 ;  /* 0xbf800000000b7808 */ /* 0x000fe20005000000 */
[----:B------:R-:W-:Y:S01]  /*04a0*/  FMUL.FTZ R9, R9, R8 ;  /* 0x0000000809097220 */ /* 0x000fe20000410000 */
[----:B------:R-:W-:-:S02]  /*04b0*/  LOP3.LUT R6, R6, 0xffff, RZ, 0xc0, !PT ;  /* 0x0000ffff06067812 */ /* 0x000fc400078ec0ff */
[----:B------:R-:W-:Y:S01]  /*04c0*/  PRMT R8, R2, 0x7732, RZ ;  /* 0x0000773202087816 */ /* 0x000fe200000000ff */
[----:B0-----:R-:W-:Y:S01]  /*04d0*/  FMUL.FTZ R10, R7, R10 ;  /* 0x0000000a070a7220 */ /* 0x001fe20000410000 */
[----:B------:R-:W-:-:S03]  /*04e0*/  I2FP.F32.U32 R2, R6 ;  /* 0x0000000600027245 */ /* 0x000fc60000201000 */
[----:B------:R-:W-:Y:S01]  /*04f0*/  FMUL.FTZ R11, R10, R11 ;  /* 0x0000000b0a0b7220 */ /* 0x000fe20000410000 */
[C---:B------:R-:W-:Y:S01]  /*0500*/  PRMT R10, R3.reuse, 0x7732, RZ ;  /* 0x00007732030a7816 */ /* 0x040fe200000000ff */
[----:B------:R-:W-:Y:S01]  /*0510*/  IMAD.MOV.U32 R6, RZ, RZ, R8 ;  /* 0x000000ffff067224 */ /* 0x000fe200078e0008 */
[----:B------:R-:W-:Y:S01]  /*0520*/  LOP3.LUT R3, R3, 0xffff, RZ, 0xc0, !PT ;  /* 0x0000ffff03037812 */ /* 0x000fe200078ec0ff */
[----:B------:R-:W-:Y:S01]  /*0530*/  FMUL.FTZ R8, R7, R2 ;  /* 0x0000000207087220 */ /* 0x000fe20000410000 */
[----:B------:R-:W-:Y:S02]  /*0540*/  FSEL R15, R0, -1, !P1 ;  /* 0xbf800000000f7808 */ /* 0x000fe40004800000 */
[----:B------:R-:W-:Y:S02]  /*0550*/  SHF.R.U32.HI R3, RZ, 0x8, R3 ;  /* 0x00000008ff037819 */ /* 0x000fe40000011603 */
[----:B------:R-:W-:Y:S02]  /*0560*/  SHF.R.U32.HI R2, RZ, 0x8, R6 ;  /* 0x00000008ff027819 */ /* 0x000fe40000011606 */
[----:B------:R-:W-:Y:S01]  /*0570*/  SHF.R.U32.HI R6, RZ, 0x8, R10 ;  /* 0x00000008ff067819 */ /* 0x000fe2000001160a */
[----:B------:R-:W-:Y:S01]  /*0580*/  FMUL.FTZ R15, R8, R15 ;  /* 0x0000000f080f7220 */ /* 0x000fe20000410000 */
[----:B------:R-:W-:-:S02]  /*0590*/  LOP3.LUT R8, R3, 0xffff, RZ, 0xc0, !PT ;  /* 0x0000ffff03087812 */ /* 0x000fc400078ec0ff */
[----:B------:R-:W-:Y:S02]  /*05a0*/  LOP3.LUT R2, R2, 0xffff, RZ, 0xc0, !PT ;  /* 0x0000ffff02027812 */ /* 0x000fe400078ec0ff */
[----:B------:R-:W-:Y:S02]  /*05b0*/  LOP3.LUT R10, R6, 0xffff, RZ, 0xc0, !PT ;  /* 0x0000ffff060a7812 */ /* 0x000fe400078ec0ff */
[----:B------:R-:W-:Y:S02]  /*05c0*/  I2FP.F32.U32 R6, R8 ;  /* 0x0000000800067245 */ /* 0x000fe40000201000 */
[----:B------:R-:W-:Y:S02]  /*05d0*/  ISETP.GT.AND P4, PT, R14, -0x1, PT ;  /* 0xffffffff0e00780c */ /* 0x000fe40003f84270 */
[----:B------:R-:W-:Y:S02]  /*05e0*/  I2FP.F32.U32 R2, R2 ;  /* 0x0000000200027245 */ /* 0x000fe40000201000 */
[----:B------:R-:W-:Y:S01]  /*05f0*/  I2FP.F32.U32 R8, R10 ;  /* 0x0000000a00087245 */ /* 0x000fe20000201000 */
[----:B------:R0:W-:Y:S01]  /*0600*/  STG.E desc[UR4][R4.64+0x10], R17 ;  /* 0x0000101104007986 */ /* 0x0001e2000c101904 */
[----:B------:R-:W-:Y:S01]  /*0610*/  FSEL R3, R0, -1, !P3 ;  /* 0xbf80000000037808 */ /* 0x000fe20005800000 */
[----:B------:R-:W-:-:S02]  /*0620*/  FMUL.FTZ R6, R7, R6 ;  /* 0x0000000607067220 */ /* 0x000fc40000410000 */
[----:B------:R1:W-:Y:S01]  /*0630*/  STG.E desc[UR4][R4.64], R13 ;  /* 0x0000000d04007986 */ /* 0x0003e2000c101904 */
[C---:B------:R-:W-:Y:S01]  /*0640*/  FMUL.FTZ R2, R7.reuse, R2 ;  /* 0x0000000207027220 */ /* 0x040fe20000410000 */
[----:B------:R-:W-:Y:S01]  /*0650*/  FMUL.FTZ R8, R7, R8 ;  /* 0x0000000807087220 */ /* 0x000fe20000410000 */
[C---:B0-----:R-:W-:Y:S02]  /*0660*/  FSEL R17, R0.reuse, -1, P4 ;  /* 0xbf80000000117808 */ /* 0x041fe40002000000 */
[----:B-1----:R-:W-:Y:S01]  /*0670*/  FSEL R13, R0, -1, !P5 ;  /* 0xbf800000000d7808 */ /* 0x002fe20006800000 */
[----:B------:R-:W-:Y:S02]  /*0680*/  FMUL.FTZ R3, R2, R3 ;  /* 0x0000000302037220 */ /* 0x000fe40000410000 */
[----:B------:R-:W-:Y:S02]  /*0690*/  FMUL.FTZ R17, R8, R17 ;  /* 0x0000001108117220 */ /* 0x000fe40000410000 */
        /* <DEDUP_REMOVED lines=8> */
.L_x_1186:
        /* <DEDUP_REMOVED lines=14> */
.L_x_1484:


//--------------------- .text._Z24dequantize_block_iq2_xxsIfEvPKvPT_ --------------------------
	.section	.text._Z24dequantize_block_iq2_xxsIfEvPKvPT_,"ax",@progbits
	.align	128
.text._Z24dequantize_block_iq2_xxsIfEvPKvPT_:
        .type           _Z24dequantize_block_iq2_xxsIfEvPKvPT_,@function
        .size           _Z24dequantize_block_iq2_xxsIfEvPKvPT_,(.L_x_1485 - _Z24dequantize_block_iq2_xxsIfEvPKvPT_)
        .other          _Z24dequantize_block_iq2_xxsIfEvPKvPT_,@"STO_CUDA_ENTRY STV_DEFAULT"
_Z24dequantize_block_iq2_xxsIfEvPKvPT_:
        /* <DEDUP_REMOVED lines=10> */
[----:B------:R-:W0:Y:S03]  /*00a0*/  LDC.64 R2, c[0x4][RZ] ;  /* 0x01000000ff027b82 */ /* 0x000e260000000a00 */
[----:B------:R-:W-:Y:S02]  /*00b0*/  IMAD.WIDE.U32 R10, R11, 0x2, R4 ;  /* 0x000000020b0a7825 */ /* 0x000fe400078e0004 */
[----:B------:R1:W2:Y:S01]  /*00c0*/  LDG.E.U16.CONSTANT R4, desc[UR4][R4.64] ;  /* 0x0000000404047981 */ /* 0x0002a2000c1e9500 */
[----:B------:R-:W-:-:S03]  /*00d0*/  IADD3 R12, P0, R9, R10, RZ ;  /* 0x0000000a090c7210 */ /* 0x000fc60007f1e0ff */
[----:B------:R-:W3:Y:S02]  /*00e0*/  LDG.E.U16.CONSTANT R8, desc[UR4][R10.64+0x6] ;  /* 0x000006040a087981 */ /* 0x000ee4000c1e9500 */
[----:B------:R-:W-:Y:S02]  /*00f0*/  IMAD.X R13, RZ, RZ, R11, P0 ;  /* 0x000000ffff0d7224 */ /* 0x000fe400000e060b */
[----:B------:R-:W3:Y:S04]  /*0100*/  LDG.E.U16.CONSTANT R7, desc[UR4][R10.64+0x8] ;  /* 0x000008040a077981 */ /* 0x000ee8000c1e9500 */
[----:B------:R-:W0:Y:S01]  /*0110*/  LDG.E.U8.CONSTANT R13, desc[UR4][R12.64+0x2] ;  /* 0x000002040c0d7981 */ /* 0x000e22000c1e9100 */
[----:B------:R-:W-:Y:S01]  /*0120*/  IMAD R9, R9, 0x7, RZ ;  /* 0x0000000709097824 */ /* 0x000fe200078e02ff */
[----:B---3--:R-:W-:Y:S01]  /*0130*/  PRMT R8, R8, 0x5410, R7 ;  /* 0x0000541008087816 */ /* 0x008fe20000000007 */
[----:B0-----:R-:W-:-:S03]  /*0140*/  IMAD.WIDE.U32 R2, R13, 0x8, R2 ;  /* 0x000000080d027825 */ /* 0x001fc600078e0002 */
[----:B------:R-:W-:-:S04]  /*0150*/  SHF.R.U32.HI R8, RZ, R9, R8 ;  /* 0x00000009ff087219 */ /* 0x000fc80000011608 */
[----:B------:R-:W-:Y:S01]  /*0160*/  LOP3.LUT R8, R8, 0x7f, RZ, 0xc0, !PT ;  /* 0x0000007f08087812 */ /* 0x000fe200078ec0ff */
[----:B------:R-:W3:Y:S03]  /*0170*/  LDG.E.64.CONSTANT R2, desc[UR4][R2.64] ;  /* 0x0000000402027981 */ /* 0x000ee6000c1e9b00 */
[----:B------:R-:W-:-:S05]  /*0180*/  IADD3 R12, P0, R8, UR6, RZ ;  /* 0x00000006080c7c10 */ /* 0x000fca000ff1e0ff */
[----:B------:R-:W-:Y:S02]  /*0190*/  IMAD.X R13, RZ, RZ, UR7, P0 ;  /* 0x00000007ff0d7e24 */ /* 0x000fe400080e06ff */
[----:B------:R-:W-:Y:S02]  /*01a0*/  IMAD.SHL.U32 R10, R0, 0x20, RZ ;  /* 0x00000020000a7824 */ /* 0x000fe400078e00ff */
[----:B------:R-:W-:Y:S01]  /*01b0*/  IMAD.SHL.U32 R6, R6, 0x100, RZ ;  /* 0x0000010006067824 */ /* 0x000fe200078e00ff */
[----:B------:R0:W4:Y:S01]  /*01c0*/  LDG.E.U8.CONSTANT R9, desc[UR4][R12.64] ;  /* 0x000000040c097981 */ /* 0x000122000c1e9100 */
[----:B------:R-:W-:Y:S01]  /*01d0*/  LOP3.LUT R0, R0, 0xfffffff8, RZ, 0xc0, !PT ;  /* 0xfffffff800007812 */ /* 0x000fe200078ec0ff */
[----:B------:R-:W-:Y:S01]  /*01e0*/  ULDC.64 UR6, c[0x0][0x218] ;  /* 0x0000860000067ab9 */ /* 0x000fe20000000a00 */
[----:B------:R-:W-:Y:S02]  /*01f0*/  LOP3.LUT R15, R10, 0xe0, RZ, 0xc0, !PT ;  /* 0x000000e00a0f7812 */ /* 0x000fe400078ec0ff */
[----:B-1----:R-:W-:-:S02]  /*0200*/  SHF.R.U32.HI R5, RZ, 0xc, R7 ;  /* 0x0000000cff057819 */ /* 0x002fc40000011607 */
[----:B------:R-:W-:Y:S02]  /*0210*/  IADD3 R14, P0, P1, R15, R0, R6 ;  /* 0x000000000f0e7210 */ /* 0x000fe4000791e006 */
[----:B0-----:R-:W-:Y:S01]  /*0220*/  SHF.R.S32.HI R12, RZ, 0x1f, R0 ;  /* 0x0000001fff0c7819 */ /* 0x001fe20000011400 */
[----:B--2---:R-:W-:Y:S01]  /*0230*/  HADD2.F32 R0, -RZ, R4.H0_H0 ;  /* 0x20000004ff007230 */ /* 0x004fe20000004100 */
[----:B------:R-:W-:Y:S02]  /*0240*/  I2FP.F32.U32 R5, R5 ;  /* 0x0000000500057245 */ /* 0x000fe40000201000 */
[----:B------:R-:W-:Y:S02]  /*0250*/  IADD3.X R17, RZ, R12, RZ, P0, P1 ;  /* 0x0000000cff117210 */ /* 0x000fe400007e24ff */
[----:B------:R-:W-:Y:S01]  /*0260*/  LEA R4, P0, R14, UR6, 0x2 ;  /* 0x000000060e047c11 */ /* 0x000fe2000f8010ff */
[----:B------:R-:W-:-:S03]  /*0270*/  FADD.FTZ R13, R5, 0.5 ;  /* 0x3f000000050d7421 */ /* 0x000fc60000010000 */
[----:B------:R-:W-:Y:S02]  /*0280*/  LEA.HI.X R5, R14, UR7, R17, 0x2, P0 ;  /* 0x000000070e057c11 */ /* 0x000fe400080f1411 */
[----:B------:R-:W-:Y:S01]  /*0290*/  ISETP.GE.U32.AND P0, PT, R8, 0x40, PT ;  /* 0x000000400800780c */ /* 0x000fe20003f06070 */
[----:B------:R-:W-:Y:S01]  /*02a0*/  FMUL.FTZ.D4 R0, R0, R13 ;  /* 0x0000000d00007220 */ /* 0x000fe20000210000 */
[C---:B---3--:R-:W-:Y:S02]  /*02b0*/  LOP3.LUT R11, R3.reuse, 0xff, RZ, 0xc0, !PT ;  /* 0x000000ff030b7812 */ /* 0x048fe400078ec0ff */
[----:B------:R-:W-:Y:S02]  /*02c0*/  PRMT R10, R2, 0x7632, R10 ;  /* 0x00007632020a7816 */ /* 0x000fe4000000000a */
[----:B------:R-:W-:Y:S02]  /*02d0*/  PRMT R6, R3, 0x7632, R6 ;  /* 0x0000763203067816 */ /* 0x000fe40000000006 */
[----:B------:R-:W0:Y:S01]  /*02e0*/  I2F.U16 R11, R11 ;  /* 0x0000000b000b7306 */ /* 0x000e220000101000 */
[----:B------:R-:W-:-:S02]  /*02f0*/  LOP3.LUT R10, R10, 0xff, RZ, 0xc0, !PT ;  /* 0x000000ff0a0a7812 */ /* 0x000fc400078ec0ff */
[----:B------:R-:W-:Y:S01]  /*0300*/  LOP3.LUT R12, R6, 0xff, RZ, 0xc0, !PT ;  /* 0x000000ff060c7812 */ /* 0x000fe200078ec0ff */
[----:B------:R-:W-:-:S04]  /*0310*/  IMAD.MOV.U32 R6, RZ, RZ, 0x3f800000 ;  /* 0x3f800000ff067424 */ /* 0x000fc800078e00ff */
[----:B------:R1:W2:Y:S01]  /*0320*/  I2F.U16 R7, R10 ;  /* 0x0000000a00077306 */ /* 0x0002a20000101000 */
[----:B----4-:R-:W-:Y:S02]  /*0330*/  R2P PR, R9, 0x3e ;  /* 0x0000003e09007804 */ /* 0x010fe40000000000 */
[----:B------:R-:W-:-:S05]  /*0340*/  LOP3.LUT R8, R2, 0xff, RZ, 0xc0, !PT ;  /* 0x000000ff02087812 */ /* 0x000fca00078ec0ff */
[----:B------:R3:W4:Y:S01]  /*0350*/  I2F.U16 R15, R12 ;  /* 0x0000000c000f7306 */ /* 0x0007220000101000 */
[C---:B------:R-:W-:Y:S01]  /*0360*/  PRMT R14, R9.reuse, 0x8880, RZ ;  /* 0x00008880090e7816 */ /* 0x040fe200000000ff */
[----:B0-----:R-:W-:Y:S01]  /*0370*/  FMUL.FTZ R11, R0, R11 ;  /* 0x0000000b000b7220 */ /* 0x001fe20000410000 */
[----:B------:R-:W-:Y:S02]  /*0380*/  LOP3.LUT R9, R9, 0x1, RZ, 0xc0, !PT ;  /* 0x0000000109097812 */ /* 0x000fe400078ec0ff */
[----:B-1----:R-:W-:-:S03]  /*0390*/  FSEL R10, R6, -1, !P4 ;  /* 0xbf800000060a7808 */ /* 0x002fc60006000000 */
[----:B------:R0:W1:Y:S01]  /*03a0*/  I2F.U16 R13, R8 ;  /* 0x00000008000d7306 */ /* 0x0000620000101000 */
[----:B------:R-:W-:Y:S01]  /*03b0*/  ISETP.NE.U32.AND P6, PT, R9, 0x1, PT ;  /* 0x000000010900780c */ /* 0x000fe20003fc5070 */
[----:B------:R-:W-:Y:S01]  /*03c0*/  FMUL.FTZ R17, R11, R10 ;  /* 0x0000000a0b117220 */ /* 0x000fe20000410000 */
[----:B------:R-:W-:Y:S01]  /*03d0*/  LOP3.LUT R9, R2, 0xffff, RZ, 0xc0, !PT ;  /* 0x0000ffff02097812 */ /* 0x000fe200078ec0ff */
[----:B--2---:R-:W-:Y:S01]  /*03e0*/  FMUL.FTZ R7, R0, R7 ;  /* 0x0000000700077220 */ /* 0x004fe20000410000 */
[C---:B------:R-:W-:Y:S02]  /*03f0*/  FSEL R10, R6.reuse, -1, !P2 ;  /* 0xbf800000060a7808 */ /* 0x040fe40005000000 */
[----:B---3--:R-:W-:Y:S01]  /*0400*/  FSEL R12, R6, -1, !P0 ;  /* 0xbf800000060c7808 */ /* 0x008fe20004000000 */
[----:B----4-:R-:W-:Y:S01]  /*0410*/  FMUL.FTZ R11, R0, R15 ;  /* 0x0000000f000b7220 */ /* 0x010fe20000410000 */
[----:B------:R-:W-:Y:S01]  /*0420*/  SHF.R.U32.HI R9, RZ, 0x8, R9 ;  /* 0x00000008ff097819 */ /* 0x000fe20000011609 */
[----:B------:R-:W-:-:S02]  /*0430*/  FMUL.FTZ R15, R7, R10 ;  /* 0x0000000a070f7220 */ /* 0x000fc40000410000 */
[----:B------:R-:W-:Y:S01]  /*0440*/  FMUL.FTZ R7, R11, R12 ;  /* 0x0000000c0b077220 */ /* 0x000fe20000410000 */
[----:B------:R-:W-:Y:S02]  /*0450*/  LOP3.LUT R11, R9, 0xffff, RZ, 0xc0, !PT ;  /* 0x0000ffff090b7812 */ /* 0x000fe400078ec0ff */
[----:B0-----:R-:W-:Y:S01]  /*0460*/  FSEL R8, -R6, 1, !P6 ;  /* 0x3f80000006087808 */ /* 0x001fe20007000100 */
[----:B-1----:R-:W-:Y:S01]  /*0470*/  FMUL.FTZ R13, R0, R13 ;  /* 0x0000000d000d7220 */ /* 0x002fe20000410000 */
[----:B------:R-:W-:-:S03]  /*0480*/  I2FP.F32.U32 R11, R11 ;  /* 0x0000000b000b7245 */ /* 0x000fc60000201000 */
[----:B------:R-:W-:Y:S01]  /*0490*/  FMUL.FTZ R9, R13, R8 ;  /* 0x000000080d097220 */ /* 0x000fe20000410000 */
[----:B------:R-:W-:Y:S01]  /*04a0*/  PRMT R8, R2, 0x7732, RZ ;  /* 0x0000773202087816 */ /* 0x000fe200000000ff */
[----:B------:R-:W-:Y:S01]  /*04b0*/  FMUL.FTZ R11, R0, R11 ;  /* 0x0000000b000b7220 */ /* 0x000fe20000410000 */
[----:B------:R-:W-:Y:S02]  /*04c0*/  FSEL R2, R6, -1, !P1 ;  /* 0xbf80000006027808 */ /* 0x000fe40004800000 */
[C---:B------:R-:W-:Y:S02]  /*04d0*/  LOP3.LUT R10, R3.reuse, 0xffff, RZ, 0xc0, !PT ;  /* 0x0000ffff030a7812 */ /* 0x040fe400078ec0ff */
[----:B------:R-:W-:Y:S01]  /*04e0*/  PRMT R12, R3, 0x7732, RZ ;  /* 0x00007732030c7816 */ /* 0x000fe200000000ff */
[----:B------:R-:W-:Y:S01]  /*04f0*/  FMUL.FTZ R11, R11, R2 ;  /* 0x000000020b0b7220 */ /* 0x000fe20000410000 */
[----:B------:R-:W-:Y:S02]  /*0500*/  SHF.R.U32.HI R3, RZ, 0x8, R10 ;  /* 0x00000008ff037819 */ /* 0x000fe4000001160a */
[----:B------:R-:W-:-:S02]  /*0510*/  SHF.R.U32.HI R2, RZ, 0x8, R8 ;  /* 0x00000008ff027819 */ /* 0x000fc40000011608 */
[----:B------:R-:W-:Y:S02]  /*0520*/  SHF.R.U32.HI R8, RZ, 0x8, R12 ;  /* 0x00000008ff087819 */ /* 0x000fe4000001160c */
[----:B------:R-:W-:Y:S02]  /*0530*/  LOP3.LUT R13, R3, 0xffff, RZ, 0xc0, !PT ;  /* 0x0000ffff030d7812 */ /* 0x000fe400078ec0ff */
[----:B------:R-:W-:Y:S02]  /*0540*/  LOP3.LUT R3, R2, 0xffff, RZ, 0xc0, !PT ;  /* 0x0000ffff02037812 */ /* 0x000fe400078ec0ff */
[----:B------:R-:W-:Y:S01]  /*0550*/  LOP3.LUT R8, R8, 0xffff, RZ, 0xc0, !PT ;  /* 0x0000ffff08087812 */ /* 0x000fe200078ec0ff */
[----:B------:R0:W-:Y:S01]  /*0560*/  STG.E desc[UR4][R4.64+0x10], R17 ;  /* 0x0000101104007986 */ /* 0x0001e2000c101904 */
[----:B------:R-:W-:Y:S02]  /*0570*/  ISETP.GT.AND P4, PT, R14, -0x1, PT ;  /* 0xffffffff0e00780c */ /* 0x000fe40003f84270 */
[----:B------:R-:W-:-:S02]  /*0580*/  I2FP.F32.U32 R13, R13 ;  /* 0x0000000d000d7245 */ /* 0x000fc40000201000 */
[----:B------:R-:W-:Y:S02]  /*0590*/  I2FP.F32.U32 R3, R3 ;  /* 0x0000000300037245 */ /* 0x000fe40000201000 */
[C---:B------:R-:W-:Y:S02]  /*05a0*/  FSEL R2, R6.reuse, -1, !P3 ;  /* 0xbf80000006027808 */ /* 0x040fe40005800000 */
[----:B0-----:R-:W-:Y:S02]  /*05b0*/  I2FP.F32.U32 R17, R8 ;  /* 0x0000000800117245 */ /* 0x001fe40000201000 */
[----:B------:R-:W-:Y:S01]  /*05c0*/  FSEL R8, R6, -1, !P5 ;  /* 0xbf80000006087808 */ /* 0x000fe20006800000 */
[----:B------:R-:W-:Y:S01]  /*05d0*/  FMUL.FTZ R13, R0, R13 ;  /* 0x0000000d000d7220 */ /* 0x000fe20000410000 */
[----:B------:R-:W-:Y:S01]  /*05e0*/  FSEL R6, R6, -1, P4 ;  /* 0xbf80000006067808 */ /* 0x000fe20002000000 */
[C---:B------:R-:W-:Y:S01]  /*05f0*/  FMUL.FTZ R3, R0.reuse, R3 ;  /* 0x0000000300037220 */ /* 0x040fe20000410000 */
[----:B------:R-:W-:Y:S01]  /*0600*/  FMUL.FTZ R17, R0, R17 ;  /* 0x0000001100117220 */ /* 0x000fe20000410000 */
[----:B------:R-:W-:-:S02]  /*0610*/  FMUL.FTZ R13, R13, R8 ;  /* 0x000000080d0d7220 */ /* 0x000fc40000410000 */
        /* <DEDUP_REMOVED lines=10> */
.L_x_1187:
        /* <DEDUP_REMOVED lines=12> */
.L_x_1485:


//--------------------- .text._Z21dequantize_block_q6_KIfEvPKvPT_ --------------------------
	.section	.text._Z21dequantize_block_q6_KIfEvPKvPT_,"ax",@progbits
	.align	128
.text._Z21dequantize_block_q6_KIfEvPKvPT_:
        .type           _Z21dequantize_block_q6_KIfEvPKvPT_,@function
        .size           _Z21dequantize_block_q6_KIfEvPKvPT_,(.L_x_1486 - _Z21dequantize_block_q6_KIfEvPKvPT_)
        .other          _Z21dequantize_block_q6_KIfEvPKvPT_,@"STO_CUDA_ENTRY STV_DEFAULT"
_Z21dequantize_block_q6_KIfEvPKvPT_:
        /* <DEDUP_REMOVED lines=22> */
[----:B------:R-:W5:Y:S04]  /*0160*/  LDG.E.U16.CONSTANT R2, desc[UR4][R2.64+0xd0] ;  /* 0x0000d00402027981 */ /* 0x000f68000c1e9500 */
[----:B------:R-:W5:Y:S04]  /*0170*/  LDG.E.U8.CONSTANT R9, desc[UR4][R14.64+0xc2] ;  /* 0x0000c2040e097981 */ /* 0x000f68000c1e9100 */
[----:B------:R-:W5:Y:S04]  /*0180*/  LDG.E.U8.CONSTANT R7, desc[UR4][R14.64+0xc4] ;  /* 0x0000c4040e077981 */ /* 0x000f68000c1e9100 */
[----:B------:R-:W5:Y:S04]  /*0190*/  LDG.E.U8.CONSTANT R6, desc[UR4][R14.64+0xc6] ;  /* 0x0000c6040e067981 */ /* 0x000f68000c1e9100 */
[----:B------:R0:W5:Y:S01]  /*01a0*/  LDG.E.U8.CONSTANT R16, desc[UR4][R14.64+0xc0] ;  /* 0x0000c0040e107981 */ /* 0x000162000c1e9100 */
        /* <DEDUP_REMOVED lines=8> */
[----:B------:R-:W-:Y:S01]  /*0230*/  LOP3.LUT R11, R11, 0x30, R18, 0xf8, !PT ;  /* 0x000000300b0b7812 */ /* 0x000fe200078ef812 */
[----:B------:R-:W-:Y:S01]  /*0240*/  IMAD.SHL.U32 R19, R10, 0x4, RZ ;  /* 0x000000040a137824 */ /* 0x000fe200078e00ff */
[----:B----4-:R-:W-:-:S03]  /*0250*/  LOP3.LUT R18, R8, 0xf, RZ, 0xc0, !PT ;  /* 0x0000000f08127812 */ /* 0x010fc600078ec0ff */
[----:B------:R-:W-:Y:S01]  /*0260*/  VIADD R11, R11, 0xffffffe0 ;  /* 0xffffffe00b0b7836 */ /* 0x000fe20000000000 */
[----:B------:R-:W-:Y:S02]  /*0270*/  LOP3.LUT R18, R18, 0x30, R19, 0xf8, !PT ;  /* 0x0000003012127812 */ /* 0x000fe400078ef813 */
[----:B------:R-:W-:Y:S02]  /*0280*/  LOP3.LUT R12, R10, 0x30, RZ, 0xc0, !PT ;  /* 0x000000300a0c7812 */ /* 0x000fe400078ec0ff */
[----:B------:R-:W-:Y:S02]  /*0290*/  PRMT R11, R11, 0x9910, RZ ;  /* 0x000099100b0b7816 */ /* 0x000fe400000000ff */
[----:B------:R-:W-:Y:S02]  /*02a0*/  LOP3.LUT R17, R17, 0xf0, RZ, 0xc0, !PT ;  /* 0x000000f011117812 */ /* 0x000fe400078ec0ff */
[----:B------:R-:W-:Y:S01]  /*02b0*/  SHF.R.U32.HI R10, RZ, 0x2, R10 ;  /* 0x00000002ff0a7819 */ /* 0x000fe2000001160a */
[----:B0-----:R-:W-:Y:S01]  /*02c0*/  IMAD.MOV.U32 R14, RZ, RZ, R11 ;  /* 0x000000ffff0e7224 */ /* 0x001fe200078e000b */
[----:B------:R-:W-:Y:S01]  /*02d0*/  LEA.HI R12, R17, R12, RZ, 0x1c ;  /* 0x0000000c110c7211 */ /* 0x000fe200078fe0ff */
[----:B------:R-:W-:Y:S01]  /*02e0*/  VIADD R18, R18, 0xffffffe0 ;  /* 0xffffffe012127836 */ /* 0x000fe20000000000 */
[----:B-----5:R-:W-:-:S02]  /*02f0*/  PRMT R11, R9, 0x8880, RZ ;  /* 0x00008880090b7816 */ /* 0x020fc400000000ff */
[----:B------:R-:W-:Y:S02]  /*0300*/  LOP3.LUT R9, R10, 0x30, RZ, 0xc0, !PT ;  /* 0x000000300a097812 */ /* 0x000fe400078ec0ff */
[----:B------:R-:W-:Y:S01]  /*0310*/  LOP3.LUT R8, R8, 0xf0, RZ, 0xc0, !PT ;  /* 0x000000f008087812 */ /* 0x000fe200078ec0ff */
[----:B------:R-:W-:Y:S01]  /*0320*/  VIADD R12, R12, 0xffffffe0 ;  /* 0xffffffe00c0c7836 */ /* 0x000fe20000000000 */
[----:B------:R-:W-:Y:S02]  /*0330*/  PRMT R18, R18, 0x9910, RZ ;  /* 0x0000991012127816 */ /* 0x000fe400000000ff */
[----:B------:R-:W-:Y:S01]  /*0340*/  LEA.HI R8, R8, R9, RZ, 0x1c ;  /* 0x0000000908087211 */ /* 0x000fe200078fe0ff */
[----:B------:R-:W-:Y:S01]  /*0350*/  IMAD.MOV.U32 R10, RZ, RZ, R11 ;  /* 0x000000ffff0a7224 */ /* 0x000fe200078e000b */
[----:B------:R-:W-:Y:S01]  /*0360*/  PRMT R12, R12, 0x9910, RZ ;  /* 0x000099100c0c7816 */ /* 0x000fe200000000ff */
[----:B------:R-:W-:Y:S02]  /*0370*/  IMAD.MOV.U32 R11, RZ, RZ, R18 ;  /* 0x000000ffff0b7224 */ /* 0x000fe400078e0012 */
[----:B------:R-:W-:Y:S01]  /*0380*/  VIADD R8, R8, 0xffffffe0 ;  /* 0xffffffe008087836 */ /* 0x000fe20000000000 */
[----:B------:R-:W-:Y:S01]  /*0390*/  PRMT R9, R7, 0x8880, RZ ;  /* 0x0000888007097816 */ /* 0x000fe200000000ff */
[----:B------:R-:W-:Y:S01]  /*03a0*/  IMAD R7, R10, R11, RZ ;  /* 0x0000000b0a077224 */ /* 0x000fe200078e02ff */
[----:B------:R-:W-:Y:S01]  /*03b0*/  PRMT R11, R6, 0x8880, RZ ;  /* 0x00008880060b7816 */ /* 0x000fe200000000ff */
[----:B------:R-:W-:Y:S01]  /*03c0*/  IMAD.MOV.U32 R10, RZ, RZ, R12 ;  /* 0x000000ffff0a7224 */ /* 0x000fe200078e000c */
[----:B------:R-:W-:-:S02]  /*03d0*/  PRMT R12, R8, 0x9910, RZ ;  /* 0x00009910080c7816 */ /* 0x000fc400000000ff */
[----:B------:R-:W-:Y:S01]  /*03e0*/  PRMT R3, R16, 0x8880, RZ ;  /* 0x0000888010037816 */ /* 0x000fe200000000ff */
[----:B------:R-:W-:Y:S02]  /*03f0*/  IMAD.MOV.U32 R8, RZ, RZ, R11 ;  /* 0x000000ffff087224 */ /* 0x000fe400078e000b */
[----:B------:R-:W-:Y:S02]  /*0400*/  IMAD.MOV.U32 R11, RZ, RZ, R12 ;  /* 0x000000ffff0b7224 */ /* 0x000fe400078e000c */
[----:B------:R-:W-:Y:S02]  /*0410*/  IMAD R3, R3, R14, RZ ;  /* 0x0000000e03037224 */ /* 0x000fe400078e02ff */
[----:B------:R-:W-:Y:S02]  /*0420*/  IMAD R6, R9, R10, RZ ;  /* 0x0000000a09067224 */ /* 0x000fe400078e02ff */
[----:B------:R-:W-:Y:S01]  /*0430*/  IMAD R8, R8, R11, RZ ;  /* 0x0000000b08087224 */ /* 0x000fe200078e02ff */
[----:B------:R-:W-:Y:S08]  /*0440*/  I2F.F16 R7, R7 ;  /* 0x0000000700077306 */ /* 0x000ff00000200c00 */
[----:B------:R-:W0:Y:S08]  /*0450*/  I2F.F16 R3, R3 ;  /* 0x0000000300037306 */ /* 0x000e300000200c00 */
[----:B------:R-:W1:Y:S08]  /*0460*/  I2F.F16 R9, R6 ;  /* 0x0000000600097306 */ /* 0x000e700000200c00 */
[----:B------:R-:W2:Y:S01]  /*0470*/  I2F.F16 R11, R8 ;  /* 0x00000008000b7306 */ /* 0x000ea20000200c00 */
[----:B0-----:R-:W-:-:S02]  /*0480*/  HMUL2 R3, R2.H0_H0, R3.H0_H0 ;  /* 0x2000000302037232 */ /* 0x001fc40000000800 */
[C---:B------:R-:W-:Y:S02]  /*0490*/  HMUL2 R7, R2.reuse.H0_H0, R7.H0_H0 ;  /* 0x2000000702077232 */ /* 0x040fe40000000800 */
[C---:B-1----:R-:W-:Y:S02]  /*04a0*/  HMUL2 R9, R2.reuse.H0_H0, R9.H0_H0 ;  /* 0x2000000902097232 */ /* 0x042fe40000000800 */
[----:B------:R-:W-:Y:S02]  /*04b0*/  HADD2.F32 R3, -RZ, R3.H0_H0 ;  /* 0x20000003ff037230 */ /* 0x000fe40000004100 */
[----:B------:R-:W-:Y:S02]  /*04c0*/  HADD2.F32 R7, -RZ, R7.H0_H0 ;  /* 0x20000007ff077230 */ /* 0x000fe40000004100 */
[----:B--2---:R-:W-:Y:S02]  /*04d0*/  HMUL2 R11, R2.H0_H0, R11.H0_H0 ;  /* 0x2000000b020b7232 */ /* 0x004fe40000000800 */
[----:B------:R-:W-:-:S03]  /*04e0*/  HADD2.F32 R9, -RZ, R9.H0_H0 ;  /* 0x20000009ff097230 */ /* 0x000fc60000004100 */
[----:B------:R-:W-:Y:S01]  /*04f0*/  HADD2.F32 R11, -RZ, R11.H0_H0 ;  /* 0x2000000bff0b7230 */ /* 0x000fe20000004100 */
[----:B------:R-:W-:Y:S04]  /*0500*/  STG.E desc[UR4][R4.64], R3 ;  /* 0x0000000304007986 */ /* 0x000fe8000c101904 */
[----:B------:R-:W-:Y:S04]  /*0510*/  STG.E desc[UR4][R4.64+0x80], R7 ;  /* 0x0000800704007986 */ /* 0x000fe8000c101904 */
[----:B------:R-:W-:Y:S04]  /*0520*/  STG.E desc[UR4][R4.64+0x100], R9 ;  /* 0x0001000904007986 */ /* 0x000fe8000c101904 */
[----:B------:R-:W-:Y:S01]  /*0530*/  STG.E desc[UR4][R4.64+0x180], R11 ;  /* 0x0001800b04007986 */ /* 0x000fe2000c101904 */
[----:B------:R-:W-:Y:S05]  /*0540*/  EXIT ;  /* 0x000000000000794d */ /* 0x000fea0003800000 */
.L_x_1188:
        /* <DEDUP_REMOVED lines=11> */
.L_x_1486:


//--------------------- .text._Z21dequantize_block_q5_KIfEvPKvPT_ --------------------------
	.section	.text._Z21dequantize_block_q5_KIfEvPKvPT_,"ax",@progbits
	.align	128
.text._Z21dequantize_block_q5_KIfEvPKvPT_:
        .type           _Z21dequantize_block_q5_KIfEvPKvPT_,@function
        .size           _Z21dequantize_block_q5_KIfEvPKvPT_,(.L_x_1487 - _Z21dequantize_block_q5_KIfEvPKvPT_)
        .other          _Z21dequantize_block_q5_KIfEvPKvPT_,@"STO_CUDA_ENTRY STV_DEFAULT"
_Z21dequantize_block_q5_KIfEvPKvPT_:
        /* <DEDUP_REMOVED lines=13> */
[-C--:B------:R-:W-:Y:S01]  /*00d0*/  IADD3 R8, P2, R7, R2.reuse, RZ ;  /* 0x0000000207087210 */ /* 0x080fe20007f5e0ff */
[----:B------:R-:W-:Y:S02]  /*00e0*/  IMAD R5, R6, 0x20, R7 ;  /* 0x0000002006057824 */ /* 0x000fe400078e0207 */
[C---:B------:R-:W-:Y:S01]  /*00f0*/  VIADD R12, R21.reuse, 0x1 ;  /* 0x00000001150c7836 */ /* 0x040fe20000000000 */
[----:B------:R-:W-:Y:S01]  /*0100*/  IADD3 R10, P1, R21, R2, RZ ;  /* 0x00000002150a7210 */ /* 0x000fe20007f3e0ff */
[--C-:B------:R-:W-:Y:S01]  /*0110*/  IMAD.X R9, RZ, RZ, R3.reuse, P2 ;  /* 0x000000ffff097224 */ /* 0x100fe200010e0603 */
[----:B------:R-:W-:Y:S02]  /*0120*/  IADD3 R4, P2, R2, R5, RZ ;  /* 0x0000000502047210 */ /* 0x000fe40007f5e0ff */
[----:B------:R-:W2:Y:S01]  /*0130*/  LDG.E.CONSTANT R2, desc[UR4][R2.64] ;  /* 0x0000000402027981 */ /* 0x000ea2000c1e9900 */
[----:B------:R-:W-:Y:S01]  /*0140*/  IMAD.X R11, RZ, RZ, R3, P1 ;  /* 0x000000ffff0b7224 */ /* 0x000fe200008e0603 */
[----:B------:R-:W-:-:S02]  /*0150*/  ISETP.GE.U32.AND P1, PT, R12, 0x4, PT ;  /* 0x000000040c00780c */ /* 0x000fc40003f26070 */
[----:B------:R-:W3:Y:S01]  /*0160*/  LDG.E.U8.CONSTANT R22, desc[UR4][R8.64+0x10] ;  /* 0x0000100408167981 */ /* 0x000ee2000c1e9100 */
[----:B------:R-:W-:-:S03]  /*0170*/  LEA.HI.X.SX32 R5, R5, R3, 0x1, P2 ;  /* 0x0000000305057211 */ /* 0x000fc600010f0eff */
        /* <DEDUP_REMOVED lines=39> */
[----:B------:R-:W-:Y:S03]  /*03f0*/  I2F.F16 R10, R10 ;  /* 0x0000000a000a7306 */ /* 0x000fe60000200c00 */
[----:B------:R-:W-:-:S05]  /*0400*/  SEL R14, RZ, 0x10, !P0 ;  /* 0x00000010ff0e7807 */ /* 0x000fca0004000000 */
[----:B------:R-:W0:Y:S01]  /*0410*/  I2F.F16 R13, R12 ;  /* 0x0000000c000d7306 */ /* 0x000e220000200c00 */
[----:B------:R-:W-:Y:S02]  /*0420*/  LOP3.LUT P0, RZ, R8, 0xfe, R19, 0x80, !PT ;  /* 0x000000fe08ff7812 */ /* 0x000fe40007808013 */
[----:B------:R-:W-:Y:S02]  /*0430*/  LOP3.LUT R5, R5, 0xffff, RZ, 0xc0, !PT ;  /* 0x0000ffff05057812 */ /* 0x000fe400078ec0ff */
[----:B------:R-:W-:Y:S02]  /*0440*/  LOP3.LUT R9, R9, 0xffff, RZ, 0xc0, !PT ;  /* 0x0000ffff09097812 */ /* 0x000fe400078ec0ff */
[----:B------:R-:W-:Y:S02]  /*0450*/  LOP3.LUT R14, R14, 0xf, R17, 0xf8, !PT ;  /* 0x0000000f0e0e7812 */ /* 0x000fe400078ef811 */
[----:B------:R-:W-:Y:S02]  /*0460*/  LOP3.LUT R17, R17, 0xf0, RZ, 0xc0, !PT ;  /* 0x000000f011117812 */ /* 0x000fe400078ec0ff */
[----:B------:R-:W-:Y:S01]  /*0470*/  SEL R8, RZ, 0x10, !P0 ;  /* 0x00000010ff087807 */ /* 0x000fe20004000000 */
[----:B------:R-:W-:Y:S01]  /*0480*/  IMAD.SHL.U32 R11, R6, 0x40, RZ ;  /* 0x00000040060b7824 */ /* 0x000fe200078e00ff */
[----:B------:R-:W1:Y:S02]  /*0490*/  I2F.F16 R5, R5 ;  /* 0x0000000500057306 */ /* 0x000e640000200c00 */
[----:B------:R-:W-:-:S02]  /*04a0*/  LEA.HI R8, R17, R8, RZ, 0x1c ;  /* 0x0000000811087211 */ /* 0x000fc400078fe0ff */
[----:B0-----:R-:W-:-:S04]  /*04b0*/  PRMT R13, R10, 0x5410, R13 ;  /* 0x000054100a0d7816 */ /* 0x001fc8000000000d */
[----:B------:R-:W0:Y:S01]  /*04c0*/  I2F.F16 R9, R9 ;  /* 0x0000000900097306 */ /* 0x000e220000200c00 */
[----:B------:R-:W-:-:S07]  /*04d0*/  LEA R0, P0, R0, R11, 0x8 ;  /* 0x0000000b00007211 */ /* 0x000fce00078040ff */
[----:B------:R-:W-:Y:S01]  /*04e0*/  I2F.F16 R3, R23 ;  /* 0x0000001700037306 */ /* 0x000fe20000200c00 */
[----:B------:R-:W-:Y:S01]  /*04f0*/  LOP3.LUT R7, R0, R7, RZ, 0xfc, !PT ;  /* 0x0000000700077212 */ /* 0x000fe200078efcff */
[----:B------:R-:W-:-:S06]  /*0500*/  HFMA2.MMA R0, R2, R13, -RZ ;  /* 0x0000000d02007235 */ /* 0x000fcc00001000ff */
[----:B------:R-:W2:Y:S08]  /*0510*/  I2F.F16 R4, R18 ;  /* 0x0000001200047306 */ /* 0x000eb00000200c00 */
[----:B------:R-:W3:Y:S08]  /*0520*/  I2F.F16 R15, R14 ;  /* 0x0000000e000f7306 */ /* 0x000ef00000200c00 */
[----:B------:R-:W4:Y:S01]  /*0530*/  I2F.F16 R17, R8 ;  /* 0x0000000800117306 */ /* 0x000f220000200c00 */
[----:B-1----:R-:W-:-:S02]  /*0540*/  HMUL2 R16, R2.H0_H0, R5.H0_H0 ;  /* 0x2000000502107232 */ /* 0x002fc40000000800 */
[----:B0-----:R-:W-:Y:S01]  /*0550*/  HMUL2 R9, R2.H1_H1, R9.H0_H0 ;  /* 0x2000000902097232 */ /* 0x001fe20000000c00 */
[----:B------:R-:W-:Y:S01]  /*0560*/  LEA.HI.X.SX32 R6, R11, RZ, 0x1, P0 ;  /* 0x000000ff0b067211 */ /* 0x000fe200000f0eff */
[--C-:B--2---:R-:W-:Y:S01]  /*0570*/  HFMA2 R4, R0.H0_H0, R4.H0_H0, -R0.reuse.H1_H1 ;  /* 0x2000000400047231 */ /* 0x104fe20000160800 */
[C---:B------:R-:W-:Y:S01]  /*0580*/  LEA R2, P0, R7.reuse, UR6, 0x2 ;  /* 0x0000000607027c11 */ /* 0x040fe2000f8010ff */
[C-C-:B------:R-:W-:Y:S02]  /*0590*/  HFMA2 R5, R16.reuse.H0_H0, R3.H0_H0, -R9.reuse.H0_H0 ;  /* 0x2000000310057231 */ /* 0x140fe40000140809 */
[----:B---3--:R-:W-:Y:S01]  /*05a0*/  HFMA2 R15, R16.H0_H0, R15.H0_H0, -R9.H0_H0 ;  /* 0x2000000f100f7231 */ /* 0x008fe20000140809 */
[----:B------:R-:W-:Y:S01]  /*05b0*/  LEA.HI.X R3, R7, UR7, R6, 0x2, P0 ;  /* 0x0000000707037c11 */ /* 0x000fe200080f1406 */
[----:B----4-:R-:W-:Y:S02]  /*05c0*/  HFMA2 R17, R0.H0_H0, R17.H0_H0, -R0.H1_H1 ;  /* 0x2000001100117231 */ /* 0x010fe40000160800 */
[----:B------:R-:W-:-:S02]  /*05d0*/  HADD2.F32 R5, -RZ, R5.H0_H0 ;  /* 0x20000005ff057230 */ /* 0x000fc40000004100 */
[----:B------:R-:W-:Y:S02]  /*05e0*/  HADD2.F32 R15, -RZ, R15.H0_H0 ;  /* 0x2000000fff0f7230 */ /* 0x000fe40000004100 */
[----:B------:R-:W-:Y:S02]  /*05f0*/  HADD2.F32 R7, -RZ, R4.H0_H0 ;  /* 0x20000004ff077230 */ /* 0x000fe40000004100 */
[----:B------:R-:W-:Y:S01]  /*0600*/  HADD2.F32 R17, -RZ, R17.H0_H0 ;  /* 0x20000011ff117230 */ /* 0x000fe20000004100 */
[----:B------:R-:W-:Y:S04]  /*0610*/  STG.E desc[UR4][R2.64], R5 ;  /* 0x0000000502007986 */ /* 0x000fe8000c101904 */
[----:B------:R-:W-:Y:S04]  /*0620*/  STG.E desc[UR4][R2.64+0x4], R15 ;  /* 0x0000040f02007986 */ /* 0x000fe8000c101904 */
[----:B------:R-:W-:Y:S04]  /*0630*/  STG.E desc[UR4][R2.64+0x80], R7 ;  /* 0x0000800702007986 */ /* 0x000fe8000c101904 */
[----:B------:R-:W-:Y:S01]  /*0640*/  STG.E desc[UR4][R2.64+0x84], R17 ;  /* 0x0000841102007986 */ /* 0x000fe2000c101904 */
[----:B------:R-:W-:Y:S05]  /*0650*/  EXIT ;  /* 0x000000000000794d */ /* 0x000fea0003800000 */
.L_x_1189:
        /* <DEDUP_REMOVED lines=10> */
.L_x_1487:


//--------------------- .text._Z21dequantize_block_q4_KIfEvPKvPT_ --------------------------
	.section	.text._Z21dequantize_block_q4_KIfEvPKvPT_,"ax",@progbits
	.align	128
.text._Z21dequantize_block_q4_KIfEvPKvPT_:
        .type           _Z21dequantize_block_q4_KIfEvPKvPT_,@function
        .size           _Z21dequantize_block_q4_KIfEvPKvPT_,(.L_x_1488 - _Z21dequantize_block_q4_KIfEvPKvPT_)
        .other          _Z21dequantize_block_q4_KIfEvPKvPT_,@"STO_CUDA_ENTRY STV_DEFAULT"
_Z21dequantize_block_q4_KIfEvPKvPT_:
        /* <DEDUP_REMOVED lines=58> */
[----:B--2---:R-:W-:-:S02]  /*03a0*/  LOP3.LUT R6, R10, 0xf0, RZ, 0xc0, !PT ;  /* 0x000000f00a067812 */ /* 0x004fc400078ec0ff */
[----:B------:R-:W-:Y:S02]  /*03b0*/  LOP3.LUT R15, R12, 0xf, RZ, 0xc0, !PT ;  /* 0x0000000f0c0f7812 */ /* 0x000fe400078ec0ff */
[----:B------:R-:W-:Y:S02]  /*03c0*/  LOP3.LUT R22, R8, 0xf, RZ, 0xc0, !PT ;  /* 0x0000000f08167812 */ /* 0x000fe400078ec0ff */
[----:B0-----:R-:W-:Y:S02]  /*03d0*/  LOP3.LUT R3, R0, 0xf, RZ, 0xc0, !PT ;  /* 0x0000000f00037812 */ /* 0x001fe400078ec0ff */
[----:B------:R-:W-:Y:S02]  /*03e0*/  LOP3.LUT R12, R12, 0xf0, RZ, 0xc0, !PT ;  /* 0x000000f00c0c7812 */ /* 0x000fe400078ec0ff */
[----:B------:R-:W-:Y:S02]  /*03f0*/  LOP3.LUT R8, R8, 0xf0, RZ, 0xc0, !PT ;  /* 0x000000f008087812 */ /* 0x000fe400078ec0ff */
[----:B------:R-:W-:-:S02]  /*0400*/  LOP3.LUT R0, R0, 0xf0, RZ, 0xc0, !PT ;  /* 0x000000f000007812 */ /* 0x000fc400078ec0ff */
[----:B------:R-:W-:Y:S02]  /*0410*/  LOP3.LUT R11, R10, 0xf, RZ, 0xc0, !PT ;  /* 0x0000000f0a0b7812 */ /* 0x000fe400078ec0ff */
[----:B-1----:R-:W-:Y:S02]  /*0420*/  PRMT R21, R14, 0x5410, R21 ;  /* 0x000054100e157816 */ /* 0x002fe40000000015 */
[----:B------:R-:W-:Y:S02]  /*0430*/  SHF.R.U32.HI R6, RZ, 0x4, R6 ;  /* 0x00000004ff067819 */ /* 0x000fe40000011606 */
[----:B------:R-:W-:Y:S02]  /*0440*/  SHF.R.U32.HI R12, RZ, 0x4, R12 ;  /* 0x00000004ff0c7819 */ /* 0x000fe4000001160c */
[----:B------:R-:W-:Y:S02]  /*0450*/  SHF.R.U32.HI R8, RZ, 0x4, R8 ;  /* 0x00000004ff087819 */ /* 0x000fe40000011608 */
[----:B------:R-:W-:Y:S01]  /*0460*/  SHF.R.U32.HI R0, RZ, 0x4, R0 ;  /* 0x00000004ff007819 */ /* 0x000fe20000011600 */
[C---:B---3--:R-:W-:Y:S01]  /*0470*/  HMUL2 R7, R2.reuse.H0_H0, R7.H0_H0 ;  /* 0x2000000702077232 */ /* 0x048fe20000000800 */
[----:B------:R-:W0:Y:S01]  /*0480*/  I2F.F16 R15, R15 ;  /* 0x0000000f000f7306 */ /* 0x000e220000200c00 */
[----:B----4-:R-:W-:-:S02]  /*0490*/  HMUL2 R19, R2.H1_H1, R19.H0_H0 ;  /* 0x2000001302137232 */ /* 0x010fc40000000c00 */
[----:B------:R-:W-:Y:S01]  /*04a0*/  IMAD.SHL.U32 R10, R9, 0x40, RZ ;  /* 0x00000040090a7824 */ /* 0x000fe200078e00ff */
[----:B------:R-:W-:-:S04]  /*04b0*/  HFMA2.MMA R2, R2, R21, -RZ ;  /* 0x0000001502027235 */ /* 0x000fc800001000ff */
[----:B------:R-:W1:Y:S08]  /*04c0*/  I2F.F16 R11, R11 ;  /* 0x0000000b000b7306 */ /* 0x000e700000200c00 */
[----:B------:R-:W2:Y:S08]  /*04d0*/  I2F.F16 R13, R22 ;  /* 0x00000016000d7306 */ /* 0x000eb00000200c00 */
[----:B------:R-:W-:Y:S08]  /*04e0*/  I2F.F16 R3, R3 ;  /* 0x0000000300037306 */ /* 0x000ff00000200c00 */
[----:B------:R-:W3:Y:S08]  /*04f0*/  I2F.F16 R17, R12 ;  /* 0x0000000c00117306 */ /* 0x000ef00000200c00 */
[----:B------:R-:W4:Y:S08]  /*0500*/  I2F.F16 R6, R6 ;  /* 0x0000000600067306 */ /* 0x000f300000200c00 */
[----:B------:R-:W5:Y:S08]  /*0510*/  I2F.F16 R9, R8 ;  /* 0x0000000800097306 */ /* 0x000f700000200c00 */
[----:B------:R-:W5:Y:S01]  /*0520*/  I2F.F16 R21, R0 ;  /* 0x0000000000157306 */ /* 0x000f620000200c00 */
[----:B------:R-:W-:Y:S01]  /*0530*/  LEA R5, P0, R5, R10, 0x8 ;  /* 0x0000000a05057211 */ /* 0x000fe200078040ff */
[----:B0-----:R-:W-:-:S03]  /*0540*/  HFMA2 R15, R7.H0_H0, R15.H0_H0, -R19.H0_H0 ;  /* 0x2000000f070f7231 */ /* 0x001fc60000140813 */
[----:B------:R-:W-:Y:S01]  /*0550*/  LOP3.LUT R5, R5, R4, RZ, 0xfc, !PT ;  /* 0x0000000405057212 */ /* 0x000fe200078efcff */
[C-C-:B-1----:R-:W-:Y:S01]  /*0560*/  HFMA2 R11, R7.reuse.H0_H0, R11.H0_H0, -R19.reuse.H0_H0 ;  /* 0x2000000b070b7231 */ /* 0x142fe20000140813 */
[----:B------:R-:W-:Y:S01]  /*0570*/  LEA.HI.X.SX32 R10, R10, RZ, 0x1, P0 ;  /* 0x000000ff0a0a7211 */ /* 0x000fe200000f0eff */
[C-C-:B--2---:R-:W-:Y:S01]  /*0580*/  HFMA2 R13, R7.reuse.H0_H0, R13.H0_H0, -R19.reuse.H0_H0 ;  /* 0x2000000d070d7231 */ /* 0x144fe20000140813 */
[----:B------:R-:W-:Y:S01]  /*0590*/  LEA R4, P0, R5, UR6, 0x2 ;  /* 0x0000000605047c11 */ /* 0x000fe2000f8010ff */
[C-C-:B---3--:R-:W-:Y:S02]  /*05a0*/  HFMA2 R17, R2.reuse.H0_H0, R17.H0_H0, -R2.reuse.H1_H1 ;  /* 0x2000001102117231 */ /* 0x148fe40000160802 */
[C-C-:B----4-:R-:W-:Y:S02]  /*05b0*/  HFMA2 R6, R2.reuse.H0_H0, R6.H0_H0, -R2.reuse.H1_H1 ;  /* 0x2000000602067231 */ /* 0x150fe40000160802 */
[----:B-----5:R-:W-:Y:S02]  /*05c0*/  HFMA2 R9, R2.H0_H0, R9.H0_H0, -R2.H1_H1 ;  /* 0x2000000902097231 */ /* 0x020fe40000160802 */
[----:B------:R-:W-:-:S02]  /*05d0*/  HFMA2 R7, R7.H0_H0, R3.H0_H0, -R19.H0_H0 ;  /* 0x2000000307077231 */ /* 0x000fc40000140813 */
[----:B------:R-:W-:Y:S01]  /*05e0*/  HFMA2 R21, R2.H0_H0, R21.H0_H0, -R2.H1_H1 ;  /* 0x2000001502157231 */ /* 0x000fe20000160802 */
[----:B------:R-:W-:Y:S01]  /*05f0*/  LEA.HI.X R5, R5, UR7, R10, 0x2, P0 ;  /* 0x0000000705057c11 */ /* 0x000fe200080f140a */
[----:B------:R-:W-:Y:S02]  /*0600*/  HADD2.F32 R15, -RZ, R15.H0_H0 ;  /* 0x2000000fff0f7230 */ /* 0x000fe40000004100 */
[----:B------:R-:W-:Y:S02]  /*0610*/  HADD2.F32 R17, -RZ, R17.H0_H0 ;  /* 0x20000011ff117230 */ /* 0x000fe40000004100 */
[----:B------:R-:W-:Y:S02]  /*0620*/  HADD2.F32 R11, -RZ, R11.H0_H0 ;  /* 0x2000000bff0b7230 */ /* 0x000fe40000004100 */
[----:B------:R-:W-:Y:S02]  /*0630*/  HADD2.F32 R3, -RZ, R6.H0_H0 ;  /* 0x20000006ff037230 */ /* 0x000fe40000004100 */
[----:B------:R-:W-:-:S02]  /*0640*/  HADD2.F32 R13, -RZ, R13.H0_H0 ;  /* 0x2000000dff0d7230 */ /* 0x000fc40000004100 */
[----:B------:R-:W-:Y:S02]  /*0650*/  HADD2.F32 R9, -RZ, R9.H0_H0 ;  /* 0x20000009ff097230 */ /* 0x000fe40000004100 */
[----:B------:R-:W-:Y:S02]  /*0660*/  HADD2.F32 R7, -RZ, R7.H0_H0 ;  /* 0x20000007ff077230 */ /* 0x000fe40000004100 */
[----:B------:R-:W-:Y:S01]  /*0670*/  HADD2.F32 R21, -RZ, R21.H0_H0 ;  /* 0x20000015ff157230 */ /* 0x000fe20000004100 */
        /* <DEDUP_REMOVED lines=9> */
.L_x_1190:
        /* <DEDUP_REMOVED lines=15> */
.L_x_1488:


//--------------------- .text._Z21dequantize_block_q3_KIfEvPKvPT_ --------------------------
	.section	.text._Z21dequantize_block_q3_KIfEvPKvPT_,"ax",@progbits
	.align	128
.text._Z21dequantize_block_q3_KIfEvPKvPT_:
        .type           _Z21dequantize_block_q3_KIfEvPKvPT_,@function
        .size           _Z21dequantize_block_q3_KIfEvPKvPT_,(.L_x_1489 - _Z21dequantize_block_q3_KIfEvPKvPT_)
        .other          _Z21dequantize_block_q3_KIfEvPKvPT_,@"STO_CUDA_ENTRY STV_DEFAULT"
_Z21dequantize_block_q3_KIfEvPKvPT_:
        /* <DEDUP_REMOVED lines=36> */
.L_x_1193:
[----:B------:R-:W2:Y:S04]  /*0240*/  LDG.E.U8.CONSTANT R9, desc[UR4][R10.64+0x6c] ;  /* 0x00006c040a097981 */ /* 0x000ea8000c1e9100 */
[----:B------:R-:W3:Y:S01]  /*0250*/  LDG.E.U8.CONSTANT R12, desc[UR4][R10.64+0x68] ;  /* 0x000068040a0c7981 */ /* 0x000ee2000c1e9100 */
[----:B--2---:R-:W-:-:S05]  /*0260*/  IMAD.SHL.U32 R9, R9, 0x4, RZ ;  /* 0x0000000409097824 */ /* 0x004fca00078e00ff */
[----:B------:R-:W-:-:S04]  /*0270*/  LOP3.LUT R9, R9, 0x30, RZ, 0xc0, !PT ;  /* 0x0000003009097812 */ /* 0x000fc800078ec0ff */
[----:B---3--:R-:W-:-:S04]  /*0280*/  LOP3.LUT R9, R9, 0xf, R12, 0xf8, !PT ;  /* 0x0000000f09097812 */ /* 0x008fc800078ef80c */
[----:B------:R-:W-:Y:S01]  /*0290*/  PRMT R19, R9, 0x7610, R19 ;  /* 0x0000761009137816 */ /* 0x000fe20000000013 */
[----:B------:R-:W-:Y:S06]  /*02a0*/  BRA `(.L_x_1194) ;  /* 0x0000000000347947 */ /* 0x000fec0003800000 */
.L_x_1192:
        /* <DEDUP_REMOVED lines=13> */
.L_x_1194:
[----:B------:R-:W-:Y:S05]  /*0380*/  BSYNC B0 ;  /* 0x0000000000007941 */ /* 0x000fea0003800000 */
.L_x_1191:
        /* <DEDUP_REMOVED lines=49> */
[----:B------:R-:W3:Y:S08]  /*06a0*/  I2F.F16 R8, R13 ;  /* 0x0000000d00087306 */ /* 0x000ef00000200c00 */
[----:B------:R-:W4:Y:S01]  /*06b0*/  I2F.F16 R16, R16 ;  /* 0x0000001000107306 */ /* 0x000f220000200c00 */
[----:B------:R-:W-:Y:S01]  /*06c0*/  SHF.R.S32.HI R5, RZ, 0x1f, R5 ;  /* 0x0000001fff057819 */ /* 0x000fe20000011405 */
[----:B-1----:R-:W-:Y:S01]  /*06d0*/  HMUL2 R7, R2.H0_H0, R7.H0_H0 ;  /* 0x2000000702077232 */ /* 0x002fe20000000800 */
[----:B------:R-:W-:-:S02]  /*06e0*/  SHF.R.S32.HI R4, RZ, 0x1f, R4 ;  /* 0x0000001fff047819 */ /* 0x000fc40000011404 */
[----:B------:R-:W-:Y:S01]  /*06f0*/  LOP3.LUT R11, R6, R11, RZ, 0xfc, !PT ;  /* 0x0000000b060b7212 */ /* 0x000fe200078efcff */
[C---:B0-----:R-:W-:Y:S01]  /*0700*/  HMUL2 R0, R7.reuse.H0_H0, R3.H0_H0 ;  /* 0x2000000307007232 */ /* 0x041fe20000000800 */
[----:B------:R-:W-:Y:S01]  /*0710*/  IADD3.X R4, R4, R5, RZ, P0, P1 ;  /* 0x0000000504047210 */ /* 0x000fe200007e24ff */
[C---:B--2---:R-:W-:Y:S01]  /*0720*/  HMUL2 R9, R7.reuse.H0_H0, R9.H0_H0 ;  /* 0x2000000907097232 */ /* 0x044fe20000000800 */
[C---:B------:R-:W-:Y:S01]  /*0730*/  LEA R2, P0, R11.reuse, UR6, 0x2 ;  /* 0x000000060b027c11 */ /* 0x040fe2000f8010ff */
[C---:B---3--:R-:W-:Y:S02]  /*0740*/  HMUL2 R8, R7.reuse.H0_H0, R8.H0_H0 ;  /* 0x2000000807087232 */ /* 0x048fe40000000800 */
[----:B----4-:R-:W-:Y:S01]  /*0750*/  HMUL2 R16, R7.H0_H0, R16.H0_H0 ;  /* 0x2000001007107232 */ /* 0x010fe20000000800 */
[----:B------:R-:W-:Y:S01]  /*0760*/  LEA.HI.X R3, R11, UR7, R4, 0x2, P0 ;  /* 0x000000070b037c11 */ /* 0x000fe200080f1404 */
[----:B------:R-:W-:Y:S02]  /*0770*/  HADD2.F32 R5, -RZ, R0.H0_H0 ;  /* 0x20000000ff057230 */ /* 0x000fe40000004100 */
[----:B------:R-:W-:-:S02]  /*0780*/  HADD2.F32 R9, -RZ, R9.H0_H0 ;  /* 0x20000009ff097230 */ /* 0x000fc40000004100 */
[----:B------:R-:W-:Y:S02]  /*0790*/  HADD2.F32 R7, -RZ, R8.H0_H0 ;  /* 0x20000008ff077230 */ /* 0x000fe40000004100 */
[----:B------:R-:W-:Y:S01]  /*07a0*/  HADD2.F32 R11, -RZ, R16.H0_H0 ;  /* 0x20000010ff0b7230 */ /* 0x000fe20000004100 */
[----:B------:R-:W-:Y:S04]  /*07b0*/  STG.E desc[UR4][R2.64], R5 ;  /* 0x0000000502007986 */ /* 0x000fe8000c101904 */
[----:B------:R-:W-:Y:S04]  /*07c0*/  STG.E desc[UR4][R2.64+0x4], R9 ;  /* 0x0000040902007986 */ /* 0x000fe8000c101904 */
[----:B------:R-:W-:Y:S04]  /*07d0*/  STG.E desc[UR4][R2.64+0x8], R7 ;  /* 0x0000080702007986 */ /* 0x000fe8000c101904 */
[----:B------:R-:W-:Y:S01]  /*07e0*/  STG.E desc[UR4][R2.64+0xc], R11 ;  /* 0x00000c0b02007986 */ /* 0x000fe2000c101904 */
[----:B------:R-:W-:Y:S05]  /*07f0*/  EXIT ;  /* 0x000000000000794d */ /* 0x000fea0003800000 */
.L_x_1195:
        /* <DEDUP_REMOVED lines=16> */
.L_x_1489:


//--------------------- .text._Z21dequantize_block_q2_KIfEvPKvPT_ --------------------------
	.section	.text._Z21dequantize_block_q2_KIfEvPKvPT_,"ax",@progbits
	.align	128
.text._Z21dequantize_block_q2_KIfEvPKvPT_:
        .type           _Z21dequantize_block_q2_KIfEvPKvPT_,@function
        .size           _Z21dequantize_block_q2_KIfEvPKvPT_,(.L_x_1490 - _Z21dequantize_block_q2_KIfEvPKvPT_)
        .other          _Z21dequantize_block_q2_KIfEvPKvPT_,@"STO_CUDA_ENTRY STV_DEFAULT"
_Z21dequantize_block_q2_KIfEvPKvPT_:
        /* <DEDUP_REMOVED lines=23> */
[C---:B----4-:R-:W-:Y:S02]  /*0170*/  LOP3.LUT R11, R4.reuse, 0xf0, RZ, 0xc0, !PT ;  /* 0x000000f0040b7812 */ /* 0x050fe400078ec0ff */
[----:B------:R-:W-:Y:S02]  /*0180*/  LOP3.LUT R13, R13, 0x3, RZ, 0xc0, !PT ;  /* 0x000000030d0d7812 */ /* 0x000fe400078ec0ff */
[----:B------:R-:W-:Y:S02]  /*0190*/  LOP3.LUT R4, R4, 0xf, RZ, 0xc0, !PT ;  /* 0x0000000f04047812 */ /* 0x000fe400078ec0ff */
[----:B------:R-:W-:Y:S02]  /*01a0*/  LOP3.LUT R17, R6, 0x3, RZ, 0xc0, !PT ;  /* 0x0000000306117812 */ /* 0x000fe400078ec0ff */
[----:B------:R-:W-:Y:S02]  /*01b0*/  SHF.R.U32.HI R15, RZ, 0x2, R6 ;  /* 0x00000002ff0f7819 */ /* 0x000fe40000011606 */
[----:B-----5:R-:W-:-:S02]  /*01c0*/  LOP3.LUT R14, R18, 0xf0, RZ, 0xc0, !PT ;  /* 0x000000f0120e7812 */ /* 0x020fc400078ec0ff */
[----:B------:R-:W-:Y:S01]  /*01d0*/  SHF.R.U32.HI R6, RZ, 0x6, R6 ;  /* 0x00000006ff067819 */ /* 0x000fe20000011606 */
[----:B------:R-:W-:Y:S01]  /*01e0*/  IMAD R4, R4, R13, RZ ;  /* 0x0000000d04047224 */ /* 0x000fe200078e02ff */
[----:B------:R-:W-:Y:S02]  /*01f0*/  SHF.R.U32.HI R12, RZ, 0x4, R14 ;  /* 0x00000004ff0c7819 */ /* 0x000fe4000001160e */
[C---:B--2---:R-:W-:Y:S02]  /*0200*/  LOP3.LUT R13, R7.reuse, 0xf0, RZ, 0xc0, !PT ;  /* 0x000000f0070d7812 */ /* 0x044fe400078ec0ff */
[----:B------:R-:W-:Y:S02]  /*0210*/  PRMT R14, R6, 0x9910, RZ ;  /* 0x00009910060e7816 */ /* 0x000fe400000000ff */
[----:B------:R-:W-:Y:S02]  /*0220*/  LOP3.LUT R7, R7, 0xf, RZ, 0xc0, !PT ;  /* 0x0000000f07077812 */ /* 0x000fe400078ec0ff */
[----:B------:R-:W-:-:S02]  /*0230*/  LOP3.LUT R9, R8, 0xf0, RZ, 0xc0, !PT ;  /* 0x000000f008097812 */ /* 0x000fc400078ec0ff */
[----:B------:R-:W-:Y:S01]  /*0240*/  LOP3.LUT R16, R8, 0xf, RZ, 0xc0, !PT ;  /* 0x0000000f08107812 */ /* 0x000fe200078ec0ff */
[----:B------:R-:W-:Y:S01]  /*0250*/  IMAD R7, R7, R14, RZ ;  /* 0x0000000e07077224 */ /* 0x000fe200078e02ff */
[----:B------:R-:W-:Y:S02]  /*0260*/  LOP3.LUT R15, R15, 0x3, RZ, 0xc0, !PT ;  /* 0x000000030f0f7812 */ /* 0x000fe400078ec0ff */
[----:B------:R-:W-:Y:S02]  /*0270*/  LOP3.LUT R18, R18, 0xf, RZ, 0xc0, !PT ;  /* 0x0000000f12127812 */ /* 0x000fe400078ec0ff */
[----:B------:R-:W-:Y:S02]  /*0280*/  SHF.R.U32.HI R8, RZ, 0x4, R9 ;  /* 0x00000004ff087819 */ /* 0x000fe40000011609 */
[----:B------:R-:W-:Y:S02]  /*0290*/  SHF.R.U32.HI R11, RZ, 0x4, R11 ;  /* 0x00000004ff0b7819 */ /* 0x000fe4000001160b */
[----:B------:R-:W-:Y:S01]  /*02a0*/  SHF.R.U32.HI R13, RZ, 0x4, R13 ;  /* 0x00000004ff0d7819 */ /* 0x000fe2000001160d */
[----:B------:R-:W-:Y:S01]  /*02b0*/  IMAD R9, R16, R17, RZ ;  /* 0x0000001110097224 */ /* 0x000fe200078e02ff */
[----:B------:R-:W-:Y:S01]  /*02c0*/  LOP3.LUT R7, R7, 0xffff, RZ, 0xc0, !PT ;  /* 0x0000ffff07077812 */ /* 0x000fe200078ec0ff */
[----:B------:R-:W-:Y:S01]  /*02d0*/  IMAD R10, R18, R15, RZ ;  /* 0x0000000f120a7224 */ /* 0x000fe200078e02ff */
[----:B------:R-:W0:Y:S08]  /*02e0*/  I2F.F16 R8, R8 ;  /* 0x0000000800087306 */ /* 0x000e300000200c00 */
[----:B------:R-:W1:Y:S08]  /*02f0*/  I2F.F16 R12, R12 ;  /* 0x0000000c000c7306 */ /* 0x000e700000200c00 */
[----:B------:R2:W3:Y:S08]  /*0300*/  I2F.F16 R6, R11 ;  /* 0x0000000b00067306 */ /* 0x0004f00000200c00 */
[----:B------:R-:W4:Y:S08]  /*0310*/  I2F.F16 R14, R13 ;  /* 0x0000000d000e7306 */ /* 0x000f300000200c00 */
[----:B------:R-:W5:Y:S08]  /*0320*/  I2F.F16 R9, R9 ;  /* 0x0000000900097306 */ /* 0x000f700000200c00 */
[----:B------:R-:W5:Y:S08]  /*0330*/  I2F.F16 R10, R10 ;  /* 0x0000000a000a7306 */ /* 0x000f700000200c00 */
[----:B------:R-:W5:Y:S08]  /*0340*/  I2F.F16 R4, R4 ;  /* 0x0000000400047306 */ /* 0x000f700000200c00 */
[----:B------:R-:W5:Y:S01]  /*0350*/  I2F.F16 R7, R7 ;  /* 0x0000000700077306 */ /* 0x000f620000200c00 */
[----:B--2---:R-:W-:Y:S01]  /*0360*/  LEA R11, P0, R2, R3, 0x8 ;  /* 0x00000003020b7211 */ /* 0x004fe200078040ff */
[----:B0-----:R-:W-:-:S02]  /*0370*/  HMUL2 R8, R5.H1_H1, R8.H0_H0 ;  /* 0x2000000805087232 */ /* 0x001fc40000000c00 */
[C---:B-1----:R-:W-:Y:S01]  /*0380*/  HMUL2 R12, R5.reuse.H1_H1, R12.H0_H0 ;  /* 0x2000000c050c7232 */ /* 0x042fe20000000c00 */
[----:B------:R-:W-:Y:S01]  /*0390*/  LOP3.LUT R0, R11, 0x1f, R0, 0xf8, !PT ;  /* 0x0000001f0b007812 */ /* 0x000fe200078ef800 */
[C---:B---3--:R-:W-:Y:S02]  /*03a0*/  HMUL2 R6, R5.reuse.H1_H1, R6.H0_H0 ;  /* 0x2000000605067232 */ /* 0x048fe40000000c00 */
[C---:B----4-:R-:W-:Y:S01]  /*03b0*/  HMUL2 R14, R5.reuse.H1_H1, R14.H0_H0 ;  /* 0x2000000e050e7232 */ /* 0x050fe20000000c00 */
[----:B------:R-:W-:Y:S01]  /*03c0*/  LEA.HI.X.SX32 R3, R3, RZ, 0x1, P0 ;  /* 0x000000ff03037211 */ /* 0x000fe200000f0eff */
[C---:B-----5:R-:W-:Y:S01]  /*03d0*/  HFMA2 R8, R5.reuse.H0_H0, R9.H0_H0, -R8.H0_H0 ;  /* 0x2000000905087231 */ /* 0x060fe20000140808 */
[----:B------:R-:W-:Y:S01]  /*03e0*/  LEA R2, P0, R0, UR6, 0x2 ;  /* 0x0000000600027c11 */ /* 0x000fe2000f8010ff */
[C---:B------:R-:W-:Y:S02]  /*03f0*/  HFMA2 R10, R5.reuse.H0_H0, R10.H0_H0, -R12.H0_H0 ;  /* 0x2000000a050a7231 */ /* 0x040fe4000014080c */
[----:B------:R-:W-:-:S02]  /*0400*/  HFMA2 R4, R5.H0_H0, R4.H0_H0, -R6.H0_H0 ;  /* 0x2000000405047231 */ /* 0x000fc40000140806 */
[----:B------:R-:W-:Y:S01]  /*0410*/  HFMA2 R14, R5.H0_H0, R7.H0_H0, -R14.H0_H0 ;  /* 0x20000007050e7231 */ /* 0x000fe2000014080e */
[----:B------:R-:W-:Y:S01]  /*0420*/  LEA.HI.X R3, R0, UR7, R3, 0x2, P0 ;  /* 0x0000000700037c11 */ /* 0x000fe200080f1403 */
[----:B------:R-:W-:Y:S02]  /*0430*/  HADD2.F32 R5, -RZ, R8.H0_H0 ;  /* 0x20000008ff057230 */ /* 0x000fe40000004100 */
        /* <DEDUP_REMOVED lines=8> */
.L_x_1196:
        /* <DEDUP_REMOVED lines=12> */
.L_x_1490:


//--------------------- .text._Z16dequantize_blockILi32ELi1EXadL_ZN45_INTERNAL_8d5cb472_14_gguf_kernel_cu_cd24131915dequantize_q8_0EPKviiR7__half2EEfEvS2_PT2_i --------------------------
	.section	.text._Z16dequantize_blockILi32ELi1EXadL_ZN45_INTERNAL_8d5cb472_14_gguf_kernel_cu_cd24131915dequantize_q8_0EPKviiR7__half2EEfEvS2_PT2_i,"ax",@progbits
	.align	128
.text._Z16dequantize_blockILi32ELi1EXadL_ZN45_INTERNAL_8d5cb472_14_gguf_kernel_cu_cd24131915dequantize_q8_0EPKviiR7__half2EEfEvS2_PT2_i:
        .type           _Z16dequantize_blockILi32ELi1EXadL_ZN45_INTERNAL_8d5cb472_14_gguf_kernel_cu_cd24131915dequantize_q8_0EPKviiR7__half2EEfEvS2_PT2_i,@function
        .size           _Z16dequantize_blockILi32ELi1EXadL_ZN45_INTERNAL_8d5cb472_14_gguf_kernel_cu_cd24131915dequantize_q8_0EPKviiR7__half2EEfEvS2_PT2_i,(.L_x_1491 - _Z16dequantize_blockILi32ELi1EXadL_ZN45_INTERNAL_8d5cb472_14_gguf_kernel_cu_cd24131915dequantize_q8_0EPKviiR7__half2EEfEvS2_PT2_i)
        .other          _Z16dequantize_blockILi32ELi1EXadL_ZN45_INTERNAL_8d5cb472_14_gguf_kernel_cu_cd24131915dequantize_q8_0EPKviiR7__half2EEfEvS2_PT2_i,@"STO_CUDA_ENTRY STV_DEFAULT"
_Z16dequantize_blockILi32ELi1EXadL_ZN45_INTERNAL_8d5cb472_14_gguf_kernel_cu_cd24131915dequantize_q8_0EPKviiR7__half2EEfEvS2_PT2_i:
        /* <DEDUP_REMOVED lines=27> */
[----:B0-----:R-:W-:Y:S01]  /*01b0*/  PRMT R3, R11, 0x5410, R8 ;  /* 0x000054100b037816 */ /* 0x001fe20000000008 */
[----:B-1----:R-:W-:-:S04]  /*01c0*/  IMAD.WIDE R4, R9, 0x4, R6 ;  /* 0x0000000409047825 */ /* 0x002fc800078e0206 */
[----:B--2---:R-:W-:-:S05]  /*01d0*/  HMUL2 R3, R3, R2.H0_H0 ;  /* 0x2000000203037232 */ /* 0x004fca0000000000 */
[--C-:B------:R-:W-:Y:S02]  /*01e0*/  HADD2.F32 R7, -RZ, R3.reuse.H0_H0 ;  /* 0x20000003ff077230 */ /* 0x100fe40000004100 */
[----:B------:R-:W-:-:S03]  /*01f0*/  HADD2.F32 R3, -RZ, R3.H1_H1 ;  /* 0x30000003ff037230 */ /* 0x000fc60000004100 */
[----:B------:R-:W-:Y:S04]  /*0200*/  STG.E desc[UR4][R4.64], R7 ;  /* 0x0000000704007986 */ /* 0x000fe8000c101904 */
[----:B------:R-:W-:Y:S01]  /*0210*/  STG.E desc[UR4][R4.64+0x4], R3 ;  /* 0x0000040304007986 */ /* 0x000fe2000c101904 */
[----:B------:R-:W-:Y:S05]  /*0220*/  EXIT ;  /* 0x000000000000794d */ /* 0x000fea0003800000 */
.L_x_1197:
        /* <DEDUP_REMOVED lines=13> */
.L_x_1491:


//--------------------- .text._Z16dequantize_blockILi32ELi2EXadL_ZN45_INTERNAL_8d5cb472_14_gguf_kernel_cu_cd24131915dequantize_q5_1EPKviiR7__half2EEfEvS2_PT2_i --------------------------
	.section	.text._Z16dequantize_blockILi32ELi2EXadL_ZN45_INTERNAL_8d5cb472_14_gguf_kernel_cu_cd24131915dequantize_q5_1EPKviiR7__half2EEfEvS2_PT2_i,"ax",@progbits
	.align	128
.text._Z16dequantize_blockILi32ELi2EXadL_ZN45_INTERNAL_8d5cb472_14_gguf_kernel_cu_cd24131915dequantize_q5_1EPKviiR7__half2EEfEvS2_PT2_i:
        .type           _Z16dequantize_blockILi32ELi2EXadL_ZN45_INTERNAL_8d5cb472_14_gguf_kernel_cu_cd24131915dequantize_q5_1EPKviiR7__half2EEfEvS2_PT2_i,@function
        .size           _Z16dequantize_blockILi32ELi2EXadL_ZN45_INTERNAL_8d5cb472_14_gguf_kernel_cu_cd24131915dequantize_q5_1EPKviiR7__half2EEfEvS2_PT2_i,(.L_x_1492 - _Z16dequantize_blockILi32ELi2EXadL_ZN45_INTERNAL_8d5cb472_14_gguf_kernel_cu_cd24131915dequantize_q5_1EPKviiR7__half2EEfEvS2_PT2_i)
        .other          _Z16dequantize_blockILi32ELi2EXadL_ZN45_INTERNAL_8d5cb472_14_gguf_kernel_cu_cd24131915dequantize_q5_1EPKviiR7__half2EEfEvS2_PT2_i,@"STO_CUDA_ENTRY STV_DEFAULT"
_Z16dequantize_blockILi32ELi2EXadL_ZN45_INTERNAL_8d5cb472_14_gguf_kernel_cu_cd24131915dequantize_q5_1EPKviiR7__half2EEfEvS2_PT2_i:
        /* <DEDUP_REMOVED lines=46> */
[--C-:B------:R-:W-:Y:S02]  /*02e0*/  HADD2.F32 R5, -RZ, R6.reuse.H0_H0 ;  /* 0x20000006ff057230 */ /* 0x100fe40000004100 */
[----:B------:R-:W-:-:S03]  /*02f0*/  HADD2.F32 R7, -RZ, R6.H1_H1 ;  /* 0x30000006ff077230 */ /* 0x000fc60000004100 */
[----:B------:R-:W-:Y:S04]  /*0300*/  STG.E desc[UR4][R2.64], R5 ;  /* 0x0000000502007986 */ /* 0x000fe8000c101904 */
[----:B------:R-:W-:Y:S01]  /*0310*/  STG.E desc[UR4][R2.64+0x40], R7 ;  /* 0x0000400702007986 */ /* 0x000fe2000c101904 */
[----:B------:R-:W-:Y:S05]  /*0320*/  EXIT ;  /* 0x000000000000794d */ /* 0x000fea0003800000 */
.L_x_1198:
        /* <DEDUP_REMOVED lines=13> */
.L_x_1492:


//--------------------- .text._Z16dequantize_blockILi32ELi2EXadL_ZN45_INTERNAL_8d5cb472_14_gguf_kernel_cu_cd24131915dequantize_q5_0EPKviiR7__half2EEfEvS2_PT2_i --------------------------
	.section	.text._Z16dequantize_blockILi32ELi2EXadL_ZN45_INTERNAL_8d5cb472_14_gguf_kernel_cu_cd24131915dequantize_q5_0EPKviiR7__half2EEfEvS2_PT2_i,"ax",@progbits
	.align	128
.text._Z16dequantize_blockILi32ELi2EXadL_ZN45_INTERNAL_8d5cb472_14_gguf_kernel_cu_cd24131915dequantize_q5_0EPKviiR7__half2EEfEvS2_PT2_i:
        .type           _Z16dequantize_blockILi32ELi2EXadL_ZN45_INTERNAL_8d5cb472_14_gguf_kernel_cu_cd24131915dequantize_q5_0EPKviiR7__half2EEfEvS2_PT2_i,@function
        .size           _Z16dequantize_blockILi32ELi2EXadL_ZN45_INTERNAL_8d5cb472_14_gguf_kernel_cu_cd24131915dequantize_q5_0EPKviiR7__half2EEfEvS2_PT2_i,(.L_x_1493 - _Z16dequantize_blockILi32ELi2EXadL_ZN45_INTERNAL_8d5cb472_14_gguf_kernel_cu_cd24131915dequantize_q5_0EPKviiR7__half2EEfEvS2_PT2_i)
        .other          _Z16dequantize_blockILi32ELi2EXadL_ZN45_INTERNAL_8d5cb472_14_gguf_kernel_cu_cd24131915dequantize_q5_0EPKviiR7__half2EEfEvS2_PT2_i,@"STO_CUDA_ENTRY STV_DEFAULT"
_Z16dequantize_blockILi32ELi2EXadL_ZN45_INTERNAL_8d5cb472_14_gguf_kernel_cu_cd24131915dequantize_q5_0EPKviiR7__half2EEfEvS2_PT2_i:
        /* <DEDUP_REMOVED lines=46> */
[----:B0-----:R-:W-:-:S04]  /*02e0*/  IMAD.WIDE R2, R3, 0x4, R4 ;  /* 0x0000000403027825 */ /* 0x001fc800078e0204 */
[--C-:B------:R-:W-:Y:S02]  /*02f0*/  HADD2.F32 R5, -RZ, R13.reuse.H0_H0 ;  /* 0x2000000dff057230 */ /* 0x100fe40000004100 */
[----:B------:R-:W-:-:S03]  /*0300*/  HADD2.F32 R13, -RZ, R13.H1_H1 ;  /* 0x3000000dff0d7230 */ /* 0x000fc60000004100 */
[----:B------:R-:W-:Y:S04]  /*0310*/  STG.E desc[UR4][R2.64], R5 ;  /* 0x0000000502007986 */ /* 0x000fe8000c101904 */
[----:B------:R-:W-:Y:S01]  /*0320*/  STG.E desc[UR4][R2.64+0x40], R13 ;  /* 0x0000400d02007986 */ /* 0x000fe2000c101904 */
[----:B------:R-:W-:Y:S05]  /*0330*/  EXIT ;  /* 0x000000000000794d */ /* 0x000fea0003800000 */
.L_x_1199:
        /* <DEDUP_REMOVED lines=12> */
.L_x_1493:


//--------------------- .text._Z16dequantize_blockILi32ELi2EXadL_ZN45_INTERNAL_8d5cb472_14_gguf_kernel_cu_cd24131915dequantize_q4_1EPKviiR7__half2EEfEvS2_PT2_i --------------------------
	.section	.text._Z16dequantize_blockILi32ELi2EXadL_ZN45_INTERNAL_8d5cb472_14_gguf_kernel_cu_cd24131915dequantize_q4_1EPKviiR7__half2EEfEvS2_PT2_i,"ax",@progbits
	.align	128
.text._Z16dequantize_blockILi32ELi2EXadL_ZN45_INTERNAL_8d5cb472_14_gguf_kernel_cu_cd24131915dequantize_q4_1EPKviiR7__half2EEfEvS2_PT2_i:
        .type           _Z16dequantize_blockILi32ELi2EXadL_ZN45_INTERNAL_8d5cb472_14_gguf_kernel_cu_cd24131915dequantize_q4_1EPKviiR7__half2EEfEvS2_PT2_i,@function
        .size           _Z16dequantize_blockILi32ELi2EXadL_ZN45_INTERNAL_8d5cb472_14_gguf_kernel_cu_cd24131915dequantize_q4_1EPKviiR7__half2EEfEvS2_PT2_i,(.L_x_1494 - _Z16dequantize_blockILi32ELi2EXadL_ZN45_INTERNAL_8d5cb472_14_gguf_kernel_cu_cd24131915dequantize_q4_1EPKviiR7__half2EEfEvS2_PT2_i)
        .other          _Z16dequantize_blockILi32ELi2EXadL_ZN45_INTERNAL_8d5cb472_14_gguf_kernel_cu_cd24131915dequantize_q4_1EPKviiR7__half2EEfEvS2_PT2_i,@"STO_CUDA_ENTRY STV_DEFAULT"
_Z16dequantize_blockILi32ELi2EXadL_ZN45_INTERNAL_8d5cb472_14_gguf_kernel_cu_cd24131915dequantize_q4_1EPKviiR7__half2EEfEvS2_PT2_i:
        /* <DEDUP_REMOVED lines=33> */
[--C-:B------:R-:W-:Y:S02]  /*0210*/  HADD2.F32 R7, -RZ, R3.reuse.H0_H0 ;  /* 0x20000003ff077230 */ /* 0x100fe40000004100 */
[----:B------:R-:W-:-:S03]  /*0220*/  HADD2.F32 R3, -RZ, R3.H1_H1 ;  /* 0x30000003ff037230 */ /* 0x000fc60000004100 */
[----:B------:R-:W-:Y:S04]  /*0230*/  STG.E desc[UR4][R4.64], R7 ;  /* 0x0000000704007986 */ /* 0x000fe8000c101904 */
[----:B------:R-:W-:Y:S01]  /*0240*/  STG.E desc[UR4][R4.64+0x40], R3 ;  /* 0x0000400304007986 */ /* 0x000fe2000c101904 */
[----:B------:R-:W-:Y:S05]  /*0250*/  EXIT ;  /* 0x000000000000794d */ /* 0x000fea0003800000 */
.L_x_1200:
        /* <DEDUP_REMOVED lines=10> */
.L_x_1494:


//--------------------- .text._Z16dequantize_blockILi32ELi2EXadL_ZN45_INTERNAL_8d5cb472_14_gguf_kernel_cu_cd24131915dequantize_q4_0EPKviiR7__half2EEfEvS2_PT2_i --------------------------
	.section	.text._Z16dequantize_blockILi32ELi2EXadL_ZN45_INTERNAL_8d5cb472_14_gguf_kernel_cu_cd24131915dequantize_q4_0EPKviiR7__half2EEfEvS2_PT2_i,"ax",@progbits
	.align	128
.text._Z16dequantize_blockILi32ELi2EXadL_ZN45_INTERNAL_8d5cb472_14_gguf_kernel_cu_cd24131915dequantize_q4_0EPKviiR7__half2EEfEvS2_PT2_i:
        .type           _Z16dequantize_blockILi32ELi2EXadL_ZN45_INTERNAL_8d5cb472_14_gguf_kernel_cu_cd24131915dequantize_q4_0EPKviiR7__half2EEfEvS2_PT2_i,@function
        .size           _Z16dequantize_blockILi32ELi2EXadL_ZN45_INTERNAL_8d5cb472_14_gguf_kernel_cu_cd24131915dequantize_q4_0EPKviiR7__half2EEfEvS2_PT2_i,(.L_x_1495 - _Z16dequantize_blockILi32ELi2EXadL_ZN45_INTERNAL_8d5cb472_14_gguf_kernel_cu_cd24131915dequantize_q4_0EPKviiR7__half2EEfEvS2_PT2_i)
        .other          _Z16dequantize_blockILi32ELi2EXadL_ZN45_INTERNAL_8d5cb472_14_gguf_kernel_cu_cd24131915dequantize_q4_0EPKviiR7__half2EEfEvS2_PT2_i,@"STO_CUDA_ENTRY STV_DEFAULT"
_Z16dequantize_blockILi32ELi2EXadL_ZN45_INTERNAL_8d5cb472_14_gguf_kernel_cu_cd24131915dequantize_q4_0EPKviiR7__half2EEfEvS2_PT2_i:
        /* <DEDUP_REMOVED lines=33> */
[----:B-1----:R-:W-:-:S04]  /*0210*/  IMAD.WIDE R2, R9, 0x4, R6 ;  /* 0x0000000409027825 */ /* 0x002fc800078e0206 */
[--C-:B------:R-:W-:Y:S02]  /*0220*/  HADD2.F32 R5, -RZ, R4.reuse.H0_H0 ;  /* 0x20000004ff057230 */ /* 0x100fe40000004100 */
[----:B------:R-:W-:-:S03]  /*0230*/  HADD2.F32 R7, -RZ, R4.H1_H1 ;  /* 0x30000004ff077230 */ /* 0x000fc60000004100 */
[----:B------:R-:W-:Y:S04]  /*0240*/  STG.E desc[UR4][R2.64], R5 ;  /* 0x0000000502007986 */ /* 0x000fe8000c101904 */
[----:B------:R-:W-:Y:S01]  /*0250*/  STG.E desc[UR4][R2.64+0x40], R7 ;  /* 0x0000400702007986 */ /* 0x000fe2000c101904 */
[----:B------:R-:W-:Y:S05]  /*0260*/  EXIT ;  /* 0x000000000000794d */ /* 0x000fea0003800000 */
.L_x_1201:
        /* <DEDUP_REMOVED lines=9> */
.L_x_1495:


//--------------------- .nv.global.init           --------------------------
	.section	.nv.global.init,"aw",@progbits
	.align	8
.nv.global.init:
	.type		ksigns64,@object
	.size		ksigns64,(iq2xxs_grid - ksigns64)
ksigns64:
        /*0000*/ 	.byte	0x00, 0x00, 0x00, 0x00, 0x00, 0x00, 0x00, 0x00, 0xff, 0x00, 0x00, 0x00, 0x00, 0x00, 0x00, 0xff
        /* <DEDUP_REMOVED lines=63> */
	.type		iq2xxs_grid,@object
	.size		iq2xxs_grid,(iq2xs_grid - iq2xxs_grid)
iq2xxs_grid:
        /* <DEDUP_REMOVED lines=128> */
	.type		iq2xs_grid,@object
	.size		iq2xs_grid,(iq2s_grid - iq2xs_grid)
iq2xs_grid:
        /* <DEDUP_REMOVED lines=256> */
	.type		iq2s_grid,@object
	.size		iq2s_grid,(iq1s_grid_gpu - iq2s_grid)
iq2s_grid:
        /* <DEDUP_REMOVED lines=512> */
	.type		iq1s_grid_gpu,@object
	.size		iq1s_grid_gpu,(iq3xxs_grid - iq1s_grid_gpu)
iq1s_grid_gpu:
        /* <DEDUP_REMOVED lines=1024> */
	.type		iq3xxs_grid,@object
	.size		iq3xxs_grid,(iq3xs_grid - iq3xxs_grid)
iq3xxs_grid:
        /* <DEDUP_REMOVED lines=64> */
	.type		iq3xs_grid,@object
	.size		iq3xs_grid,(kmask_iq2xs - iq3xs_grid)
iq3xs_grid:
        /* <DEDUP_REMOVED lines=128> */
	.type		kmask_iq2xs,@object
	.size		kmask_iq2xs,(kvalues_iq4nl - kmask_iq2xs)
kmask_iq2xs:
        /*8800*/ 	.byte	0x01, 0x02, 0x04, 0x08, 0x10, 0x20, 0x40, 0x80
	.type		kvalues_iq4nl,@object
	.size		kvalues_iq4nl,(ksigns_iq2xs - kvalues_iq4nl)
kvalues_iq4nl:
        /*8808*/ 	.byte	0x81, 0x98, 0xad, 0xbf, 0xcf, 0xdd, 0xea, 0xf6, 0x01, 0x0d, 0x19, 0x26, 0x35, 0x45, 0x59, 0x71
	.type		ksigns_iq2xs,@object
	.size		ksigns_iq2xs,(.L_6 - ksigns_iq2xs)
ksigns_iq2xs:
        /* <DEDUP_REMOVED lines=8> */
.L_6:


//--------------------- .nv.shared.reserved.0     --------------------------
	.section	.nv.shared.reserved.0,"aw",@nobits
	.weak		__nv_reservedSMEM_offset_0_alias
	.size		__nv_reservedSMEM_offset_0_alias, 0, 0
	.other		__nv_reservedSMEM_offset_0_alias,@"STO_CUDA_RESERVED_SHARED STV_DEFAULT"
__nv_reservedSMEM_offset_0_alias:
	.zero		0


//--------------------- .nv.global                --------------------------
	.section	.nv.global,"aw",@nobits
.nv.global:
	.type		_ZN45_INTERNAL_8d5cb472_14_gguf_kernel_cu_cd2413194cuda3std3__48in_placeE,@object
	.size		_ZN45_INTERNAL_8d5cb472_14_gguf_kernel_cu_cd2413194cuda3std3__48in_placeE,(_ZN45_INTERNAL_8d5cb472_14_gguf_kernel_cu_cd2413194cuda3std6ranges3__45__cpo8distanceE - _ZN45_INTERNAL_8d5cb472_14_gguf_kernel_cu_cd2413194cuda3std3__48in_placeE)
_ZN45_INTERNAL_8d5cb472_14_gguf_kernel_cu_cd2413194cuda3std3__48in_placeE:
	.zero		1
	.type		_ZN45_INTERNAL_8d5cb472_14_gguf_kernel_cu_cd2413194cuda3std6ranges3__45__cpo8distanceE,@object
	.size		_ZN45_INTERNAL_8d5cb472_14_gguf_kernel_cu_cd2413194cuda3std6ranges3__45__cpo8distanceE,(_ZN45_INTERNAL_8d5cb472_14_gguf_kernel_cu_cd2413194cuda3std3__45__cpo6cbeginE - _ZN45_INTERNAL_8d5cb472_14_gguf_kernel_cu_cd2413194cuda3std6ranges3__45__cpo8distanceE)
_ZN45_INTERNAL_8d5cb472_14_gguf_kernel_cu_cd2413194cuda3std6ranges3__45__cpo8distanceE:
	.zero		1
	.type		_ZN45_INTERNAL_8d5cb472_14_gguf_kernel_cu_cd2413194cuda3std3__45__cpo6cbeginE,@object
	.size		_ZN45_INTERNAL_8d5cb472_14_gguf_kernel_cu_cd2413194cuda3std3__45__cpo6cbeginE,(_ZN45_INTERNAL_8d5cb472_14_gguf_kernel_cu_cd2413194cuda3std6ranges3__45__cpo7advanceE - _ZN45_INTERNAL_8d5cb472_14_gguf_kernel_cu_cd2413194cuda3std3__45__cpo6cbeginE)
_ZN45_INTERNAL_8d5cb472_14_gguf_kernel_cu_cd2413194cuda3std3__45__cpo6cbeginE:
	.zero		1
	.type		_ZN45_INTERNAL_8d5cb472_14_gguf_kernel_cu_cd2413194cuda3std6ranges3__45__cpo7advanceE,@object
	.size		_ZN45_INTERNAL_8d5cb472_14_gguf_kernel_cu_cd2413194cuda3std6ranges3__45__cpo7advanceE,(_ZN45_INTERNAL_8d5cb472_14_gguf_kernel_cu_cd2413194cuda3std3__45__cpo7crbeginE - _ZN45_INTERNAL_8d5cb472_14_gguf_kernel_cu_cd2413194cuda3std6ranges3__45__cpo7advanceE)
_ZN45_INTERNAL_8d5cb472_14_gguf_kernel_cu_cd2413194cuda3std6ranges3__45__cpo7advanceE:
	.zero		1
	.type		_ZN45_INTERNAL_8d5cb472_14_gguf_kernel_cu_cd2413194cuda3std3__45__cpo7crbeginE,@object
	.size		_ZN45_INTERNAL_8d5cb472_14_gguf_kernel_cu_cd2413194cuda3std3__45__cpo7crbeginE,(_ZN45_INTERNAL_8d5cb472_14_gguf_kernel_cu_cd2413194cuda3std6ranges3__45__cpo4dataE - _ZN45_INTERNAL_8d5cb472_14_gguf_kernel_cu_cd2413194cuda3std3__45__cpo7crbeginE)
_ZN45_INTERNAL_8d5cb472_14_gguf_kernel_cu_cd2413194cuda3std3__45__cpo7crbeginE:
	.zero		1
	.type		_ZN45_INTERNAL_8d5cb472_14_gguf_kernel_cu_cd2413194cuda3std6ranges3__45__cpo4dataE,@object
	.size		_ZN45_INTERNAL_8d5cb472_14_gguf_kernel_cu_cd2413194cuda3std6ranges3__45__cpo4dataE,(_ZN45_INTERNAL_8d5cb472_14_gguf_kernel_cu_cd2413194cuda3std6ranges3__45__cpo5beginE - _ZN45_INTERNAL_8d5cb472_14_gguf_kernel_cu_cd2413194cuda3std6ranges3__45__cpo4dataE)
_ZN45_INTERNAL_8d5cb472_14_gguf_kernel_cu_cd2413194cuda3std6ranges3__45__cpo4dataE:
	.zero		1
	.type		_ZN45_INTERNAL_8d5cb472_14_gguf_kernel_cu_cd2413194cuda3std6ranges3__45__cpo5beginE,@object
	.size		_ZN45_INTERNAL_8d5cb472_14_gguf_kernel_cu_cd2413194cuda3std6ranges3__45__cpo5beginE,(_ZN45_INTERNAL_8d5cb472_14_gguf_kernel_cu_cd2413194cuda3std3__447_GLOBAL__N__8d5cb472_14_gguf_kernel_cu_cd2413196ignoreE - _ZN45_INTERNAL_8d5cb472_14_gguf_kernel_cu_cd2413194cuda3std6ranges3__45__cpo5beginE)
_ZN45_INTERNAL_8d5cb472_14_gguf_kernel_cu_cd2413194cuda3std6ranges3__45__cpo5beginE:
	.zero		1
	.type		_ZN45_INTERNAL_8d5cb472_14_gguf_kernel_cu_cd2413194cuda3std3__447_GLOBAL__N__8d5cb472_14_gguf_kernel_cu_cd2413196ignoreE,@object
	.size		_ZN45_INTERNAL_8d5cb472_14_gguf_kernel_cu_cd2413194cuda3std3__447_GLOBAL__N__8d5cb472_14_gguf_kernel_cu_cd2413196ignoreE,(_ZN45_INTERNAL_8d5cb472_14_gguf_kernel_cu_cd2413194cuda3std6ranges3__45__cpo4sizeE - _ZN45_INTERNAL_8d5cb472_14_gguf_kernel_cu_cd2413194cuda3std3__447_GLOBAL__N__8d5cb472_14_gguf_kernel_cu_cd2413196ignoreE)
_ZN45_INTERNAL_8d5cb472_14_gguf_kernel_cu_cd2413194cuda3std3__447_GLOBAL__N__8d5cb472_14_gguf_kernel_cu_cd2413196ignoreE:
	.zero		1
	.type		_ZN45_INTERNAL_8d5cb472_14_gguf_kernel_cu_cd2413194cuda3std6ranges3__45__cpo4sizeE,@object
	.size		_ZN45_INTERNAL_8d5cb472_14_gguf_kernel_cu_cd2413194cuda3std6ranges3__45__cpo4sizeE,(_ZN45_INTERNAL_8d5cb472_14_gguf_kernel_cu_cd2413194cuda3std3__45__cpo5beginE - _ZN45_INTERNAL_8d5cb472_14_gguf_kernel_cu_cd2413194cuda3std6ranges3__45__cpo4sizeE)
_ZN45_INTERNAL_8d5cb472_14_gguf_kernel_cu_cd2413194cuda3std6ranges3__45__cpo4sizeE:
	.zero		1
	.type		_ZN45_INTERNAL_8d5cb472_14_gguf_kernel_cu_cd2413194cuda3std3__45__cpo5beginE,@object
	.size		_ZN45_INTERNAL_8d5cb472_14_gguf_kernel_cu_cd2413194cuda3std3__45__cpo5beginE,(_ZN45_INTERNAL_8d5cb472_14_gguf_kernel_cu_cd2413194cuda3std6ranges3__45__cpo6cbeginE - _ZN45_INTERNAL_8d5cb472_14_gguf_kernel_cu_cd2413194cuda3std3__45__cpo5beginE)
_ZN45_INTERNAL_8d5cb472_14_gguf_kernel_cu_cd2413194cuda3std3__45__cpo5beginE:
	.zero		1
	.type		_ZN45_INTERNAL_8d5cb472_14_gguf_kernel_cu_cd2413194cuda3std6ranges3__45__cpo6cbeginE,@object
	.size		_ZN45_INTERNAL_8d5cb472_14_gguf_kernel_cu_cd2413194cuda3std6ranges3__45__cpo6cbeginE,(_ZN45_INTERNAL_8d5cb472_14_gguf_kernel_cu_cd2413194cuda3std3__45__cpo6rbeginE - _ZN45_INTERNAL_8d5cb472_14_gguf_kernel_cu_cd2413194cuda3std6ranges3__45__cpo6cbeginE)
_ZN45_INTERNAL_8d5cb472_14_gguf_kernel_cu_cd2413194cuda3std6ranges3__45__cpo6cbeginE:
	.zero		1
	.type		_ZN45_INTERNAL_8d5cb472_14_gguf_kernel_cu_cd2413194cuda3std3__45__cpo6rbeginE,@object
	.size		_ZN45_INTERNAL_8d5cb472_14_gguf_kernel_cu_cd2413194cuda3std3__45__cpo6rbeginE,(_ZN45_INTERNAL_8d5cb472_14_gguf_kernel_cu_cd2413194cuda3std6ranges3__45__cpo4nextE - _ZN45_INTERNAL_8d5cb472_14_gguf_kernel_cu_cd2413194cuda3std3__45__cpo6rbeginE)
_ZN45_INTERNAL_8d5cb472_14_gguf_kernel_cu_cd2413194cuda3std3__45__cpo6rbeginE:
	.zero		1
	.type		_ZN45_INTERNAL_8d5cb472_14_gguf_kernel_cu_cd2413194cuda3std6ranges3__45__cpo4nextE,@object
	.size		_ZN45_INTERNAL_8d5cb472_14_gguf_kernel_cu_cd2413194cuda3std6ranges3__45__cpo4nextE,(_ZN45_INTERNAL_8d5cb472_14_gguf_kernel_cu_cd2413194cuda3std6ranges3__45__cpo4swapE - _ZN45_INTERNAL_8d5cb472_14_gguf_kernel_cu_cd2413194cuda3std6ranges3__45__cpo4nextE)
_ZN45_INTERNAL_8d5cb472_14_gguf_kernel_cu_cd2413194cuda3std6ranges3__45__cpo4nextE:
	.zero		1
	.type		_ZN45_INTERNAL_8d5cb472_14_gguf_kernel_cu_cd2413194cuda3std6ranges3__45__cpo4swapE,@object
	.size		_ZN45_INTERNAL_8d5cb472_14_gguf_kernel_cu_cd2413194cuda3std6ranges3__45__cpo4swapE,(_ZN45_INTERNAL_8d5cb472_14_gguf_kernel_cu_cd2413194cuda3std3__420unreachable_sentinelE - _ZN45_INTERNAL_8d5cb472_14_gguf_kernel_cu_cd2413194cuda3std6ranges3__45__cpo4swapE)
_ZN45_INTERNAL_8d5cb472_14_gguf_kernel_cu_cd2413194cuda3std6ranges3__45__cpo4swapE:
	.zero		1
	.type		_ZN45_INTERNAL_8d5cb472_14_gguf_kernel_cu_cd2413194cuda3std3__420unreachable_sentinelE,@object
	.size		_ZN45_INTERNAL_8d5cb472_14_gguf_kernel_cu_cd2413194cuda3std3__420unreachable_sentinelE,(_ZN45_INTERNAL_8d5cb472_14_gguf_kernel_cu_cd2413196thrust23THRUST_300001_SM_900_NS6system6detail10sequential3seqE - _ZN45_INTERNAL_8d5cb472_14_gguf_kernel_cu_cd2413194cuda3std3__420unreachable_sentinelE)
_ZN45_INTERNAL_8d5cb472_14_gguf_kernel_cu_cd2413194cuda3std3__420unreachable_sentinelE:
	.zero		1
	.type		_ZN45_INTERNAL_8d5cb472_14_gguf_kernel_cu_cd2413196thrust23THRUST_300001_SM_900_NS6system6detail10sequential3seqE,@object
	.size		_ZN45_INTERNAL_8d5cb472_14_gguf_kernel_cu_cd2413196thrust23THRUST_300001_SM_900_NS6system6detail10sequential3seqE,(_ZN45_INTERNAL_8d5cb472_14_gguf_kernel_cu_cd2413194cuda3std3__45__cpo4cendE - _ZN45_INTERNAL_8d5cb472_14_gguf_kernel_cu_cd2413196thrust23THRUST_300001_SM_900_NS6system6detail10sequential3seqE)
_ZN45_INTERNAL_8d5cb472_14_gguf_kernel_cu_cd2413196thrust23THRUST_300001_SM_900_NS6system6detail10sequential3seqE:
	.zero		1
	.type		_ZN45_INTERNAL_8d5cb472_14_gguf_kernel_cu_cd2413194cuda3std3__45__cpo4cendE,@object
	.size		_ZN45_INTERNAL_8d5cb472_14_gguf_kernel_cu_cd2413194cuda3std3__45__cpo4cendE,(_ZN45_INTERNAL_8d5cb472_14_gguf_kernel_cu_cd2413194cuda3std6ranges3__45__cpo9iter_swapE - _ZN45_INTERNAL_8d5cb472_14_gguf_kernel_cu_cd2413194cuda3std3__45__cpo4cendE)
_ZN45_INTERNAL_8d5cb472_14_gguf_kernel_cu_cd2413194cuda3std3__45__cpo4cendE:
	.zero		1
	.type		_ZN45_INTERNAL_8d5cb472_14_gguf_kernel_cu_cd2413194cuda3std6ranges3__45__cpo9iter_swapE,@object
	.size		_ZN45_INTERNAL_8d5cb472_14_gguf_kernel_cu_cd2413194cuda3std6ranges3__45__cpo9iter_swapE,(_ZN45_INTERNAL_8d5cb472_14_gguf_kernel_cu_cd2413194cuda3std3__45__cpo5crendE - _ZN45_INTERNAL_8d5cb472_14_gguf_kernel_cu_cd2413194cuda3std6ranges3__45__cpo9iter_swapE)
_ZN45_INTERNAL_8d5cb472_14_gguf_kernel_cu_cd2413194cuda3std6ranges3__45__cpo9iter_swapE:
	.zero		1
	.type		_ZN45_INTERNAL_8d5cb472_14_gguf_kernel_cu_cd2413194cuda3std3__45__cpo5crendE,@object
	.size		_ZN45_INTERNAL_8d5cb472_14_gguf_kernel_cu_cd2413194cuda3std3__45__cpo5crendE,(_ZN45_INTERNAL_8d5cb472_14_gguf_kernel_cu_cd2413194cuda3std6ranges3__45__cpo5cdataE - _ZN45_INTERNAL_8d5cb472_14_gguf_kernel_cu_cd2413194cuda3std3__45__cpo5crendE)
_ZN45_INTERNAL_8d5cb472_14_gguf_kernel_cu_cd2413194cuda3std3__45__cpo5crendE:
	.zero		1
	.type		_ZN45_INTERNAL_8d5cb472_14_gguf_kernel_cu_cd2413194cuda3std6ranges3__45__cpo5cdataE,@object
	.size		_ZN45_INTERNAL_8d5cb472_14_gguf_kernel_cu_cd2413194cuda3std6ranges3__45__cpo5cdataE,(_ZN45_INTERNAL_8d5cb472_14_gguf_kernel_cu_cd2413194cuda3std6ranges3__45__cpo3endE - _ZN45_INTERNAL_8d5cb472_14_gguf_kernel_cu_cd2413194cuda3std6ranges3__45__cpo5cdataE)
_ZN45_INTERNAL_8d5cb472_14_gguf_kernel_cu_cd2413194cuda3std6ranges3__45__cpo5cdataE:
	.zero		1
	.type		_ZN45_INTERNAL_8d5cb472_14_gguf_kernel_cu_cd2413194cuda3std6ranges3__45__cpo3endE,@object
	.size		_ZN45_INTERNAL_8d5cb472_14_gguf_kernel_cu_cd2413194cuda3std6ranges3__45__cpo3endE,(_ZN45_INTERNAL_8d5cb472_14_gguf_kernel_cu_cd2413194cuda3std3__419piecewise_constructE - _ZN45_INTERNAL_8d5cb472_14_gguf_kernel_cu_cd2413194cuda3std6ranges3__45__cpo3endE)
_ZN45_INTERNAL_8d5cb472_14_gguf_kernel_cu_cd2413194cuda3std6ranges3__45__cpo3endE:
	.zero		1
	.type		_ZN45_INTERNAL_8d5cb472_14_gguf_kernel_cu_cd2413194cuda3std3__419piecewise_constructE,@object
	.size		_ZN45_INTERNAL_8d5cb472_14_gguf_kernel_cu_cd2413194cuda3std3__419piecewise_constructE,(_ZN45_INTERNAL_8d5cb472_14_gguf_kernel_cu_cd2413194cuda3std6ranges3__45__cpo5ssizeE - _ZN45_INTERNAL_8d5cb472_14_gguf_kernel_cu_cd2413194cuda3std3__419piecewise_constructE)
_ZN45_INTERNAL_8d5cb472_14_gguf_kernel_cu_cd2413194cuda3std3__419piecewise_constructE:
	.zero		1
	.type		_ZN45_INTERNAL_8d5cb472_14_gguf_kernel_cu_cd2413194cuda3std6ranges3__45__cpo5ssizeE,@object
	.size		_ZN45_INTERNAL_8d5cb472_14_gguf_kernel_cu_cd2413194cuda3std6ranges3__45__cpo5ssizeE,(_ZN45_INTERNAL_8d5cb472_14_gguf_kernel_cu_cd2413194cuda3std3__45__cpo3endE - _ZN45_INTERNAL_8d5cb472_14_gguf_kernel_cu_cd2413194cuda3std6ranges3__45__cpo5ssizeE)
_ZN45_INTERNAL_8d5cb472_14_gguf_kernel_cu_cd2413194cuda3std6ranges3__45__cpo5ssizeE:
	.zero		1
	.type		_ZN45_INTERNAL_8d5cb472_14_gguf_kernel_cu_cd2413194cuda3std3__45__cpo3endE,@object
	.size		_ZN45_INTERNAL_8d5cb472_14_gguf_kernel_cu_cd2413194cuda3std3__45__cpo3endE,(_ZN45_INTERNAL_8d5cb472_14_gguf_kernel_cu_cd2413194cuda3std6ranges3__45__cpo4cendE - _ZN45_INTERNAL_8d5cb472_14_gguf_kernel_cu_cd2413194cuda3std3__45__cpo3endE)
_ZN45_INTERNAL_8d5cb472_14_gguf_kernel_cu_cd2413194cuda3std3__45__cpo3endE:
	.zero		1
	.type		_ZN45_INTERNAL_8d5cb472_14_gguf_kernel_cu_cd2413194cuda3std6ranges3__45__cpo4cendE,@object
	.size		_ZN45_INTERNAL_8d5cb472_14_gguf_kernel_cu_cd2413194cuda3std6ranges3__45__cpo4cendE,(_ZN45_INTERNAL_8d5cb472_14_gguf_kernel_cu_cd2413194cuda3std3__45__cpo4rendE - _ZN45_INTERNAL_8d5cb472_14_gguf_kernel_cu_cd2413194cuda3std6ranges3__45__cpo4cendE)
_ZN45_INTERNAL_8d5cb472_14_gguf_kernel_cu_cd2413194cuda3std6ranges3__45__cpo4cendE:
	.zero		1
	.type		_ZN45_INTERNAL_8d5cb472_14_gguf_kernel_cu_cd2413194cuda3std3__45__cpo4rendE,@object
	.size		_ZN45_INTERNAL_8d5cb472_14_gguf_kernel_cu_cd2413194cuda3std3__45__cpo4rendE,(_ZN45_INTERNAL_8d5cb472_14_gguf_kernel_cu_cd2413194cuda3std6ranges3__45__cpo4prevE - _ZN45_INTERNAL_8d5cb472_14_gguf_kernel_cu_cd2413194cuda3std3__45__cpo4rendE)
_ZN45_INTERNAL_8d5cb472_14_gguf_kernel_cu_cd2413194cuda3std3__45__cpo4rendE:
	.zero		1
	.type		_ZN45_INTERNAL_8d5cb472_14_gguf_kernel_cu_cd2413194cuda3std6ranges3__45__cpo4prevE,@object
	.size		_ZN45_INTERNAL_8d5cb472_14_gguf_kernel_cu_cd2413194cuda3std6ranges3__45__cpo4prevE,(_ZN45_INTERNAL_8d5cb472_14_gguf_kernel_cu_cd2413194cuda3std6ranges3__45__cpo9iter_moveE - _ZN45_INTERNAL_8d5cb472_14_gguf_kernel_cu_cd2413194cuda3std6ranges3__45__cpo4prevE)
_ZN45_INTERNAL_8d5cb472_14_gguf_kernel_cu_cd2413194cuda3std6ranges3__45__cpo4prevE:
	.zero		1
	.type		_ZN45_INTERNAL_8d5cb472_14_gguf_kernel_cu_cd2413194cuda3std6ranges3__45__cpo9iter_moveE,@object
	.size		_ZN45_INTERNAL_8d5cb472_14_gguf_kernel_cu_cd2413194cuda3std6ranges3__45__cpo9iter_moveE,(.L_23 - _ZN45_INTERNAL_8d5cb472_14_gguf_kernel_cu_cd2413194cuda3std6ranges3__45__cpo9iter_moveE)
_ZN45_INTERNAL_8d5cb472_14_gguf_kernel_cu_cd2413194cuda3std6ranges3__45__cpo9iter_moveE:
	.zero		1
.L_23:


//--------------------- .nv.shared._Z8moe_q6_KIN3c108BFloat16ELb1EEvPKvS3_PT_PKiS7_S7_iiiiiii --------------------------
	.section	.nv.shared._Z8moe_q6_KIN3c108BFloat16ELb1EEvPKvS3_PT_PKiS7_S7_iiiiiii,"aw",@nobits
	.sectionflags	@""
	.align	4
.nv.shared._Z8moe_q6_KIN3c108BFloat16ELb1EEvPKvS3_PT_PKiS7_S7_iiiiiii:
	.zero		10580


//--------------------- .nv.shared._Z8moe_q6_KIN3c108BFloat16ELb0EEvPKvS3_PT_PKiS7_S7_iiiiiii --------------------------
	.section	.nv.shared._Z8moe_q6_KIN3c108BFloat16ELb0EEvPKvS3_PT_PKiS7_S7_iiiiiii,"aw",@nobits
	.sectionflags	@""
	.align	4
.nv.shared._Z8moe_q6_KIN3c108BFloat16ELb0EEvPKvS3_PT_PKiS7_S7_iiiiiii:
	.zero		10580


//--------------------- .nv.shared._Z8moe_q5_KIN3c108BFloat16ELb1EEvPKvS3_PT_PKiS7_S7_iiiiiii --------------------------
	.section	.nv.shared._Z8moe_q5_KIN3c108BFloat16ELb1EEvPKvS3_PT_PKiS7_S7_iiiiiii,"aw",@nobits
	.sectionflags	@""
	.align	4
.nv.shared._Z8moe_q5_KIN3c108BFloat16ELb1EEvPKvS3_PT_PKiS7_S7_iiiiiii:
	.zero		10580


//--------------------- .nv.shared._Z8moe_q5_KIN3c108BFloat16ELb0EEvPKvS3_PT_PKiS7_S7_iiiiiii --------------------------
	.section	.nv.shared._Z8moe_q5_KIN3c108BFloat16ELb0EEvPKvS3_PT_PKiS7_S7_iiiiiii,"aw",@nobits
	.sectionflags	@""
	.align	4
.nv.shared._Z8moe_q5_KIN3c108BFloat16ELb0EEvPKvS3_PT_PKiS7_S7_iiiiiii:
	.zero		10580


//--------------------- .nv.shared._Z8moe_q4_KIN3c108BFloat16ELb1EEvPKvS3_PT_PKiS7_S7_iiiiiii --------------------------
	.section	.nv.shared._Z8moe_q4_KIN3c108BFloat16ELb1EEvPKvS3_PT_PKiS7_S7_iiiiiii,"aw",@nobits
	.sectionflags	@""
	.align	4
.nv.shared._Z8moe_q4_KIN3c108BFloat16ELb1EEvPKvS3_PT_PKiS7_S7_iiiiiii:
	.zero		6484


//--------------------- .nv.shared._Z8moe_q4_KIN3c108BFloat16ELb0EEvPKvS3_PT_PKiS7_S7_iiiiiii --------------------------
	.section	.nv.shared._Z8moe_q4_KIN3c108BFloat16ELb0EEvPKvS3_PT_PKiS7_S7_iiiiiii,"aw",@nobits
	.sectionflags	@""
	.align	4
.nv.shared._Z8moe_q4_KIN3c108BFloat16ELb0EEvPKvS3_PT_PKiS7_S7_iiiiiii:
	.zero		6484


//--------------------- .nv.shared._Z8moe_q3_KIN3c108BFloat16ELb1EEvPKvS3_PT_PKiS7_S7_iiiiiii --------------------------
	.section	.nv.shared._Z8moe_q3_KIN3c108BFloat16ELb1EEvPKvS3_PT_PKiS7_S7_iiiiiii,"aw",@nobits
	.sectionflags	@""
	.align	4
.nv.shared._Z8moe_q3_KIN3c108BFloat16ELb1EEvPKvS3_PT_PKiS7_S7_iiiiiii:
	.zero		9256


//--------------------- .nv.shared._Z8moe_q3_KIN3c108BFloat16ELb0EEvPKvS3_PT_PKiS7_S7_iiiiiii --------------------------
	.section	.nv.shared._Z8moe_q3_KIN3c108BFloat16ELb0EEvPKvS3_PT_PKiS7_S7_iiiiiii,"aw",@nobits
	.sectionflags	@""
	.align	4
.nv.shared._Z8moe_q3_KIN3c108BFloat16ELb0EEvPKvS3_PT_PKiS7_S7_iiiiiii:
	.zero		9256


//--------------------- .nv.shared._Z8moe_q2_KIN3c108BFloat16ELb1EEvPKvS3_PT_PKiS7_S7_iiiiiii --------------------------
	.section	.nv.shared._Z8moe_q2_KIN3c108BFloat16ELb1EEvPKvS3_PT_PKiS7_S7_iiiiiii,"aw",@nobits
	.sectionflags	@""
	.align	4
.nv.shared._Z8moe_q2_KIN3c108BFloat16ELb1EEvPKvS3_PT_PKiS7_S7_iiiiiii:
	.zero		7144


//--------------------- .nv.shared._Z8moe_q2_KIN3c108BFloat16ELb0EEvPKvS3_PT_PKiS7_S7_iiiiiii --------------------------
	.section	.nv.shared._Z8moe_q2_KIN3c108BFloat16ELb0EEvPKvS3_PT_PKiS7_S7_iiiiiii,"aw",@nobits
	.sectionflags	@""
	.align	4
.nv.shared._Z8moe_q2_KIN3c108BFloat16ELb0EEvPKvS3_PT_PKiS7_S7_iiiiiii:
	.zero		7144


//--------------------- .nv.shared._Z8moe_q8_0IN3c108BFloat16ELb1EEvPKvS3_PT_PKiS7_S7_iiiiiii --------------------------
	.section	.nv.shared._Z8moe_q8_0IN3c108BFloat16ELb1EEvPKvS3_PT_PKiS7_S7_iiiiiii,"aw",@nobits
	.sectionflags	@""
	.align	4
.nv.shared._Z8moe_q8_0IN3c108BFloat16ELb1EEvPKvS3_PT_PKiS7_S7_iiiiiii:
	.zero		6352


//--------------------- .nv.shared._Z8moe_q8_0IN3c108BFloat16ELb0EEvPKvS3_PT_PKiS7_S7_iiiiiii --------------------------
	.section	.nv.shared._Z8moe_q8_0IN3c108BFloat16ELb0EEvPKvS3_PT_PKiS7_S7_iiiiiii,"aw",@nobits
	.sectionflags	@""
	.align	4
.nv.shared._Z8moe_q8_0IN3c108BFloat16ELb0EEvPKvS3_PT_PKiS7_S7_iiiiiii:
	.zero		6352


//--------------------- .nv.shared._Z8moe_q5_1IN3c108BFloat16ELb1EEvPKvS3_PT_PKiS7_S7_iiiiiii --------------------------
	.section	.nv.shared._Z8moe_q5_1IN3c108BFloat16ELb1EEvPKvS3_PT_PKiS7_S7_iiiiiii,"aw",@nobits
	.sectionflags	@""
	.align	4
.nv.shared._Z8moe_q5_1IN3c108BFloat16ELb1EEvPKvS3_PT_PKiS7_S7_iiiiiii:
	.zero		10976


//--------------------- .nv.shared._Z8moe_q5_1IN3c108BFloat16ELb0EEvPKvS3_PT_PKiS7_S7_iiiiiii --------------------------
	.section	.nv.shared._Z8moe_q5_1IN3c108BFloat16ELb0EEvPKvS3_PT_PKiS7_S7_iiiiiii,"aw",@nobits
	.sectionflags	@""
	.align	4
.nv.shared._Z8moe_q5_1IN3c108BFloat16ELb0EEvPKvS3_PT_PKiS7_S7_iiiiiii:
	.zero		10976


//--------------------- .nv.shared._Z8moe_q5_0IN3c108BFloat16ELb1EEvPKvS3_PT_PKiS7_S7_iiiiiii --------------------------
	.section	.nv.shared._Z8moe_q5_0IN3c108BFloat16ELb1EEvPKvS3_PT_PKiS7_S7_iiiiiii,"aw",@nobits
	.sectionflags	@""
	.align	4
.nv.shared._Z8moe_q5_0IN3c108BFloat16ELb1EEvPKvS3_PT_PKiS7_S7_iiiiiii:
	.zero		10976


//--------------------- .nv.shared._Z8moe_q5_0IN3c108BFloat16ELb0EEvPKvS3_PT_PKiS7_S7_iiiiiii --------------------------
	.section	.nv.shared._Z8moe_q5_0IN3c108BFloat16ELb0EEvPKvS3_PT_PKiS7_S7_iiiiiii,"aw",@nobits
	.sectionflags	@""
	.align	4
.nv.shared._Z8moe_q5_0IN3c108BFloat16ELb0EEvPKvS3_PT_PKiS7_S7_iiiiiii:
	.zero		10976


//--------------------- .nv.shared._Z8moe_q4_1IN3c108BFloat16ELb1EEvPKvS3_PT_PKiS7_S7_iiiiiii --------------------------
	.section	.nv.shared._Z8moe_q4_1IN3c108BFloat16ELb1EEvPKvS3_PT_PKiS7_S7_iiiiiii,"aw",@nobits
	.sectionflags	@""
	.align	4
.nv.shared._Z8moe_q4_1IN3c108BFloat16ELb1EEvPKvS3_PT_PKiS7_S7_iiiiiii:
	.zero		6880


//--------------------- .nv.shared._Z8moe_q4_1IN3c108BFloat16ELb0EEvPKvS3_PT_PKiS7_S7_iiiiiii --------------------------
	.section	.nv.shared._Z8moe_q4_1IN3c108BFloat16ELb0EEvPKvS3_PT_PKiS7_S7_iiiiiii,"aw",@nobits
	.sectionflags	@""
	.align	4
.nv.shared._Z8moe_q4_1IN3c108BFloat16ELb0EEvPKvS3_PT_PKiS7_S7_iiiiiii:
	.zero		6880


//--------------------- .nv.shared._Z8moe_q4_0IN3c108BFloat16ELb1EEvPKvS3_PT_PKiS7_S7_iiiiiii --------------------------
	.section	.nv.shared._Z8moe_q4_0IN3c108BFloat16ELb1EEvPKvS3_PT_PKiS7_S7_iiiiiii,"aw",@nobits
	.sectionflags	@""
	.align	4
.nv.shared._Z8moe_q4_0IN3c108BFloat16ELb1EEvPKvS3_PT_PKiS7_S7_iiiiiii:
	.zero		6880


//--------------------- .nv.shared._Z8moe_q4_0IN3c108BFloat16ELb0EEvPKvS3_PT_PKiS7_S7_iiiiiii --------------------------
	.section	.nv.shared._Z8moe_q4_0IN3c108BFloat16ELb0EEvPKvS3_PT_PKiS7_S7_iiiiiii,"aw",@nobits
	.sectionflags	@""
	.align	4
.nv.shared._Z8moe_q4_0IN3c108BFloat16ELb0EEvPKvS3_PT_PKiS7_S7_iiiiiii:
	.zero		6880


//--------------------- .nv.shared._Z8moe_q6_KIN3c104HalfELb1EEvPKvS3_PT_PKiS7_S7_iiiiiii --------------------------
	.section	.nv.shared._Z8moe_q6_KIN3c104HalfELb1EEvPKvS3_PT_PKiS7_S7_iiiiiii,"aw",@nobits
	.sectionflags	@""
	.align	4
.nv.shared._Z8moe_q6_KIN3c104HalfELb1EEvPKvS3_PT_PKiS7_S7_iiiiiii:
	.zero		10580


//--------------------- .nv.shared._Z8moe_q6_KIN3c104HalfELb0EEvPKvS3_PT_PKiS7_S7_iiiiiii --------------------------
	.section	.nv.shared._Z8moe_q6_KIN3c104HalfELb0EEvPKvS3_PT_PKiS7_S7_iiiiiii,"aw",@nobits
	.sectionflags	@""
	.align	4
.nv.shared._Z8moe_q6_KIN3c104HalfELb0EEvPKvS3_PT_PKiS7_S7_iiiiiii:
	.zero		10580


//--------------------- .nv.shared._Z8moe_q5_KIN3c104HalfELb1EEvPKvS3_PT_PKiS7_S7_iiiiiii --------------------------
	.section	.nv.shared._Z8moe_q5_KIN3c104HalfELb1EEvPKvS3_PT_PKiS7_S7_iiiiiii,"aw",@nobits
	.sectionflags	@""
	.align	4
.nv.shared._Z8moe_q5_KIN3c104HalfELb1EEvPKvS3_PT_PKiS7_S7_iiiiiii:
	.zero		10580


//--------------------- .nv.shared._Z8moe_q5_KIN3c104HalfELb0EEvPKvS3_PT_PKiS7_S7_iiiiiii --------------------------
	.section	.nv.shared._Z8moe_q5_KIN3c104HalfELb0EEvPKvS3_PT_PKiS7_S7_iiiiiii,"aw",@nobits
	.sectionflags	@""
	.align	4
.nv.shared._Z8moe_q5_KIN3c104HalfELb0EEvPKvS3_PT_PKiS7_S7_iiiiiii:
	.zero		10580


//--------------------- .nv.shared._Z8moe_q4_KIN3c104HalfELb1EEvPKvS3_PT_PKiS7_S7_iiiiiii --------------------------
	.section	.nv.shared._Z8moe_q4_KIN3c104HalfELb1EEvPKvS3_PT_PKiS7_S7_iiiiiii,"aw",@nobits
	.sectionflags	@""
	.align	4
.nv.shared._Z8moe_q4_KIN3c104HalfELb1EEvPKvS3_PT_PKiS7_S7_iiiiiii:
	.zero		6484


//--------------------- .nv.shared._Z8moe_q4_KIN3c104HalfELb0EEvPKvS3_PT_PKiS7_S7_iiiiiii --------------------------
	.section	.nv.shared._Z8moe_q4_KIN3c104HalfELb0EEvPKvS3_PT_PKiS7_S7_iiiiiii,"aw",@nobits
	.sectionflags	@""
	.align	4
.nv.shared._Z8moe_q4_KIN3c104HalfELb0EEvPKvS3_PT_PKiS7_S7_iiiiiii:
	.zero		6484


//--------------------- .nv.shared._Z8moe_q3_KIN3c104HalfELb1EEvPKvS3_PT_PKiS7_S7_iiiiiii --------------------------
	.section	.nv.shared._Z8moe_q3_KIN3c104HalfELb1EEvPKvS3_PT_PKiS7_S7_iiiiiii,"aw",@nobits
	.sectionflags	@""
	.align	4
.nv.shared._Z8moe_q3_KIN3c104HalfELb1EEvPKvS3_PT_PKiS7_S7_iiiiiii:
	.zero		9256


//--------------------- .nv.shared._Z8moe_q3_KIN3c104HalfELb0EEvPKvS3_PT_PKiS7_S7_iiiiiii --------------------------
	.section	.nv.shared._Z8moe_q3_KIN3c104HalfELb0EEvPKvS3_PT_PKiS7_S7_iiiiiii,"aw",@nobits
	.sectionflags	@""
	.align	4
.nv.shared._Z8moe_q3_KIN3c104HalfELb0EEvPKvS3_PT_PKiS7_S7_iiiiiii:
	.zero		9256


//--------------------- .nv.shared._Z8moe_q2_KIN3c104HalfELb1EEvPKvS3_PT_PKiS7_S7_iiiiiii --------------------------
	.section	.nv.shared._Z8moe_q2_KIN3c104HalfELb1EEvPKvS3_PT_PKiS7_S7_iiiiiii,"aw",@nobits
	.sectionflags	@""
	.align	4
.nv.shared._Z8moe_q2_KIN3c104HalfELb1EEvPKvS3_PT_PKiS7_S7_iiiiiii:
	.zero		7144


//--------------------- .nv.shared._Z8moe_q2_KIN3c104HalfELb0EEvPKvS3_PT_PKiS7_S7_iiiiiii --------------------------
	.section	.nv.shared._Z8moe_q2_KIN3c104HalfELb0EEvPKvS3_PT_PKiS7_S7_iiiiiii,"aw",@nobits
	.sectionflags	@""
	.align	4
.nv.shared._Z8moe_q2_KIN3c104HalfELb0EEvPKvS3_PT_PKiS7_S7_iiiiiii:
	.zero		7144


//--------------------- .nv.shared._Z8moe_q8_0IN3c104HalfELb1EEvPKvS3_PT_PKiS7_S7_iiiiiii --------------------------
	.section	.nv.shared._Z8moe_q8_0IN3c104HalfELb1EEvPKvS3_PT_PKiS7_S7_iiiiiii,"aw",@nobits
	.sectionflags	@""
	.align	4
.nv.shared._Z8moe_q8_0IN3c104HalfELb1EEvPKvS3_PT_PKiS7_S7_iiiiiii:
	.zero		6352


//--------------------- .nv.shared._Z8moe_q8_0IN3c104HalfELb0EEvPKvS3_PT_PKiS7_S7_iiiiiii --------------------------
	.section	.nv.shared._Z8moe_q8_0IN3c104HalfELb0EEvPKvS3_PT_PKiS7_S7_iiiiiii,"aw",@nobits
	.sectionflags	@""
	.align	4
.nv.shared._Z8moe_q8_0IN3c104HalfELb0EEvPKvS3_PT_PKiS7_S7_iiiiiii:
	.zero		6352


//--------------------- .nv.shared._Z8moe_q5_1IN3c104HalfELb1EEvPKvS3_PT_PKiS7_S7_iiiiiii --------------------------
	.section	.nv.shared._Z8moe_q5_1IN3c104HalfELb1EEvPKvS3_PT_PKiS7_S7_iiiiiii,"aw",@nobits
	.sectionflags	@""
	.align	4
.nv.shared._Z8moe_q5_1IN3c104HalfELb1EEvPKvS3_PT_PKiS7_S7_iiiiiii:
	.zero		10976


//--------------------- .nv.shared._Z8moe_q5_1IN3c104HalfELb0EEvPKvS3_PT_PKiS7_S7_iiiiiii --------------------------
	.section	.nv.shared._Z8moe_q5_1IN3c104HalfELb0EEvPKvS3_PT_PKiS7_S7_iiiiiii,"aw",@nobits
	.sectionflags	@""
	.align	4
.nv.shared._Z8moe_q5_1IN3c104HalfELb0EEvPKvS3_PT_PKiS7_S7_iiiiiii:
	.zero		10976


//--------------------- .nv.shared._Z8moe_q5_0IN3c104HalfELb1EEvPKvS3_PT_PKiS7_S7_iiiiiii --------------------------
	.section	.nv.shared._Z8moe_q5_0IN3c104HalfELb1EEvPKvS3_PT_PKiS7_S7_iiiiiii,"aw",@nobits
	.sectionflags	@""
	.align	4
.nv.shared._Z8moe_q5_0IN3c104HalfELb1EEvPKvS3_PT_PKiS7_S7_iiiiiii:
	.zero		10976


//--------------------- .nv.shared._Z8moe_q5_0IN3c104HalfELb0EEvPKvS3_PT_PKiS7_S7_iiiiiii --------------------------
	.section	.nv.shared._Z8moe_q5_0IN3c104HalfELb0EEvPKvS3_PT_PKiS7_S7_iiiiiii,"aw",@nobits
	.sectionflags	@""
	.align	4
.nv.shared._Z8moe_q5_0IN3c104HalfELb0EEvPKvS3_PT_PKiS7_S7_iiiiiii:
	.zero		10976


//--------------------- .nv.shared._Z8moe_q4_1IN3c104HalfELb1EEvPKvS3_PT_PKiS7_S7_iiiiiii --------------------------
	.section	.nv.shared._Z8moe_q4_1IN3c104HalfELb1EEvPKvS3_PT_PKiS7_S7_iiiiiii,"aw",@nobits
	.sectionflags	@""
	.align	4
.nv.shared._Z8moe_q4_1IN3c104HalfELb1EEvPKvS3_PT_PKiS7_S7_iiiiiii:
	.zero		6880


//--------------------- .nv.shared._Z8moe_q4_1IN3c104HalfELb0EEvPKvS3_PT_PKiS7_S7_iiiiiii --------------------------
	.section	.nv.shared._Z8moe_q4_1IN3c104HalfELb0EEvPKvS3_PT_PKiS7_S7_iiiiiii,"aw",@nobits
	.sectionflags	@""
	.align	4
.nv.shared._Z8moe_q4_1IN3c104HalfELb0EEvPKvS3_PT_PKiS7_S7_iiiiiii:
	.zero		6880


//--------------------- .nv.shared._Z8moe_q4_0IN3c104HalfELb1EEvPKvS3_PT_PKiS7_S7_iiiiiii --------------------------
	.section	.nv.shared._Z8moe_q4_0IN3c104HalfELb1EEvPKvS3_PT_PKiS7_S7_iiiiiii,"aw",@nobits
	.sectionflags	@""
	.align	4
.nv.shared._Z8moe_q4_0IN3c104HalfELb1EEvPKvS3_PT_PKiS7_S7_iiiiiii:
	.zero		6880


//--------------------- .nv.shared._Z8moe_q4_0IN3c104HalfELb0EEvPKvS3_PT_PKiS7_S7_iiiiiii --------------------------
	.section	.nv.shared._Z8moe_q4_0IN3c104HalfELb0EEvPKvS3_PT_PKiS7_S7_iiiiiii,"aw",@nobits
	.sectionflags	@""
	.align	4
.nv.shared._Z8moe_q4_0IN3c104HalfELb0EEvPKvS3_PT_PKiS7_S7_iiiiiii:
	.zero		6880


//--------------------- .nv.shared._Z8moe_q6_KIfLb1EEvPKvS1_PT_PKiS5_S5_iiiiiii --------------------------
	.section	.nv.shared._Z8moe_q6_KIfLb1EEvPKvS1_PT_PKiS5_S5_iiiiiii,"aw",@nobits
	.sectionflags	@""
	.align	4
.nv.shared._Z8moe_q6_KIfLb1EEvPKvS1_PT_PKiS5_S5_iiiiiii:
	.zero		10580


//--------------------- .nv.shared._Z8moe_q6_KIfLb0EEvPKvS1_PT_PKiS5_S5_iiiiiii --------------------------
	.section	.nv.shared._Z8moe_q6_KIfLb0EEvPKvS1_PT_PKiS5_S5_iiiiiii,"aw",@nobits
	.sectionflags	@""
	.align	4
.nv.shared._Z8moe_q6_KIfLb0EEvPKvS1_PT_PKiS5_S5_iiiiiii:
	.zero		10580


//--------------------- .nv.shared._Z8moe_q5_KIfLb1EEvPKvS1_PT_PKiS5_S5_iiiiiii --------------------------
	.section	.nv.shared._Z8moe_q5_KIfLb1EEvPKvS1_PT_PKiS5_S5_iiiiiii,"aw",@nobits
	.sectionflags	@""
	.align	4
.nv.shared._Z8moe_q5_KIfLb1EEvPKvS1_PT_PKiS5_S5_iiiiiii:
	.zero		10580


//--------------------- .nv.shared._Z8moe_q5_KIfLb0EEvPKvS1_PT_PKiS5_S5_iiiiiii --------------------------
	.section	.nv.shared._Z8moe_q5_KIfLb0EEvPKvS1_PT_PKiS5_S5_iiiiiii,"aw",@nobits
	.sectionflags	@""
	.align	4
.nv.shared._Z8moe_q5_KIfLb0EEvPKvS1_PT_PKiS5_S5_iiiiiii:
	.zero		10580


//--------------------- .nv.shared._Z8moe_q4_KIfLb1EEvPKvS1_PT_PKiS5_S5_iiiiiii --------------------------
	.section	.nv.shared._Z8moe_q4_KIfLb1EEvPKvS1_PT_PKiS5_S5_iiiiiii,"aw",@nobits
	.sectionflags	@""
	.align	4
.nv.shared._Z8moe_q4_KIfLb1EEvPKvS1_PT_PKiS5_S5_iiiiiii:
	.zero		6484


//--------------------- .nv.shared._Z8moe_q4_KIfLb0EEvPKvS1_PT_PKiS5_S5_iiiiiii --------------------------
	.section	.nv.shared._Z8moe_q4_KIfLb0EEvPKvS1_PT_PKiS5_S5_iiiiiii,"aw",@nobits
	.sectionflags	@""
	.align	4
.nv.shared._Z8moe_q4_KIfLb0EEvPKvS1_PT_PKiS5_S5_iiiiiii:
	.zero		6484


//--------------------- .nv.shared._Z8moe_q3_KIfLb1EEvPKvS1_PT_PKiS5_S5_iiiiiii --------------------------
	.section	.nv.shared._Z8moe_q3_KIfLb1EEvPKvS1_PT_PKiS5_S5_iiiiiii,"aw",@nobits
	.sectionflags	@""
	.align	4
.nv.shared._Z8moe_q3_KIfLb1EEvPKvS1_PT_PKiS5_S5_iiiiiii:
	.zero		9256


//--------------------- .nv.shared._Z8moe_q3_KIfLb0EEvPKvS1_PT_PKiS5_S5_iiiiiii --------------------------
	.section	.nv.shared._Z8moe_q3_KIfLb0EEvPKvS1_PT_PKiS5_S5_iiiiiii,"aw",@nobits
	.sectionflags	@""
	.align	4
.nv.shared._Z8moe_q3_KIfLb0EEvPKvS1_PT_PKiS5_S5_iiiiiii:
	.zero		9256


//--------------------- .nv.shared._Z8moe_q2_KIfLb1EEvPKvS1_PT_PKiS5_S5_iiiiiii --------------------------
	.section	.nv.shared._Z8moe_q2_KIfLb1EEvPKvS1_PT_PKiS5_S5_iiiiiii,"aw",@nobits
	.sectionflags	@""
	.align	4
.nv.shared._Z8moe_q2_KIfLb1EEvPKvS1_PT_PKiS5_S5_iiiiiii:
	.zero		7144


//--------------------- .nv.shared._Z8moe_q2_KIfLb0EEvPKvS1_PT_PKiS5_S5_iiiiiii --------------------------
	.section	.nv.shared._Z8moe_q2_KIfLb0EEvPKvS1_PT_PKiS5_S5_iiiiiii,"aw",@nobits
	.sectionflags	@""
	.align	4
.nv.shared._Z8moe_q2_KIfLb0EEvPKvS1_PT_PKiS5_S5_iiiiiii:
	.zero		7144


//--------------------- .nv.shared._Z8moe_q8_0IfLb1EEvPKvS1_PT_PKiS5_S5_iiiiiii --------------------------
	.section	.nv.shared._Z8moe_q8_0IfLb1EEvPKvS1_PT_PKiS5_S5_iiiiiii,"aw",@nobits
	.sectionflags	@""
	.align	4
.nv.shared._Z8moe_q8_0IfLb1EEvPKvS1_PT_PKiS5_S5_iiiiiii:
	.zero		6352


//--------------------- .nv.shared._Z8moe_q8_0IfLb0EEvPKvS1_PT_PKiS5_S5_iiiiiii --------------------------
	.section	.nv.shared._Z8moe_q8_0IfLb0EEvPKvS1_PT_PKiS5_S5_iiiiiii,"aw",@nobits
	.sectionflags	@""
	.align	4
.nv.shared._Z8moe_q8_0IfLb0EEvPKvS1_PT_PKiS5_S5_iiiiiii:
	.zero		6352


//--------------------- .nv.shared._Z8moe_q5_1IfLb1EEvPKvS1_PT_PKiS5_S5_iiiiiii --------------------------
	.section	.nv.shared._Z8moe_q5_1IfLb1EEvPKvS1_PT_PKiS5_S5_iiiiiii,"aw",@nobits
	.sectionflags	@""
	.align	4
.nv.shared._Z8moe_q5_1IfLb1EEvPKvS1_PT_PKiS5_S5_iiiiiii:
	.zero		10976


//--------------------- .nv.shared._Z8moe_q5_1IfLb0EEvPKvS1_PT_PKiS5_S5_iiiiiii --------------------------
	.section	.nv.shared._Z8moe_q5_1IfLb0EEvPKvS1_PT_PKiS5_S5_iiiiiii,"aw",@nobits
	.sectionflags	@""
	.align	4
.nv.shared._Z8moe_q5_1IfLb0EEvPKvS1_PT_PKiS5_S5_iiiiiii:
	.zero		10976


//--------------------- .nv.shared._Z8moe_q5_0IfLb1EEvPKvS1_PT_PKiS5_S5_iiiiiii --------------------------
	.section	.nv.shared._Z8moe_q5_0IfLb1EEvPKvS1_PT_PKiS5_S5_iiiiiii,"aw",@nobits
	.sectionflags	@""
	.align	4
.nv.shared._Z8moe_q5_0IfLb1EEvPKvS1_PT_PKiS5_S5_iiiiiii:
	.zero		10976


//--------------------- .nv.shared._Z8moe_q5_0IfLb0EEvPKvS1_PT_PKiS5_S5_iiiiiii --------------------------
	.section	.nv.shared._Z8moe_q5_0IfLb0EEvPKvS1_PT_PKiS5_S5_iiiiiii,"aw",@nobits
	.sectionflags	@""
	.align	4
.nv.shared._Z8moe_q5_0IfLb0EEvPKvS1_PT_PKiS5_S5_iiiiiii:
	.zero		10976


//--------------------- .nv.shared._Z8moe_q4_1IfLb1EEvPKvS1_PT_PKiS5_S5_iiiiiii --------------------------
	.section	.nv.shared._Z8moe_q4_1IfLb1EEvPKvS1_PT_PKiS5_S5_iiiiiii,"aw",@nobits
	.sectionflags	@""
	.align	4
.nv.shared._Z8moe_q4_1IfLb1EEvPKvS1_PT_PKiS5_S5_iiiiiii:
	.zero		6880


//--------------------- .nv.shared._Z8moe_q4_1IfLb0EEvPKvS1_PT_PKiS5_S5_iiiiiii --------------------------
	.section	.nv.shared._Z8moe_q4_1IfLb0EEvPKvS1_PT_PKiS5_S5_iiiiiii,"aw",@nobits
	.sectionflags	@""
	.align	4
.nv.shared._Z8moe_q4_1IfLb0EEvPKvS1_PT_PKiS5_S5_iiiiiii:
	.zero		6880


//--------------------- .nv.shared._Z8moe_q4_0IfLb1EEvPKvS1_PT_PKiS5_S5_iiiiiii --------------------------
	.section	.nv.shared._Z8moe_q4_0IfLb1EEvPKvS1_PT_PKiS5_S5_iiiiiii,"aw",@nobits
	.sectionflags	@""
	.align	4
.nv.shared._Z8moe_q4_0IfLb1EEvPKvS1_PT_PKiS5_S5_iiiiiii:
	.zero		6880


//--------------------- .nv.shared._Z8moe_q4_0IfLb0EEvPKvS1_PT_PKiS5_S5_iiiiiii --------------------------
	.section	.nv.shared._Z8moe_q4_0IfLb0EEvPKvS1_PT_PKiS5_S5_iiiiiii,"aw",@nobits
	.sectionflags	@""
	.align	4
.nv.shared._Z8moe_q4_0IfLb0EEvPKvS1_PT_PKiS5_S5_iiiiiii:
	.zero		6880


//--------------------- .nv.shared._Z12mul_mat_q6_KIN3c108BFloat16ELb1EEvPKvS3_PT_iiiii --------------------------
	.section	.nv.shared._Z12mul_mat_q6_KIN3c108BFloat16ELb1EEvPKvS3_PT_iiiii,"aw",@nobits
	.sectionflags	@""
	.align	4
.nv.shared._Z12mul_mat_q6_KIN3c108BFloat16ELb1EEvPKvS3_PT_iiiii:
	.zero		10580


//--------------------- .nv.shared._Z12mul_mat_q6_KIN3c108BFloat16ELb0EEvPKvS3_PT_iiiii --------------------------
	.section	.nv.shared._Z12mul_mat_q6_KIN3c108BFloat16ELb0EEvPKvS3_PT_iiiii,"aw",@nobits
	.sectionflags	@""
	.align	4
.nv.shared._Z12mul_mat_q6_KIN3c108BFloat16ELb0EEvPKvS3_PT_iiiii:
	.zero		10580


//--------------------- .nv.shared._Z12mul_mat_q5_KIN3c108BFloat16ELb1EEvPKvS3_PT_iiiii --------------------------
	.section	.nv.shared._Z12mul_mat_q5_KIN3c108BFloat16ELb1EEvPKvS3_PT_iiiii,"aw",@nobits
	.sectionflags	@""
	.align	4
.nv.shared._Z12mul_mat_q5_KIN3c108BFloat16ELb1EEvPKvS3_PT_iiiii:
	.zero		10580


//--------------------- .nv.shared._Z12mul_mat_q5_KIN3c108BFloat16ELb0EEvPKvS3_PT_iiiii --------------------------
	.section	.nv.shared._Z12mul_mat_q5_KIN3c108BFloat16ELb0EEvPKvS3_PT_iiiii,"aw",@nobits
	.sectionflags	@""
	.align	4
.nv.shared._Z12mul_mat_q5_KIN3c108BFloat16ELb0EEvPKvS3_PT_iiiii:
	.zero		10580


//--------------------- .nv.shared._Z12mul_mat_q4_KIN3c108BFloat16ELb1EEvPKvS3_PT_iiiii --------------------------
	.section	.nv.shared._Z12mul_mat_q4_KIN3c108BFloat16ELb1EEvPKvS3_PT_iiiii,"aw",@nobits
	.sectionflags	@""
	.align	4
.nv.shared._Z12mul_mat_q4_KIN3c108BFloat16ELb1EEvPKvS3_PT_iiiii:
	.zero		6484


//--------------------- .nv.shared._Z12mul_mat_q4_KIN3c108BFloat16ELb0EEvPKvS3_PT_iiiii --------------------------
	.section	.nv.shared._Z12mul_mat_q4_KIN3c108BFloat16ELb0EEvPKvS3_PT_iiiii,"aw",@nobits
	.sectionflags	@""
	.align	4
.nv.shared._Z12mul_mat_q4_KIN3c108BFloat16ELb0EEvPKvS3_PT_iiiii:
	.zero		6484


//--------------------- .nv.shared._Z12mul_mat_q3_KIN3c108BFloat16ELb1EEvPKvS3_PT_iiiii --------------------------
	.section	.nv.shared._Z12mul_mat_q3_KIN3c108BFloat16ELb1EEvPKvS3_PT_iiiii,"aw",@nobits
	.sectionflags	@""
	.align	4
.nv.shared._Z12mul_mat_q3_KIN3c108BFloat16ELb1EEvPKvS3_PT_iiiii:
	.zero		9256


//--------------------- .nv.shared._Z12mul_mat_q3_KIN3c108BFloat16ELb0EEvPKvS3_PT_iiiii --------------------------
	.section	.nv.shared._Z12mul_mat_q3_KIN3c108BFloat16ELb0EEvPKvS3_PT_iiiii,"aw",@nobits
	.sectionflags	@""
	.align	4
.nv.shared._Z12mul_mat_q3_KIN3c108BFloat16ELb0EEvPKvS3_PT_iiiii:
	.zero		9256


//--------------------- .nv.shared._Z12mul_mat_q2_KIN3c108BFloat16ELb1EEvPKvS3_PT_iiiii --------------------------
	.section	.nv.shared._Z12mul_mat_q2_KIN3c108BFloat16ELb1EEvPKvS3_PT_iiiii,"aw",@nobits
	.sectionflags	@""
	.align	4
.nv.shared._Z12mul_mat_q2_KIN3c108BFloat16ELb1EEvPKvS3_PT_iiiii:
	.zero		7144


//--------------------- .nv.shared._Z12mul_mat_q2_KIN3c108BFloat16ELb0EEvPKvS3_PT_iiiii --------------------------
	.section	.nv.shared._Z12mul_mat_q2_KIN3c108BFloat16ELb0EEvPKvS3_PT_iiiii,"aw",@nobits
	.sectionflags	@""
	.align	4
.nv.shared._Z12mul_mat_q2_KIN3c108BFloat16ELb0EEvPKvS3_PT_iiiii:
	.zero		7144


//--------------------- .nv.shared._Z12mul_mat_q8_0IN3c108BFloat16ELb1EEvPKvS3_PT_iiiii --------------------------
	.section	.nv.shared._Z12mul_mat_q8_0IN3c108BFloat16ELb1EEvPKvS3_PT_iiiii,"aw",@nobits
	.sectionflags	@""
	.align	4
.nv.shared._Z12mul_mat_q8_0IN3c108BFloat16ELb1EEvPKvS3_PT_iiiii:
	.zero		6352


//--------------------- .nv.shared._Z12mul_mat_q8_0IN3c108BFloat16ELb0EEvPKvS3_PT_iiiii --------------------------
	.section	.nv.shared._Z12mul_mat_q8_0IN3c108BFloat16ELb0EEvPKvS3_PT_iiiii,"aw",@nobits
	.sectionflags	@""
	.align	4
.nv.shared._Z12mul_mat_q8_0IN3c108BFloat16ELb0EEvPKvS3_PT_iiiii:
	.zero		6352


//--------------------- .nv.shared._Z12mul_mat_q5_1IN3c108BFloat16ELb1EEvPKvS3_PT_iiiii --------------------------
	.section	.nv.shared._Z12mul_mat_q5_1IN3c108BFloat16ELb1EEvPKvS3_PT_iiiii,"aw",@nobits
	.sectionflags	@""
	.align	4
.nv.shared._Z12mul_mat_q5_1IN3c108BFloat16ELb1EEvPKvS3_PT_iiiii:
	.zero		10976


//--------------------- .nv.shared._Z12mul_mat_q5_1IN3c108BFloat16ELb0EEvPKvS3_PT_iiiii --------------------------
	.section	.nv.shared._Z12mul_mat_q5_1IN3c108BFloat16ELb0EEvPKvS3_PT_iiiii,"aw",@nobits
	.sectionflags	@""
	.align	4
.nv.shared._Z12mul_mat_q5_1IN3c108BFloat16ELb0EEvPKvS3_PT_iiiii:
	.zero		10976


//--------------------- .nv.shared._Z12mul_mat_q5_0IN3c108BFloat16ELb1EEvPKvS3_PT_iiiii --------------------------
	.section	.nv.shared._Z12mul_mat_q5_0IN3c108BFloat16ELb1EEvPKvS3_PT_iiiii,"aw",@nobits
	.sectionflags	@""
	.align	4
.nv.shared._Z12mul_mat_q5_0IN3c108BFloat16ELb1EEvPKvS3_PT_iiiii:
	.zero		10976


//--------------------- .nv.shared._Z12mul_mat_q5_0IN3c108BFloat16ELb0EEvPKvS3_PT_iiiii --------------------------
	.section	.nv.shared._Z12mul_mat_q5_0IN3c108BFloat16ELb0EEvPKvS3_PT_iiiii,"aw",@nobits
	.sectionflags	@""
	.align	4
.nv.shared._Z12mul_mat_q5_0IN3c108BFloat16ELb0EEvPKvS3_PT_iiiii:
	.zero		10976


//--------------------- .nv.shared._Z12mul_mat_q4_1IN3c108BFloat16ELb1EEvPKvS3_PT_iiiii --------------------------
	.section	.nv.shared._Z12mul_mat_q4_1IN3c108BFloat16ELb1EEvPKvS3_PT_iiiii,"aw",@nobits
	.sectionflags	@""
	.align	4
.nv.shared._Z12mul_mat_q4_1IN3c108BFloat16ELb1EEvPKvS3_PT_iiiii:
	.zero		6880


//--------------------- .nv.shared._Z12mul_mat_q4_1IN3c108BFloat16ELb0EEvPKvS3_PT_iiiii --------------------------
	.section	.nv.shared._Z12mul_mat_q4_1IN3c108BFloat16ELb0EEvPKvS3_PT_iiiii,"aw",@nobits
	.sectionflags	@""
	.align	4
.nv.shared._Z12mul_mat_q4_1IN3c108BFloat16ELb0EEvPKvS3_PT_iiiii:
	.zero		6880


//--------------------- .nv.shared._Z12mul_mat_q4_0IN3c108BFloat16ELb1EEvPKvS3_PT_iiiii --------------------------
	.section	.nv.shared._Z12mul_mat_q4_0IN3c108BFloat16ELb1EEvPKvS3_PT_iiiii,"aw",@nobits
	.sectionflags	@""
	.align	4
.nv.shared._Z12mul_mat_q4_0IN3c108BFloat16ELb1EEvPKvS3_PT_iiiii:
	.zero		6880


//--------------------- .nv.shared._Z12mul_mat_q4_0IN3c108BFloat16ELb0EEvPKvS3_PT_iiiii --------------------------
	.section	.nv.shared._Z12mul_mat_q4_0IN3c108BFloat16ELb0EEvPKvS3_PT_iiiii,"aw",@nobits
	.sectionflags	@""
	.align	4
.nv.shared._Z12mul_mat_q4_0IN3c108BFloat16ELb0EEvPKvS3_PT_iiiii:
	.zero		6880


//--------------------- .nv.shared._Z12mul_mat_q6_KIN3c104HalfELb1EEvPKvS3_PT_iiiii --------------------------
	.section	.nv.shared._Z12mul_mat_q6_KIN3c104HalfELb1EEvPKvS3_PT_iiiii,"aw",@nobits
	.sectionflags	@""
	.align	4
.nv.shared._Z12mul_mat_q6_KIN3c104HalfELb1EEvPKvS3_PT_iiiii:
	.zero		10580


//--------------------- .nv.shared._Z12mul_mat_q6_KIN3c104HalfELb0EEvPKvS3_PT_iiiii --------------------------
	.section	.nv.shared._Z12mul_mat_q6_KIN3c104HalfELb0EEvPKvS3_PT_iiiii,"aw",@nobits
	.sectionflags	@""
	.align	4
.nv.shared._Z12mul_mat_q6_KIN3c104HalfELb0EEvPKvS3_PT_iiiii:
	.zero		10580


//--------------------- .nv.shared._Z12mul_mat_q5_KIN3c104HalfELb1EEvPKvS3_PT_iiiii --------------------------
	.section	.nv.shared._Z12mul_mat_q5_KIN3c104HalfELb1EEvPKvS3_PT_iiiii,"aw",@nobits
	.sectionflags	@""
	.align	4
.nv.shared._Z12mul_mat_q5_KIN3c104HalfELb1EEvPKvS3_PT_iiiii:
	.zero		10580


//--------------------- .nv.shared._Z12mul_mat_q5_KIN3c104HalfELb0EEvPKvS3_PT_iiiii --------------------------
	.section	.nv.shared._Z12mul_mat_q5_KIN3c104HalfELb0EEvPKvS3_PT_iiiii,"aw",@nobits
	.sectionflags	@""
	.align	4
.nv.shared._Z12mul_mat_q5_KIN3c104HalfELb0EEvPKvS3_PT_iiiii:
	.zero		10580


//--------------------- .nv.shared._Z12mul_mat_q4_KIN3c104HalfELb1EEvPKvS3_PT_iiiii --------------------------
	.section	.nv.shared._Z12mul_mat_q4_KIN3c104HalfELb1EEvPKvS3_PT_iiiii,"aw",@nobits
	.sectionflags	@""
	.align	4
.nv.shared._Z12mul_mat_q4_KIN3c104HalfELb1EEvPKvS3_PT_iiiii:
	.zero		6484


//--------------------- .nv.shared._Z12mul_mat_q4_KIN3c104HalfELb0EEvPKvS3_PT_iiiii --------------------------
	.section	.nv.shared._Z12mul_mat_q4_KIN3c104HalfELb0EEvPKvS3_PT_iiiii,"aw",@nobits
	.sectionflags	@""
	.align	4
.nv.shared._Z12mul_mat_q4_KIN3c104HalfELb0EEvPKvS3_PT_iiiii:
	.zero		6484


//--------------------- .nv.shared._Z12mul_mat_q3_KIN3c104HalfELb1EEvPKvS3_PT_iiiii --------------------------
	.section	.nv.shared._Z12mul_mat_q3_KIN3c104HalfELb1EEvPKvS3_PT_iiiii,"aw",@nobits
	.sectionflags	@""
	.align	4
.nv.shared._Z12mul_mat_q3_KIN3c104HalfELb1EEvPKvS3_PT_iiiii:
	.zero		9256


//--------------------- .nv.shared._Z12mul_mat_q3_KIN3c104HalfELb0EEvPKvS3_PT_iiiii --------------------------
	.section	.nv.shared._Z12mul_mat_q3_KIN3c104HalfELb0EEvPKvS3_PT_iiiii,"aw",@nobits
	.sectionflags	@""
	.align	4
.nv.shared._Z12mul_mat_q3_KIN3c104HalfELb0EEvPKvS3_PT_iiiii:
	.zero		9256


//--------------------- .nv.shared._Z12mul_mat_q2_KIN3c104HalfELb1EEvPKvS3_PT_iiiii --------------------------
	.section	.nv.shared._Z12mul_mat_q2_KIN3c104HalfELb1EEvPKvS3_PT_iiiii,"aw",@nobits
	.sectionflags	@""
	.align	4
.nv.shared._Z12mul_mat_q2_KIN3c104HalfELb1EEvPKvS3_PT_iiiii:
	.zero		7144


//--------------------- .nv.shared._Z12mul_mat_q2_KIN3c104HalfELb0EEvPKvS3_PT_iiiii --------------------------
	.section	.nv.shared._Z12mul_mat_q2_KIN3c104HalfELb0EEvPKvS3_PT_iiiii,"aw",@nobits
	.sectionflags	@""
	.align	4
.nv.shared._Z12mul_mat_q2_KIN3c104HalfELb0EEvPKvS3_PT_iiiii:
	.zero		7144


//--------------------- .nv.shared._Z12mul_mat_q8_0IN3c104HalfELb1EEvPKvS3_PT_iiiii --------------------------
	.section	.nv.shared._Z12mul_mat_q8_0IN3c104HalfELb1EEvPKvS3_PT_iiiii,"aw",@nobits
	.sectionflags	@""
	.align	4
.nv.shared._Z12mul_mat_q8_0IN3c104HalfELb1EEvPKvS3_PT_iiiii:
	.zero		6352


//--------------------- .nv.shared._Z12mul_mat_q8_0IN3c104HalfELb0EEvPKvS3_PT_iiiii --------------------------
	.section	.nv.shared._Z12mul_mat_q8_0IN3c104HalfELb0EEvPKvS3_PT_iiiii,"aw",@nobits
	.sectionflags	@""
	.align	4
.nv.shared._Z12mul_mat_q8_0IN3c104HalfELb0EEvPKvS3_PT_iiiii:
	.zero		6352


//--------------------- .nv.shared._Z12mul_mat_q5_1IN3c104HalfELb1EEvPKvS3_PT_iiiii --------------------------
	.section	.nv.shared._Z12mul_mat_q5_1IN3c104HalfELb1EEvPKvS3_PT_iiiii,"aw",@nobits
	.sectionflags	@""
	.align	4
.nv.shared._Z12mul_mat_q5_1IN3c104HalfELb1EEvPKvS3_PT_iiiii:
	.zero		10976


//--------------------- .nv.shared._Z12mul_mat_q5_1IN3c104HalfELb0EEvPKvS3_PT_iiiii --------------------------
	.section	.nv.shared._Z12mul_mat_q5_1IN3c104HalfELb0EEvPKvS3_PT_iiiii,"aw",@nobits
	.sectionflags	@""
	.align	4
.nv.shared._Z12mul_mat_q5_1IN3c104HalfELb0EEvPKvS3_PT_iiiii:
	.zero		10976


//--------------------- .nv.shared._Z12mul_mat_q5_0IN3c104HalfELb1EEvPKvS3_PT_iiiii --------------------------
	.section	.nv.shared._Z12mul_mat_q5_0IN3c104HalfELb1EEvPKvS3_PT_iiiii,"aw",@nobits
	.sectionflags	@""
	.align	4
.nv.shared._Z12mul_mat_q5_0IN3c104HalfELb1EEvPKvS3_PT_iiiii:
	.zero		10976


//--------------------- .nv.shared._Z12mul_mat_q5_0IN3c104HalfELb0EEvPKvS3_PT_iiiii --------------------------
	.section	.nv.shared._Z12mul_mat_q5_0IN3c104HalfELb0EEvPKvS3_PT_iiiii,"aw",@nobits
	.sectionflags	@""
	.align	4
.nv.shared._Z12mul_mat_q5_0IN3c104HalfELb0EEvPKvS3_PT_iiiii:
	.zero		10976


//--------------------- .nv.shared._Z12mul_mat_q4_1IN3c104HalfELb1EEvPKvS3_PT_iiiii --------------------------
	.section	.nv.shared._Z12mul_mat_q4_1IN3c104HalfELb1EEvPKvS3_PT_iiiii,"aw",@nobits
	.sectionflags	@""
	.align	4
.nv.shared._Z12mul_mat_q4_1IN3c104HalfELb1EEvPKvS3_PT_iiiii:
	.zero		6880


//--------------------- .nv.shared._Z12mul_mat_q4_1IN3c104HalfELb0EEvPKvS3_PT_iiiii --------------------------
	.section	.nv.shared._Z12mul_mat_q4_1IN3c104HalfELb0EEvPKvS3_PT_iiiii,"aw",@nobits
	.sectionflags	@""
	.align	4
.nv.shared._Z12mul_mat_q4_1IN3c104HalfELb0EEvPKvS3_PT_iiiii:
	.zero		6880


//--------------------- .nv.shared._Z12mul_mat_q4_0IN3c104HalfELb1EEvPKvS3_PT_iiiii --------------------------
	.section	.nv.shared._Z12mul_mat_q4_0IN3c104HalfELb1EEvPKvS3_PT_iiiii,"aw",@nobits
	.sectionflags	@""
	.align	4
.nv.shared._Z12mul_mat_q4_0IN3c104HalfELb1EEvPKvS3_PT_iiiii:
	.zero		6880


//--------------------- .nv.shared._Z12mul_mat_q4_0IN3c104HalfELb0EEvPKvS3_PT_iiiii --------------------------
	.section	.nv.shared._Z12mul_mat_q4_0IN3c104HalfELb0EEvPKvS3_PT_iiiii,"aw",@nobits
	.sectionflags	@""
	.align	4
.nv.shared._Z12mul_mat_q4_0IN3c104HalfELb0EEvPKvS3_PT_iiiii:
	.zero		6880


//--------------------- .nv.shared._Z12mul_mat_q6_KIfLb1EEvPKvS1_PT_iiiii --------------------------
	.section	.nv.shared._Z12mul_mat_q6_KIfLb1EEvPKvS1_PT_iiiii,"aw",@nobits
	.sectionflags	@""
	.align	4
.nv.shared._Z12mul_mat_q6_KIfLb1EEvPKvS1_PT_iiiii:
	.zero		10580


//--------------------- .nv.shared._Z12mul_mat_q6_KIfLb0EEvPKvS1_PT_iiiii --------------------------
	.section	.nv.shared._Z12mul_mat_q6_KIfLb0EEvPKvS1_PT_iiiii,"aw",@nobits
	.sectionflags	@""
	.align	4
.nv.shared._Z12mul_mat_q6_KIfLb0EEvPKvS1_PT_iiiii:
	.zero		10580


//--------------------- .nv.shared._Z12mul_mat_q5_KIfLb1EEvPKvS1_PT_iiiii --------------------------
	.section	.nv.shared._Z12mul_mat_q5_KIfLb1EEvPKvS1_PT_iiiii,"aw",@nobits
	.sectionflags	@""
	.align	4
.nv.shared._Z12mul_mat_q5_KIfLb1EEvPKvS1_PT_iiiii:
	.zero		10580


//--------------------- .nv.shared._Z12mul_mat_q5_KIfLb0EEvPKvS1_PT_iiiii --------------------------
	.section	.nv.shared._Z12mul_mat_q5_KIfLb0EEvPKvS1_PT_iiiii,"aw",@nobits
	.sectionflags	@""
	.align	4
.nv.shared._Z12mul_mat_q5_KIfLb0EEvPKvS1_PT_iiiii:
	.zero		10580


//--------------------- .nv.shared._Z12mul_mat_q4_KIfLb1EEvPKvS1_PT_iiiii --------------------------
	.section	.nv.shared._Z12mul_mat_q4_KIfLb1EEvPKvS1_PT_iiiii,"aw",@nobits
	.sectionflags	@""
	.align	4
.nv.shared._Z12mul_mat_q4_KIfLb1EEvPKvS1_PT_iiiii:
	.zero		6484


//--------------------- .nv.shared._Z12mul_mat_q4_KIfLb0EEvPKvS1_PT_iiiii --------------------------
	.section	.nv.shared._Z12mul_mat_q4_KIfLb0EEvPKvS1_PT_iiiii,"aw",@nobits
	.sectionflags	@""
	.align	4
.nv.shared._Z12mul_mat_q4_KIfLb0EEvPKvS1_PT_iiiii:
	.zero		6484


//--------------------- .nv.shared._Z12mul_mat_q3_KIfLb1EEvPKvS1_PT_iiiii --------------------------
	.section	.nv.shared._Z12mul_mat_q3_KIfLb1EEvPKvS1_PT_iiiii,"aw",@nobits
	.sectionflags	@""
	.align	4
.nv.shared._Z12mul_mat_q3_KIfLb1EEvPKvS1_PT_iiiii:
	.zero		9256


//--------------------- .nv.shared._Z12mul_mat_q3_KIfLb0EEvPKvS1_PT_iiiii --------------------------
	.section	.nv.shared._Z12mul_mat_q3_KIfLb0EEvPKvS1_PT_iiiii,"aw",@nobits
	.sectionflags	@""
	.align	4
.nv.shared._Z12mul_mat_q3_KIfLb0EEvPKvS1_PT_iiiii:
	.zero		9256


//--------------------- .nv.shared._Z12mul_mat_q2_KIfLb1EEvPKvS1_PT_iiiii --------------------------
	.section	.nv.shared._Z12mul_mat_q2_KIfLb1EEvPKvS1_PT_iiiii,"aw",@nobits
	.sectionflags	@""
	.align	4
.nv.shared._Z12mul_mat_q2_KIfLb1EEvPKvS1_PT_iiiii:
	.zero		7144


//--------------------- .nv.shared._Z12mul_mat_q2_KIfLb0EEvPKvS1_PT_iiiii --------------------------
	.section	.nv.shared._Z12mul_mat_q2_KIfLb0EEvPKvS1_PT_iiiii,"aw",@nobits
	.sectionflags	@""
	.align	4
.nv.shared._Z12mul_mat_q2_KIfLb0EEvPKvS1_PT_iiiii:
	.zero		7144


//--------------------- .nv.shared._Z12mul_mat_q8_0IfLb1EEvPKvS1_PT_iiiii --------------------------
	.section	.nv.shared._Z12mul_mat_q8_0IfLb1EEvPKvS1_PT_iiiii,"aw",@nobits
	.sectionflags	@""
	.align	4
.nv.shared._Z12mul_mat_q8_0IfLb1EEvPKvS1_PT_iiiii:
	.zero		6352


//--------------------- .nv.shared._Z12mul_mat_q8_0IfLb0EEvPKvS1_PT_iiiii --------------------------
	.section	.nv.shared._Z12mul_mat_q8_0IfLb0EEvPKvS1_PT_iiiii,"aw",@nobits
	.sectionflags	@""
	.align	4
.nv.shared._Z12mul_mat_q8_0IfLb0EEvPKvS1_PT_iiiii:
	.zero		6352


//--------------------- .nv.shared._Z12mul_mat_q5_1IfLb1EEvPKvS1_PT_iiiii --------------------------
	.section	.nv.shared._Z12mul_mat_q5_1IfLb1EEvPKvS1_PT_iiiii,"aw",@nobits
	.sectionflags	@""
	.align	4
.nv.shared._Z12mul_mat_q5_1IfLb1EEvPKvS1_PT_iiiii:
	.zero		10976


//--------------------- .nv.shared._Z12mul_mat_q5_1IfLb0EEvPKvS1_PT_iiiii --------------------------
	.section	.nv.shared._Z12mul_mat_q5_1IfLb0EEvPKvS1_PT_iiiii,"aw",@nobits
	.sectionflags	@""
	.align	4
.nv.shared._Z12mul_mat_q5_1IfLb0EEvPKvS1_PT_iiiii:
	.zero		10976


//--------------------- .nv.shared._Z12mul_mat_q5_0IfLb1EEvPKvS1_PT_iiiii --------------------------
	.section	.nv.shared._Z12mul_mat_q5_0IfLb1EEvPKvS1_PT_iiiii,"aw",@nobits
	.sectionflags	@""
	.align	4
.nv.shared._Z12mul_mat_q5_0IfLb1EEvPKvS1_PT_iiiii:
	.zero		10976


//--------------------- .nv.shared._Z12mul_mat_q5_0IfLb0EEvPKvS1_PT_iiiii --------------------------
	.section	.nv.shared._Z12mul_mat_q5_0IfLb0EEvPKvS1_PT_iiiii,"aw",@nobits
	.sectionflags	@""
	.align	4
.nv.shared._Z12mul_mat_q5_0IfLb0EEvPKvS1_PT_iiiii:
	.zero		10976


//--------------------- .nv.shared._Z12mul_mat_q4_1IfLb1EEvPKvS1_PT_iiiii --------------------------
	.section	.nv.shared._Z12mul_mat_q4_1IfLb1EEvPKvS1_PT_iiiii,"aw",@nobits
	.sectionflags	@""
	.align	4
.nv.shared._Z12mul_mat_q4_1IfLb1EEvPKvS1_PT_iiiii:
	.zero		6880


//--------------------- .nv.shared._Z12mul_mat_q4_1IfLb0EEvPKvS1_PT_iiiii --------------------------
	.section	.nv.shared._Z12mul_mat_q4_1IfLb0EEvPKvS1_PT_iiiii,"aw",@nobits
	.sectionflags	@""
	.align	4
.nv.shared._Z12mul_mat_q4_1IfLb0EEvPKvS1_PT_iiiii:
	.zero		6880


//--------------------- .nv.shared._Z12mul_mat_q4_0IfLb1EEvPKvS1_PT_iiiii --------------------------
	.section	.nv.shared._Z12mul_mat_q4_0IfLb1EEvPKvS1_PT_iiiii,"aw",@nobits
	.sectionflags	@""
	.align	4
.nv.shared._Z12mul_mat_q4_0IfLb1EEvPKvS1_PT_iiiii:
	.zero		6880


//--------------------- .nv.shared._Z12mul_mat_q4_0IfLb0EEvPKvS1_PT_iiiii --------------------------
	.section	.nv.shared._Z12mul_mat_q4_0IfLb0EEvPKvS1_PT_iiiii,"aw",@nobits
	.sectionflags	@""
	.align	4
.nv.shared._Z12mul_mat_q4_0IfLb0EEvPKvS1_PT_iiiii:
	.zero		6880


//--------------------- .nv.constant0._Z9moe_vec_qIN3c108BFloat16ELi256ELi8E11block_iq1_mLi1EXadL_ZN45_INTERNAL_8d5cb472_14_gguf_kernel_cu_cd24131918vec_dot_iq1_m_q8_1EPKvPK10block_q8_1RKiEEEvS5_S5_PT_PS9_iiii --------------------------
	.section	.nv.constant0._Z9moe_vec_qIN3c108BFloat16ELi256ELi8E11block_iq1_mLi1EXadL_ZN45_INTERNAL_8d5cb472_14_gguf_kernel_cu_cd24131918vec_dot_iq1_m_q8_1EPKvPK10block_q8_1RKiEEEvS5_S5_PT_PS9_iiii,"a",@progbits
	.sectionflags	@""
	.align	4
.nv.constant0._Z9moe_vec_qIN3c108BFloat16ELi256ELi8E11block_iq1_mLi1EXadL_ZN45_INTERNAL_8d5cb472_14_gguf_kernel_cu_cd24131918vec_dot_iq1_m_q8_1EPKvPK10block_q8_1RKiEEEvS5_S5_PT_PS9_iiii:
	.zero		576


//--------------------- .nv.constant0._Z9moe_vec_qIN3c108BFloat16ELi256ELi8E12block_iq4_xsLi1EXadL_ZN45_INTERNAL_8d5cb472_14_gguf_kernel_cu_cd24131919vec_dot_iq4_xs_q8_1EPKvPK10block_q8_1RKiEEEvS5_S5_PT_PS9_iiii --------------------------
	.section	.nv.constant0._Z9moe_vec_qIN3c108BFloat16ELi256ELi8E12block_iq4_xsLi1EXadL_ZN45_INTERNAL_8d5cb472_14_gguf_kernel_cu_cd24131919vec_dot_iq4_xs_q8_1EPKvPK10block_q8_1RKiEEEvS5_S5_PT_PS9_iiii,"a",@progbits
	.sectionflags	@""
	.align	4
.nv.constant0._Z9moe_vec_qIN3c108BFloat16ELi256ELi8E12block_iq4_xsLi1EXadL_ZN45_INTERNAL_8d5cb472_14_gguf_kernel_cu_cd24131919vec_dot_iq4_xs_q8_1EPKvPK10block_q8_1RKiEEEvS5_S5_PT_PS9_iiii:
	.zero		576


//--------------------- .nv.constant0._Z9moe_vec_qIN3c108BFloat16ELi256ELi8E11block_iq2_sLi1EXadL_ZN45_INTERNAL_8d5cb472_14_gguf_kernel_cu_cd24131918vec_dot_iq2_s_q8_1EPKvPK10block_q8_1RKiEEEvS5_S5_PT_PS9_iiii --------------------------
	.section	.nv.constant0._Z9moe_vec_qIN3c108BFloat16ELi256ELi8E11block_iq2_sLi1EXadL_ZN45_INTERNAL_8d5cb472_14_gguf_kernel_cu_cd24131918vec_dot_iq2_s_q8_1EPKvPK10block_q8_1RKiEEEvS5_S5_PT_PS9_iiii,"a",@progbits
	.sectionflags	@""
	.align	4
.nv.constant0._Z9moe_vec_qIN3c108BFloat16ELi256ELi8E11block_iq2_sLi1EXadL_ZN45_INTERNAL_8d5cb472_14_gguf_kernel_cu_cd24131918vec_dot_iq2_s_q8_1EPKvPK10block_q8_1RKiEEEvS5_S5_PT_PS9_iiii:
	.zero		576


//--------------------- .nv.constant0._Z9moe_vec_qIN3c108BFloat16ELi256ELi8E11block_iq3_sLi1EXadL_ZN45_INTERNAL_8d5cb472_14_gguf_kernel_cu_cd24131918vec_dot_iq3_s_q8_1EPKvPK10block_q8_1RKiEEEvS5_S5_PT_PS9_iiii --------------------------
	.section	.nv.constant0._Z9moe_vec_qIN3c108BFloat16ELi256ELi8E11block_iq3_sLi1EXadL_ZN45_INTERNAL_8d5cb472_14_gguf_kernel_cu_cd24131918vec_dot_iq3_s_q8_1EPKvPK10block_q8_1RKiEEEvS5_S5_PT_PS9_iiii,"a",@progbits
	.sectionflags	@""
	.align	4
.nv.constant0._Z9moe_vec_qIN3c108BFloat16ELi256ELi8E11block_iq3_sLi1EXadL_ZN45_INTERNAL_8d5cb472_14_gguf_kernel_cu_cd24131918vec_dot_iq3_s_q8_1EPKvPK10block_q8_1RKiEEEvS5_S5_PT_PS9_iiii:
	.zero		576


//--------------------- .nv.constant0._Z9moe_vec_qIN3c108BFloat16ELi32ELi4E12block_iq4_nlLi2EXadL_ZN45_INTERNAL_8d5cb472_14_gguf_kernel_cu_cd24131919vec_dot_iq4_nl_q8_1EPKvPK10block_q8_1RKiEEEvS5_S5_PT_PS9_iiii --------------------------
	.section	.nv.constant0._Z9moe_vec_qIN3c108BFloat16ELi32ELi4E12block_iq4_nlLi2EXadL_ZN45_INTERNAL_8d5cb472_14_gguf_kernel_cu_cd24131919vec_dot_iq4_nl_q8_1EPKvPK10block_q8_1RKiEEEvS5_S5_PT_PS9_iiii,"a",@progbits
	.sectionflags	@""
	.align	4
.nv.constant0._Z9moe_vec_qIN3c108BFloat16ELi32ELi4E12block_iq4_nlLi2EXadL_ZN45_INTERNAL_8d5cb472_14_gguf_kernel_cu_cd24131919vec_dot_iq4_nl_q8_1EPKvPK10block_q8_1RKiEEEvS5_S5_PT_PS9_iiii:
	.zero		576


//--------------------- .nv.constant0._Z9moe_vec_qIN3c108BFloat16ELi256ELi8E11block_iq1_sLi1EXadL_ZN45_INTERNAL_8d5cb472_14_gguf_kernel_cu_cd24131918vec_dot_iq1_s_q8_1EPKvPK10block_q8_1RKiEEEvS5_S5_PT_PS9_iiii --------------------------
	.section	.nv.constant0._Z9moe_vec_qIN3c108BFloat16ELi256ELi8E11block_iq1_sLi1EXadL_ZN45_INTERNAL_8d5cb472_14_gguf_kernel_cu_cd24131918vec_dot_iq1_s_q8_1EPKvPK10block_q8_1RKiEEEvS5_S5_PT_PS9_iiii,"a",@progbits
	.sectionflags	@""
	.align	4
.nv.constant0._Z9moe_vec_qIN3c108BFloat16ELi256ELi8E11block_iq1_sLi1EXadL_ZN45_INTERNAL_8d5cb472_14_gguf_kernel_cu_cd24131918vec_dot_iq1_s_q8_1EPKvPK10block_q8_1RKiEEEvS5_S5_PT_PS9_iiii:
	.zero		576


//--------------------- .nv.constant0._Z9moe_vec_qIN3c108BFloat16ELi256ELi8E13block_iq3_xxsLi1EXadL_ZN45_INTERNAL_8d5cb472_14_gguf_kernel_cu_cd24131920vec_dot_iq3_xxs_q8_1EPKvPK10block_q8_1RKiEEEvS5_S5_PT_PS9_iiii --------------------------
	.section	.nv.constant0._Z9moe_vec_qIN3c108BFloat16ELi256ELi8E13block_iq3_xxsLi1EXadL_ZN45_INTERNAL_8d5cb472_14_gguf_kernel_cu_cd24131920vec_dot_iq3_xxs_q8_1EPKvPK10block_q8_1RKiEEEvS5_S5_PT_PS9_iiii,"a",@progbits
	.sectionflags	@""
	.align	4
.nv.constant0._Z9moe_vec_qIN3c108BFloat16ELi256ELi8E13block_iq3_xxsLi1EXadL_ZN45_INTERNAL_8d5cb472_14_gguf_kernel_cu_cd24131920vec_dot_iq3_xxs_q8_1EPKvPK10block_q8_1RKiEEEvS5_S5_PT_PS9_iiii:
	.zero		576


//--------------------- .nv.constant0._Z9moe_vec_qIN3c108BFloat16ELi256ELi8E12block_iq2_xsLi1EXadL_ZN45_INTERNAL_8d5cb472_14_gguf_kernel_cu_cd24131919vec_dot_iq2_xs_q8_1EPKvPK10block_q8_1RKiEEEvS5_S5_PT_PS9_iiii --------------------------
	.section	.nv.constant0._Z9moe_vec_qIN3c108BFloat16ELi256ELi8E12block_iq2_xsLi1EXadL_ZN45_INTERNAL_8d5cb472_14_gguf_kernel_cu_cd24131919vec_dot_iq2_xs_q8_1EPKvPK10block_q8_1RKiEEEvS5_S5_PT_PS9_iiii,"a",@progbits
	.sectionflags	@""
	.align	4
.nv.constant0._Z9moe_vec_qIN3c108BFloat16ELi256ELi8E12block_iq2_xsLi1EXadL_ZN45_INTERNAL_8d5cb472_14_gguf_kernel_cu_cd24131919vec_dot_iq2_xs_q8_1EPKvPK10block_q8_1RKiEEEvS5_S5_PT_PS9_iiii:
	.zero		576


//--------------------- .nv.constant0._Z9moe_vec_qIN3c108BFloat16ELi256ELi8E13block_iq2_xxsLi1EXadL_ZN45_INTERNAL_8d5cb472_14_gguf_kernel_cu_cd24131920vec_dot_iq2_xxs_q8_1EPKvPK10block_q8_1RKiEEEvS5_S5_PT_PS9_iiii --------------------------
	.section	.nv.constant0._Z9moe_vec_qIN3c108BFloat16ELi256ELi8E13block_iq2_xxsLi1EXadL_ZN45_INTERNAL_8d5cb472_14_gguf_kernel_cu_cd24131920vec_dot_iq2_xxs_q8_1EPKvPK10block_q8_1RKiEEEvS5_S5_PT_PS9_iiii,"a",@progbits
	.sectionflags	@""
	.align	4
.nv.constant0._Z9moe_vec_qIN3c108BFloat16ELi256ELi8E13block_iq2_xxsLi1EXadL_ZN45_INTERNAL_8d5cb472_14_gguf_kernel_cu_cd24131920vec_dot_iq2_xxs_q8_1EPKvPK10block_q8_1RKiEEEvS5_S5_PT_PS9_iiii:
	.zero		576


//--------------------- .nv.constant0._Z9moe_vec_qIN3c108BFloat16ELi256ELi32E10block_q6_KLi1EXadL_ZN45_INTERNAL_8d5cb472_14_gguf_kernel_cu_cd24131917vec_dot_q6_K_q8_1EPKvPK10block_q8_1RKiEEEvS5_S5_PT_PS9_iiii --------------------------
	.section	.nv.constant0._Z9moe_vec_qIN3c108BFloat16ELi256ELi32E10block_q6_KLi1EXadL_ZN45_INTERNAL_8d5cb472_14_gguf_kernel_cu_cd24131917vec_dot_q6_K_q8_1EPKvPK10block_q8_1RKiEEEvS5_S5_PT_PS9_iiii,"a",@progbits
	.sectionflags	@""
	.align	4
.nv.constant0._Z9moe_vec_qIN3c108BFloat16ELi256ELi32E10block_q6_KLi1EXadL_ZN45_INTERNAL_8d5cb472_14_gguf_kernel_cu_cd24131917vec_dot_q6_K_q8_1EPKvPK10block_q8_1RKiEEEvS5_S5_PT_PS9_iiii:
	.zero		576


//--------------------- .nv.constant0._Z9moe_vec_qIN3c108BFloat16ELi256ELi32E10block_q5_KLi2EXadL_ZN45_INTERNAL_8d5cb472_14_gguf_kernel_cu_cd24131917vec_dot_q5_K_q8_1EPKvPK10block_q8_1RKiEEEvS5_S5_PT_PS9_iiii --------------------------
	.section	.nv.constant0._Z9moe_vec_qIN3c108BFloat16ELi256ELi32E10block_q5_KLi2EXadL_ZN45_INTERNAL_8d5cb472_14_gguf_kernel_cu_cd24131917vec_dot_q5_K_q8_1EPKvPK10block_q8_1RKiEEEvS5_S5_PT_PS9_iiii,"a",@progbits
	.sectionflags	@""
	.align	4
.nv.constant0._Z9moe_vec_qIN3c108BFloat16ELi256ELi32E10block_q5_KLi2EXadL_ZN45_INTERNAL_8d5cb472_14_gguf_kernel_cu_cd24131917vec_dot_q5_K_q8_1EPKvPK10block_q8_1RKiEEEvS5_S5_PT_PS9_iiii:
	.zero		576


//--------------------- .nv.constant0._Z9moe_vec_qIN3c108BFloat16ELi256ELi32E10block_q4_KLi2EXadL_ZN45_INTERNAL_8d5cb472_14_gguf_kernel_cu_cd24131917vec_dot_q4_K_q8_1EPKvPK10block_q8_1RKiEEEvS5_S5_PT_PS9_iiii --------------------------
	.section	.nv.constant0._Z9moe_vec_qIN3c108BFloat16ELi256ELi32E10block_q4_KLi2EXadL_ZN45_INTERNAL_8d5cb472_14_gguf_kernel_cu_cd24131917vec_dot_q4_K_q8_1EPKvPK10block_q8_1RKiEEEvS5_S5_PT_PS9_iiii,"a",@progbits
	.sectionflags	@""
	.align	4
.nv.constant0._Z9moe_vec_qIN3c108BFloat16ELi256ELi32E10block_q4_KLi2EXadL_ZN45_INTERNAL_8d5cb472_14_gguf_kernel_cu_cd24131917vec_dot_q4_K_q8_1EPKvPK10block_q8_1RKiEEEvS5_S5_PT_PS9_iiii:
	.zero		576


//--------------------- .nv.constant0._Z9moe_vec_qIN3c108BFloat16ELi256ELi16E10block_q3_KLi1EXadL_ZN45_INTERNAL_8d5cb472_14_gguf_kernel_cu_cd24131917vec_dot_q3_K_q8_1EPKvPK10block_q8_1RKiEEEvS5_S5_PT_PS9_iiii --------------------------
	.section	.nv.constant0._Z9moe_vec_qIN3c108BFloat16ELi256ELi16E10block_q3_KLi1EXadL_ZN45_INTERNAL_8d5cb472_14_gguf_kernel_cu_cd24131917vec_dot_q3_K_q8_1EPKvPK10block_q8_1RKiEEEvS5_S5_PT_PS9_iiii,"a",@progbits
	.sectionflags	@""
	.align	4
.nv.constant0._Z9moe_vec_qIN3c108BFloat16ELi256ELi16E10block_q3_KLi1EXadL_ZN45_INTERNAL_8d5cb472_14_gguf_kernel_cu_cd24131917vec_dot_q3_K_q8_1EPKvPK10block_q8_1RKiEEEvS5_S5_PT_PS9_iiii:
	.zero		576


//--------------------- .nv.constant0._Z9moe_vec_qIN3c108BFloat16ELi256ELi16E10block_q2_KLi1EXadL_ZN45_INTERNAL_8d5cb472_14_gguf_kernel_cu_cd24131917vec_dot_q2_K_q8_1EPKvPK10block_q8_1RKiEEEvS5_S5_PT_PS9_iiii --------------------------
	.section	.nv.constant0._Z9moe_vec_qIN3c108BFloat16ELi256ELi16E10block_q2_KLi1EXadL_ZN45_INTERNAL_8d5cb472_14_gguf_kernel_cu_cd24131917vec_dot_q2_K_q8_1EPKvPK10block_q8_1RKiEEEvS5_S5_PT_PS9_iiii,"a",@progbits
	.sectionflags	@""
	.align	4
.nv.constant0._Z9moe_vec_qIN3c108BFloat16ELi256ELi16E10block_q2_KLi1EXadL_ZN45_INTERNAL_8d5cb472_14_gguf_kernel_cu_cd24131917vec_dot_q2_K_q8_1EPKvPK10block_q8_1RKiEEEvS5_S5_PT_PS9_iiii:
	.zero		576


//--------------------- .nv.constant0._Z9moe_vec_qIN3c108BFloat16ELi32ELi8E10block_q8_0Li2EXadL_ZN45_INTERNAL_8d5cb472_14_gguf_kernel_cu_cd24131917vec_dot_q8_0_q8_1EPKvPK10block_q8_1RKiEEEvS5_S5_PT_PS9_iiii --------------------------
	.section	.nv.constant0._Z9moe_vec_qIN3c108BFloat16ELi32ELi8E10block_q8_0Li2EXadL_ZN45_INTERNAL_8d5cb472_14_gguf_kernel_cu_cd24131917vec_dot_q8_0_q8_1EPKvPK10block_q8_1RKiEEEvS5_S5_PT_PS9_iiii,"a",@progbits
	.sectionflags	@""
	.align	4
.nv.constant0._Z9moe_vec_qIN3c108BFloat16ELi32ELi8E10block_q8_0Li2EXadL_ZN45_INTERNAL_8d5cb472_14_gguf_kernel_cu_cd24131917vec_dot_q8_0_q8_1EPKvPK10block_q8_1RKiEEEvS5_S5_PT_PS9_iiii:
	.zero		576


//--------------------- .nv.constant0._Z9moe_vec_qIN3c108BFloat16ELi32ELi4E10block_q5_1Li2EXadL_ZN45_INTERNAL_8d5cb472_14_gguf_kernel_cu_cd24131917vec_dot_q5_1_q8_1EPKvPK10block_q8_1RKiEEEvS5_S5_PT_PS9_iiii --------------------------
	.section	.nv.constant0._Z9moe_vec_qIN3c108BFloat16ELi32ELi4E10block_q5_1Li2EXadL_ZN45_INTERNAL_8d5cb472_14_gguf_kernel_cu_cd24131917vec_dot_q5_1_q8_1EPKvPK10block_q8_1RKiEEEvS5_S5_PT_PS9_iiii,"a",@progbits
	.sectionflags	@""
	.align	4
.nv.constant0._Z9moe_vec_qIN3c108BFloat16ELi32ELi4E10block_q5_1Li2EXadL_ZN45_INTERNAL_8d5cb472_14_gguf_kernel_cu_cd24131917vec_dot_q5_1_q8_1EPKvPK10block_q8_1RKiEEEvS5_S5_PT_PS9_iiii:
	.zero		576


//--------------------- .nv.constant0._Z9moe_vec_qIN3c108BFloat16ELi32ELi4E10block_q5_0Li2EXadL_ZN45_INTERNAL_8d5cb472_14_gguf_kernel_cu_cd24131917vec_dot_q5_0_q8_1EPKvPK10block_q8_1RKiEEEvS5_S5_PT_PS9_iiii --------------------------
	.section	.nv.constant0._Z9moe_vec_qIN3c108BFloat16ELi32ELi4E10block_q5_0Li2EXadL_ZN45_INTERNAL_8d5cb472_14_gguf_kernel_cu_cd24131917vec_dot_q5_0_q8_1EPKvPK10block_q8_1RKiEEEvS5_S5_PT_PS9_iiii,"a",@progbits
	.sectionflags	@""
	.align	4
.nv.constant0._Z9moe_vec_qIN3c108BFloat16ELi32ELi4E10block_q5_0Li2EXadL_ZN45_INTERNAL_8d5cb472_14_gguf_kernel_cu_cd24131917vec_dot_q5_0_q8_1EPKvPK10block_q8_1RKiEEEvS5_S5_PT_PS9_iiii:
	.zero		576


//--------------------- .nv.constant0._Z9moe_vec_qIN3c108BFloat16ELi32ELi4E10block_q4_1Li2EXadL_ZN45_INTERNAL_8d5cb472_14_gguf_kernel_cu_cd24131917vec_dot_q4_1_q8_1EPKvPK10block_q8_1RKiEEEvS5_S5_PT_PS9_iiii --------------------------
	.section	.nv.constant0._Z9moe_vec_qIN3c108BFloat16ELi32ELi4E10block_q4_1Li2EXadL_ZN45_INTERNAL_8d5cb472_14_gguf_kernel_cu_cd24131917vec_dot_q4_1_q8_1EPKvPK10block_q8_1RKiEEEvS5_S5_PT_PS9_iiii,"a",@progbits
	.sectionflags	@""
	.align	4
.nv.constant0._Z9moe_vec_qIN3c108BFloat16ELi32ELi4E10block_q4_1Li2EXadL_ZN45_INTERNAL_8d5cb472_14_gguf_kernel_cu_cd24131917vec_dot_q4_1_q8_1EPKvPK10block_q8_1RKiEEEvS5_S5_PT_PS9_iiii:
	.zero		576


//--------------------- .nv.constant0._Z9moe_vec_qIN3c108BFloat16ELi32ELi4E10block_q4_0Li2EXadL_ZN45_INTERNAL_8d5cb472_14_gguf_kernel_cu_cd24131917vec_dot_q4_0_q8_1EPKvPK10block_q8_1RKiEEEvS5_S5_PT_PS9_iiii --------------------------
	.section	.nv.constant0._Z9moe_vec_qIN3c108BFloat16ELi32ELi4E10block_q4_0Li2EXadL_ZN45_INTERNAL_8d5cb472_14_gguf_kernel_cu_cd24131917vec_dot_q4_0_q8_1EPKvPK10block_q8_1RKiEEEvS5_S5_PT_PS9_iiii,"a",@progbits
	.sectionflags	@""
	.align	4
.nv.constant0._Z9moe_vec_qIN3c108BFloat16ELi32ELi4E10block_q4_0Li2EXadL_ZN45_INTERNAL_8d5cb472_14_gguf_kernel_cu_cd24131917vec_dot_q4_0_q8_1EPKvPK10block_q8_1RKiEEEvS5_S5_PT_PS9_iiii:
	.zero		576


//--------------------- .nv.constant0._Z9moe_vec_qIN3c104HalfELi256ELi8E11block_iq1_mLi1EXadL_ZN45_INTERNAL_8d5cb472_14_gguf_kernel_cu_cd24131918vec_dot_iq1_m_q8_1EPKvPK10block_q8_1RKiEEEvS5_S5_PT_PS9_iiii --------------------------
	.section	.nv.constant0._Z9moe_vec_qIN3c104HalfELi256ELi8E11block_iq1_mLi1EXadL_ZN45_INTERNAL_8d5cb472_14_gguf_kernel_cu_cd24131918vec_dot_iq1_m_q8_1EPKvPK10block_q8_1RKiEEEvS5_S5_PT_PS9_iiii,"a",@progbits
	.sectionflags	@""
	.align	4
.nv.constant0._Z9moe_vec_qIN3c104HalfELi256ELi8E11block_iq1_mLi1EXadL_ZN45_INTERNAL_8d5cb472_14_gguf_kernel_cu_cd24131918vec_dot_iq1_m_q8_1EPKvPK10block_q8_1RKiEEEvS5_S5_PT_PS9_iiii:
	.zero		576


//--------------------- .nv.constant0._Z9moe_vec_qIN3c104HalfELi256ELi8E12block_iq4_xsLi1EXadL_ZN45_INTERNAL_8d5cb472_14_gguf_kernel_cu_cd24131919vec_dot_iq4_xs_q8_1EPKvPK10block_q8_1RKiEEEvS5_S5_PT_PS9_iiii --------------------------
	.section	.nv.constant0._Z9moe_vec_qIN3c104HalfELi256ELi8E12block_iq4_xsLi1EXadL_ZN45_INTERNAL_8d5cb472_14_gguf_kernel_cu_cd24131919vec_dot_iq4_xs_q8_1EPKvPK10block_q8_1RKiEEEvS5_S5_PT_PS9_iiii,"a",@progbits
	.sectionflags	@""
	.align	4
.nv.constant0._Z9moe_vec_qIN3c104HalfELi256ELi8E12block_iq4_xsLi1EXadL_ZN45_INTERNAL_8d5cb472_14_gguf_kernel_cu_cd24131919vec_dot_iq4_xs_q8_1EPKvPK10block_q8_1RKiEEEvS5_S5_PT_PS9_iiii:
	.zero		576


//--------------------- .nv.constant0._Z9moe_vec_qIN3c104HalfELi256ELi8E11block_iq2_sLi1EXadL_ZN45_INTERNAL_8d5cb472_14_gguf_kernel_cu_cd24131918vec_dot_iq2_s_q8_1EPKvPK10block_q8_1RKiEEEvS5_S5_PT_PS9_iiii --------------------------
	.section	.nv.constant0._Z9moe_vec_qIN3c104HalfELi256ELi8E11block_iq2_sLi1EXadL_ZN45_INTERNAL_8d5cb472_14_gguf_kernel_cu_cd24131918vec_dot_iq2_s_q8_1EPKvPK10block_q8_1RKiEEEvS5_S5_PT_PS9_iiii,"a",@progbits
	.sectionflags	@""
	.align	4
.nv.constant0._Z9moe_vec_qIN3c104HalfELi256ELi8E11block_iq2_sLi1EXadL_ZN45_INTERNAL_8d5cb472_14_gguf_kernel_cu_cd24131918vec_dot_iq2_s_q8_1EPKvPK10block_q8_1RKiEEEvS5_S5_PT_PS9_iiii:
	.zero		576


//--------------------- .nv.constant0._Z9moe_vec_qIN3c104HalfELi256ELi8E11block_iq3_sLi1EXadL_ZN45_INTERNAL_8d5cb472_14_gguf_kernel_cu_cd24131918vec_dot_iq3_s_q8_1EPKvPK10block_q8_1RKiEEEvS5_S5_PT_PS9_iiii --------------------------
	.section	.nv.constant0._Z9moe_vec_qIN3c104HalfELi256ELi8E11block_iq3_sLi1EXadL_ZN45_INTERNAL_8d5cb472_14_gguf_kernel_cu_cd24131918vec_dot_iq3_s_q8_1EPKvPK10block_q8_1RKiEEEvS5_S5_PT_PS9_iiii,"a",@progbits
	.sectionflags	@""
	.align	4
.nv.constant0._Z9moe_vec_qIN3c104HalfELi256ELi8E11block_iq3_sLi1EXadL_ZN45_INTERNAL_8d5cb472_14_gguf_kernel_cu_cd24131918vec_dot_iq3_s_q8_1EPKvPK10block_q8_1RKiEEEvS5_S5_PT_PS9_iiii:
	.zero		576


//--------------------- .nv.constant0._Z9moe_vec_qIN3c104HalfELi32ELi4E12block_iq4_nlLi2EXadL_ZN45_INTERNAL_8d5cb472_14_gguf_kernel_cu_cd24131919vec_dot_iq4_nl_q8_1EPKvPK10block_q8_1RKiEEEvS5_S5_PT_PS9_iiii --------------------------
	.section	.nv.constant0._Z9moe_vec_qIN3c104HalfELi32ELi4E12block_iq4_nlLi2EXadL_ZN45_INTERNAL_8d5cb472_14_gguf_kernel_cu_cd24131919vec_dot_iq4_nl_q8_1EPKvPK10block_q8_1RKiEEEvS5_S5_PT_PS9_iiii,"a",@progbits
	.sectionflags	@""
	.align	4
.nv.constant0._Z9moe_vec_qIN3c104HalfELi32ELi4E12block_iq4_nlLi2EXadL_ZN45_INTERNAL_8d5cb472_14_gguf_kernel_cu_cd24131919vec_dot_iq4_nl_q8_1EPKvPK10block_q8_1RKiEEEvS5_S5_PT_PS9_iiii:
	.zero		576


//--------------------- .nv.constant0._Z9moe_vec_qIN3c104HalfELi256ELi8E11block_iq1_sLi1EXadL_ZN45_INTERNAL_8d5cb472_14_gguf_kernel_cu_cd24131918vec_dot_iq1_s_q8_1EPKvPK10block_q8_1RKiEEEvS5_S5_PT_PS9_iiii --------------------------
	.section	.nv.constant0._Z9moe_vec_qIN3c104HalfELi256ELi8E11block_iq1_sLi1EXadL_ZN45_INTERNAL_8d5cb472_14_gguf_kernel_cu_cd24131918vec_dot_iq1_s_q8_1EPKvPK10block_q8_1RKiEEEvS5_S5_PT_PS9_iiii,"a",@progbits
	.sectionflags	@""
	.align	4
.nv.constant0._Z9moe_vec_qIN3c104HalfELi256ELi8E11block_iq1_sLi1EXadL_ZN45_INTERNAL_8d5cb472_14_gguf_kernel_cu_cd24131918vec_dot_iq1_s_q8_1EPKvPK10block_q8_1RKiEEEvS5_S5_PT_PS9_iiii:
	.zero		576


//--------------------- .nv.constant0._Z9moe_vec_qIN3c104HalfELi256ELi8E13block_iq3_xxsLi1EXadL_ZN45_INTERNAL_8d5cb472_14_gguf_kernel_cu_cd24131920vec_dot_iq3_xxs_q8_1EPKvPK10block_q8_1RKiEEEvS5_S5_PT_PS9_iiii --------------------------
	.section	.nv.constant0._Z9moe_vec_qIN3c104HalfELi256ELi8E13block_iq3_xxsLi1EXadL_ZN45_INTERNAL_8d5cb472_14_gguf_kernel_cu_cd24131920vec_dot_iq3_xxs_q8_1EPKvPK10block_q8_1RKiEEEvS5_S5_PT_PS9_iiii,"a",@progbits
	.sectionflags	@""
	.align	4
.nv.constant0._Z9moe_vec_qIN3c104HalfELi256ELi8E13block_iq3_xxsLi1EXadL_ZN45_INTERNAL_8d5cb472_14_gguf_kernel_cu_cd24131920vec_dot_iq3_xxs_q8_1EPKvPK10block_q8_1RKiEEEvS5_S5_PT_PS9_iiii:
	.zero		576


//--------------------- .nv.constant0._Z9moe_vec_qIN3c104HalfELi256ELi8E12block_iq2_xsLi1EXadL_ZN45_INTERNAL_8d5cb472_14_gguf_kernel_cu_cd24131919vec_dot_iq2_xs_q8_1EPKvPK10block_q8_1RKiEEEvS5_S5_PT_PS9_iiii --------------------------
	.section	.nv.constant0._Z9moe_vec_qIN3c104HalfELi256ELi8E12block_iq2_xsLi1EXadL_ZN45_INTERNAL_8d5cb472_14_gguf_kernel_cu_cd24131919vec_dot_iq2_xs_q8_1EPKvPK10block_q8_1RKiEEEvS5_S5_PT_PS9_iiii,"a",@progbits
	.sectionflags	@""
	.align	4
.nv.constant0._Z9moe_vec_qIN3c104HalfELi256ELi8E12block_iq2_xsLi1EXadL_ZN45_INTERNAL_8d5cb472_14_gguf_kernel_cu_cd24131919vec_dot_iq2_xs_q8_1EPKvPK10block_q8_1RKiEEEvS5_S5_PT_PS9_iiii:
	.zero		576


//--------------------- .nv.constant0._Z9moe_vec_qIN3c104HalfELi256ELi8E13block_iq2_xxsLi1EXadL_ZN45_INTERNAL_8d5cb472_14_gguf_kernel_cu_cd24131920vec_dot_iq2_xxs_q8_1EPKvPK10block_q8_1RKiEEEvS5_S5_PT_PS9_iiii --------------------------
	.section	.nv.constant0._Z9moe_vec_qIN3c104HalfELi256ELi8E13block_iq2_xxsLi1EXadL_ZN45_INTERNAL_8d5cb472_14_gguf_kernel_cu_cd24131920vec_dot_iq2_xxs_q8_1EPKvPK10block_q8_1RKiEEEvS5_S5_PT_PS9_iiii,"a",@progbits
	.sectionflags	@""
	.align	4
.nv.constant0._Z9moe_vec_qIN3c104HalfELi256ELi8E13block_iq2_xxsLi1EXadL_ZN45_INTERNAL_8d5cb472_14_gguf_kernel_cu_cd24131920vec_dot_iq2_xxs_q8_1EPKvPK10block_q8_1RKiEEEvS5_S5_PT_PS9_iiii:
	.zero		576


//--------------------- .nv.constant0._Z9moe_vec_qIN3c104HalfELi256ELi32E10block_q6_KLi1EXadL_ZN45_INTERNAL_8d5cb472_14_gguf_kernel_cu_cd24131917vec_dot_q6_K_q8_1EPKvPK10block_q8_1RKiEEEvS5_S5_PT_PS9_iiii --------------------------
	.section	.nv.constant0._Z9moe_vec_qIN3c104HalfELi256ELi32E10block_q6_KLi1EXadL_ZN45_INTERNAL_8d5cb472_14_gguf_kernel_cu_cd24131917vec_dot_q6_K_q8_1EPKvPK10block_q8_1RKiEEEvS5_S5_PT_PS9_iiii,"a",@progbits
	.sectionflags	@""
	.align	4
.nv.constant0._Z9moe_vec_qIN3c104HalfELi256ELi32E10block_q6_KLi1EXadL_ZN45_INTERNAL_8d5cb472_14_gguf_kernel_cu_cd24131917vec_dot_q6_K_q8_1EPKvPK10block_q8_1RKiEEEvS5_S5_PT_PS9_iiii:
	.zero		576


//--------------------- .nv.constant0._Z9moe_vec_qIN3c104HalfELi256ELi32E10block_q5_KLi2EXadL_ZN45_INTERNAL_8d5cb472_14_gguf_kernel_cu_cd24131917vec_dot_q5_K_q8_1EPKvPK10block_q8_1RKiEEEvS5_S5_PT_PS9_iiii --------------------------
	.section	.nv.constant0._Z9moe_vec_qIN3c104HalfELi256ELi32E10block_q5_KLi2EXadL_ZN45_INTERNAL_8d5cb472_14_gguf_kernel_cu_cd24131917vec_dot_q5_K_q8_1EPKvPK10block_q8_1RKiEEEvS5_S5_PT_PS9_iiii,"a",@progbits
	.sectionflags	@""
	.align	4
.nv.constant0._Z9moe_vec_qIN3c104HalfELi256ELi32E10block_q5_KLi2EXadL_ZN45_INTERNAL_8d5cb472_14_gguf_kernel_cu_cd24131917vec_dot_q5_K_q8_1EPKvPK10block_q8_1RKiEEEvS5_S5_PT_PS9_iiii:
	.zero		576


//--------------------- .nv.constant0._Z9moe_vec_qIN3c104HalfELi256ELi32E10block_q4_KLi2EXadL_ZN45_INTERNAL_8d5cb472_14_gguf_kernel_cu_cd24131917vec_dot_q4_K_q8_1EPKvPK10block_q8_1RKiEEEvS5_S5_PT_PS9_iiii --------------------------
	.section	.nv.constant0._Z9moe_vec_qIN3c104HalfELi256ELi32E10block_q4_KLi2EXadL_ZN45_INTERNAL_8d5cb472_14_gguf_kernel_cu_cd24131917vec_dot_q4_K_q8_1EPKvPK10block_q8_1RKiEEEvS5_S5_PT_PS9_iiii,"a",@progbits
	.sectionflags	@""
	.align	4
.nv.constant0._Z9moe_vec_qIN3c104HalfELi256ELi32E10block_q4_KLi2EXadL_ZN45_INTERNAL_8d5cb472_14_gguf_kernel_cu_cd24131917vec_dot_q4_K_q8_1EPKvPK10block_q8_1RKiEEEvS5_S5_PT_PS9_iiii:
	.zero		576


//--------------------- .nv.constant0._Z9moe_vec_qIN3c104HalfELi256ELi16E10block_q3_KLi1EXadL_ZN45_INTERNAL_8d5cb472_14_gguf_kernel_cu_cd24131917vec_dot_q3_K_q8_1EPKvPK10block_q8_1RKiEEEvS5_S5_PT_PS9_iiii --------------------------
	.section	.nv.constant0._Z9moe_vec_qIN3c104HalfELi256ELi16E10block_q3_KLi1EXadL_ZN45_INTERNAL_8d5cb472_14_gguf_kernel_cu_cd24131917vec_dot_q3_K_q8_1EPKvPK10block_q8_1RKiEEEvS5_S5_PT_PS9_iiii,"a",@progbits
	.sectionflags	@""
	.align	4
.nv.constant0._Z9moe_vec_qIN3c104HalfELi256ELi16E10block_q3_KLi1EXadL_ZN45_INTERNAL_8d5cb472_14_gguf_kernel_cu_cd24131917vec_dot_q3_K_q8_1EPKvPK10block_q8_1RKiEEEvS5_S5_PT_PS9_iiii:
	.zero		576


//--------------------- .nv.constant0._Z9moe_vec_qIN3c104HalfELi256ELi16E10block_q2_KLi1EXadL_ZN45_INTERNAL_8d5cb472_14_gguf_kernel_cu_cd24131917vec_dot_q2_K_q8_1EPKvPK10block_q8_1RKiEEEvS5_S5_PT_PS9_iiii --------------------------
	.section	.nv.constant0._Z9moe_vec_qIN3c104HalfELi256ELi16E10block_q2_KLi1EXadL_ZN45_INTERNAL_8d5cb472_14_gguf_kernel_cu_cd24131917vec_dot_q2_K_q8_1EPKvPK10block_q8_1RKiEEEvS5_S5_PT_PS9_iiii,"a",@progbits
	.sectionflags	@""
	.align	4
.nv.constant0._Z9moe_vec_qIN3c104HalfELi256ELi16E10block_q2_KLi1EXadL_ZN45_INTERNAL_8d5cb472_14_gguf_kernel_cu_cd24131917vec_dot_q2_K_q8_1EPKvPK10block_q8_1RKiEEEvS5_S5_PT_PS9_iiii:
	.zero		576


//--------------------- .nv.constant0._Z9moe_vec_qIN3c104HalfELi32ELi8E10block_q8_0Li2EXadL_ZN45_INTERNAL_8d5cb472_14_gguf_kernel_cu_cd24131917vec_dot_q8_0_q8_1EPKvPK10block_q8_1RKiEEEvS5_S5_PT_PS9_iiii --------------------------
	.section	.nv.constant0._Z9moe_vec_qIN3c104HalfELi32ELi8E10block_q8_0Li2EXadL_ZN45_INTERNAL_8d5cb472_14_gguf_kernel_cu_cd24131917vec_dot_q8_0_q8_1EPKvPK10block_q8_1RKiEEEvS5_S5_PT_PS9_iiii,"a",@progbits
	.sectionflags	@""
	.align	4
.nv.constant0._Z9moe_vec_qIN3c104HalfELi32ELi8E10block_q8_0Li2EXadL_ZN45_INTERNAL_8d5cb472_14_gguf_kernel_cu_cd24131917vec_dot_q8_0_q8_1EPKvPK10block_q8_1RKiEEEvS5_S5_PT_PS9_iiii:
	.zero		576


//--------------------- .nv.constant0._Z9moe_vec_qIN3c104HalfELi32ELi4E10block_q5_1Li2EXadL_ZN45_INTERNAL_8d5cb472_14_gguf_kernel_cu_cd24131917vec_dot_q5_1_q8_1EPKvPK10block_q8_1RKiEEEvS5_S5_PT_PS9_iiii --------------------------
	.section	.nv.constant0._Z9moe_vec_qIN3c104HalfELi32ELi4E10block_q5_1Li2EXadL_ZN45_INTERNAL_8d5cb472_14_gguf_kernel_cu_cd24131917vec_dot_q5_1_q8_1EPKvPK10block_q8_1RKiEEEvS5_S5_PT_PS9_iiii,"a",@progbits
	.sectionflags	@""
	.align	4
.nv.constant0._Z9moe_vec_qIN3c104HalfELi32ELi4E10block_q5_1Li2EXadL_ZN45_INTERNAL_8d5cb472_14_gguf_kernel_cu_cd24131917vec_dot_q5_1_q8_1EPKvPK10block_q8_1RKiEEEvS5_S5_PT_PS9_iiii:
	.zero		576


//--------------------- .nv.constant0._Z9moe_vec_qIN3c104HalfELi32ELi4E10block_q5_0Li2EXadL_ZN45_INTERNAL_8d5cb472_14_gguf_kernel_cu_cd24131917vec_dot_q5_0_q8_1EPKvPK10block_q8_1RKiEEEvS5_S5_PT_PS9_iiii --------------------------
	.section	.nv.constant0._Z9moe_vec_qIN3c104HalfELi32ELi4E10block_q5_0Li2EXadL_ZN45_INTERNAL_8d5cb472_14_gguf_kernel_cu_cd24131917vec_dot_q5_0_q8_1EPKvPK10block_q8_1RKiEEEvS5_S5_PT_PS9_iiii,"a",@progbits
	.sectionflags	@""
	.align	4
.nv.constant0._Z9moe_vec_qIN3c104HalfELi32ELi4E10block_q5_0Li2EXadL_ZN45_INTERNAL_8d5cb472_14_gguf_kernel_cu_cd24131917vec_dot_q5_0_q8_1EPKvPK10block_q8_1RKiEEEvS5_S5_PT_PS9_iiii:
	.zero		576


//--------------------- .nv.constant0._Z9moe_vec_qIN3c104HalfELi32ELi4E10block_q4_1Li2EXadL_ZN45_INTERNAL_8d5cb472_14_gguf_kernel_cu_cd24131917vec_dot_q4_1_q8_1EPKvPK10block_q8_1RKiEEEvS5_S5_PT_PS9_iiii --------------------------
	.section	.nv.constant0._Z9moe_vec_qIN3c104HalfELi32ELi4E10block_q4_1Li2EXadL_ZN45_INTERNAL_8d5cb472_14_gguf_kernel_cu_cd24131917vec_dot_q4_1_q8_1EPKvPK10block_q8_1RKiEEEvS5_S5_PT_PS9_iiii,"a",@progbits
	.sectionflags	@""
	.align	4
.nv.constant0._Z9moe_vec_qIN3c104HalfELi32ELi4E10block_q4_1Li2EXadL_ZN45_INTERNAL_8d5cb472_14_gguf_kernel_cu_cd24131917vec_dot_q4_1_q8_1EPKvPK10block_q8_1RKiEEEvS5_S5_PT_PS9_iiii:
	.zero		576


//--------------------- .nv.constant0._Z9moe_vec_qIN3c104HalfELi32ELi4E10block_q4_0Li2EXadL_ZN45_INTERNAL_8d5cb472_14_gguf_kernel_cu_cd24131917vec_dot_q4_0_q8_1EPKvPK10block_q8_1RKiEEEvS5_S5_PT_PS9_iiii --------------------------
	.section	.nv.constant0._Z9moe_vec_qIN3c104HalfELi32ELi4E10block_q4_0Li2EXadL_ZN45_INTERNAL_8d5cb472_14_gguf_kernel_cu_cd24131917vec_dot_q4_0_q8_1EPKvPK10block_q8_1RKiEEEvS5_S5_PT_PS9_iiii,"a",@progbits
	.sectionflags	@""
	.align	4
.nv.constant0._Z9moe_vec_qIN3c104HalfELi32ELi4E10block_q4_0Li2EXadL_ZN45_INTERNAL_8d5cb472_14_gguf_kernel_cu_cd24131917vec_dot_q4_0_q8_1EPKvPK10block_q8_1RKiEEEvS5_S5_PT_PS9_iiii:
	.zero		576


//--------------------- .nv.constant0._Z9moe_vec_qIfLi256ELi8E11block_iq1_mLi1EXadL_ZN45_INTERNAL_8d5cb472_14_gguf_kernel_cu_cd24131918vec_dot_iq1_m_q8_1EPKvPK10block_q8_1RKiEEEvS3_S3_PT_PS7_iiii --------------------------
	.section	.nv.constant0._Z9moe_vec_qIfLi256ELi8E11block_iq1_mLi1EXadL_ZN45_INTERNAL_8d5cb472_14_gguf_kernel_cu_cd24131918vec_dot_iq1_m_q8_1EPKvPK10block_q8_1RKiEEEvS3_S3_PT_PS7_iiii,"a",@progbits
	.sectionflags	@""
	.align	4
.nv.constant0._Z9moe_vec_qIfLi256ELi8E11block_iq1_mLi1EXadL_ZN45_INTERNAL_8d5cb472_14_gguf_kernel_cu_cd24131918vec_dot_iq1_m_q8_1EPKvPK10block_q8_1RKiEEEvS3_S3_PT_PS7_iiii:
	.zero		576


//--------------------- .nv.constant0._Z9moe_vec_qIfLi256ELi8E12block_iq4_xsLi1EXadL_ZN45_INTERNAL_8d5cb472_14_gguf_kernel_cu_cd24131919vec_dot_iq4_xs_q8_1EPKvPK10block_q8_1RKiEEEvS3_S3_PT_PS7_iiii --------------------------
	.section	.nv.constant0._Z9moe_vec_qIfLi256ELi8E12block_iq4_xsLi1EXadL_ZN45_INTERNAL_8d5cb472_14_gguf_kernel_cu_cd24131919vec_dot_iq4_xs_q8_1EPKvPK10block_q8_1RKiEEEvS3_S3_PT_PS7_iiii,"a",@progbits
	.sectionflags	@""
	.align	4
.nv.constant0._Z9moe_vec_qIfLi256ELi8E12block_iq4_xsLi1EXadL_ZN45_INTERNAL_8d5cb472_14_gguf_kernel_cu_cd24131919vec_dot_iq4_xs_q8_1EPKvPK10block_q8_1RKiEEEvS3_S3_PT_PS7_iiii:
	.zero		576


//--------------------- .nv.constant0._Z9moe_vec_qIfLi256ELi8E11block_iq2_sLi1EXadL_ZN45_INTERNAL_8d5cb472_14_gguf_kernel_cu_cd24131918vec_dot_iq2_s_q8_1EPKvPK10block_q8_1RKiEEEvS3_S3_PT_PS7_iiii --------------------------
	.section	.nv.constant0._Z9moe_vec_qIfLi256ELi8E11block_iq2_sLi1EXadL_ZN45_INTERNAL_8d5cb472_14_gguf_kernel_cu_cd24131918vec_dot_iq2_s_q8_1EPKvPK10block_q8_1RKiEEEvS3_S3_PT_PS7_iiii,"a",@progbits
	.sectionflags	@""
	.align	4
.nv.constant0._Z9moe_vec_qIfLi256ELi8E11block_iq2_sLi1EXadL_ZN45_INTERNAL_8d5cb472_14_gguf_kernel_cu_cd24131918vec_dot_iq2_s_q8_1EPKvPK10block_q8_1RKiEEEvS3_S3_PT_PS7_iiii:
	.zero		576


//--------------------- .nv.constant0._Z9moe_vec_qIfLi256ELi8E11block_iq3_sLi1EXadL_ZN45_INTERNAL_8d5cb472_14_gguf_kernel_cu_cd24131918vec_dot_iq3_s_q8_1EPKvPK10block_q8_1RKiEEEvS3_S3_PT_PS7_iiii --------------------------
	.section	.nv.constant0._Z9moe_vec_qIfLi256ELi8E11block_iq3_sLi1EXadL_ZN45_INTERNAL_8d5cb472_14_gguf_kernel_cu_cd24131918vec_dot_iq3_s_q8_1EPKvPK10block_q8_1RKiEEEvS3_S3_PT_PS7_iiii,"a",@progbits
	.sectionflags	@""
	.align	4
.nv.constant0._Z9moe_vec_qIfLi256ELi8E11block_iq3_sLi1EXadL_ZN45_INTERNAL_8d5cb472_14_gguf_kernel_cu_cd24131918vec_dot_iq3_s_q8_1EPKvPK10block_q8_1RKiEEEvS3_S3_PT_PS7_iiii:
	.zero		576


//--------------------- .nv.constant0._Z9moe_vec_qIfLi32ELi4E12block_iq4_nlLi2EXadL_ZN45_INTERNAL_8d5cb472_14_gguf_kernel_cu_cd24131919vec_dot_iq4_nl_q8_1EPKvPK10block_q8_1RKiEEEvS3_S3_PT_PS7_iiii --------------------------
	.section	.nv.constant0._Z9moe_vec_qIfLi32ELi4E12block_iq4_nlLi2EXadL_ZN45_INTERNAL_8d5cb472_14_gguf_kernel_cu_cd24131919vec_dot_iq4_nl_q8_1EPKvPK10block_q8_1RKiEEEvS3_S3_PT_PS7_iiii,"a",@progbits
	.sectionflags	@""
	.align	4
.nv.constant0._Z9moe_vec_qIfLi32ELi4E12block_iq4_nlLi2EXadL_ZN45_INTERNAL_8d5cb472_14_gguf_kernel_cu_cd24131919vec_dot_iq4_nl_q8_1EPKvPK10block_q8_1RKiEEEvS3_S3_PT_PS7_iiii:
	.zero		576


//--------------------- .nv.constant0._Z9moe_vec_qIfLi256ELi8E11block_iq1_sLi1EXadL_ZN45_INTERNAL_8d5cb472_14_gguf_kernel_cu_cd24131918vec_dot_iq1_s_q8_1EPKvPK10block_q8_1RKiEEEvS3_S3_PT_PS7_iiii --------------------------
	.section	.nv.constant0._Z9moe_vec_qIfLi256ELi8E11block_iq1_sLi1EXadL_ZN45_INTERNAL_8d5cb472_14_gguf_kernel_cu_cd24131918vec_dot_iq1_s_q8_1EPKvPK10block_q8_1RKiEEEvS3_S3_PT_PS7_iiii,"a",@progbits
	.sectionflags	@""
	.align	4
.nv.constant0._Z9moe_vec_qIfLi256ELi8E11block_iq1_sLi1EXadL_ZN45_INTERNAL_8d5cb472_14_gguf_kernel_cu_cd24131918vec_dot_iq1_s_q8_1EPKvPK10block_q8_1RKiEEEvS3_S3_PT_PS7_iiii:
	.zero		576


//--------------------- .nv.constant0._Z9moe_vec_qIfLi256ELi8E13block_iq3_xxsLi1EXadL_ZN45_INTERNAL_8d5cb472_14_gguf_kernel_cu_cd24131920vec_dot_iq3_xxs_q8_1EPKvPK10block_q8_1RKiEEEvS3_S3_PT_PS7_iiii --------------------------
	.section	.nv.constant0._Z9moe_vec_qIfLi256ELi8E13block_iq3_xxsLi1EXadL_ZN45_INTERNAL_8d5cb472_14_gguf_kernel_cu_cd24131920vec_dot_iq3_xxs_q8_1EPKvPK10block_q8_1RKiEEEvS3_S3_PT_PS7_iiii,"a",@progbits
	.sectionflags	@""
	.align	4
.nv.constant0._Z9moe_vec_qIfLi256ELi8E13block_iq3_xxsLi1EXadL_ZN45_INTERNAL_8d5cb472_14_gguf_kernel_cu_cd24131920vec_dot_iq3_xxs_q8_1EPKvPK10block_q8_1RKiEEEvS3_S3_PT_PS7_iiii:
	.zero		576


//--------------------- .nv.constant0._Z9moe_vec_qIfLi256ELi8E12block_iq2_xsLi1EXadL_ZN45_INTERNAL_8d5cb472_14_gguf_kernel_cu_cd24131919vec_dot_iq2_xs_q8_1EPKvPK10block_q8_1RKiEEEvS3_S3_PT_PS7_iiii --------------------------
	.section	.nv.constant0._Z9moe_vec_qIfLi256ELi8E12block_iq2_xsLi1EXadL_ZN45_INTERNAL_8d5cb472_14_gguf_kernel_cu_cd24131919vec_dot_iq2_xs_q8_1EPKvPK10block_q8_1RKiEEEvS3_S3_PT_PS7_iiii,"a",@progbits
	.sectionflags	@""
	.align	4
.nv.constant0._Z9moe_vec_qIfLi256ELi8E12block_iq2_xsLi1EXadL_ZN45_INTERNAL_8d5cb472_14_gguf_kernel_cu_cd24131919vec_dot_iq2_xs_q8_1EPKvPK10block_q8_1RKiEEEvS3_S3_PT_PS7_iiii:
	.zero		576


//--------------------- .nv.constant0._Z9moe_vec_qIfLi256ELi8E13block_iq2_xxsLi1EXadL_ZN45_INTERNAL_8d5cb472_14_gguf_kernel_cu_cd24131920vec_dot_iq2_xxs_q8_1EPKvPK10block_q8_1RKiEEEvS3_S3_PT_PS7_iiii --------------------------
	.section	.nv.constant0._Z9moe_vec_qIfLi256ELi8E13block_iq2_xxsLi1EXadL_ZN45_INTERNAL_8d5cb472_14_gguf_kernel_cu_cd24131920vec_dot_iq2_xxs_q8_1EPKvPK10block_q8_1RKiEEEvS3_S3_PT_PS7_iiii,"a",@progbits
	.sectionflags	@""
	.align	4
.nv.constant0._Z9moe_vec_qIfLi256ELi8E13block_iq2_xxsLi1EXadL_ZN45_INTERNAL_8d5cb472_14_gguf_kernel_cu_cd24131920vec_dot_iq2_xxs_q8_1EPKvPK10block_q8_1RKiEEEvS3_S3_PT_PS7_iiii:
	.zero		576


//--------------------- .nv.constant0._Z9moe_vec_qIfLi256ELi32E10block_q6_KLi1EXadL_ZN45_INTERNAL_8d5cb472_14_gguf_kernel_cu_cd24131917vec_dot_q6_K_q8_1EPKvPK10block_q8_1RKiEEEvS3_S3_PT_PS7_iiii --------------------------
	.section	.nv.constant0._Z9moe_vec_qIfLi256ELi32E10block_q6_KLi1EXadL_ZN45_INTERNAL_8d5cb472_14_gguf_kernel_cu_cd24131917vec_dot_q6_K_q8_1EPKvPK10block_q8_1RKiEEEvS3_S3_PT_PS7_iiii,"a",@progbits
	.sectionflags	@""
	.align	4
.nv.constant0._Z9moe_vec_qIfLi256ELi32E10block_q6_KLi1EXadL_ZN45_INTERNAL_8d5cb472_14_gguf_kernel_cu_cd24131917vec_dot_q6_K_q8_1EPKvPK10block_q8_1RKiEEEvS3_S3_PT_PS7_iiii:
	.zero		576


//--------------------- .nv.constant0._Z9moe_vec_qIfLi256ELi32E10block_q5_KLi2EXadL_ZN45_INTERNAL_8d5cb472_14_gguf_kernel_cu_cd24131917vec_dot_q5_K_q8_1EPKvPK10block_q8_1RKiEEEvS3_S3_PT_PS7_iiii --------------------------
	.section	.nv.constant0._Z9moe_vec_qIfLi256ELi32E10block_q5_KLi2EXadL_ZN45_INTERNAL_8d5cb472_14_gguf_kernel_cu_cd24131917vec_dot_q5_K_q8_1EPKvPK10block_q8_1RKiEEEvS3_S3_PT_PS7_iiii,"a",@progbits
	.sectionflags	@""
	.align	4
.nv.constant0._Z9moe_vec_qIfLi256ELi32E10block_q5_KLi2EXadL_ZN45_INTERNAL_8d5cb472_14_gguf_kernel_cu_cd24131917vec_dot_q5_K_q8_1EPKvPK10block_q8_1RKiEEEvS3_S3_PT_PS7_iiii:
	.zero		576


//--------------------- .nv.constant0._Z9moe_vec_qIfLi256ELi32E10block_q4_KLi2EXadL_ZN45_INTERNAL_8d5cb472_14_gguf_kernel_cu_cd24131917vec_dot_q4_K_q8_1EPKvPK10block_q8_1RKiEEEvS3_S3_PT_PS7_iiii --------------------------
	.section	.nv.constant0._Z9moe_vec_qIfLi256ELi32E10block_q4_KLi2EXadL_ZN45_INTERNAL_8d5cb472_14_gguf_kernel_cu_cd24131917vec_dot_q4_K_q8_1EPKvPK10block_q8_1RKiEEEvS3_S3_PT_PS7_iiii,"a",@progbits
	.sectionflags	@""
	.align	4
.nv.constant0._Z9moe_vec_qIfLi256ELi32E10block_q4_KLi2EXadL_ZN45_INTERNAL_8d5cb472_14_gguf_kernel_cu_cd24131917vec_dot_q4_K_q8_1EPKvPK10block_q8_1RKiEEEvS3_S3_PT_PS7_iiii:
	.zero		576


//--------------------- .nv.constant0._Z9moe_vec_qIfLi256ELi16E10block_q3_KLi1EXadL_ZN45_INTERNAL_8d5cb472_14_gguf_kernel_cu_cd24131917vec_dot_q3_K_q8_1EPKvPK10block_q8_1RKiEEEvS3_S3_PT_PS7_iiii --------------------------
	.section	.nv.constant0._Z9moe_vec_qIfLi256ELi16E10block_q3_KLi1EXadL_ZN45_INTERNAL_8d5cb472_14_gguf_kernel_cu_cd24131917vec_dot_q3_K_q8_1EPKvPK10block_q8_1RKiEEEvS3_S3_PT_PS7_iiii,"a",@progbits
	.sectionflags	@""
	.align	4
.nv.constant0._Z9moe_vec_qIfLi256ELi16E10block_q3_KLi1EXadL_ZN45_INTERNAL_8d5cb472_14_gguf_kernel_cu_cd24131917vec_dot_q3_K_q8_1EPKvPK10block_q8_1RKiEEEvS3_S3_PT_PS7_iiii:
	.zero		576


//--------------------- .nv.constant0._Z9moe_vec_qIfLi256ELi16E10block_q2_KLi1EXadL_ZN45_INTERNAL_8d5cb472_14_gguf_kernel_cu_cd24131917vec_dot_q2_K_q8_1EPKvPK10block_q8_1RKiEEEvS3_S3_PT_PS7_iiii --------------------------
	.section	.nv.constant0._Z9moe_vec_qIfLi256ELi16E10block_q2_KLi1EXadL_ZN45_INTERNAL_8d5cb472_14_gguf_kernel_cu_cd24131917vec_dot_q2_K_q8_1EPKvPK10block_q8_1RKiEEEvS3_S3_PT_PS7_iiii,"a",@progbits
	.sectionflags	@""
	.align	4
.nv.constant0._Z9moe_vec_qIfLi256ELi16E10block_q2_KLi1EXadL_ZN45_INTERNAL_8d5cb472_14_gguf_kernel_cu_cd24131917vec_dot_q2_K_q8_1EPKvPK10block_q8_1RKiEEEvS3_S3_PT_PS7_iiii:
	.zero		576


//--------------------- .nv.constant0._Z9moe_vec_qIfLi32ELi8E10block_q8_0Li2EXadL_ZN45_INTERNAL_8d5cb472_14_gguf_kernel_cu_cd24131917vec_dot_q8_0_q8_1EPKvPK10block_q8_1RKiEEEvS3_S3_PT_PS7_iiii --------------------------
	.section	.nv.constant0._Z9moe_vec_qIfLi32ELi8E10block_q8_0Li2EXadL_ZN45_INTERNAL_8d5cb472_14_gguf_kernel_cu_cd24131917vec_dot_q8_0_q8_1EPKvPK10block_q8_1RKiEEEvS3_S3_PT_PS7_iiii,"a",@progbits
	.sectionflags	@""
	.align	4
.nv.constant0._Z9moe_vec_qIfLi32ELi8E10block_q8_0Li2EXadL_ZN45_INTERNAL_8d5cb472_14_gguf_kernel_cu_cd24131917vec_dot_q8_0_q8_1EPKvPK10block_q8_1RKiEEEvS3_S3_PT_PS7_iiii:
	.zero		576


//--------------------- .nv.constant0._Z9moe_vec_qIfLi32ELi4E10block_q5_1Li2EXadL_ZN45_INTERNAL_8d5cb472_14_gguf_kernel_cu_cd24131917vec_dot_q5_1_q8_1EPKvPK10block_q8_1RKiEEEvS3_S3_PT_PS7_iiii --------------------------
	.section	.nv.constant0._Z9moe_vec_qIfLi32ELi4E10block_q5_1Li2EXadL_ZN45_INTERNAL_8d5cb472_14_gguf_kernel_cu_cd24131917vec_dot_q5_1_q8_1EPKvPK10block_q8_1RKiEEEvS3_S3_PT_PS7_iiii,"a",@progbits
	.sectionflags	@""
	.align	4
.nv.constant0._Z9moe_vec_qIfLi32ELi4E10block_q5_1Li2EXadL_ZN45_INTERNAL_8d5cb472_14_gguf_kernel_cu_cd24131917vec_dot_q5_1_q8_1EPKvPK10block_q8_1RKiEEEvS3_S3_PT_PS7_iiii:
	.zero		576


//--------------------- .nv.constant0._Z9moe_vec_qIfLi32ELi4E10block_q5_0Li2EXadL_ZN45_INTERNAL_8d5cb472_14_gguf_kernel_cu_cd24131917vec_dot_q5_0_q8_1EPKvPK10block_q8_1RKiEEEvS3_S3_PT_PS7_iiii --------------------------
	.section	.nv.constant0._Z9moe_vec_qIfLi32ELi4E10block_q5_0Li2EXadL_ZN45_INTERNAL_8d5cb472_14_gguf_kernel_cu_cd24131917vec_dot_q5_0_q8_1EPKvPK10block_q8_1RKiEEEvS3_S3_PT_PS7_iiii,"a",@progbits
	.sectionflags	@""
	.align	4
.nv.constant0._Z9moe_vec_qIfLi32ELi4E10block_q5_0Li2EXadL_ZN45_INTERNAL_8d5cb472_14_gguf_kernel_cu_cd24131917vec_dot_q5_0_q8_1EPKvPK10block_q8_1RKiEEEvS3_S3_PT_PS7_iiii:
	.zero		576


//--------------------- .nv.constant0._Z9moe_vec_qIfLi32ELi4E10block_q4_1Li2EXadL_ZN45_INTERNAL_8d5cb472_14_gguf_kernel_cu_cd24131917vec_dot_q4_1_q8_1EPKvPK10block_q8_1RKiEEEvS3_S3_PT_PS7_iiii --------------------------
	.section	.nv.constant0._Z9moe_vec_qIfLi32ELi4E10block_q4_1Li2EXadL_ZN45_INTERNAL_8d5cb472_14_gguf_kernel_cu_cd24131917vec_dot_q4_1_q8_1EPKvPK10block_q8_1RKiEEEvS3_S3_PT_PS7_iiii,"a",@progbits
	.sectionflags	@""
	.align	4
.nv.constant0._Z9moe_vec_qIfLi32ELi4E10block_q4_1Li2EXadL_ZN45_INTERNAL_8d5cb472_14_gguf_kernel_cu_cd24131917vec_dot_q4_1_q8_1EPKvPK10block_q8_1RKiEEEvS3_S3_PT_PS7_iiii:
	.zero		576


//--------------------- .nv.constant0._Z9moe_vec_qIfLi32ELi4E10block_q4_0Li2EXadL_ZN45_INTERNAL_8d5cb472_14_gguf_kernel_cu_cd24131917vec_dot_q4_0_q8_1EPKvPK10block_q8_1RKiEEEvS3_S3_PT_PS7_iiii --------------------------
	.section	.nv.constant0._Z9moe_vec_qIfLi32ELi4E10block_q4_0Li2EXadL_ZN45_INTERNAL_8d5cb472_14_gguf_kernel_cu_cd24131917vec_dot_q4_0_q8_1EPKvPK10block_q8_1RKiEEEvS3_S3_PT_PS7_iiii,"a",@progbits
	.sectionflags	@""
	.align	4
.nv.constant0._Z9moe_vec_qIfLi32ELi4E10block_q4_0Li2EXadL_ZN45_INTERNAL_8d5cb472_14_gguf_kernel_cu_cd24131917vec_dot_q4_0_q8_1EPKvPK10block_q8_1RKiEEEvS3_S3_PT_PS7_iiii:
	.zero		576


//--------------------- .nv.constant0._Z8moe_q6_KIN3c108BFloat16ELb1EEvPKvS3_PT_PKiS7_S7_iiiiiii --------------------------
	.section	.nv.constant0._Z8moe_q6_KIN3c108BFloat16ELb1EEvPKvS3_PT_PKiS7_S7_iiiiiii,"a",@progbits
	.sectionflags	@""
	.align	4
.nv.constant0._Z8moe_q6_KIN3c108BFloat16ELb1EEvPKvS3_PT_PKiS7_S7_iiiiiii:
	.zero		604


//--------------------- .nv.constant0._Z8moe_q6_KIN3c108BFloat16ELb0EEvPKvS3_PT_PKiS7_S7_iiiiiii --------------------------
	.section	.nv.constant0._Z8moe_q6_KIN3c108BFloat16ELb0EEvPKvS3_PT_PKiS7_S7_iiiiiii,"a",@progbits
	.sectionflags	@""
	.align	4
.nv.constant0._Z8moe_q6_KIN3c108BFloat16ELb0EEvPKvS3_PT_PKiS7_S7_iiiiiii:
	.zero		604


//--------------------- .nv.constant0._Z8moe_q5_KIN3c108BFloat16ELb1EEvPKvS3_PT_PKiS7_S7_iiiiiii --------------------------
	.section	.nv.constant0._Z8moe_q5_KIN3c108BFloat16ELb1EEvPKvS3_PT_PKiS7_S7_iiiiiii,"a",@progbits
	.sectionflags	@""
	.align	4
.nv.constant0._Z8moe_q5_KIN3c108BFloat16ELb1EEvPKvS3_PT_PKiS7_S7_iiiiiii:
	.zero		604


//--------------------- .nv.constant0._Z8moe_q5_KIN3c108BFloat16ELb0EEvPKvS3_PT_PKiS7_S7_iiiiiii --------------------------
	.section	.nv.constant0._Z8moe_q5_KIN3c108BFloat16ELb0EEvPKvS3_PT_PKiS7_S7_iiiiiii,"a",@progbits
	.sectionflags	@""
	.align	4
.nv.constant0._Z8moe_q5_KIN3c108BFloat16ELb0EEvPKvS3_PT_PKiS7_S7_iiiiiii:
	.zero		604


//--------------------- .nv.constant0._Z8moe_q4_KIN3c108BFloat16ELb1EEvPKvS3_PT_PKiS7_S7_iiiiiii --------------------------
	.section	.nv.constant0._Z8moe_q4_KIN3c108BFloat16ELb1EEvPKvS3_PT_PKiS7_S7_iiiiiii,"a",@progbits
	.sectionflags	@""
	.align	4
.nv.constant0._Z8moe_q4_KIN3c108BFloat16ELb1EEvPKvS3_PT_PKiS7_S7_iiiiiii:
	.zero		604


//--------------------- .nv.constant0._Z8moe_q4_KIN3c108BFloat16ELb0EEvPKvS3_PT_PKiS7_S7_iiiiiii --------------------------
	.section	.nv.constant0._Z8moe_q4_KIN3c108BFloat16ELb0EEvPKvS3_PT_PKiS7_S7_iiiiiii,"a",@progbits
	.sectionflags	@""
	.align	4
.nv.constant0._Z8moe_q4_KIN3c108BFloat16ELb0EEvPKvS3_PT_PKiS7_S7_iiiiiii:
	.zero		604


//--------------------- .nv.constant0._Z8moe_q3_KIN3c108BFloat16ELb1EEvPKvS3_PT_PKiS7_S7_iiiiiii --------------------------
	.section	.nv.constant0._Z8moe_q3_KIN3c108BFloat16ELb1EEvPKvS3_PT_PKiS7_S7_iiiiiii,"a",@progbits
	.sectionflags	@""
	.align	4
.nv.constant0._Z8moe_q3_KIN3c108BFloat16ELb1EEvPKvS3_PT_PKiS7_S7_iiiiiii:
	.zero		604


//--------------------- .nv.constant0._Z8moe_q3_KIN3c108BFloat16ELb0EEvPKvS3_PT_PKiS7_S7_iiiiiii --------------------------
	.section	.nv.constant0._Z8moe_q3_KIN3c108BFloat16ELb0EEvPKvS3_PT_PKiS7_S7_iiiiiii,"a",@progbits
	.sectionflags	@""
	.align	4
.nv.constant0._Z8moe_q3_KIN3c108BFloat16ELb0EEvPKvS3_PT_PKiS7_S7_iiiiiii:
	.zero		604


//--------------------- .nv.constant0._Z8moe_q2_KIN3c108BFloat16ELb1EEvPKvS3_PT_PKiS7_S7_iiiiiii --------------------------
	.section	.nv.constant0._Z8moe_q2_KIN3c108BFloat16ELb1EEvPKvS3_PT_PKiS7_S7_iiiiiii,"a",@progbits
	.sectionflags	@""
	.align	4
.nv.constant0._Z8moe_q2_KIN3c108BFloat16ELb1EEvPKvS3_PT_PKiS7_S7_iiiiiii:
	.zero		604


//--------------------- .nv.constant0._Z8moe_q2_KIN3c108BFloat16ELb0EEvPKvS3_PT_PKiS7_S7_iiiiiii --------------------------
	.section	.nv.constant0._Z8moe_q2_KIN3c108BFloat16ELb0EEvPKvS3_PT_PKiS7_S7_iiiiiii,"a",@progbits
	.sectionflags	@""
	.align	4
.nv.constant0._Z8moe_q2_KIN3c108BFloat16ELb0EEvPKvS3_PT_PKiS7_S7_iiiiiii:
	.zero		604


//--------------------- .nv.constant0._Z8moe_q8_0IN3c108BFloat16ELb1EEvPKvS3_PT_PKiS7_S7_iiiiiii --------------------------
	.section	.nv.constant0._Z8moe_q8_0IN3c108BFloat16ELb1EEvPKvS3_PT_PKiS7_S7_iiiiiii,"a",@progbits
	.sectionflags	@""
	.align	4
.nv.constant0._Z8moe_q8_0IN3c108BFloat16ELb1EEvPKvS3_PT_PKiS7_S7_iiiiiii:
	.zero		604


//--------------------- .nv.constant0._Z8moe_q8_0IN3c108BFloat16ELb0EEvPKvS3_PT_PKiS7_S7_iiiiiii --------------------------
	.section	.nv.constant0._Z8moe_q8_0IN3c108BFloat16ELb0EEvPKvS3_PT_PKiS7_S7_iiiiiii,"a",@progbits
	.sectionflags	@""
	.align	4
.nv.constant0._Z8moe_q8_0IN3c108BFloat16ELb0EEvPKvS3_PT_PKiS7_S7_iiiiiii:
	.zero		604


//--------------------- .nv.constant0._Z8moe_q5_1IN3c108BFloat16ELb1EEvPKvS3_PT_PKiS7_S7_iiiiiii --------------------------
	.section	.nv.constant0._Z8moe_q5_1IN3c108BFloat16ELb1EEvPKvS3_PT_PKiS7_S7_iiiiiii,"a",@progbits
	.sectionflags	@""
	.align	4
.nv.constant0._Z8moe_q5_1IN3c108BFloat16ELb1EEvPKvS3_PT_PKiS7_S7_iiiiiii:
	.zero		604


//--------------------- .nv.constant0._Z8moe_q5_1IN3c108BFloat16ELb0EEvPKvS3_PT_PKiS7_S7_iiiiiii --------------------------
	.section	.nv.constant0._Z8moe_q5_1IN3c108BFloat16ELb0EEvPKvS3_PT_PKiS7_S7_iiiiiii,"a",@progbits
	.sectionflags	@""
	.align	4
.nv.constant0._Z8moe_q5_1IN3c108BFloat16ELb0EEvPKvS3_PT_PKiS7_S7_iiiiiii:
	.zero		604


//--------------------- .nv.constant0._Z8moe_q5_0IN3c108BFloat16ELb1EEvPKvS3_PT_PKiS7_S7_iiiiiii --------------------------
	.section	.nv.constant0._Z8moe_q5_0IN3c108BFloat16ELb1EEvPKvS3_PT_PKiS7_S7_iiiiiii,"a",@progbits
	.sectionflags	@""
	.align	4
.nv.constant0._Z8moe_q5_0IN3c108BFloat16ELb1EEvPKvS3_PT_PKiS7_S7_iiiiiii:
	.zero		604


//--------------------- .nv.constant0._Z8moe_q5_0IN3c108BFloat16ELb0EEvPKvS3_PT_PKiS7_S7_iiiiiii --------------------------
	.section	.nv.constant0._Z8moe_q5_0IN3c108BFloat16ELb0EEvPKvS3_PT_PKiS7_S7_iiiiiii,"a",@progbits
	.sectionflags	@""
	.align	4
.nv.constant0._Z8moe_q5_0IN3c108BFloat16ELb0EEvPKvS3_PT_PKiS7_S7_iiiiiii:
	.zero		604


//--------------------- .nv.constant0._Z8moe_q4_1IN3c108BFloat16ELb1EEvPKvS3_PT_PKiS7_S7_iiiiiii --------------------------
	.section	.nv.constant0._Z8moe_q4_1IN3c108BFloat16ELb1EEvPKvS3_PT_PKiS7_S7_iiiiiii,"a",@progbits
	.sectionflags	@""
	.align	4
.nv.constant0._Z8moe_q4_1IN3c108BFloat16ELb1EEvPKvS3_PT_PKiS7_S7_iiiiiii:
	.zero		604


//--------------------- .nv.constant0._Z8moe_q4_1IN3c108BFloat16ELb0EEvPKvS3_PT_PKiS7_S7_iiiiiii --------------------------
	.section	.nv.constant0._Z8moe_q4_1IN3c108BFloat16ELb0EEvPKvS3_PT_PKiS7_S7_iiiiiii,"a",@progbits
	.sectionflags	@""
	.align	4
.nv.constant0._Z8moe_q4_1IN3c108BFloat16ELb0EEvPKvS3_PT_PKiS7_S7_iiiiiii:
	.zero		604


//--------------------- .nv.constant0._Z8moe_q4_0IN3c108BFloat16ELb1EEvPKvS3_PT_PKiS7_S7_iiiiiii --------------------------
	.section	.nv.constant0._Z8moe_q4_0IN3c108BFloat16ELb1EEvPKvS3_PT_PKiS7_S7_iiiiiii,"a",@progbits
	.sectionflags	@""
	.align	4
.nv.constant0._Z8moe_q4_0IN3c108BFloat16ELb1EEvPKvS3_PT_PKiS7_S7_iiiiiii:
	.zero		604


//--------------------- .nv.constant0._Z8moe_q4_0IN3c108BFloat16ELb0EEvPKvS3_PT_PKiS7_S7_iiiiiii --------------------------
	.section	.nv.constant0._Z8moe_q4_0IN3c108BFloat16ELb0EEvPKvS3_PT_PKiS7_S7_iiiiiii,"a",@progbits
	.sectionflags	@""
	.align	4
.nv.constant0._Z8moe_q4_0IN3c108BFloat16ELb0EEvPKvS3_PT_PKiS7_S7_iiiiiii:
	.zero		604


//--------------------- .nv.constant0._Z8moe_q6_KIN3c104HalfELb1EEvPKvS3_PT_PKiS7_S7_iiiiiii --------------------------
	.section	.nv.constant0._Z8moe_q6_KIN3c104HalfELb1EEvPKvS3_PT_PKiS7_S7_iiiiiii,"a",@progbits
	.sectionflags	@""
	.align	4
.nv.constant0._Z8moe_q6_KIN3c104HalfELb1EEvPKvS3_PT_PKiS7_S7_iiiiiii:
	.zero		604


//--------------------- .nv.constant0._Z8moe_q6_KIN3c104HalfELb0EEvPKvS3_PT_PKiS7_S7_iiiiiii --------------------------
	.section	.nv.constant0._Z8moe_q6_KIN3c104HalfELb0EEvPKvS3_PT_PKiS7_S7_iiiiiii,"a",@progbits
	.sectionflags	@""
	.align	4
.nv.constant0._Z8moe_q6_KIN3c104HalfELb0EEvPKvS3_PT_PKiS7_S7_iiiiiii:
	.zero		604


//--------------------- .nv.constant0._Z8moe_q5_KIN3c104HalfELb1EEvPKvS3_PT_PKiS7_S7_iiiiiii --------------------------
	.section	.nv.constant0._Z8moe_q5_KIN3c104HalfELb1EEvPKvS3_PT_PKiS7_S7_iiiiiii,"a",@progbits
	.sectionflags	@""
	.align	4
.nv.constant0._Z8moe_q5_KIN3c104HalfELb1EEvPKvS3_PT_PKiS7_S7_iiiiiii:
	.zero		604


//--------------------- .nv.constant0._Z8moe_q5_KIN3c104HalfELb0EEvPKvS3_PT_PKiS7_S7_iiiiiii --------------------------
	.section	.nv.constant0._Z8moe_q5_KIN3c104HalfELb0EEvPKvS3_PT_PKiS7_S7_iiiiiii,"a",@progbits
	.sectionflags	@""
	.align	4
.nv.constant0._Z8moe_q5_KIN3c104HalfELb0EEvPKvS3_PT_PKiS7_S7_iiiiiii:
	.zero		604


//--------------------- .nv.constant0._Z8moe_q4_KIN3c104HalfELb1EEvPKvS3_PT_PKiS7_S7_iiiiiii --------------------------
	.section	.nv.constant0._Z8moe_q4_KIN3c104HalfELb1EEvPKvS3_PT_PKiS7_S7_iiiiiii,"a",@progbits
	.sectionflags	@""
	.align	4
.nv.constant0._Z8moe_q4_KIN3c104HalfELb1EEvPKvS3_PT_PKiS7_S7_iiiiiii:
	.zero		604


//--------------------- .nv.constant0._Z8moe_q4_KIN3c104HalfELb0EEvPKvS3_PT_PKiS7_S7_iiiiiii --------------------------
	.section	.nv.constant0._Z8moe_q4_KIN3c104HalfELb0EEvPKvS3_PT_PKiS7_S7_iiiiiii,"a",@progbits
	.sectionflags	@""
	.align	4
.nv.constant0._Z8moe_q4_KIN3c104HalfELb0EEvPKvS3_PT_PKiS7_S7_iiiiiii:
	.zero		604


//--------------------- .nv.constant0._Z8moe_q3_KIN3c104HalfELb1EEvPKvS3_PT_PKiS7_S7_iiiiiii --------------------------
	.section	.nv.constant0._Z8moe_q3_KIN3c104HalfELb1EEvPKvS3_PT_PKiS7_S7_iiiiiii,"a",@progbits
	.sectionflags	@""
	.align	4
.nv.constant0._Z8moe_q3_KIN3c104HalfELb1EEvPKvS3_PT_PKiS7_S7_iiiiiii:
	.zero		604


//--------------------- .nv.constant0._Z8moe_q3_KIN3c104HalfELb0EEvPKvS3_PT_PKiS7_S7_iiiiiii --------------------------
	.section	.nv.constant0._Z8moe_q3_KIN3c104HalfELb0EEvPKvS3_PT_PKiS7_S7_iiiiiii,"a",@progbits
	.sectionflags	@""
	.align	4
.nv.constant0._Z8moe_q3_KIN3c104HalfELb0EEvPKvS3_PT_PKiS7_S7_iiiiiii:
	.zero		604


//--------------------- .nv.constant0._Z8moe_q2_KIN3c104HalfELb1EEvPKvS3_PT_PKiS7_S7_iiiiiii --------------------------
	.section	.nv.constant0._Z8moe_q2_KIN3c104HalfELb1EEvPKvS3_PT_PKiS7_S7_iiiiiii,"a",@progbits
	.sectionflags	@""
	.align	4
.nv.constant0._Z8moe_q2_KIN3c104HalfELb1EEvPKvS3_PT_PKiS7_S7_iiiiiii:
	.zero		604


//--------------------- .nv.constant0._Z8moe_q2_KIN3c104HalfELb0EEvPKvS3_PT_PKiS7_S7_iiiiiii --------------------------
	.section	.nv.constant0._Z8moe_q2_KIN3c104HalfELb0EEvPKvS3_PT_PKiS7_S7_iiiiiii,"a",@progbits
	.sectionflags	@""
	.align	4
.nv.constant0._Z8moe_q2_KIN3c104HalfELb0EEvPKvS3_PT_PKiS7_S7_iiiiiii:
	.zero		604


//--------------------- .nv.constant0._Z8moe_q8_0IN3c104HalfELb1EEvPKvS3_PT_PKiS7_S7_iiiiiii --------------------------
	.section	.nv.constant0._Z8moe_q8_0IN3c104HalfELb1EEvPKvS3_PT_PKiS7_S7_iiiiiii,"a",@progbits
	.sectionflags	@""
	.align	4
.nv.constant0._Z8moe_q8_0IN3c104HalfELb1EEvPKvS3_PT_PKiS7_S7_iiiiiii:
	.zero		604


//--------------------- .nv.constant0._Z8moe_q8_0IN3c104HalfELb0EEvPKvS3_PT_PKiS7_S7_iiiiiii --------------------------
	.section	.nv.constant0._Z8moe_q8_0IN3c104HalfELb0EEvPKvS3_PT_PKiS7_S7_iiiiiii,"a",@progbits
	.sectionflags	@""
	.align	4
.nv.constant0._Z8moe_q8_0IN3c104HalfELb0EEvPKvS3_PT_PKiS7_S7_iiiiiii:
	.zero		604


//--------------------- .nv.constant0._Z8moe_q5_1IN3c104HalfELb1EEvPKvS3_PT_PKiS7_S7_iiiiiii --------------------------
	.section	.nv.constant0._Z8moe_q5_1IN3c104HalfELb1EEvPKvS3_PT_PKiS7_S7_iiiiiii,"a",@progbits
	.sectionflags	@""
	.align	4
.nv.constant0._Z8moe_q5_1IN3c104HalfELb1EEvPKvS3_PT_PKiS7_S7_iiiiiii:
	.zero		604


//--------------------- .nv.constant0._Z8moe_q5_1IN3c104HalfELb0EEvPKvS3_PT_PKiS7_S7_iiiiiii --------------------------
	.section	.nv.constant0._Z8moe_q5_1IN3c104HalfELb0EEvPKvS3_PT_PKiS7_S7_iiiiiii,"a",@progbits
	.sectionflags	@""
	.align	4
.nv.constant0._Z8moe_q5_1IN3c104HalfELb0EEvPKvS3_PT_PKiS7_S7_iiiiiii:
	.zero		604


//--------------------- .nv.constant0._Z8moe_q5_0IN3c104HalfELb1EEvPKvS3_PT_PKiS7_S7_iiiiiii --------------------------
	.section	.nv.constant0._Z8moe_q5_0IN3c104HalfELb1EEvPKvS3_PT_PKiS7_S7_iiiiiii,"a",@progbits
	.sectionflags	@""
	.align	4
.nv.constant0._Z8moe_q5_0IN3c104HalfELb1EEvPKvS3_PT_PKiS7_S7_iiiiiii:
	.zero		604


//--------------------- .nv.constant0._Z8moe_q5_0IN3c104HalfELb0EEvPKvS3_PT_PKiS7_S7_iiiiiii --------------------------
	.section	.nv.constant0._Z8moe_q5_0IN3c104HalfELb0EEvPKvS3_PT_PKiS7_S7_iiiiiii,"a",@progbits
	.sectionflags	@""
	.align	4
.nv.constant0._Z8moe_q5_0IN3c104HalfELb0EEvPKvS3_PT_PKiS7_S7_iiiiiii:
	.zero		604


//--------------------- .nv.constant0._Z8moe_q4_1IN3c104HalfELb1EEvPKvS3_PT_PKiS7_S7_iiiiiii --------------------------
	.section	.nv.constant0._Z8moe_q4_1IN3c104HalfELb1EEvPKvS3_PT_PKiS7_S7_iiiiiii,"a",@progbits
	.sectionflags	@""
	.align	4
.nv.constant0._Z8moe_q4_1IN3c104HalfELb1EEvPKvS3_PT_PKiS7_S7_iiiiiii:
	.zero		604


//--------------------- .nv.constant0._Z8moe_q4_1IN3c104HalfELb0EEvPKvS3_PT_PKiS7_S7_iiiiiii --------------------------
	.section	.nv.constant0._Z8moe_q4_1IN3c104HalfELb0EEvPKvS3_PT_PKiS7_S7_iiiiiii,"a",@progbits
	.sectionflags	@""
	.align	4
.nv.constant0._Z8moe_q4_1IN3c104HalfELb0EEvPKvS3_PT_PKiS7_S7_iiiiiii:
	.zero		604


//--------------------- .nv.constant0._Z8moe_q4_0IN3c104HalfELb1EEvPKvS3_PT_PKiS7_S7_iiiiiii --------------------------
	.section	.nv.constant0._Z8moe_q4_0IN3c104HalfELb1EEvPKvS3_PT_PKiS7_S7_iiiiiii,"a",@progbits
	.sectionflags	@""
	.align	4
.nv.constant0._Z8moe_q4_0IN3c104HalfELb1EEvPKvS3_PT_PKiS7_S7_iiiiiii:
	.zero		604


//--------------------- .nv.constant0._Z8moe_q4_0IN3c104HalfELb0EEvPKvS3_PT_PKiS7_S7_iiiiiii --------------------------
	.section	.nv.constant0._Z8moe_q4_0IN3c104HalfELb0EEvPKvS3_PT_PKiS7_S7_iiiiiii,"a",@progbits
	.sectionflags	@""
	.align	4
.nv.constant0._Z8moe_q4_0IN3c104HalfELb0EEvPKvS3_PT_PKiS7_S7_iiiiiii:
	.zero		604


//--------------------- .nv.constant0._Z8moe_q6_KIfLb1EEvPKvS1_PT_PKiS5_S5_iiiiiii --------------------------
	.section	.nv.constant0._Z8moe_q6_KIfLb1EEvPKvS1_PT_PKiS5_S5_iiiiiii,"a",@progbits
	.sectionflags	@""
	.align	4
.nv.constant0._Z8moe_q6_KIfLb1EEvPKvS1_PT_PKiS5_S5_iiiiiii:
	.zero		604


//--------------------- .nv.constant0._Z8moe_q6_KIfLb0EEvPKvS1_PT_PKiS5_S5_iiiiiii --------------------------
	.section	.nv.constant0._Z8moe_q6_KIfLb0EEvPKvS1_PT_PKiS5_S5_iiiiiii,"a",@progbits
	.sectionflags	@""
	.align	4
.nv.constant0._Z8moe_q6_KIfLb0EEvPKvS1_PT_PKiS5_S5_iiiiiii:
	.zero		604


//--------------------- .nv.constant0._Z8moe_q5_KIfLb1EEvPKvS1_PT_PKiS5_S5_iiiiiii --------------------------
	.section	.nv.constant0._Z8moe_q5_KIfLb1EEvPKvS1_PT_PKiS5_S5_iiiiiii,"a",@progbits
	.sectionflags	@""
	.align	4
.nv.constant0._Z8moe_q5_KIfLb1EEvPKvS1_PT_PKiS5_S5_iiiiiii:
	.zero		604


//--------------------- .nv.constant0._Z8moe_q5_KIfLb0EEvPKvS1_PT_PKiS5_S5_iiiiiii --------------------------
	.section	.nv.constant0._Z8moe_q5_KIfLb0EEvPKvS1_PT_PKiS5_S5_iiiiiii,"a",@progbits
	.sectionflags	@""
	.align	4
.nv.constant0._Z8moe_q5_KIfLb0EEvPKvS1_PT_PKiS5_S5_iiiiiii:
	.zero		604


//--------------------- .nv.constant0._Z8moe_q4_KIfLb1EEvPKvS1_PT_PKiS5_S5_iiiiiii --------------------------
	.section	.nv.constant0._Z8moe_q4_KIfLb1EEvPKvS1_PT_PKiS5_S5_iiiiiii,"a",@progbits
	.sectionflags	@""
	.align	4
.nv.constant0._Z8moe_q4_KIfLb1EEvPKvS1_PT_PKiS5_S5_iiiiiii:
	.zero		604


//--------------------- .nv.constant0._Z8moe_q4_KIfLb0EEvPKvS1_PT_PKiS5_S5_iiiiiii --------------------------
	.section	.nv.constant0._Z8moe_q4_KIfLb0EEvPKvS1_PT_PKiS5_S5_iiiiiii,"a",@progbits
	.sectionflags	@""
	.align	4
.nv.constant0._Z8moe_q4_KIfLb0EEvPKvS1_PT_PKiS5_S5_iiiiiii:
	.zero		604


//--------------------- .nv.constant0._Z8moe_q3_KIfLb1EEvPKvS1_PT_PKiS5_S5_iiiiiii --------------------------
	.section	.nv.constant0._Z8moe_q3_KIfLb1EEvPKvS1_PT_PKiS5_S5_iiiiiii,"a",@progbits
	.sectionflags	@""
	.align	4
.nv.constant0._Z8moe_q3_KIfLb1EEvPKvS1_PT_PKiS5_S5_iiiiiii:
	.zero		604


//--------------------- .nv.constant0._Z8moe_q3_KIfLb0EEvPKvS1_PT_PKiS5_S5_iiiiiii --------------------------
	.section	.nv.constant0._Z8moe_q3_KIfLb0EEvPKvS1_PT_PKiS5_S5_iiiiiii,"a",@progbits
	.sectionflags	@""
	.align	4
.nv.constant0._Z8moe_q3_KIfLb0EEvPKvS1_PT_PKiS5_S5_iiiiiii:
	.zero		604


//--------------------- .nv.constant0._Z8moe_q2_KIfLb1EEvPKvS1_PT_PKiS5_S5_iiiiiii --------------------------
	.section	.nv.constant0._Z8moe_q2_KIfLb1EEvPKvS1_PT_PKiS5_S5_iiiiiii,"a",@progbits
	.sectionflags	@""
	.align	4
.nv.constant0._Z8moe_q2_KIfLb1EEvPKvS1_PT_PKiS5_S5_iiiiiii:
	.zero		604


//--------------------- .nv.constant0._Z8moe_q2_KIfLb0EEvPKvS1_PT_PKiS5_S5_iiiiiii --------------------------
	.section	.nv.constant0._Z8moe_q2_KIfLb0EEvPKvS1_PT_PKiS5_S5_iiiiiii,"a",@progbits
	.sectionflags	@""
	.align	4
.nv.constant0._Z8moe_q2_KIfLb0EEvPKvS1_PT_PKiS5_S5_iiiiiii:
	.zero		604


//--------------------- .nv.constant0._Z8moe_q8_0IfLb1EEvPKvS1_PT_PKiS5_S5_iiiiiii --------------------------
	.section	.nv.constant0._Z8moe_q8_0IfLb1EEvPKvS1_PT_PKiS5_S5_iiiiiii,"a",@progbits
	.sectionflags	@""
	.align	4
.nv.constant0._Z8moe_q8_0IfLb1EEvPKvS1_PT_PKiS5_S5_iiiiiii:
	.zero		604


//--------------------- .nv.constant0._Z8moe_q8_0IfLb0EEvPKvS1_PT_PKiS5_S5_iiiiiii --------------------------
	.section	.nv.constant0._Z8moe_q8_0IfLb0EEvPKvS1_PT_PKiS5_S5_iiiiiii,"a",@progbits
	.sectionflags	@""
	.align	4
.nv.constant0._Z8moe_q8_0IfLb0EEvPKvS1_PT_PKiS5_S5_iiiiiii:
	.zero		604


//--------------------- .nv.constant0._Z8moe_q5_1IfLb1EEvPKvS1_PT_PKiS5_S5_iiiiiii --------------------------
	.section	.nv.constant0._Z8moe_q5_1IfLb1EEvPKvS1_PT_PKiS5_S5_iiiiiii,"a",@progbits
	.sectionflags	@""
	.align	4
.nv.constant0._Z8moe_q5_1IfLb1EEvPKvS1_PT_PKiS5_S5_iiiiiii:
	.zero		604


//--------------------- .nv.constant0._Z8moe_q5_1IfLb0EEvPKvS1_PT_PKiS5_S5_iiiiiii --------------------------
	.section	.nv.constant0._Z8moe_q5_1IfLb0EEvPKvS1_PT_PKiS5_S5_iiiiiii,"a",@progbits
	.sectionflags	@""
	.align	4
.nv.constant0._Z8moe_q5_1IfLb0EEvPKvS1_PT_PKiS5_S5_iiiiiii:
	.zero		604


//--------------------- .nv.constant0._Z8moe_q5_0IfLb1EEvPKvS1_PT_PKiS5_S5_iiiiiii --------------------------
	.section	.nv.constant0._Z8moe_q5_0IfLb1EEvPKvS1_PT_PKiS5_S5_iiiiiii,"a",@progbits
	.sectionflags	@""
	.align	4
.nv.constant0._Z8moe_q5_0IfLb1EEvPKvS1_PT_PKiS5_S5_iiiiiii:
	.zero		604


//--------------------- .nv.constant0._Z8moe_q5_0IfLb0EEvPKvS1_PT_PKiS5_S5_iiiiiii --------------------------
	.section	.nv.constant0._Z8moe_q5_0IfLb0EEvPKvS1_PT_PKiS5_S5_iiiiiii,"a",@progbits
	.sectionflags	@""
	.align	4
.nv.constant0._Z8moe_q5_0IfLb0EEvPKvS1_PT_PKiS5_S5_iiiiiii:
	.zero		604


//--------------------- .nv.constant0._Z8moe_q4_1IfLb1EEvPKvS1_PT_PKiS5_S5_iiiiiii --------------------------
	.section	.nv.constant0._Z8moe_q4_1IfLb1EEvPKvS1_PT_PKiS5_S5_iiiiiii,"a",@progbits
	.sectionflags	@""
	.align	4
.nv.constant0._Z8moe_q4_1IfLb1EEvPKvS1_PT_PKiS5_S5_iiiiiii:
	.zero		604


//--------------------- .nv.constant0._Z8moe_q4_1IfLb0EEvPKvS1_PT_PKiS5_S5_iiiiiii --------------------------
	.section	.nv.constant0._Z8moe_q4_1IfLb0EEvPKvS1_PT_PKiS5_S5_iiiiiii,"a",@progbits
	.sectionflags	@""
	.align	4
.nv.constant0._Z8moe_q4_1IfLb0EEvPKvS1_PT_PKiS5_S5_iiiiiii:
	.zero		604


//--------------------- .nv.constant0._Z8moe_q4_0IfLb1EEvPKvS1_PT_PKiS5_S5_iiiiiii --------------------------
	.section	.nv.constant0._Z8moe_q4_0IfLb1EEvPKvS1_PT_PKiS5_S5_iiiiiii,"a",@progbits
	.sectionflags	@""
	.align	4
.nv.constant0._Z8moe_q4_0IfLb1EEvPKvS1_PT_PKiS5_S5_iiiiiii:
	.zero		604


//--------------------- .nv.constant0._Z8moe_q4_0IfLb0EEvPKvS1_PT_PKiS5_S5_iiiiiii --------------------------
	.section	.nv.constant0._Z8moe_q4_0IfLb0EEvPKvS1_PT_PKiS5_S5_iiiiiii,"a",@progbits
	.sectionflags	@""
	.align	4
.nv.constant0._Z8moe_q4_0IfLb0EEvPKvS1_PT_PKiS5_S5_iiiiiii:
	.zero		604


//--------------------- .nv.constant0._Z12mul_mat_q6_KIN3c108BFloat16ELb1EEvPKvS3_PT_iiiii --------------------------
	.section	.nv.constant0._Z12mul_mat_q6_KIN3c108BFloat16ELb1EEvPKvS3_PT_iiiii,"a",@progbits
	.sectionflags	@""
	.align	4
.nv.constant0._Z12mul_mat_q6_KIN3c108BFloat16ELb1EEvPKvS3_PT_iiiii:
	.zero		572


//--------------------- .nv.constant0._Z12mul_mat_q6_KIN3c108BFloat16ELb0EEvPKvS3_PT_iiiii --------------------------
	.section	.nv.constant0._Z12mul_mat_q6_KIN3c108BFloat16ELb0EEvPKvS3_PT_iiiii,"a",@progbits
	.sectionflags	@""
	.align	4
.nv.constant0._Z12mul_mat_q6_KIN3c108BFloat16ELb0EEvPKvS3_PT_iiiii:
	.zero		572


//--------------------- .nv.constant0._Z12mul_mat_q5_KIN3c108BFloat16ELb1EEvPKvS3_PT_iiiii --------------------------
	.section	.nv.constant0._Z12mul_mat_q5_KIN3c108BFloat16ELb1EEvPKvS3_PT_iiiii,"a",@progbits
	.sectionflags	@""
	.align	4
.nv.constant0._Z12mul_mat_q5_KIN3c108BFloat16ELb1EEvPKvS3_PT_iiiii:
	.zero		572


//--------------------- .nv.constant0._Z12mul_mat_q5_KIN3c108BFloat16ELb0EEvPKvS3_PT_iiiii --------------------------
	.section	.nv.constant0._Z12mul_mat_q5_KIN3c108BFloat16ELb0EEvPKvS3_PT_iiiii,"a",@progbits
	.sectionflags	@""
	.align	4
.nv.constant0._Z12mul_mat_q5_KIN3c108BFloat16ELb0EEvPKvS3_PT_iiiii:
	.zero		572


//--------------------- .nv.constant0._Z12mul_mat_q4_KIN3c108BFloat16ELb1EEvPKvS3_PT_iiiii --------------------------
	.section	.nv.constant0._Z12mul_mat_q4_KIN3c108BFloat16ELb1EEvPKvS3_PT_iiiii,"a",@progbits
	.sectionflags	@""
	.align	4
.nv.constant0._Z12mul_mat_q4_KIN3c108BFloat16ELb1EEvPKvS3_PT_iiiii:
	.zero		572


//--------------------- .nv.constant0._Z12mul_mat_q4_KIN3c108BFloat16ELb0EEvPKvS3_PT_iiiii --------------------------
	.section	.nv.constant0._Z12mul_mat_q4_KIN3c108BFloat16ELb0EEvPKvS3_PT_iiiii,"a",@progbits
	.sectionflags	@""
	.align	4
.nv.constant0._Z12mul_mat_q4_KIN3c108BFloat16ELb0EEvPKvS3_PT_iiiii:
	.zero		572


//--------------------- .nv.constant0._Z12mul_mat_q3_KIN3c108BFloat16ELb1EEvPKvS3_PT_iiiii --------------------------
	.section	.nv.constant0._Z12mul_mat_q3_KIN3c108BFloat16ELb1EEvPKvS3_PT_iiiii,"a",@progbits
	.sectionflags	@""
	.align	4
.nv.constant0._Z12mul_mat_q3_KIN3c108BFloat16ELb1EEvPKvS3_PT_iiiii:
	.zero		572


//--------------------- .nv.constant0._Z12mul_mat_q3_KIN3c108BFloat16ELb0EEvPKvS3_PT_iiiii --------------------------
	.section	.nv.constant0._Z12mul_mat_q3_KIN3c108BFloat16ELb0EEvPKvS3_PT_iiiii,"a",@progbits
	.sectionflags	@""
	.align	4
.nv.constant0._Z12mul_mat_q3_KIN3c108BFloat16ELb0EEvPKvS3_PT_iiiii:
	.zero		572


//--------------------- .nv.constant0._Z12mul_mat_q2_KIN3c108BFloat16ELb1EEvPKvS3_PT_iiiii --------------------------
	.section	.nv.constant0._Z12mul_mat_q2_KIN3c108BFloat16ELb1EEvPKvS3_PT_iiiii,"a",@progbits
	.sectionflags	@""
	.align	4
.nv.constant0._Z12mul_mat_q2_KIN3c108BFloat16ELb1EEvPKvS3_PT_iiiii:
	.zero		572


//--------------------- .nv.constant0._Z12mul_mat_q2_KIN3c108BFloat16ELb0EEvPKvS3_PT_iiiii --------------------------
	.section	.nv.constant0._Z12mul_mat_q2_KIN3c108BFloat16ELb0EEvPKvS3_PT_iiiii,"a",@progbits
	.sectionflags	@""
	.align	4
.nv.constant0._Z12mul_mat_q2_KIN3c108BFloat16ELb0EEvPKvS3_PT_iiiii:
	.zero		572


//--------------------- .nv.constant0._Z12mul_mat_q8_0IN3c108BFloat16ELb1EEvPKvS3_PT_iiiii --------------------------
	.section	.nv.constant0._Z12mul_mat_q8_0IN3c108BFloat16ELb1EEvPKvS3_PT_iiiii,"a",@progbits
	.sectionflags	@""
	.align	4
.nv.constant0._Z12mul_mat_q8_0IN3c108BFloat16ELb1EEvPKvS3_PT_iiiii:
	.zero		572


//--------------------- .nv.constant0._Z12mul_mat_q8_0IN3c108BFloat16ELb0EEvPKvS3_PT_iiiii --------------------------
	.section	.nv.constant0._Z12mul_mat_q8_0IN3c108BFloat16ELb0EEvPKvS3_PT_iiiii,"a",@progbits
	.sectionflags	@""
	.align	4
.nv.constant0._Z12mul_mat_q8_0IN3c108BFloat16ELb0EEvPKvS3_PT_iiiii:
	.zero		572


//--------------------- .nv.constant0._Z12mul_mat_q5_1IN3c108BFloat16ELb1EEvPKvS3_PT_iiiii --------------------------
	.section	.nv.constant0._Z12mul_mat_q5_1IN3c108BFloat16ELb1EEvPKvS3_PT_iiiii,"a",@progbits
	.sectionflags	@""
	.align	4
.nv.constant0._Z12mul_mat_q5_1IN3c108BFloat16ELb1EEvPKvS3_PT_iiiii:
	.zero		572


//--------------------- .nv.constant0._Z12mul_mat_q5_1IN3c108BFloat16ELb0EEvPKvS3_PT_iiiii --------------------------
	.section	.nv.constant0._Z12mul_mat_q5_1IN3c108BFloat16ELb0EEvPKvS3_PT_iiiii,"a",@progbits
	.sectionflags	@""
	.align	4
.nv.constant0._Z12mul_mat_q5_1IN3c108BFloat16ELb0EEvPKvS3_PT_iiiii:
	.zero		572


//--------------------- .nv.constant0._Z12mul_mat_q5_0IN3c108BFloat16ELb1EEvPKvS3_PT_iiiii --------------------------
	.section	.nv.constant0._Z12mul_mat_q5_0IN3c108BFloat16ELb1EEvPKvS3_PT_iiiii,"a",@progbits
	.sectionflags	@""
	.align	4
.nv.constant0._Z12mul_mat_q5_0IN3c108BFloat16ELb1EEvPKvS3_PT_iiiii:
	.zero		572


//--------------------- .nv.constant0._Z12mul_mat_q5_0IN3c108BFloat16ELb0EEvPKvS3_PT_iiiii --------------------------
	.section	.nv.constant0._Z12mul_mat_q5_0IN3c108BFloat16ELb0EEvPKvS3_PT_iiiii,"a",@progbits
	.sectionflags	@""
	.align	4
.nv.constant0._Z12mul_mat_q5_0IN3c108BFloat16ELb0EEvPKvS3_PT_iiiii:
	.zero		572


//--------------------- .nv.constant0._Z12mul_mat_q4_1IN3c108BFloat16ELb1EEvPKvS3_PT_iiiii --------------------------
	.section	.nv.constant0._Z12mul_mat_q4_1IN3c108BFloat16ELb1EEvPKvS3_PT_iiiii,"a",@progbits
	.sectionflags	@""
	.align	4
.nv.constant0._Z12mul_mat_q4_1IN3c108BFloat16ELb1EEvPKvS3_PT_iiiii:
	.zero		572


//--------------------- .nv.constant0._Z12mul_mat_q4_1IN3c108BFloat16ELb0EEvPKvS3_PT_iiiii --------------------------
	.section	.nv.constant0._Z12mul_mat_q4_1IN3c108BFloat16ELb0EEvPKvS3_PT_iiiii,"a",@progbits
	.sectionflags	@""
	.align	4
.nv.constant0._Z12mul_mat_q4_1IN3c108BFloat16ELb0EEvPKvS3_PT_iiiii:
	.zero		572


//--------------------- .nv.constant0._Z12mul_mat_q4_0IN3c108BFloat16ELb1EEvPKvS3_PT_iiiii --------------------------
	.section	.nv.constant0._Z12mul_mat_q4_0IN3c108BFloat16ELb1EEvPKvS3_PT_iiiii,"a",@progbits
	.sectionflags	@""
	.align	4
.nv.constant0._Z12mul_mat_q4_0IN3c108BFloat16ELb1EEvPKvS3_PT_iiiii:
	.zero		572


//--------------------- .nv.constant0._Z12mul_mat_q4_0IN3c108BFloat16ELb0EEvPKvS3_PT_iiiii --------------------------
	.section	.nv.constant0._Z12mul_mat_q4_0IN3c108BFloat16ELb0EEvPKvS3_PT_iiiii,"a",@progbits
	.sectionflags	@""
	.align	4
.nv.constant0._Z12mul_mat_q4_0IN3c108BFloat16ELb0EEvPKvS3_PT_iiiii:
	.zero		572


//--------------------- .nv.constant0._Z12mul_mat_q6_KIN3c104HalfELb1EEvPKvS3_PT_iiiii --------------------------
	.section	.nv.constant0._Z12mul_mat_q6_KIN3c104HalfELb1EEvPKvS3_PT_iiiii,"a",@progbits
	.sectionflags	@""
	.align	4
.nv.constant0._Z12mul_mat_q6_KIN3c104HalfELb1EEvPKvS3_PT_iiiii:
	.zero		572


//--------------------- .nv.constant0._Z12mul_mat_q6_KIN3c104HalfELb0EEvPKvS3_PT_iiiii --------------------------
	.section	.nv.constant0._Z12mul_mat_q6_KIN3c104HalfELb0EEvPKvS3_PT_iiiii,"a",@progbits
	.sectionflags	@""
	.align	4
.nv.constant0._Z12mul_mat_q6_KIN3c104HalfELb0EEvPKvS3_PT_iiiii:
	.zero		572


//--------------------- .nv.constant0._Z12mul_mat_q5_KIN3c104HalfELb1EEvPKvS3_PT_iiiii --------------------------
	.section	.nv.constant0._Z12mul_mat_q5_KIN3c104HalfELb1EEvPKvS3_PT_iiiii,"a",@progbits
	.sectionflags	@""
	.align	4
.nv.constant0._Z12mul_mat_q5_KIN3c104HalfELb1EEvPKvS3_PT_iiiii:
	.zero		572


//--------------------- .nv.constant0._Z12mul_mat_q5_KIN3c104HalfELb0EEvPKvS3_PT_iiiii --------------------------
	.section	.nv.constant0._Z12mul_mat_q5_KIN3c104HalfELb0EEvPKvS3_PT_iiiii,"a",@progbits
	.sectionflags	@""
	.align	4
.nv.constant0._Z12mul_mat_q5_KIN3c104HalfELb0EEvPKvS3_PT_iiiii:
	.zero		572


//--------------------- .nv.constant0._Z12mul_mat_q4_KIN3c104HalfELb1EEvPKvS3_PT_iiiii --------------------------
	.section	.nv.constant0._Z12mul_mat_q4_KIN3c104HalfELb1EEvPKvS3_PT_iiiii,"a",@progbits
	.sectionflags	@""
	.align	4
.nv.constant0._Z12mul_mat_q4_KIN3c104HalfELb1EEvPKvS3_PT_iiiii:
	.zero		572


//--------------------- .nv.constant0._Z12mul_mat_q4_KIN3c104HalfELb0EEvPKvS3_PT_iiiii --------------------------
	.section	.nv.constant0._Z12mul_mat_q4_KIN3c104HalfELb0EEvPKvS3_PT_iiiii,"a",@progbits
	.sectionflags	@""
	.align	4
.nv.constant0._Z12mul_mat_q4_KIN3c104HalfELb0EEvPKvS3_PT_iiiii:
	.zero		572


//--------------------- .nv.constant0._Z12mul_mat_q3_KIN3c104HalfELb1EEvPKvS3_PT_iiiii --------------------------
	.section	.nv.constant0._Z12mul_mat_q3_KIN3c104HalfELb1EEvPKvS3_PT_iiiii,"a",@progbits
	.sectionflags	@""
	.align	4
.nv.constant0._Z12mul_mat_q3_KIN3c104HalfELb1EEvPKvS3_PT_iiiii:
	.zero		572


//--------------------- .nv.constant0._Z12mul_mat_q3_KIN3c104HalfELb0EEvPKvS3_PT_iiiii --------------------------
	.section	.nv.constant0._Z12mul_mat_q3_KIN3c104HalfELb0EEvPKvS3_PT_iiiii,"a",@progbits
	.sectionflags	@""
	.align	4
.nv.constant0._Z12mul_mat_q3_KIN3c104HalfELb0EEvPKvS3_PT_iiiii:
	.zero		572


//--------------------- .nv.constant0._Z12mul_mat_q2_KIN3c104HalfELb1EEvPKvS3_PT_iiiii --------------------------
	.section	.nv.constant0._Z12mul_mat_q2_KIN3c104HalfELb1EEvPKvS3_PT_iiiii,"a",@progbits
	.sectionflags	@""
	.align	4
.nv.constant0._Z12mul_mat_q2_KIN3c104HalfELb1EEvPKvS3_PT_iiiii:
	.zero		572


//--------------------- .nv.constant0._Z12mul_mat_q2_KIN3c104HalfELb0EEvPKvS3_PT_iiiii --------------------------
	.section	.nv.constant0._Z12mul_mat_q2_KIN3c104HalfELb0EEvPKvS3_PT_iiiii,"a",@progbits
	.sectionflags	@""
	.align	4
.nv.constant0._Z12mul_mat_q2_KIN3c104HalfELb0EEvPKvS3_PT_iiiii:
	.zero		572


//--------------------- .nv.constant0._Z12mul_mat_q8_0IN3c104HalfELb1EEvPKvS3_PT_iiiii --------------------------
	.section	.nv.constant0._Z12mul_mat_q8_0IN3c104HalfELb1EEvPKvS3_PT_iiiii,"a",@progbits
	.sectionflags	@""
	.align	4
.nv.constant0._Z12mul_mat_q8_0IN3c104HalfELb1EEvPKvS3_PT_iiiii:
	.zero		572


//--------------------- .nv.constant0._Z12mul_mat_q8_0IN3c104HalfELb0EEvPKvS3_PT_iiiii --------------------------
	.section	.nv.constant0._Z12mul_mat_q8_0IN3c104HalfELb0EEvPKvS3_PT_iiiii,"a",@progbits
	.sectionflags	@""
	.align	4
.nv.constant0._Z12mul_mat_q8_0IN3c104HalfELb0EEvPKvS3_PT_iiiii:
	.zero		572


//--------------------- .nv.constant0._Z12mul_mat_q5_1IN3c104HalfELb1EEvPKvS3_PT_iiiii --------------------------
	.section	.nv.constant0._Z12mul_mat_q5_1IN3c104HalfELb1EEvPKvS3_PT_iiiii,"a",@progbits
	.sectionflags	@""
	.align	4
.nv.constant0._Z12mul_mat_q5_1IN3c104HalfELb1EEvPKvS3_PT_iiiii:
	.zero		572


//--------------------- .nv.constant0._Z12mul_mat_q5_1IN3c104HalfELb0EEvPKvS3_PT_iiiii --------------------------
	.section	.nv.constant0._Z12mul_mat_q5_1IN3c104HalfELb0EEvPKvS3_PT_iiiii,"a",@progbits
	.sectionflags	@""
	.align	4
.nv.constant0._Z12mul_mat_q5_1IN3c104HalfELb0EEvPKvS3_PT_iiiii:
	.zero		572


//--------------------- .nv.constant0._Z12mul_mat_q5_0IN3c104HalfELb1EEvPKvS3_PT_iiiii --------------------------
	.section	.nv.constant0._Z12mul_mat_q5_0IN3c104HalfELb1EEvPKvS3_PT_iiiii,"a",@progbits
	.sectionflags	@""
	.align	4
.nv.constant0._Z12mul_mat_q5_0IN3c104HalfELb1EEvPKvS3_PT_iiiii:
	.zero		572


//--------------------- .nv.constant0._Z12mul_mat_q5_0IN3c104HalfELb0EEvPKvS3_PT_iiiii --------------------------
	.section	.nv.constant0._Z12mul_mat_q5_0IN3c104HalfELb0EEvPKvS3_PT_iiiii,"a",@progbits
	.sectionflags	@""
	.align	4
.nv.constant0._Z12mul_mat_q5_0IN3c104HalfELb0EEvPKvS3_PT_iiiii:
	.zero		572


//--------------------- .nv.constant0._Z12mul_mat_q4_1IN3c104HalfELb1EEvPKvS3_PT_iiiii --------------------------
	.section	.nv.constant0._Z12mul_mat_q4_1IN3c104HalfELb1EEvPKvS3_PT_iiiii,"a",@progbits
	.sectionflags	@""
	.align	4
.nv.constant0._Z12mul_mat_q4_1IN3c104HalfELb1EEvPKvS3_PT_iiiii:
	.zero		572


//--------------------- .nv.constant0._Z12mul_mat_q4_1IN3c104HalfELb0EEvPKvS3_PT_iiiii --------------------------
	.section	.nv.constant0._Z12mul_mat_q4_1IN3c104HalfELb0EEvPKvS3_PT_iiiii,"a",@progbits
	.sectionflags	@""
	.align	4
.nv.constant0._Z12mul_mat_q4_1IN3c104HalfELb0EEvPKvS3_PT_iiiii:
	.zero		572


//--------------------- .nv.constant0._Z12mul_mat_q4_0IN3c104HalfELb1EEvPKvS3_PT_iiiii --------------------------
	.section	.nv.constant0._Z12mul_mat_q4_0IN3c104HalfELb1EEvPKvS3_PT_iiiii,"a",@progbits
	.sectionflags	@""
	.align	4
.nv.constant0._Z12mul_mat_q4_0IN3c104HalfELb1EEvPKvS3_PT_iiiii:
	.zero		572


//--------------------- .nv.constant0._Z12mul_mat_q4_0IN3c104HalfELb0EEvPKvS3_PT_iiiii --------------------------
	.section	.nv.constant0._Z12mul_mat_q4_0IN3c104HalfELb0EEvPKvS3_PT_iiiii,"a",@progbits
	.sectionflags	@""
	.align	4
.nv.constant0._Z12mul_mat_q4_0IN3c104HalfELb0EEvPKvS3_PT_iiiii:
	.zero		572


//--------------------- .nv.constant0._Z12mul_mat_q6_KIfLb1EEvPKvS1_PT_iiiii --------------------------
	.section	.nv.constant0._Z12mul_mat_q6_KIfLb1EEvPKvS1_PT_iiiii,"a",@progbits
	.sectionflags	@""
	.align	4
.nv.constant0._Z12mul_mat_q6_KIfLb1EEvPKvS1_PT_iiiii:
	.zero		572


//--------------------- .nv.constant0._Z12mul_mat_q6_KIfLb0EEvPKvS1_PT_iiiii --------------------------
	.section	.nv.constant0._Z12mul_mat_q6_KIfLb0EEvPKvS1_PT_iiiii,"a",@progbits
	.sectionflags	@""
	.align	4
.nv.constant0._Z12mul_mat_q6_KIfLb0EEvPKvS1_PT_iiiii:
	.zero		572


//--------------------- .nv.constant0._Z12mul_mat_q5_KIfLb1EEvPKvS1_PT_iiiii --------------------------
	.section	.nv.constant0._Z12mul_mat_q5_KIfLb1EEvPKvS1_PT_iiiii,"a",@progbits
	.sectionflags	@""
	.align	4
.nv.constant0._Z12mul_mat_q5_KIfLb1EEvPKvS1_PT_iiiii:
	.zero		572


//--------------------- .nv.constant0._Z12mul_mat_q5_KIfLb0EEvPKvS1_PT_iiiii --------------------------
	.section	.nv.constant0._Z12mul_mat_q5_KIfLb0EEvPKvS1_PT_iiiii,"a",@progbits
	.sectionflags	@""
	.align	4
.nv.constant0._Z12mul_mat_q5_KIfLb0EEvPKvS1_PT_iiiii:
	.zero		572


//--------------------- .nv.constant0._Z12mul_mat_q4_KIfLb1EEvPKvS1_PT_iiiii --------------------------
	.section	.nv.constant0._Z12mul_mat_q4_KIfLb1EEvPKvS1_PT_iiiii,"a",@progbits
	.sectionflags	@""
	.align	4
.nv.constant0._Z12mul_mat_q4_KIfLb1EEvPKvS1_PT_iiiii:
	.zero		572


//--------------------- .nv.constant0._Z12mul_mat_q4_KIfLb0EEvPKvS1_PT_iiiii --------------------------
	.section	.nv.constant0._Z12mul_mat_q4_KIfLb0EEvPKvS1_PT_iiiii,"a",@progbits
	.sectionflags	@""
	.align	4
.nv.constant0._Z12mul_mat_q4_KIfLb0EEvPKvS1_PT_iiiii:
	.zero		572


//--------------------- .nv.constant0._Z12mul_mat_q3_KIfLb1EEvPKvS1_PT_iiiii --------------------------
	.section	.nv.constant0._Z12mul_mat_q3_KIfLb1EEvPKvS1_PT_iiiii,"a",@progbits
	.sectionflags	@""
	.align	4
.nv.constant0._Z12mul_mat_q3_KIfLb1EEvPKvS1_PT_iiiii:
	.zero		572


//--------------------- .nv.constant0._Z12mul_mat_q3_KIfLb0EEvPKvS1_PT_iiiii --------------------------
	.section	.nv.constant0._Z12mul_mat_q3_KIfLb0EEvPKvS1_PT_iiiii,"a",@progbits
	.sectionflags	@""
	.align	4
.nv.constant0._Z12mul_mat_q3_KIfLb0EEvPKvS1_PT_iiiii:
	.zero		572


//--------------------- .nv.constant0._Z12mul_mat_q2_KIfLb1EEvPKvS1_PT_iiiii --------------------------
	.section	.nv.constant0._Z12mul_mat_q2_KIfLb1EEvPKvS1_PT_iiiii,"a",@progbits
	.sectionflags	@""
	.align	4
.nv.constant0._Z12mul_mat_q2_KIfLb1EEvPKvS1_PT_iiiii:
	.zero		572


//--------------------- .nv.constant0._Z12mul_mat_q2_KIfLb0EEvPKvS1_PT_iiiii --------------------------
	.section	.nv.constant0._Z12mul_mat_q2_KIfLb0EEvPKvS1_PT_iiiii,"a",@progbits
	.sectionflags	@""
	.align	4
.nv.constant0._Z12mul_mat_q2_KIfLb0EEvPKvS1_PT_iiiii:
	.zero		572


//--------------------- .nv.constant0._Z12mul_mat_q8_0IfLb1EEvPKvS1_PT_iiiii --------------------------
	.section	.nv.constant0._Z12mul_mat_q8_0IfLb1EEvPKvS1_PT_iiiii,"a",@progbits
	.sectionflags	@""
	.align	4
.nv.constant0._Z12mul_mat_q8_0IfLb1EEvPKvS1_PT_iiiii:
	.zero		572


//--------------------- .nv.constant0._Z12mul_mat_q8_0IfLb0EEvPKvS1_PT_iiiii --------------------------
	.section	.nv.constant0._Z12mul_mat_q8_0IfLb0EEvPKvS1_PT_iiiii,"a",@progbits
	.sectionflags	@""
	.align	4
.nv.constant0._Z12mul_mat_q8_0IfLb0EEvPKvS1_PT_iiiii:
	.zero		572


//--------------------- .nv.constant0._Z12mul_mat_q5_1IfLb1EEvPKvS1_PT_iiiii --------------------------
	.section	.nv.constant0._Z12mul_mat_q5_1IfLb1EEvPKvS1_PT_iiiii,"a",@progbits
	.sectionflags	@""
	.align	4
.nv.constant0._Z12mul_mat_q5_1IfLb1EEvPKvS1_PT_iiiii:
	.zero		572


//--------------------- .nv.constant0._Z12mul_mat_q5_1IfLb0EEvPKvS1_PT_iiiii --------------------------
	.section	.nv.constant0._Z12mul_mat_q5_1IfLb0EEvPKvS1_PT_iiiii,"a",@progbits
	.sectionflags	@""
	.align	4
.nv.constant0._Z12mul_mat_q5_1IfLb0EEvPKvS1_PT_iiiii:
	.zero		572


//--------------------- .nv.constant0._Z12mul_mat_q5_0IfLb1EEvPKvS1_PT_iiiii --------------------------
	.section	.nv.constant0._Z12mul_mat_q5_0IfLb1EEvPKvS1_PT_iiiii,"a",@progbits
	.sectionflags	@""
	.align	4
.nv.constant0._Z12mul_mat_q5_0IfLb1EEvPKvS1_PT_iiiii:
	.zero		572


//--------------------- .nv.constant0._Z12mul_mat_q5_0IfLb0EEvPKvS1_PT_iiiii --------------------------
	.section	.nv.constant0._Z12mul_mat_q5_0IfLb0EEvPKvS1_PT_iiiii,"a",@progbits
	.sectionflags	@""
	.align	4
.nv.constant0._Z12mul_mat_q5_0IfLb0EEvPKvS1_PT_iiiii:
	.zero		572


//--------------------- .nv.constant0._Z12mul_mat_q4_1IfLb1EEvPKvS1_PT_iiiii --------------------------
	.section	.nv.constant0._Z12mul_mat_q4_1IfLb1EEvPKvS1_PT_iiiii,"a",@progbits
	.sectionflags	@""
	.align	4
.nv.constant0._Z12mul_mat_q4_1IfLb1EEvPKvS1_PT_iiiii:
	.zero		572


//--------------------- .nv.constant0._Z12mul_mat_q4_1IfLb0EEvPKvS1_PT_iiiii --------------------------
	.section	.nv.constant0._Z12mul_mat_q4_1IfLb0EEvPKvS1_PT_iiiii,"a",@progbits
	.sectionflags	@""
	.align	4
.nv.constant0._Z12mul_mat_q4_1IfLb0EEvPKvS1_PT_iiiii:
	.zero		572


//--------------------- .nv.constant0._Z12mul_mat_q4_0IfLb1EEvPKvS1_PT_iiiii --------------------------
	.section	.nv.constant0._Z12mul_mat_q4_0IfLb1EEvPKvS1_PT_iiiii,"a",@progbits
	.sectionflags	@""
	.align	4
.nv.constant0._Z12mul_mat_q4_0IfLb1EEvPKvS1_PT_iiiii:
	.zero		572


//--------------------- .nv.constant0._Z12mul_mat_q4_0IfLb0EEvPKvS1_PT_iiiii --------------------------
	.section	.nv.constant0._Z12mul_mat_q4_0IfLb0EEvPKvS1_PT_iiiii,"a",@progbits
	.sectionflags	@""
	.align	4
.nv.constant0._Z12mul_mat_q4_0IfLb0EEvPKvS1_PT_iiiii:
	.zero		572


//--------------------- .nv.constant0._Z13mul_mat_vec_qIN3c108BFloat16ELi256ELi8E11block_iq1_mLi1EXadL_ZN45_INTERNAL_8d5cb472_14_gguf_kernel_cu_cd24131918vec_dot_iq1_m_q8_1EPKvPK10block_q8_1RKiEEEvS5_S5_PT_iii --------------------------
	.section	.nv.constant0._Z13mul_mat_vec_qIN3c108BFloat16ELi256ELi8E11block_iq1_mLi1EXadL_ZN45_INTERNAL_8d5cb472_14_gguf_kernel_cu_cd24131918vec_dot_iq1_m_q8_1EPKvPK10block_q8_1RKiEEEvS5_S5_PT_iii,"a",@progbits
	.sectionflags	@""
	.align	4
.nv.constant0._Z13mul_mat_vec_qIN3c108BFloat16ELi256ELi8E11block_iq1_mLi1EXadL_ZN45_INTERNAL_8d5cb472_14_gguf_kernel_cu_cd24131918vec_dot_iq1_m_q8_1EPKvPK10block_q8_1RKiEEEvS5_S5_PT_iii:
	.zero		564


//--------------------- .nv.constant0._Z13mul_mat_vec_qIN3c108BFloat16ELi256ELi8E12block_iq4_xsLi1EXadL_ZN45_INTERNAL_8d5cb472_14_gguf_kernel_cu_cd24131919vec_dot_iq4_xs_q8_1EPKvPK10block_q8_1RKiEEEvS5_S5_PT_iii --------------------------
	.section	.nv.constant0._Z13mul_mat_vec_qIN3c108BFloat16ELi256ELi8E12block_iq4_xsLi1EXadL_ZN45_INTERNAL_8d5cb472_14_gguf_kernel_cu_cd24131919vec_dot_iq4_xs_q8_1EPKvPK10block_q8_1RKiEEEvS5_S5_PT_iii,"a",@progbits
	.sectionflags	@""
	.align	4
.nv.constant0._Z13mul_mat_vec_qIN3c108BFloat16ELi256ELi8E12block_iq4_xsLi1EXadL_ZN45_INTERNAL_8d5cb472_14_gguf_kernel_cu_cd24131919vec_dot_iq4_xs_q8_1EPKvPK10block_q8_1RKiEEEvS5_S5_PT_iii:
	.zero		564


//--------------------- .nv.constant0._Z13mul_mat_vec_qIN3c108BFloat16ELi256ELi8E11block_iq2_sLi1EXadL_ZN45_INTERNAL_8d5cb472_14_gguf_kernel_cu_cd24131918vec_dot_iq2_s_q8_1EPKvPK10block_q8_1RKiEEEvS5_S5_PT_iii --------------------------
	.section	.nv.constant0._Z13mul_mat_vec_qIN3c108BFloat16ELi256ELi8E11block_iq2_sLi1EXadL_ZN45_INTERNAL_8d5cb472_14_gguf_kernel_cu_cd24131918vec_dot_iq2_s_q8_1EPKvPK10block_q8_1RKiEEEvS5_S5_PT_iii,"a",@progbits
	.sectionflags	@""
	.align	4
.nv.constant0._Z13mul_mat_vec_qIN3c108BFloat16ELi256ELi8E11block_iq2_sLi1EXadL_ZN45_INTERNAL_8d5cb472_14_gguf_kernel_cu_cd24131918vec_dot_iq2_s_q8_1EPKvPK10block_q8_1RKiEEEvS5_S5_PT_iii:
	.zero		564


//--------------------- .nv.constant0._Z13mul_mat_vec_qIN3c108BFloat16ELi256ELi8E11block_iq3_sLi1EXadL_ZN45_INTERNAL_8d5cb472_14_gguf_kernel_cu_cd24131918vec_dot_iq3_s_q8_1EPKvPK10block_q8_1RKiEEEvS5_S5_PT_iii --------------------------
	.section	.nv.constant0._Z13mul_mat_vec_qIN3c108BFloat16ELi256ELi8E11block_iq3_sLi1EXadL_ZN45_INTERNAL_8d5cb472_14_gguf_kernel_cu_cd24131918vec_dot_iq3_s_q8_1EPKvPK10block_q8_1RKiEEEvS5_S5_PT_iii,"a",@progbits
	.sectionflags	@""
	.align	4
.nv.constant0._Z13mul_mat_vec_qIN3c108BFloat16ELi256ELi8E11block_iq3_sLi1EXadL_ZN45_INTERNAL_8d5cb472_14_gguf_kernel_cu_cd24131918vec_dot_iq3_s_q8_1EPKvPK10block_q8_1RKiEEEvS5_S5_PT_iii:
	.zero		564


//--------------------- .nv.constant0._Z13mul_mat_vec_qIN3c108BFloat16ELi32ELi4E12block_iq4_nlLi2EXadL_ZN45_INTERNAL_8d5cb472_14_gguf_kernel_cu_cd24131919vec_dot_iq4_nl_q8_1EPKvPK10block_q8_1RKiEEEvS5_S5_PT_iii --------------------------
	.section	.nv.constant0._Z13mul_mat_vec_qIN3c108BFloat16ELi32ELi4E12block_iq4_nlLi2EXadL_ZN45_INTERNAL_8d5cb472_14_gguf_kernel_cu_cd24131919vec_dot_iq4_nl_q8_1EPKvPK10block_q8_1RKiEEEvS5_S5_PT_iii,"a",@progbits
	.sectionflags	@""
	.align	4
.nv.constant0._Z13mul_mat_vec_qIN3c108BFloat16ELi32ELi4E12block_iq4_nlLi2EXadL_ZN45_INTERNAL_8d5cb472_14_gguf_kernel_cu_cd24131919vec_dot_iq4_nl_q8_1EPKvPK10block_q8_1RKiEEEvS5_S5_PT_iii:
	.zero		564


//--------------------- .nv.constant0._Z13mul_mat_vec_qIN3c108BFloat16ELi256ELi8E11block_iq1_sLi1EXadL_ZN45_INTERNAL_8d5cb472_14_gguf_kernel_cu_cd24131918vec_dot_iq1_s_q8_1EPKvPK10block_q8_1RKiEEEvS5_S5_PT_iii --------------------------
	.section	.nv.constant0._Z13mul_mat_vec_qIN3c108BFloat16ELi256ELi8E11block_iq1_sLi1EXadL_ZN45_INTERNAL_8d5cb472_14_gguf_kernel_cu_cd24131918vec_dot_iq1_s_q8_1EPKvPK10block_q8_1RKiEEEvS5_S5_PT_iii,"a",@progbits
	.sectionflags	@""
	.align	4
.nv.constant0._Z13mul_mat_vec_qIN3c108BFloat16ELi256ELi8E11block_iq1_sLi1EXadL_ZN45_INTERNAL_8d5cb472_14_gguf_kernel_cu_cd24131918vec_dot_iq1_s_q8_1EPKvPK10block_q8_1RKiEEEvS5_S5_PT_iii:
	.zero		564


//--------------------- .nv.constant0._Z13mul_mat_vec_qIN3c108BFloat16ELi256ELi8E13block_iq3_xxsLi1EXadL_ZN45_INTERNAL_8d5cb472_14_gguf_kernel_cu_cd24131920vec_dot_iq3_xxs_q8_1EPKvPK10block_q8_1RKiEEEvS5_S5_PT_iii --------------------------
	.section	.nv.constant0._Z13mul_mat_vec_qIN3c108BFloat16ELi256ELi8E13block_iq3_xxsLi1EXadL_ZN45_INTERNAL_8d5cb472_14_gguf_kernel_cu_cd24131920vec_dot_iq3_xxs_q8_1EPKvPK10block_q8_1RKiEEEvS5_S5_PT_iii,"a",@progbits
	.sectionflags	@""
	.align	4
.nv.constant0._Z13mul_mat_vec_qIN3c108BFloat16ELi256ELi8E13block_iq3_xxsLi1EXadL_ZN45_INTERNAL_8d5cb472_14_gguf_kernel_cu_cd24131920vec_dot_iq3_xxs_q8_1EPKvPK10block_q8_1RKiEEEvS5_S5_PT_iii:
	.zero		564


//--------------------- .nv.constant0._Z13mul_mat_vec_qIN3c108BFloat16ELi256ELi8E12block_iq2_xsLi1EXadL_ZN45_INTERNAL_8d5cb472_14_gguf_kernel_cu_cd24131919vec_dot_iq2_xs_q8_1EPKvPK10block_q8_1RKiEEEvS5_S5_PT_iii --------------------------
	.section	.nv.constant0._Z13mul_mat_vec_qIN3c108BFloat16ELi256ELi8E12block_iq2_xsLi1EXadL_ZN45_INTERNAL_8d5cb472_14_gguf_kernel_cu_cd24131919vec_dot_iq2_xs_q8_1EPKvPK10block_q8_1RKiEEEvS5_S5_PT_iii,"a",@progbits
	.sectionflags	@""
	.align	4
.nv.constant0._Z13mul_mat_vec_qIN3c108BFloat16ELi256ELi8E12block_iq2_xsLi1EXadL_ZN45_INTERNAL_8d5cb472_14_gguf_kernel_cu_cd24131919vec_dot_iq2_xs_q8_1EPKvPK10block_q8_1RKiEEEvS5_S5_PT_iii:
	.zero		564


//--------------------- .nv.constant0._Z13mul_mat_vec_qIN3c108BFloat16ELi256ELi8E13block_iq2_xxsLi1EXadL_ZN45_INTERNAL_8d5cb472_14_gguf_kernel_cu_cd24131920vec_dot_iq2_xxs_q8_1EPKvPK10block_q8_1RKiEEEvS5_S5_PT_iii --------------------------
	.section	.nv.constant0._Z13mul_mat_vec_qIN3c108BFloat16ELi256ELi8E13block_iq2_xxsLi1EXadL_ZN45_INTERNAL_8d5cb472_14_gguf_kernel_cu_cd24131920vec_dot_iq2_xxs_q8_1EPKvPK10block_q8_1RKiEEEvS5_S5_PT_iii,"a",@progbits
	.sectionflags	@""
	.align	4
.nv.constant0._Z13mul_mat_vec_qIN3c108BFloat16ELi256ELi8E13block_iq2_xxsLi1EXadL_ZN45_INTERNAL_8d5cb472_14_gguf_kernel_cu_cd24131920vec_dot_iq2_xxs_q8_1EPKvPK10block_q8_1RKiEEEvS5_S5_PT_iii:
	.zero		564


//--------------------- .nv.constant0._Z13mul_mat_vec_qIN3c108BFloat16ELi256ELi32E10block_q6_KLi1EXadL_ZN45_INTERNAL_8d5cb472_14_gguf_kernel_cu_cd24131917vec_dot_q6_K_q8_1EPKvPK10block_q8_1RKiEEEvS5_S5_PT_iii --------------------------
	.section	.nv.constant0._Z13mul_mat_vec_qIN3c108BFloat16ELi256ELi32E10block_q6_KLi1EXadL_ZN45_INTERNAL_8d5cb472_14_gguf_kernel_cu_cd24131917vec_dot_q6_K_q8_1EPKvPK10block_q8_1RKiEEEvS5_S5_PT_iii,"a",@progbits
	.sectionflags	@""
	.align	4
.nv.constant0._Z13mul_mat_vec_qIN3c108BFloat16ELi256ELi32E10block_q6_KLi1EXadL_ZN45_INTERNAL_8d5cb472_14_gguf_kernel_cu_cd24131917vec_dot_q6_K_q8_1EPKvPK10block_q8_1RKiEEEvS5_S5_PT_iii:
	.zero		564


//--------------------- .nv.constant0._Z13mul_mat_vec_qIN3c108BFloat16ELi256ELi32E10block_q5_KLi2EXadL_ZN45_INTERNAL_8d5cb472_14_gguf_kernel_cu_cd24131917vec_dot_q5_K_q8_1EPKvPK10block_q8_1RKiEEEvS5_S5_PT_iii --------------------------
	.section	.nv.constant0._Z13mul_mat_vec_qIN3c108BFloat16ELi256ELi32E10block_q5_KLi2EXadL_ZN45_INTERNAL_8d5cb472_14_gguf_kernel_cu_cd24131917vec_dot_q5_K_q8_1EPKvPK10block_q8_1RKiEEEvS5_S5_PT_iii,"a",@progbits
	.sectionflags	@""
	.align	4
.nv.constant0._Z13mul_mat_vec_qIN3c108BFloat16ELi256ELi32E10block_q5_KLi2EXadL_ZN45_INTERNAL_8d5cb472_14_gguf_kernel_cu_cd24131917vec_dot_q5_K_q8_1EPKvPK10block_q8_1RKiEEEvS5_S5_PT_iii:
	.zero		564


//--------------------- .nv.constant0._Z13mul_mat_vec_qIN3c108BFloat16ELi256ELi32E10block_q4_KLi2EXadL_ZN45_INTERNAL_8d5cb472_14_gguf_kernel_cu_cd24131917vec_dot_q4_K_q8_1EPKvPK10block_q8_1RKiEEEvS5_S5_PT_iii --------------------------
	.section	.nv.constant0._Z13mul_mat_vec_qIN3c108BFloat16ELi256ELi32E10block_q4_KLi2EXadL_ZN45_INTERNAL_8d5cb472_14_gguf_kernel_cu_cd24131917vec_dot_q4_K_q8_1EPKvPK10block_q8_1RKiEEEvS5_S5_PT_iii,"a",@progbits
	.sectionflags	@""
	.align	4
.nv.constant0._Z13mul_mat_vec_qIN3c108BFloat16ELi256ELi32E10block_q4_KLi2EXadL_ZN45_INTERNAL_8d5cb472_14_gguf_kernel_cu_cd24131917vec_dot_q4_K_q8_1EPKvPK10block_q8_1RKiEEEvS5_S5_PT_iii:
	.zero		564


//--------------------- .nv.constant0._Z13mul_mat_vec_qIN3c108BFloat16ELi256ELi16E10block_q3_KLi1EXadL_ZN45_INTERNAL_8d5cb472_14_gguf_kernel_cu_cd24131917vec_dot_q3_K_q8_1EPKvPK10block_q8_1RKiEEEvS5_S5_PT_iii --------------------------
	.section	.nv.constant0._Z13mul_mat_vec_qIN3c108BFloat16ELi256ELi16E10block_q3_KLi1EXadL_ZN45_INTERNAL_8d5cb472_14_gguf_kernel_cu_cd24131917vec_dot_q3_K_q8_1EPKvPK10block_q8_1RKiEEEvS5_S5_PT_iii,"a",@progbits
	.sectionflags	@""
	.align	4
.nv.constant0._Z13mul_mat_vec_qIN3c108BFloat16ELi256ELi16E10block_q3_KLi1EXadL_ZN45_INTERNAL_8d5cb472_14_gguf_kernel_cu_cd24131917vec_dot_q3_K_q8_1EPKvPK10block_q8_1RKiEEEvS5_S5_PT_iii:
	.zero		564


//--------------------- .nv.constant0._Z13mul_mat_vec_qIN3c108BFloat16ELi256ELi16E10block_q2_KLi1EXadL_ZN45_INTERNAL_8d5cb472_14_gguf_kernel_cu_cd24131917vec_dot_q2_K_q8_1EPKvPK10block_q8_1RKiEEEvS5_S5_PT_iii --------------------------
	.section	.nv.constant0._Z13mul_mat_vec_qIN3c108BFloat16ELi256ELi16E10block_q2_KLi1EXadL_ZN45_INTERNAL_8d5cb472_14_gguf_kernel_cu_cd24131917vec_dot_q2_K_q8_1EPKvPK10block_q8_1RKiEEEvS5_S5_PT_iii,"a",@progbits
	.sectionflags	@""
	.align	4
.nv.constant0._Z13mul_mat_vec_qIN3c108BFloat16ELi256ELi16E10block_q2_KLi1EXadL_ZN45_INTERNAL_8d5cb472_14_gguf_kernel_cu_cd24131917vec_dot_q2_K_q8_1EPKvPK10block_q8_1RKiEEEvS5_S5_PT_iii:
	.zero		564


//--------------------- .nv.constant0._Z13mul_mat_vec_qIN3c108BFloat16ELi32ELi8E10block_q8_0Li2EXadL_ZN45_INTERNAL_8d5cb472_14_gguf_kernel_cu_cd24131917vec_dot_q8_0_q8_1EPKvPK10block_q8_1RKiEEEvS5_S5_PT_iii --------------------------
	.section	.nv.constant0._Z13mul_mat_vec_qIN3c108BFloat16ELi32ELi8E10block_q8_0Li2EXadL_ZN45_INTERNAL_8d5cb472_14_gguf_kernel_cu_cd24131917vec_dot_q8_0_q8_1EPKvPK10block_q8_1RKiEEEvS5_S5_PT_iii,"a",@progbits
	.sectionflags	@""
	.align	4
.nv.constant0._Z13mul_mat_vec_qIN3c108BFloat16ELi32ELi8E10block_q8_0Li2EXadL_ZN45_INTERNAL_8d5cb472_14_gguf_kernel_cu_cd24131917vec_dot_q8_0_q8_1EPKvPK10block_q8_1RKiEEEvS5_S5_PT_iii:
	.zero		564


//--------------------- .nv.constant0._Z13mul_mat_vec_qIN3c108BFloat16ELi32ELi4E10block_q5_1Li2EXadL_ZN45_INTERNAL_8d5cb472_14_gguf_kernel_cu_cd24131917vec_dot_q5_1_q8_1EPKvPK10block_q8_1RKiEEEvS5_S5_PT_iii --------------------------
	.section	.nv.constant0._Z13mul_mat_vec_qIN3c108BFloat16ELi32ELi4E10block_q5_1Li2EXadL_ZN45_INTERNAL_8d5cb472_14_gguf_kernel_cu_cd24131917vec_dot_q5_1_q8_1EPKvPK10block_q8_1RKiEEEvS5_S5_PT_iii,"a",@progbits
	.sectionflags	@""
	.align	4
.nv.constant0._Z13mul_mat_vec_qIN3c108BFloat16ELi32ELi4E10block_q5_1Li2EXadL_ZN45_INTERNAL_8d5cb472_14_gguf_kernel_cu_cd24131917vec_dot_q5_1_q8_1EPKvPK10block_q8_1RKiEEEvS5_S5_PT_iii:
	.zero		564


//--------------------- .nv.constant0._Z13mul_mat_vec_qIN3c108BFloat16ELi32ELi4E10block_q5_0Li2EXadL_ZN45_INTERNAL_8d5cb472_14_gguf_kernel_cu_cd24131917vec_dot_q5_0_q8_1EPKvPK10block_q8_1RKiEEEvS5_S5_PT_iii --------------------------
	.section	.nv.constant0._Z13mul_mat_vec_qIN3c108BFloat16ELi32ELi4E10block_q5_0Li2EXadL_ZN45_INTERNAL_8d5cb472_14_gguf_kernel_cu_cd24131917vec_dot_q5_0_q8_1EPKvPK10block_q8_1RKiEEEvS5_S5_PT_iii,"a",@progbits
	.sectionflags	@""
	.align	4
.nv.constant0._Z13mul_mat_vec_qIN3c108BFloat16ELi32ELi4E10block_q5_0Li2EXadL_ZN45_INTERNAL_8d5cb472_14_gguf_kernel_cu_cd24131917vec_dot_q5_0_q8_1EPKvPK10block_q8_1RKiEEEvS5_S5_PT_iii:
	.zero		564


//--------------------- .nv.constant0._Z13mul_mat_vec_qIN3c108BFloat16ELi32ELi4E10block_q4_1Li2EXadL_ZN45_INTERNAL_8d5cb472_14_gguf_kernel_cu_cd24131917vec_dot_q4_1_q8_1EPKvPK10block_q8_1RKiEEEvS5_S5_PT_iii --------------------------
	.section	.nv.constant0._Z13mul_mat_vec_qIN3c108BFloat16ELi32ELi4E10block_q4_1Li2EXadL_ZN45_INTERNAL_8d5cb472_14_gguf_kernel_cu_cd24131917vec_dot_q4_1_q8_1EPKvPK10block_q8_1RKiEEEvS5_S5_PT_iii,"a",@progbits
	.sectionflags	@""
	.align	4
.nv.constant0._Z13mul_mat_vec_qIN3c108BFloat16ELi32ELi4E10block_q4_1Li2EXadL_ZN45_INTERNAL_8d5cb472_14_gguf_kernel_cu_cd24131917vec_dot_q4_1_q8_1EPKvPK10block_q8_1RKiEEEvS5_S5_PT_iii:
	.zero		564


//--------------------- .nv.constant0._Z13mul_mat_vec_qIN3c108BFloat16ELi32ELi4E10block_q4_0Li2EXadL_ZN45_INTERNAL_8d5cb472_14_gguf_kernel_cu_cd24131917vec_dot_q4_0_q8_1EPKvPK10block_q8_1RKiEEEvS5_S5_PT_iii --------------------------
	.section	.nv.constant0._Z13mul_mat_vec_qIN3c108BFloat16ELi32ELi4E10block_q4_0Li2EXadL_ZN45_INTERNAL_8d5cb472_14_gguf_kernel_cu_cd24131917vec_dot_q4_0_q8_1EPKvPK10block_q8_1RKiEEEvS5_S5_PT_iii,"a",@progbits
	.sectionflags	@""
	.align	4
.nv.constant0._Z13mul_mat_vec_qIN3c108BFloat16ELi32ELi4E10block_q4_0Li2EXadL_ZN45_INTERNAL_8d5cb472_14_gguf_kernel_cu_cd24131917vec_dot_q4_0_q8_1EPKvPK10block_q8_1RKiEEEvS5_S5_PT_iii:
	.zero		564


//--------------------- .nv.constant0._Z13quantize_q8_1IN3c108BFloat16EEvPKT_Pvii --------------------------
	.section	.nv.constant0._Z13quantize_q8_1IN3c108BFloat16EEvPKT_Pvii,"a",@progbits
	.sectionflags	@""
	.align	4
.nv.constant0._Z13quantize_q8_1IN3c108BFloat16EEvPKT_Pvii:
	.zero		552


//--------------------- .nv.constant0._Z13mul_mat_vec_qIN3c104HalfELi256ELi8E11block_iq1_mLi1EXadL_ZN45_INTERNAL_8d5cb472_14_gguf_kernel_cu_cd24131918vec_dot_iq1_m_q8_1EPKvPK10block_q8_1RKiEEEvS5_S5_PT_iii --------------------------
	.section	.nv.constant0._Z13mul_mat_vec_qIN3c104HalfELi256ELi8E11block_iq1_mLi1EXadL_ZN45_INTERNAL_8d5cb472_14_gguf_kernel_cu_cd24131918vec_dot_iq1_m_q8_1EPKvPK10block_q8_1RKiEEEvS5_S5_PT_iii,"a",@progbits
	.sectionflags	@""
	.align	4
.nv.constant0._Z13mul_mat_vec_qIN3c104HalfELi256ELi8E11block_iq1_mLi1EXadL_ZN45_INTERNAL_8d5cb472_14_gguf_kernel_cu_cd24131918vec_dot_iq1_m_q8_1EPKvPK10block_q8_1RKiEEEvS5_S5_PT_iii:
	.zero		564


//--------------------- .nv.constant0._Z13mul_mat_vec_qIN3c104HalfELi256ELi8E12block_iq4_xsLi1EXadL_ZN45_INTERNAL_8d5cb472_14_gguf_kernel_cu_cd24131919vec_dot_iq4_xs_q8_1EPKvPK10block_q8_1RKiEEEvS5_S5_PT_iii --------------------------
	.section	.nv.constant0._Z13mul_mat_vec_qIN3c104HalfELi256ELi8E12block_iq4_xsLi1EXadL_ZN45_INTERNAL_8d5cb472_14_gguf_kernel_cu_cd24131919vec_dot_iq4_xs_q8_1EPKvPK10block_q8_1RKiEEEvS5_S5_PT_iii,"a",@progbits
	.sectionflags	@""
	.align	4
.nv.constant0._Z13mul_mat_vec_qIN3c104HalfELi256ELi8E12block_iq4_xsLi1EXadL_ZN45_INTERNAL_8d5cb472_14_gguf_kernel_cu_cd24131919vec_dot_iq4_xs_q8_1EPKvPK10block_q8_1RKiEEEvS5_S5_PT_iii:
	.zero		564


//--------------------- .nv.constant0._Z13mul_mat_vec_qIN3c104HalfELi256ELi8E11block_iq2_sLi1EXadL_ZN45_INTERNAL_8d5cb472_14_gguf_kernel_cu_cd24131918vec_dot_iq2_s_q8_1EPKvPK10block_q8_1RKiEEEvS5_S5_PT_iii --------------------------
	.section	.nv.constant0._Z13mul_mat_vec_qIN3c104HalfELi256ELi8E11block_iq2_sLi1EXadL_ZN45_INTERNAL_8d5cb472_14_gguf_kernel_cu_cd24131918vec_dot_iq2_s_q8_1EPKvPK10block_q8_1RKiEEEvS5_S5_PT_iii,"a",@progbits
	.sectionflags	@""
	.align	4
.nv.constant0._Z13mul_mat_vec_qIN3c104HalfELi256ELi8E11block_iq2_sLi1EXadL_ZN45_INTERNAL_8d5cb472_14_gguf_kernel_cu_cd24131918vec_dot_iq2_s_q8_1EPKvPK10block_q8_1RKiEEEvS5_S5_PT_iii:
	.zero		564


//--------------------- .nv.constant0._Z13mul_mat_vec_qIN3c104HalfELi256ELi8E11block_iq3_sLi1EXadL_ZN45_INTERNAL_8d5cb472_14_gguf_kernel_cu_cd24131918vec_dot_iq3_s_q8_1EPKvPK10block_q8_1RKiEEEvS5_S5_PT_iii --------------------------
	.section	.nv.constant0._Z13mul_mat_vec_qIN3c104HalfELi256ELi8E11block_iq3_sLi1EXadL_ZN45_INTERNAL_8d5cb472_14_gguf_kernel_cu_cd24131918vec_dot_iq3_s_q8_1EPKvPK10block_q8_1RKiEEEvS5_S5_PT_iii,"a",@progbits
	.sectionflags	@""
	.align	4
.nv.constant0._Z13mul_mat_vec_qIN3c104HalfELi256ELi8E11block_iq3_sLi1EXadL_ZN45_INTERNAL_8d5cb472_14_gguf_kernel_cu_cd24131918vec_dot_iq3_s_q8_1EPKvPK10block_q8_1RKiEEEvS5_S5_PT_iii:
	.zero		564


//--------------------- .nv.constant0._Z13mul_mat_vec_qIN3c104HalfELi32ELi4E12block_iq4_nlLi2EXadL_ZN45_INTERNAL_8d5cb472_14_gguf_kernel_cu_cd24131919vec_dot_iq4_nl_q8_1EPKvPK10block_q8_1RKiEEEvS5_S5_PT_iii --------------------------
	.section	.nv.constant0._Z13mul_mat_vec_qIN3c104HalfELi32ELi4E12block_iq4_nlLi2EXadL_ZN45_INTERNAL_8d5cb472_14_gguf_kernel_cu_cd24131919vec_dot_iq4_nl_q8_1EPKvPK10block_q8_1RKiEEEvS5_S5_PT_iii,"a",@progbits
	.sectionflags	@""
	.align	4
.nv.constant0._Z13mul_mat_vec_qIN3c104HalfELi32ELi4E12block_iq4_nlLi2EXadL_ZN45_INTERNAL_8d5cb472_14_gguf_kernel_cu_cd24131919vec_dot_iq4_nl_q8_1EPKvPK10block_q8_1RKiEEEvS5_S5_PT_iii:
	.zero		564


//--------------------- .nv.constant0._Z13mul_mat_vec_qIN3c104HalfELi256ELi8E11block_iq1_sLi1EXadL_ZN45_INTERNAL_8d5cb472_14_gguf_kernel_cu_cd24131918vec_dot_iq1_s_q8_1EPKvPK10block_q8_1RKiEEEvS5_S5_PT_iii --------------------------
	.section	.nv.constant0._Z13mul_mat_vec_qIN3c104HalfELi256ELi8E11block_iq1_sLi1EXadL_ZN45_INTERNAL_8d5cb472_14_gguf_kernel_cu_cd24131918vec_dot_iq1_s_q8_1EPKvPK10block_q8_1RKiEEEvS5_S5_PT_iii,"a",@progbits
	.sectionflags	@""
	.align	4
.nv.constant0._Z13mul_mat_vec_qIN3c104HalfELi256ELi8E11block_iq1_sLi1EXadL_ZN45_INTERNAL_8d5cb472_14_gguf_kernel_cu_cd24131918vec_dot_iq1_s_q8_1EPKvPK10block_q8_1RKiEEEvS5_S5_PT_iii:
	.zero		564


//--------------------- .nv.constant0._Z13mul_mat_vec_qIN3c104HalfELi256ELi8E13block_iq3_xxsLi1EXadL_ZN45_INTERNAL_8d5cb472_14_gguf_kernel_cu_cd24131920vec_dot_iq3_xxs_q8_1EPKvPK10block_q8_1RKiEEEvS5_S5_PT_iii --------------------------
	.section	.nv.constant0._Z13mul_mat_vec_qIN3c104HalfELi256ELi8E13block_iq3_xxsLi1EXadL_ZN45_INTERNAL_8d5cb472_14_gguf_kernel_cu_cd24131920vec_dot_iq3_xxs_q8_1EPKvPK10block_q8_1RKiEEEvS5_S5_PT_iii,"a",@progbits
	.sectionflags	@""
	.align	4
.nv.constant0._Z13mul_mat_vec_qIN3c104HalfELi256ELi8E13block_iq3_xxsLi1EXadL_ZN45_INTERNAL_8d5cb472_14_gguf_kernel_cu_cd24131920vec_dot_iq3_xxs_q8_1EPKvPK10block_q8_1RKiEEEvS5_S5_PT_iii:
	.zero		564


//--------------------- .nv.constant0._Z13mul_mat_vec_qIN3c104HalfELi256ELi8E12block_iq2_xsLi1EXadL_ZN45_INTERNAL_8d5cb472_14_gguf_kernel_cu_cd24131919vec_dot_iq2_xs_q8_1EPKvPK10block_q8_1RKiEEEvS5_S5_PT_iii --------------------------
	.section	.nv.constant0._Z13mul_mat_vec_qIN3c104HalfELi256ELi8E12block_iq2_xsLi1EXadL_ZN45_INTERNAL_8d5cb472_14_gguf_kernel_cu_cd24131919vec_dot_iq2_xs_q8_1EPKvPK10block_q8_1RKiEEEvS5_S5_PT_iii,"a",@progbits
	.sectionflags	@""
	.align	4
.nv.constant0._Z13mul_mat_vec_qIN3c104HalfELi256ELi8E12block_iq2_xsLi1EXadL_ZN45_INTERNAL_8d5cb472_14_gguf_kernel_cu_cd24131919vec_dot_iq2_xs_q8_1EPKvPK10block_q8_1RKiEEEvS5_S5_PT_iii:
	.zero		564


//--------------------- .nv.constant0._Z13mul_mat_vec_qIN3c104HalfELi256ELi8E13block_iq2_xxsLi1EXadL_ZN45_INTERNAL_8d5cb472_14_gguf_kernel_cu_cd24131920vec_dot_iq2_xxs_q8_1EPKvPK10block_q8_1RKiEEEvS5_S5_PT_iii --------------------------
	.section	.nv.constant0._Z13mul_mat_vec_qIN3c104HalfELi256ELi8E13block_iq2_xxsLi1EXadL_ZN45_INTERNAL_8d5cb472_14_gguf_kernel_cu_cd24131920vec_dot_iq2_xxs_q8_1EPKvPK10block_q8_1RKiEEEvS5_S5_PT_iii,"a",@progbits
	.sectionflags	@""
	.align	4
.nv.constant0._Z13mul_mat_vec_qIN3c104HalfELi256ELi8E13block_iq2_xxsLi1EXadL_ZN45_INTERNAL_8d5cb472_14_gguf_kernel_cu_cd24131920vec_dot_iq2_xxs_q8_1EPKvPK10block_q8_1RKiEEEvS5_S5_PT_iii:
	.zero		564


//--------------------- .nv.constant0._Z13mul_mat_vec_qIN3c104HalfELi256ELi32E10block_q6_KLi1EXadL_ZN45_INTERNAL_8d5cb472_14_gguf_kernel_cu_cd24131917vec_dot_q6_K_q8_1EPKvPK10block_q8_1RKiEEEvS5_S5_PT_iii --------------------------
	.section	.nv.constant0._Z13mul_mat_vec_qIN3c104HalfELi256ELi32E10block_q6_KLi1EXadL_ZN45_INTERNAL_8d5cb472_14_gguf_kernel_cu_cd24131917vec_dot_q6_K_q8_1EPKvPK10block_q8_1RKiEEEvS5_S5_PT_iii,"a",@progbits
	.sectionflags	@""
	.align	4
.nv.constant0._Z13mul_mat_vec_qIN3c104HalfELi256ELi32E10block_q6_KLi1EXadL_ZN45_INTERNAL_8d5cb472_14_gguf_kernel_cu_cd24131917vec_dot_q6_K_q8_1EPKvPK10block_q8_1RKiEEEvS5_S5_PT_iii:
	.zero		564


//--------------------- .nv.constant0._Z13mul_mat_vec_qIN3c104HalfELi256ELi32E10block_q5_KLi2EXadL_ZN45_INTERNAL_8d5cb472_14_gguf_kernel_cu_cd24131917vec_dot_q5_K_q8_1EPKvPK10block_q8_1RKiEEEvS5_S5_PT_iii --------------------------
	.section	.nv.constant0._Z13mul_mat_vec_qIN3c104HalfELi256ELi32E10block_q5_KLi2EXadL_ZN45_INTERNAL_8d5cb472_14_gguf_kernel_cu_cd24131917vec_dot_q5_K_q8_1EPKvPK10block_q8_1RKiEEEvS5_S5_PT_iii,"a",@progbits
	.sectionflags	@""
	.align	4
.nv.constant0._Z13mul_mat_vec_qIN3c104HalfELi256ELi32E10block_q5_KLi2EXadL_ZN45_INTERNAL_8d5cb472_14_gguf_kernel_cu_cd24131917vec_dot_q5_K_q8_1EPKvPK10block_q8_1RKiEEEvS5_S5_PT_iii:
	.zero		564


//--------------------- .nv.constant0._Z13mul_mat_vec_qIN3c104HalfELi256ELi32E10block_q4_KLi2EXadL_ZN45_INTERNAL_8d5cb472_14_gguf_kernel_cu_cd24131917vec_dot_q4_K_q8_1EPKvPK10block_q8_1RKiEEEvS5_S5_PT_iii --------------------------
	.section	.nv.constant0._Z13mul_mat_vec_qIN3c104HalfELi256ELi32E10block_q4_KLi2EXadL_ZN45_INTERNAL_8d5cb472_14_gguf_kernel_cu_cd24131917vec_dot_q4_K_q8_1EPKvPK10block_q8_1RKiEEEvS5_S5_PT_iii,"a",@progbits
	.sectionflags	@""
	.align	4
.nv.constant0._Z13mul_mat_vec_qIN3c104HalfELi256ELi32E10block_q4_KLi2EXadL_ZN45_INTERNAL_8d5cb472_14_gguf_kernel_cu_cd24131917vec_dot_q4_K_q8_1EPKvPK10block_q8_1RKiEEEvS5_S5_PT_iii:
	.zero		564


//--------------------- .nv.constant0._Z13mul_mat_vec_qIN3c104HalfELi256ELi16E10block_q3_KLi1EXadL_ZN45_INTERNAL_8d5cb472_14_gguf_kernel_cu_cd24131917vec_dot_q3_K_q8_1EPKvPK10block_q8_1RKiEEEvS5_S5_PT_iii --------------------------
	.section	.nv.constant0._Z13mul_mat_vec_qIN3c104HalfELi256ELi16E10block_q3_KLi1EXadL_ZN45_INTERNAL_8d5cb472_14_gguf_kernel_cu_cd24131917vec_dot_q3_K_q8_1EPKvPK10block_q8_1RKiEEEvS5_S5_PT_iii,"a",@progbits
	.sectionflags	@""
	.align	4
.nv.constant0._Z13mul_mat_vec_qIN3c104HalfELi256ELi16E10block_q3_KLi1EXadL_ZN45_INTERNAL_8d5cb472_14_gguf_kernel_cu_cd24131917vec_dot_q3_K_q8_1EPKvPK10block_q8_1RKiEEEvS5_S5_PT_iii:
	.zero		564


//--------------------- .nv.constant0._Z13mul_mat_vec_qIN3c104HalfELi256ELi16E10block_q2_KLi1EXadL_ZN45_INTERNAL_8d5cb472_14_gguf_kernel_cu_cd24131917vec_dot_q2_K_q8_1EPKvPK10block_q8_1RKiEEEvS5_S5_PT_iii --------------------------
	.section	.nv.constant0._Z13mul_mat_vec_qIN3c104HalfELi256ELi16E10block_q2_KLi1EXadL_ZN45_INTERNAL_8d5cb472_14_gguf_kernel_cu_cd24131917vec_dot_q2_K_q8_1EPKvPK10block_q8_1RKiEEEvS5_S5_PT_iii,"a",@progbits
	.sectionflags	@""
	.align	4
.nv.constant0._Z13mul_mat_vec_qIN3c104HalfELi256ELi16E10block_q2_KLi1EXadL_ZN45_INTERNAL_8d5cb472_14_gguf_kernel_cu_cd24131917vec_dot_q2_K_q8_1EPKvPK10block_q8_1RKiEEEvS5_S5_PT_iii:
	.zero		564


//--------------------- .nv.constant0._Z13mul_mat_vec_qIN3c104HalfELi32ELi8E10block_q8_0Li2EXadL_ZN45_INTERNAL_8d5cb472_14_gguf_kernel_cu_cd24131917vec_dot_q8_0_q8_1EPKvPK10block_q8_1RKiEEEvS5_S5_PT_iii --------------------------
	.section	.nv.constant0._Z13mul_mat_vec_qIN3c104HalfELi32ELi8E10block_q8_0Li2EXadL_ZN45_INTERNAL_8d5cb472_14_gguf_kernel_cu_cd24131917vec_dot_q8_0_q8_1EPKvPK10block_q8_1RKiEEEvS5_S5_PT_iii,"a",@progbits
	.sectionflags	@""
	.align	4
.nv.constant0._Z13mul_mat_vec_qIN3c104HalfELi32ELi8E10block_q8_0Li2EXadL_ZN45_INTERNAL_8d5cb472_14_gguf_kernel_cu_cd24131917vec_dot_q8_0_q8_1EPKvPK10block_q8_1RKiEEEvS5_S5_PT_iii:
	.zero		564


//--------------------- .nv.constant0._Z13mul_mat_vec_qIN3c104HalfELi32ELi4E10block_q5_1Li2EXadL_ZN45_INTERNAL_8d5cb472_14_gguf_kernel_cu_cd24131917vec_dot_q5_1_q8_1EPKvPK10block_q8_1RKiEEEvS5_S5_PT_iii --------------------------
	.section	.nv.constant0._Z13mul_mat_vec_qIN3c104HalfELi32ELi4E10block_q5_1Li2EXadL_ZN45_INTERNAL_8d5cb472_14_gguf_kernel_cu_cd24131917vec_dot_q5_1_q8_1EPKvPK10block_q8_1RKiEEEvS5_S5_PT_iii,"a",@progbits
	.sectionflags	@""
	.align	4
.nv.constant0._Z13mul_mat_vec_qIN3c104HalfELi32ELi4E10block_q5_1Li2EXadL_ZN45_INTERNAL_8d5cb472_14_gguf_kernel_cu_cd24131917vec_dot_q5_1_q8_1EPKvPK10block_q8_1RKiEEEvS5_S5_PT_iii:
	.zero		564


//--------------------- .nv.constant0._Z13mul_mat_vec_qIN3c104HalfELi32ELi4E10block_q5_0Li2EXadL_ZN45_INTERNAL_8d5cb472_14_gguf_kernel_cu_cd24131917vec_dot_q5_0_q8_1EPKvPK10block_q8_1RKiEEEvS5_S5_PT_iii --------------------------
	.section	.nv.constant0._Z13mul_mat_vec_qIN3c104HalfELi32ELi4E10block_q5_0Li2EXadL_ZN45_INTERNAL_8d5cb472_14_gguf_kernel_cu_cd24131917vec_dot_q5_0_q8_1EPKvPK10block_q8_1RKiEEEvS5_S5_PT_iii,"a",@progbits
	.sectionflags	@""
	.align	4
.nv.constant0._Z13mul_mat_vec_qIN3c104HalfELi32ELi4E10block_q5_0Li2EXadL_ZN45_INTERNAL_8d5cb472_14_gguf_kernel_cu_cd24131917vec_dot_q5_0_q8_1EPKvPK10block_q8_1RKiEEEvS5_S5_PT_iii:
	.zero		564


//--------------------- .nv.constant0._Z13mul_mat_vec_qIN3c104HalfELi32ELi4E10block_q4_1Li2EXadL_ZN45_INTERNAL_8d5cb472_14_gguf_kernel_cu_cd24131917vec_dot_q4_1_q8_1EPKvPK10block_q8_1RKiEEEvS5_S5_PT_iii --------------------------
	.section	.nv.constant0._Z13mul_mat_vec_qIN3c104HalfELi32ELi4E10block_q4_1Li2EXadL_ZN45_INTERNAL_8d5cb472_14_gguf_kernel_cu_cd24131917vec_dot_q4_1_q8_1EPKvPK10block_q8_1RKiEEEvS5_S5_PT_iii,"a",@progbits
	.sectionflags	@""
	.align	4
.nv.constant0._Z13mul_mat_vec_qIN3c104HalfELi32ELi4E10block_q4_1Li2EXadL_ZN45_INTERNAL_8d5cb472_14_gguf_kernel_cu_cd24131917vec_dot_q4_1_q8_1EPKvPK10block_q8_1RKiEEEvS5_S5_PT_iii:
	.zero		564


//--------------------- .nv.constant0._Z13mul_mat_vec_qIN3c104HalfELi32ELi4E10block_q4_0Li2EXadL_ZN45_INTERNAL_8d5cb472_14_gguf_kernel_cu_cd24131917vec_dot_q4_0_q8_1EPKvPK10block_q8_1RKiEEEvS5_S5_PT_iii --------------------------
	.section	.nv.constant0._Z13mul_mat_vec_qIN3c104HalfELi32ELi4E10block_q4_0Li2EXadL_ZN45_INTERNAL_8d5cb472_14_gguf_kernel_cu_cd24131917vec_dot_q4_0_q8_1EPKvPK10block_q8_1RKiEEEvS5_S5_PT_iii,"a",@progbits
	.sectionflags	@""
	.align	4
.nv.constant0._Z13mul_mat_vec_qIN3c104HalfELi32ELi4E10block_q4_0Li2EXadL_ZN45_INTERNAL_8d5cb472_14_gguf_kernel_cu_cd24131917vec_dot_q4_0_q8_1EPKvPK10block_q8_1RKiEEEvS5_S5_PT_iii:
	.zero		564


//--------------------- .nv.constant0._Z13quantize_q8_1IN3c104HalfEEvPKT_Pvii --------------------------
	.section	.nv.constant0._Z13quantize_q8_1IN3c104HalfEEvPKT_Pvii,"a",@progbits
	.sectionflags	@""
	.align	4
.nv.constant0._Z13quantize_q8_1IN3c104HalfEEvPKT_Pvii:
	.zero		552


//--------------------- .nv.constant0._Z13mul_mat_vec_qIfLi256ELi8E11block_iq1_mLi1EXadL_ZN45_INTERNAL_8d5cb472_14_gguf_kernel_cu_cd24131918vec_dot_iq1_m_q8_1EPKvPK10block_q8_1RKiEEEvS3_S3_PT_iii --------------------------
	.section	.nv.constant0._Z13mul_mat_vec_qIfLi256ELi8E11block_iq1_mLi1EXadL_ZN45_INTERNAL_8d5cb472_14_gguf_kernel_cu_cd24131918vec_dot_iq1_m_q8_1EPKvPK10block_q8_1RKiEEEvS3_S3_PT_iii,"a",@progbits
	.sectionflags	@""
	.align	4
.nv.constant0._Z13mul_mat_vec_qIfLi256ELi8E11block_iq1_mLi1EXadL_ZN45_INTERNAL_8d5cb472_14_gguf_kernel_cu_cd24131918vec_dot_iq1_m_q8_1EPKvPK10block_q8_1RKiEEEvS3_S3_PT_iii:
	.zero		564


//--------------------- .nv.constant0._Z13mul_mat_vec_qIfLi256ELi8E12block_iq4_xsLi1EXadL_ZN45_INTERNAL_8d5cb472_14_gguf_kernel_cu_cd24131919vec_dot_iq4_xs_q8_1EPKvPK10block_q8_1RKiEEEvS3_S3_PT_iii --------------------------
	.section	.nv.constant0._Z13mul_mat_vec_qIfLi256ELi8E12block_iq4_xsLi1EXadL_ZN45_INTERNAL_8d5cb472_14_gguf_kernel_cu_cd24131919vec_dot_iq4_xs_q8_1EPKvPK10block_q8_1RKiEEEvS3_S3_PT_iii,"a",@progbits
	.sectionflags	@""
	.align	4
.nv.constant0._Z13mul_mat_vec_qIfLi256ELi8E12block_iq4_xsLi1EXadL_ZN45_INTERNAL_8d5cb472_14_gguf_kernel_cu_cd24131919vec_dot_iq4_xs_q8_1EPKvPK10block_q8_1RKiEEEvS3_S3_PT_iii:
	.zero		564


//--------------------- .nv.constant0._Z13mul_mat_vec_qIfLi256ELi8E11block_iq2_sLi1EXadL_ZN45_INTERNAL_8d5cb472_14_gguf_kernel_cu_cd24131918vec_dot_iq2_s_q8_1EPKvPK10block_q8_1RKiEEEvS3_S3_PT_iii --------------------------
	.section	.nv.constant0._Z13mul_mat_vec_qIfLi256ELi8E11block_iq2_sLi1EXadL_ZN45_INTERNAL_8d5cb472_14_gguf_kernel_cu_cd24131918vec_dot_iq2_s_q8_1EPKvPK10block_q8_1RKiEEEvS3_S3_PT_iii,"a",@progbits
	.sectionflags	@""
	.align	4
.nv.constant0._Z13mul_mat_vec_qIfLi256ELi8E11block_iq2_sLi1EXadL_ZN45_INTERNAL_8d5cb472_14_gguf_kernel_cu_cd24131918vec_dot_iq2_s_q8_1EPKvPK10block_q8_1RKiEEEvS3_S3_PT_iii:
	.zero		564


//--------------------- .nv.constant0._Z13mul_mat_vec_qIfLi256ELi8E11block_iq3_sLi1EXadL_ZN45_INTERNAL_8d5cb472_14_gguf_kernel_cu_cd24131918vec_dot_iq3_s_q8_1EPKvPK10block_q8_1RKiEEEvS3_S3_PT_iii --------------------------
	.section	.nv.constant0._Z13mul_mat_vec_qIfLi256ELi8E11block_iq3_sLi1EXadL_ZN45_INTERNAL_8d5cb472_14_gguf_kernel_cu_cd24131918vec_dot_iq3_s_q8_1EPKvPK10block_q8_1RKiEEEvS3_S3_PT_iii,"a",@progbits
	.sectionflags	@""
	.align	4
.nv.constant0._Z13mul_mat_vec_qIfLi256ELi8E11block_iq3_sLi1EXadL_ZN45_INTERNAL_8d5cb472_14_gguf_kernel_cu_cd24131918vec_dot_iq3_s_q8_1EPKvPK10block_q8_1RKiEEEvS3_S3_PT_iii:
	.zero		564


//--------------------- .nv.constant0._Z13mul_mat_vec_qIfLi32ELi4E12block_iq4_nlLi2EXadL_ZN45_INTERNAL_8d5cb472_14_gguf_kernel_cu_cd24131919vec_dot_iq4_nl_q8_1EPKvPK10block_q8_1RKiEEEvS3_S3_PT_iii --------------------------
	.section	.nv.constant0._Z13mul_mat_vec_qIfLi32ELi4E12block_iq4_nlLi2EXadL_ZN45_INTERNAL_8d5cb472_14_gguf_kernel_cu_cd24131919vec_dot_iq4_nl_q8_1EPKvPK10block_q8_1RKiEEEvS3_S3_PT_iii,"a",@progbits
	.sectionflags	@""
	.align	4
.nv.constant0._Z13mul_mat_vec_qIfLi32ELi4E12block_iq4_nlLi2EXadL_ZN45_INTERNAL_8d5cb472_14_gguf_kernel_cu_cd24131919vec_dot_iq4_nl_q8_1EPKvPK10block_q8_1RKiEEEvS3_S3_PT_iii:
	.zero		564


//--------------------- .nv.constant0._Z13mul_mat_vec_qIfLi256ELi8E11block_iq1_sLi1EXadL_ZN45_INTERNAL_8d5cb472_14_gguf_kernel_cu_cd24131918vec_dot_iq1_s_q8_1EPKvPK10block_q8_1RKiEEEvS3_S3_PT_iii --------------------------
	.section	.nv.constant0._Z13mul_mat_vec_qIfLi256ELi8E11block_iq1_sLi1EXadL_ZN45_INTERNAL_8d5cb472_14_gguf_kernel_cu_cd24131918vec_dot_iq1_s_q8_1EPKvPK10block_q8_1RKiEEEvS3_S3_PT_iii,"a",@progbits
	.sectionflags	@""
	.align	4
.nv.constant0._Z13mul_mat_vec_qIfLi256ELi8E11block_iq1_sLi1EXadL_ZN45_INTERNAL_8d5cb472_14_gguf_kernel_cu_cd24131918vec_dot_iq1_s_q8_1EPKvPK10block_q8_1RKiEEEvS3_S3_PT_iii:
	.zero		564


//--------------------- .nv.constant0._Z13mul_mat_vec_qIfLi256ELi8E13block_iq3_xxsLi1EXadL_ZN45_INTERNAL_8d5cb472_14_gguf_kernel_cu_cd24131920vec_dot_iq3_xxs_q8_1EPKvPK10block_q8_1RKiEEEvS3_S3_PT_iii --------------------------
	.section	.nv.constant0._Z13mul_mat_vec_qIfLi256ELi8E13block_iq3_xxsLi1EXadL_ZN45_INTERNAL_8d5cb472_14_gguf_kernel_cu_cd24131920vec_dot_iq3_xxs_q8_1EPKvPK10block_q8_1RKiEEEvS3_S3_PT_iii,"a",@progbits
	.sectionflags	@""
	.align	4
.nv.constant0._Z13mul_mat_vec_qIfLi256ELi8E13block_iq3_xxsLi1EXadL_ZN45_INTERNAL_8d5cb472_14_gguf_kernel_cu_cd24131920vec_dot_iq3_xxs_q8_1EPKvPK10block_q8_1RKiEEEvS3_S3_PT_iii:
	.zero		564


//--------------------- .nv.constant0._Z13mul_mat_vec_qIfLi256ELi8E12block_iq2_xsLi1EXadL_ZN45_INTERNAL_8d5cb472_14_gguf_kernel_cu_cd24131919vec_dot_iq2_xs_q8_1EPKvPK10block_q8_1RKiEEEvS3_S3_PT_iii --------------------------
	.section	.nv.constant0._Z13mul_mat_vec_qIfLi256ELi8E12block_iq2_xsLi1EXadL_ZN45_INTERNAL_8d5cb472_14_gguf_kernel_cu_cd24131919vec_dot_iq2_xs_q8_1EPKvPK10block_q8_1RKiEEEvS3_S3_PT_iii,"a",@progbits
	.sectionflags	@""
	.align	4
.nv.constant0._Z13mul_mat_vec_qIfLi256ELi8E12block_iq2_xsLi1EXadL_ZN45_INTERNAL_8d5cb472_14_gguf_kernel_cu_cd24131919vec_dot_iq2_xs_q8_1EPKvPK10block_q8_1RKiEEEvS3_S3_PT_iii:
	.zero		564


//--------------------- .nv.constant0._Z13mul_mat_vec_qIfLi256ELi8E13block_iq2_xxsLi1EXadL_ZN45_INTERNAL_8d5cb472_14_gguf_kernel_cu_cd24131920vec_dot_iq2_xxs_q8_1EPKvPK10block_q8_1RKiEEEvS3_S3_PT_iii --------------------------
	.section	.nv.constant0._Z13mul_mat_vec_qIfLi256ELi8E13block_iq2_xxsLi1EXadL_ZN45_INTERNAL_8d5cb472_14_gguf_kernel_cu_cd24131920vec_dot_iq2_xxs_q8_1EPKvPK10block_q8_1RKiEEEvS3_S3_PT_iii,"a",@progbits
	.sectionflags	@""
	.align	4
.nv.constant0._Z13mul_mat_vec_qIfLi256ELi8E13block_iq2_xxsLi1EXadL_ZN45_INTERNAL_8d5cb472_14_gguf_kernel_cu_cd24131920vec_dot_iq2_xxs_q8_1EPKvPK10block_q8_1RKiEEEvS3_S3_PT_iii:
	.zero		564


//--------------------- .nv.constant0._Z13mul_mat_vec_qIfLi256ELi32E10block_q6_KLi1EXadL_ZN45_INTERNAL_8d5cb472_14_gguf_kernel_cu_cd24131917vec_dot_q6_K_q8_1EPKvPK10block_q8_1RKiEEEvS3_S3_PT_iii --------------------------
	.section	.nv.constant0._Z13mul_mat_vec_qIfLi256ELi32E10block_q6_KLi1EXadL_ZN45_INTERNAL_8d5cb472_14_gguf_kernel_cu_cd24131917vec_dot_q6_K_q8_1EPKvPK10block_q8_1RKiEEEvS3_S3_PT_iii,"a",@progbits
	.sectionflags	@""
	.align	4
.nv.constant0._Z13mul_mat_vec_qIfLi256ELi32E10block_q6_KLi1EXadL_ZN45_INTERNAL_8d5cb472_14_gguf_kernel_cu_cd24131917vec_dot_q6_K_q8_1EPKvPK10block_q8_1RKiEEEvS3_S3_PT_iii:
	.zero		564


//--------------------- .nv.constant0._Z13mul_mat_vec_qIfLi256ELi32E10block_q5_KLi2EXadL_ZN45_INTERNAL_8d5cb472_14_gguf_kernel_cu_cd24131917vec_dot_q5_K_q8_1EPKvPK10block_q8_1RKiEEEvS3_S3_PT_iii --------------------------
	.section	.nv.constant0._Z13mul_mat_vec_qIfLi256ELi32E10block_q5_KLi2EXadL_ZN45_INTERNAL_8d5cb472_14_gguf_kernel_cu_cd24131917vec_dot_q5_K_q8_1EPKvPK10block_q8_1RKiEEEvS3_S3_PT_iii,"a",@progbits
	.sectionflags	@""
	.align	4
.nv.constant0._Z13mul_mat_vec_qIfLi256ELi32E10block_q5_KLi2EXadL_ZN45_INTERNAL_8d5cb472_14_gguf_kernel_cu_cd24131917vec_dot_q5_K_q8_1EPKvPK10block_q8_1RKiEEEvS3_S3_PT_iii:
	.zero		564


//--------------------- .nv.constant0._Z13mul_mat_vec_qIfLi256ELi32E10block_q4_KLi2EXadL_ZN45_INTERNAL_8d5cb472_14_gguf_kernel_cu_cd24131917vec_dot_q4_K_q8_1EPKvPK10block_q8_1RKiEEEvS3_S3_PT_iii --------------------------
	.section	.nv.constant0._Z13mul_mat_vec_qIfLi256ELi32E10block_q4_KLi2EXadL_ZN45_INTERNAL_8d5cb472_14_gguf_kernel_cu_cd24131917vec_dot_q4_K_q8_1EPKvPK10block_q8_1RKiEEEvS3_S3_PT_iii,"a",@progbits
	.sectionflags	@""
	.align	4
.nv.constant0._Z13mul_mat_vec_qIfLi256ELi32E10block_q4_KLi2EXadL_ZN45_INTERNAL_8d5cb472_14_gguf_kernel_cu_cd24131917vec_dot_q4_K_q8_1EPKvPK10block_q8_1RKiEEEvS3_S3_PT_iii:
	.zero		564


//--------------------- .nv.constant0._Z13mul_mat_vec_qIfLi256ELi16E10block_q3_KLi1EXadL_ZN45_INTERNAL_8d5cb472_14_gguf_kernel_cu_cd24131917vec_dot_q3_K_q8_1EPKvPK10block_q8_1RKiEEEvS3_S3_PT_iii --------------------------
	.section	.nv.constant0._Z13mul_mat_vec_qIfLi256ELi16E10block_q3_KLi1EXadL_ZN45_INTERNAL_8d5cb472_14_gguf_kernel_cu_cd24131917vec_dot_q3_K_q8_1EPKvPK10block_q8_1RKiEEEvS3_S3_PT_iii,"a",@progbits
	.sectionflags	@""
	.align	4
.nv.constant0._Z13mul_mat_vec_qIfLi256ELi16E10block_q3_KLi1EXadL_ZN45_INTERNAL_8d5cb472_14_gguf_kernel_cu_cd24131917vec_dot_q3_K_q8_1EPKvPK10block_q8_1RKiEEEvS3_S3_PT_iii:
	.zero		564


//--------------------- .nv.constant0._Z13mul_mat_vec_qIfLi256ELi16E10block_q2_KLi1EXadL_ZN45_INTERNAL_8d5cb472_14_gguf_kernel_cu_cd24131917vec_dot_q2_K_q8_1EPKvPK10block_q8_1RKiEEEvS3_S3_PT_iii --------------------------
	.section	.nv.constant0._Z13mul_mat_vec_qIfLi256ELi16E10block_q2_KLi1EXadL_ZN45_INTERNAL_8d5cb472_14_gguf_kernel_cu_cd24131917vec_dot_q2_K_q8_1EPKvPK10block_q8_1RKiEEEvS3_S3_PT_iii,"a",@progbits
	.sectionflags	@""
	.align	4
.nv.constant0._Z13mul_mat_vec_qIfLi256ELi16E10block_q2_KLi1EXadL_ZN45_INTERNAL_8d5cb472_14_gguf_kernel_cu_cd24131917vec_dot_q2_K_q8_1EPKvPK10block_q8_1RKiEEEvS3_S3_PT_iii:
	.zero		564


//--------------------- .nv.constant0._Z13mul_mat_vec_qIfLi32ELi8E10block_q8_0Li2EXadL_ZN45_INTERNAL_8d5cb472_14_gguf_kernel_cu_cd24131917vec_dot_q8_0_q8_1EPKvPK10block_q8_1RKiEEEvS3_S3_PT_iii --------------------------
	.section	.nv.constant0._Z13mul_mat_vec_qIfLi32ELi8E10block_q8_0Li2EXadL_ZN45_INTERNAL_8d5cb472_14_gguf_kernel_cu_cd24131917vec_dot_q8_0_q8_1EPKvPK10block_q8_1RKiEEEvS3_S3_PT_iii,"a",@progbits
	.sectionflags	@""
	.align	4
.nv.constant0._Z13mul_mat_vec_qIfLi32ELi8E10block_q8_0Li2EXadL_ZN45_INTERNAL_8d5cb472_14_gguf_kernel_cu_cd24131917vec_dot_q8_0_q8_1EPKvPK10block_q8_1RKiEEEvS3_S3_PT_iii:
	.zero		564


//--------------------- .nv.constant0._Z13mul_mat_vec_qIfLi32ELi4E10block_q5_1Li2EXadL_ZN45_INTERNAL_8d5cb472_14_gguf_kernel_cu_cd24131917vec_dot_q5_1_q8_1EPKvPK10block_q8_1RKiEEEvS3_S3_PT_iii --------------------------
	.section	.nv.constant0._Z13mul_mat_vec_qIfLi32ELi4E10block_q5_1Li2EXadL_ZN45_INTERNAL_8d5cb472_14_gguf_kernel_cu_cd24131917vec_dot_q5_1_q8_1EPKvPK10block_q8_1RKiEEEvS3_S3_PT_iii,"a",@progbits
	.sectionflags	@""
	.align	4
.nv.constant0._Z13mul_mat_vec_qIfLi32ELi4E10block_q5_1Li2EXadL_ZN45_INTERNAL_8d5cb472_14_gguf_kernel_cu_cd24131917vec_dot_q5_1_q8_1EPKvPK10block_q8_1RKiEEEvS3_S3_PT_iii:
	.zero		564


//--------------------- .nv.constant0._Z13mul_mat_vec_qIfLi32ELi4E10block_q5_0Li2EXadL_ZN45_INTERNAL_8d5cb472_14_gguf_kernel_cu_cd24131917vec_dot_q5_0_q8_1EPKvPK10block_q8_1RKiEEEvS3_S3_PT_iii --------------------------
	.section	.nv.constant0._Z13mul_mat_vec_qIfLi32ELi4E10block_q5_0Li2EXadL_ZN45_INTERNAL_8d5cb472_14_gguf_kernel_cu_cd24131917vec_dot_q5_0_q8_1EPKvPK10block_q8_1RKiEEEvS3_S3_PT_iii,"a",@progbits
	.sectionflags	@""
	.align	4
.nv.constant0._Z13mul_mat_vec_qIfLi32ELi4E10block_q5_0Li2EXadL_ZN45_INTERNAL_8d5cb472_14_gguf_kernel_cu_cd24131917vec_dot_q5_0_q8_1EPKvPK10block_q8_1RKiEEEvS3_S3_PT_iii:
	.zero		564


//--------------------- .nv.constant0._Z13mul_mat_vec_qIfLi32ELi4E10block_q4_1Li2EXadL_ZN45_INTERNAL_8d5cb472_14_gguf_kernel_cu_cd24131917vec_dot_q4_1_q8_1EPKvPK10block_q8_1RKiEEEvS3_S3_PT_iii --------------------------
	.section	.nv.constant0._Z13mul_mat_vec_qIfLi32ELi4E10block_q4_1Li2EXadL_ZN45_INTERNAL_8d5cb472_14_gguf_kernel_cu_cd24131917vec_dot_q4_1_q8_1EPKvPK10block_q8_1RKiEEEvS3_S3_PT_iii,"a",@progbits
	.sectionflags	@""
	.align	4
.nv.constant0._Z13mul_mat_vec_qIfLi32ELi4E10block_q4_1Li2EXadL_ZN45_INTERNAL_8d5cb472_14_gguf_kernel_cu_cd24131917vec_dot_q4_1_q8_1EPKvPK10block_q8_1RKiEEEvS3_S3_PT_iii:
	.zero		564


//--------------------- .nv.constant0._Z13mul_mat_vec_qIfLi32ELi4E10block_q4_0Li2EXadL_ZN45_INTERNAL_8d5cb472_14_gguf_kernel_cu_cd24131917vec_dot_q4_0_q8_1EPKvPK10block_q8_1RKiEEEvS3_S3_PT_iii --------------------------
	.section	.nv.constant0._Z13mul_mat_vec_qIfLi32ELi4E10block_q4_0Li2EXadL_ZN45_INTERNAL_8d5cb472_14_gguf_kernel_cu_cd24131917vec_dot_q4_0_q8_1EPKvPK10block_q8_1RKiEEEvS3_S3_PT_iii,"a",@progbits
	.sectionflags	@""
	.align	4
.nv.constant0._Z13mul_mat_vec_qIfLi32ELi4E10block_q4_0Li2EXadL_ZN45_INTERNAL_8d5cb472_14_gguf_kernel_cu_cd24131917vec_dot_q4_0_q8_1EPKvPK10block_q8_1RKiEEEvS3_S3_PT_iii:
	.zero		564


//--------------------- .nv.constant0._Z13quantize_q8_1IfEvPKT_Pvii --------------------------
	.section	.nv.constant0._Z13quantize_q8_1IfEvPKT_Pvii,"a",@progbits
	.sectionflags	@""
	.align	4
.nv.constant0._Z13quantize_q8_1IfEvPKT_Pvii:
	.zero		552


//--------------------- .nv.constant0._Z22dequantize_block_iq1_mIN3c108BFloat16EEvPKvPT_ --------------------------
	.section	.nv.constant0._Z22dequantize_block_iq1_mIN3c108BFloat16EEvPKvPT_,"a",@progbits
	.sectionflags	@""
	.align	4
.nv.constant0._Z22dequantize_block_iq1_mIN3c108BFloat16EEvPKvPT_:
	.zero		544


//--------------------- .nv.constant0._Z23dequantize_block_iq4_xsIN3c108BFloat16EEvPKvPT_ --------------------------
	.section	.nv.constant0._Z23dequantize_block_iq4_xsIN3c108BFloat16EEvPKvPT_,"a",@progbits
	.sectionflags	@""
	.align	4
.nv.constant0._Z23dequantize_block_iq4_xsIN3c108BFloat16EEvPKvPT_:
	.zero		544


//--------------------- .nv.constant0._Z22dequantize_block_iq2_sIN3c108BFloat16EEvPKvPT_ --------------------------
	.section	.nv.constant0._Z22dequantize_block_iq2_sIN3c108BFloat16EEvPKvPT_,"a",@progbits
	.sectionflags	@""
	.align	4
.nv.constant0._Z22dequantize_block_iq2_sIN3c108BFloat16EEvPKvPT_:
	.zero		544


//--------------------- .nv.constant0._Z22dequantize_block_iq3_sIN3c108BFloat16EEvPKvPT_ --------------------------
	.section	.nv.constant0._Z22dequantize_block_iq3_sIN3c108BFloat16EEvPKvPT_,"a",@progbits
	.sectionflags	@""
	.align	4
.nv.constant0._Z22dequantize_block_iq3_sIN3c108BFloat16EEvPKvPT_:
	.zero		544


//--------------------- .nv.constant0._Z23dequantize_block_iq4_nlIN3c108BFloat16EEvPKvPT_ --------------------------
	.section	.nv.constant0._Z23dequantize_block_iq4_nlIN3c108BFloat16EEvPKvPT_,"a",@progbits
	.sectionflags	@""
	.align	4
.nv.constant0._Z23dequantize_block_iq4_nlIN3c108BFloat16EEvPKvPT_:
	.zero		544


//--------------------- .nv.constant0._Z22dequantize_block_iq1_sIN3c108BFloat16EEvPKvPT_ --------------------------
	.section	.nv.constant0._Z22dequantize_block_iq1_sIN3c108BFloat16EEvPKvPT_,"a",@progbits
	.sectionflags	@""
	.align	4
.nv.constant0._Z22dequantize_block_iq1_sIN3c108BFloat16EEvPKvPT_:
	.zero		544


//--------------------- .nv.constant0._Z24dequantize_block_iq3_xxsIN3c108BFloat16EEvPKvPT_ --------------------------
	.section	.nv.constant0._Z24dequantize_block_iq3_xxsIN3c108BFloat16EEvPKvPT_,"a",@progbits
	.sectionflags	@""
	.align	4
.nv.constant0._Z24dequantize_block_iq3_xxsIN3c108BFloat16EEvPKvPT_:
	.zero		544


//--------------------- .nv.constant0._Z23dequantize_block_iq2_xsIN3c108BFloat16EEvPKvPT_ --------------------------
	.section	.nv.constant0._Z23dequantize_block_iq2_xsIN3c108BFloat16EEvPKvPT_,"a",@progbits
	.sectionflags	@""
	.align	4
.nv.constant0._Z23dequantize_block_iq2_xsIN3c108BFloat16EEvPKvPT_:
	.zero		544


//--------------------- .nv.constant0._Z24dequantize_block_iq2_xxsIN3c108BFloat16EEvPKvPT_ --------------------------
	.section	.nv.constant0._Z24dequantize_block_iq2_xxsIN3c108BFloat16EEvPKvPT_,"a",@progbits
	.sectionflags	@""
	.align	4
.nv.constant0._Z24dequantize_block_iq2_xxsIN3c108BFloat16EEvPKvPT_:
	.zero		544


//--------------------- .nv.constant0._Z21dequantize_block_q6_KIN3c108BFloat16EEvPKvPT_ --------------------------
	.section	.nv.constant0._Z21dequantize_block_q6_KIN3c108BFloat16EEvPKvPT_,"a",@progbits
	.sectionflags	@""
	.align	4
.nv.constant0._Z21dequantize_block_q6_KIN3c108BFloat16EEvPKvPT_:
	.zero		544


//--------------------- .nv.constant0._Z21dequantize_block_q5_KIN3c108BFloat16EEvPKvPT_ --------------------------
	.section	.nv.constant0._Z21dequantize_block_q5_KIN3c108BFloat16EEvPKvPT_,"a",@progbits
	.sectionflags	@""
	.align	4
.nv.constant0._Z21dequantize_block_q5_KIN3c108BFloat16EEvPKvPT_:
	.zero		544


//--------------------- .nv.constant0._Z21dequantize_block_q4_KIN3c108BFloat16EEvPKvPT_ --------------------------
	.section	.nv.constant0._Z21dequantize_block_q4_KIN3c108BFloat16EEvPKvPT_,"a",@progbits
	.sectionflags	@""
	.align	4
.nv.constant0._Z21dequantize_block_q4_KIN3c108BFloat16EEvPKvPT_:
	.zero		544


//--------------------- .nv.constant0._Z21dequantize_block_q3_KIN3c108BFloat16EEvPKvPT_ --------------------------
	.section	.nv.constant0._Z21dequantize_block_q3_KIN3c108BFloat16EEvPKvPT_,"a",@progbits
	.sectionflags	@""
	.align	4
.nv.constant0._Z21dequantize_block_q3_KIN3c108BFloat16EEvPKvPT_:
	.zero		544


//--------------------- .nv.constant0._Z21dequantize_block_q2_KIN3c108BFloat16EEvPKvPT_ --------------------------
	.section	.nv.constant0._Z21dequantize_block_q2_KIN3c108BFloat16EEvPKvPT_,"a",@progbits
	.sectionflags	@""
	.align	4
.nv.constant0._Z21dequantize_block_q2_KIN3c108BFloat16EEvPKvPT_:
	.zero		544


//--------------------- .nv.constant0._Z16dequantize_blockILi32ELi1EXadL_ZN45_INTERNAL_8d5cb472_14_gguf_kernel_cu_cd24131915dequantize_q8_0EPKviiR7__half2EEN3c108BFloat16EEvS2_PT2_i --------------------------
	.section	.nv.constant0._Z16dequantize_blockILi32ELi1EXadL_ZN45_INTERNAL_8d5cb472_14_gguf_kernel_cu_cd24131915dequantize_q8_0EPKviiR7__half2EEN3c108BFloat16EEvS2_PT2_i,"a",@progbits
	.sectionflags	@""
	.align	4
.nv.constant0._Z16dequantize_blockILi32ELi1EXadL_ZN45_INTERNAL_8d5cb472_14_gguf_kernel_cu_cd24131915dequantize_q8_0EPKviiR7__half2EEN3c108BFloat16EEvS2_PT2_i:
	.zero		548


//--------------------- .nv.constant0._Z16dequantize_blockILi32ELi2EXadL_ZN45_INTERNAL_8d5cb472_14_gguf_kernel_cu_cd24131915dequantize_q5_1EPKviiR7__half2EEN3c108BFloat16EEvS2_PT2_i --------------------------
	.section	.nv.constant0._Z16dequantize_blockILi32ELi2EXadL_ZN45_INTERNAL_8d5cb472_14_gguf_kernel_cu_cd24131915dequantize_q5_1EPKviiR7__half2EEN3c108BFloat16EEvS2_PT2_i,"a",@progbits
	.sectionflags	@""
	.align	4
.nv.constant0._Z16dequantize_blockILi32ELi2EXadL_ZN45_INTERNAL_8d5cb472_14_gguf_kernel_cu_cd24131915dequantize_q5_1EPKviiR7__half2EEN3c108BFloat16EEvS2_PT2_i:
	.zero		548


//--------------------- .nv.constant0._Z16dequantize_blockILi32ELi2EXadL_ZN45_INTERNAL_8d5cb472_14_gguf_kernel_cu_cd24131915dequantize_q5_0EPKviiR7__half2EEN3c108BFloat16EEvS2_PT2_i --------------------------
	.section	.nv.constant0._Z16dequantize_blockILi32ELi2EXadL_ZN45_INTERNAL_8d5cb472_14_gguf_kernel_cu_cd24131915dequantize_q5_0EPKviiR7__half2EEN3c108BFloat16EEvS2_PT2_i,"a",@progbits
	.sectionflags	@""
	.align	4
.nv.constant0._Z16dequantize_blockILi32ELi2EXadL_ZN45_INTERNAL_8d5cb472_14_gguf_kernel_cu_cd24131915dequantize_q5_0EPKviiR7__half2EEN3c108BFloat16EEvS2_PT2_i:
	.zero		548


//--------------------- .nv.constant0._Z16dequantize_blockILi32ELi2EXadL_ZN45_INTERNAL_8d5cb472_14_gguf_kernel_cu_cd24131915dequantize_q4_1EPKviiR7__half2EEN3c108BFloat16EEvS2_PT2_i --------------------------
	.section	.nv.constant0._Z16dequantize_blockILi32ELi2EXadL_ZN45_INTERNAL_8d5cb472_14_gguf_kernel_cu_cd24131915dequantize_q4_1EPKviiR7__half2EEN3c108BFloat16EEvS2_PT2_i,"a",@progbits
	.sectionflags	@""
	.align	4
.nv.constant0._Z16dequantize_blockILi32ELi2EXadL_ZN45_INTERNAL_8d5cb472_14_gguf_kernel_cu_cd24131915dequantize_q4_1EPKviiR7__half2EEN3c108BFloat16EEvS2_PT2_i:
	.zero		548


//--------------------- .nv.constant0._Z16dequantize_blockILi32ELi2EXadL_ZN45_INTERNAL_8d5cb472_14_gguf_kernel_cu_cd24131915dequantize_q4_0EPKviiR7__half2EEN3c108BFloat16EEvS2_PT2_i --------------------------
	.section	.nv.constant0._Z16dequantize_blockILi32ELi2EXadL_ZN45_INTERNAL_8d5cb472_14_gguf_kernel_cu_cd24131915dequantize_q4_0EPKviiR7__half2EEN3c108BFloat16EEvS2_PT2_i,"a",@progbits
	.sectionflags	@""
	.align	4
.nv.constant0._Z16dequantize_blockILi32ELi2EXadL_ZN45_INTERNAL_8d5cb472_14_gguf_kernel_cu_cd24131915dequantize_q4_0EPKviiR7__half2EEN3c108BFloat16EEvS2_PT2_i:
	.zero		548


//--------------------- .nv.constant0._Z22dequantize_block_iq1_mIN3c104HalfEEvPKvPT_ --------------------------
	.section	.nv.constant0._Z22dequantize_block_iq1_mIN3c104HalfEEvPKvPT_,"a",@progbits
	.sectionflags	@""
	.align	4
.nv.constant0._Z22dequantize_block_iq1_mIN3c104HalfEEvPKvPT_:
	.zero		544


//--------------------- .nv.constant0._Z23dequantize_block_iq4_xsIN3c104HalfEEvPKvPT_ --------------------------
	.section	.nv.constant0._Z23dequantize_block_iq4_xsIN3c104HalfEEvPKvPT_,"a",@progbits
	.sectionflags	@""
	.align	4
.nv.constant0._Z23dequantize_block_iq4_xsIN3c104HalfEEvPKvPT_:
	.zero		544


//--------------------- .nv.constant0._Z22dequantize_block_iq2_sIN3c104HalfEEvPKvPT_ --------------------------
	.section	.nv.constant0._Z22dequantize_block_iq2_sIN3c104HalfEEvPKvPT_,"a",@progbits
	.sectionflags	@""
	.align	4
.nv.constant0._Z22dequantize_block_iq2_sIN3c104HalfEEvPKvPT_:
	.zero		544


//--------------------- .nv.constant0._Z22dequantize_block_iq3_sIN3c104HalfEEvPKvPT_ --------------------------
	.section	.nv.constant0._Z22dequantize_block_iq3_sIN3c104HalfEEvPKvPT_,"a",@progbits
	.sectionflags	@""
	.align	4
.nv.constant0._Z22dequantize_block_iq3_sIN3c104HalfEEvPKvPT_:
	.zero		544


//--------------------- .nv.constant0._Z23dequantize_block_iq4_nlIN3c104HalfEEvPKvPT_ --------------------------
	.section	.nv.constant0._Z23dequantize_block_iq4_nlIN3c104HalfEEvPKvPT_,"a",@progbits
	.sectionflags	@""
	.align	4
.nv.constant0._Z23dequantize_block_iq4_nlIN3c104HalfEEvPKvPT_:
	.zero		544


//--------------------- .nv.constant0._Z22dequantize_block_iq1_sIN3c104HalfEEvPKvPT_ --------------------------
	.section	.nv.constant0._Z22dequantize_block_iq1_sIN3c104HalfEEvPKvPT_,"a",@progbits
	.sectionflags	@""
	.align	4
.nv.constant0._Z22dequantize_block_iq1_sIN3c104HalfEEvPKvPT_:
	.zero		544


//--------------------- .nv.constant0._Z24dequantize_block_iq3_xxsIN3c104HalfEEvPKvPT_ --------------------------
	.section	.nv.constant0._Z24dequantize_block_iq3_xxsIN3c104HalfEEvPKvPT_,"a",@progbits
	.sectionflags	@""
	.align	4
.nv.constant0._Z24dequantize_block_iq3_xxsIN3c104HalfEEvPKvPT_:
	.zero		544


//--------------------- .nv.constant0._Z23dequantize_block_iq2_xsIN3c104HalfEEvPKvPT_ --------------------------
	.section	.nv.constant0._Z23dequantize_block_iq2_xsIN3c104HalfEEvPKvPT_,"a",@progbits
	.sectionflags	@""
	.align	4
.nv.constant0._Z23dequantize_block_iq2_xsIN3c104HalfEEvPKvPT_:
	.zero		544


//--------------------- .nv.constant0._Z24dequantize_block_iq2_xxsIN3c104HalfEEvPKvPT_ --------------------------
	.section	.nv.constant0._Z24dequantize_block_iq2_xxsIN3c104HalfEEvPKvPT_,"a",@progbits
	.sectionflags	@""
	.align	4
.nv.constant0._Z24dequantize_block_iq2_xxsIN3c104HalfEEvPKvPT_:
	.zero		544


//--------------------- .nv.constant0._Z21dequantize_block_q6_KIN3c104HalfEEvPKvPT_ --------------------------
	.section	.nv.constant0._Z21dequantize_block_q6_KIN3c104HalfEEvPKvPT_,"a",@progbits
	.sectionflags	@""
	.align	4
.nv.constant0._Z21dequantize_block_q6_KIN3c104HalfEEvPKvPT_:
	.zero		544


//--------------------- .nv.constant0._Z21dequantize_block_q5_KIN3c104HalfEEvPKvPT_ --------------------------
	.section	.nv.constant0._Z21dequantize_block_q5_KIN3c104HalfEEvPKvPT_,"a",@progbits
	.sectionflags	@""
	.align	4
.nv.constant0._Z21dequantize_block_q5_KIN3c104HalfEEvPKvPT_:
	.zero		544


//--------------------- .nv.constant0._Z21dequantize_block_q4_KIN3c104HalfEEvPKvPT_ --------------------------
	.section	.nv.constant0._Z21dequantize_block_q4_KIN3c104HalfEEvPKvPT_,"a",@progbits
	.sectionflags	@""
	.align	4
.nv.constant0._Z21dequantize_block_q4_KIN3c104HalfEEvPKvPT_:
	.zero		544


//--------------------- .nv.constant0._Z21dequantize_block_q3_KIN3c104HalfEEvPKvPT_ --------------------------
	.section	.nv.constant0._Z21dequantize_block_q3_KIN3c104HalfEEvPKvPT_,"a",@progbits
	.sectionflags	@""
	.align	4
.nv.constant0._Z21dequantize_block_q3_KIN3c104HalfEEvPKvPT_:
	.zero		544


//--------------------- .nv.constant0._Z21dequantize_block_q2_KIN3c104HalfEEvPKvPT_ --------------------------
	.section	.nv.constant0._Z21dequantize_block_q2_KIN3c104HalfEEvPKvPT_,"a",@progbits
	.sectionflags	@""
	.align	4
.nv.constant0._Z21dequantize_block_q2_KIN3c104HalfEEvPKvPT_:
	.zero		544


//--------------------- .nv.constant0._Z16dequantize_blockILi32ELi1EXadL_ZN45_INTERNAL_8d5cb472_14_gguf_kernel_cu_cd24131915dequantize_q8_0EPKviiR7__half2EEN3c104HalfEEvS2_PT2_i --------------------------
	.section	.nv.constant0._Z16dequantize_blockILi32ELi1EXadL_ZN45_INTERNAL_8d5cb472_14_gguf_kernel_cu_cd24131915dequantize_q8_0EPKviiR7__half2EEN3c104HalfEEvS2_PT2_i,"a",@progbits
	.sectionflags	@""
	.align	4
.nv.constant0._Z16dequantize_blockILi32ELi1EXadL_ZN45_INTERNAL_8d5cb472_14_gguf_kernel_cu_cd24131915dequantize_q8_0EPKviiR7__half2EEN3c104HalfEEvS2_PT2_i:
	.zero		548


//--------------------- .nv.constant0._Z16dequantize_blockILi32ELi2EXadL_ZN45_INTERNAL_8d5cb472_14_gguf_kernel_cu_cd24131915dequantize_q5_1EPKviiR7__half2EEN3c104HalfEEvS2_PT2_i --------------------------
	.section	.nv.constant0._Z16dequantize_blockILi32ELi2EXadL_ZN45_INTERNAL_8d5cb472_14_gguf_kernel_cu_cd24131915dequantize_q5_1EPKviiR7__half2EEN3c104HalfEEvS2_PT2_i,"a",@progbits
	.sectionflags	@""
	.align	4
.nv.constant0._Z16dequantize_blockILi32ELi2EXadL_ZN45_INTERNAL_8d5cb472_14_gguf_kernel_cu_cd24131915dequantize_q5_1EPKviiR7__half2EEN3c104HalfEEvS2_PT2_i:
	.zero		548


//--------------------- .nv.constant0._Z16dequantize_blockILi32ELi2EXadL_ZN45_INTERNAL_8d5cb472_14_gguf_kernel_cu_cd24131915dequantize_q5_0EPKviiR7__half2EEN3c104HalfEEvS2_PT2_i --------------------------
	.section	.nv.constant0._Z16dequantize_blockILi32ELi2EXadL_ZN45_INTERNAL_8d5cb472_14_gguf_kernel_cu_cd24131915dequantize_q5_0EPKviiR7__half2EEN3c104HalfEEvS2_PT2_i,"a",@progbits
	.sectionflags	@""
	.align	4
.nv.constant0._Z16dequantize_blockILi32ELi2EXadL_ZN45_INTERNAL_8d5cb472_14_gguf_kernel_cu_cd24131915dequantize_q5_0EPKviiR7__half2EEN3c104HalfEEvS2_PT2_i:
	.zero		548


//--------------------- .nv.constant0._Z16dequantize_blockILi32ELi2EXadL_ZN45_INTERNAL_8d5cb472_14_gguf_kernel_cu_cd24131915dequantize_q4_1EPKviiR7__half2EEN3c104HalfEEvS2_PT2_i --------------------------
	.section	.nv.constant0._Z16dequantize_blockILi32ELi2EXadL_ZN45_INTERNAL_8d5cb472_14_gguf_kernel_cu_cd24131915dequantize_q4_1EPKviiR7__half2EEN3c104HalfEEvS2_PT2_i,"a",@progbits
	.sectionflags	@""
	.align	4
.nv.constant0._Z16dequantize_blockILi32ELi2EXadL_ZN45_INTERNAL_8d5cb472_14_gguf_kernel_cu_cd24131915dequantize_q4_1EPKviiR7__half2EEN3c104HalfEEvS2_PT2_i:
	.zero		548


//--------------------- .nv.constant0._Z16dequantize_blockILi32ELi2EXadL_ZN45_INTERNAL_8d5cb472_14_gguf_kernel_cu_cd24131915dequantize_q4_0EPKviiR7__half2EEN3c104HalfEEvS2_PT2_i --------------------------
	.section	.nv.constant0._Z16dequantize_blockILi32ELi2EXadL_ZN45_INTERNAL_8d5cb472_14_gguf_kernel_cu_cd24131915dequantize_q4_0EPKviiR7__half2EEN3c104HalfEEvS2_PT2_i,"a",@progbits
	.sectionflags	@""
	.align	4
.nv.constant0._Z16dequantize_blockILi32ELi2EXadL_ZN45_INTERNAL_8d5cb472_14_gguf_kernel_cu_cd24131915dequantize_q4_0EPKviiR7__half2EEN3c104HalfEEvS2_PT2_i:
	.zero		548


//--------------------- .nv.constant0._Z22dequantize_block_iq1_mIfEvPKvPT_ --------------------------
	.section	.nv.constant0._Z22dequantize_block_iq1_mIfEvPKvPT_,"a",@progbits
	.sectionflags	@""
	.align	4
.nv.constant0._Z22dequantize_block_iq1_mIfEvPKvPT_:
	.zero		544


//--------------------- .nv.constant0._Z23dequantize_block_iq4_xsIfEvPKvPT_ --------------------------
	.section	.nv.constant0._Z23dequantize_block_iq4_xsIfEvPKvPT_,"a",@progbits
	.sectionflags	@""
	.align	4
.nv.constant0._Z23dequantize_block_iq4_xsIfEvPKvPT_:
	.zero		544


//--------------------- .nv.constant0._Z22dequantize_block_iq2_sIfEvPKvPT_ --------------------------
	.section	.nv.constant0._Z22dequantize_block_iq2_sIfEvPKvPT_,"a",@progbits
	.sectionflags	@""
	.align	4
.nv.constant0._Z22dequantize_block_iq2_sIfEvPKvPT_:
	.zero		544


//--------------------- .nv.constant0._Z22dequantize_block_iq3_sIfEvPKvPT_ --------------------------
	.section	.nv.constant0._Z22dequantize_block_iq3_sIfEvPKvPT_,"a",@progbits
	.sectionflags	@""
	.align	4
.nv.constant0._Z22dequantize_block_iq3_sIfEvPKvPT_:
	.zero		544


//--------------------- .nv.constant0._Z23dequantize_block_iq4_nlIfEvPKvPT_ --------------------------
	.section	.nv.constant0._Z23dequantize_block_iq4_nlIfEvPKvPT_,"a",@progbits
	.sectionflags	@""
	.align	4
.nv.constant0._Z23dequantize_block_iq4_nlIfEvPKvPT_:
	.zero		544


//--------------------- .nv.constant0._Z22dequantize_block_iq1_sIfEvPKvPT_ --------------------------
	.section	.nv.constant0._Z22dequantize_block_iq1_sIfEvPKvPT_,"a",@progbits
	.sectionflags	@""
	.align	4
.nv.constant0._Z22dequantize_block_iq1_sIfEvPKvPT_:
	.zero		544


//--------------------- .nv.constant0._Z24dequantize_block_iq3_xxsIfEvPKvPT_ --------------------------
	.section	.nv.constant0._Z24dequantize_block_iq3_xxsIfEvPKvPT_,"a",@progbits
	.sectionflags	@""
	.align	4
.nv.constant0._Z24dequantize_block_iq3_xxsIfEvPKvPT_:
	.zero		544


//--------------------- .nv.constant0._Z23dequantize_block_iq2_xsIfEvPKvPT_ --------------------------
	.section	.nv.constant0._Z23dequantize_block_iq2_xsIfEvPKvPT_,"a",@progbits
	.sectionflags	@""
	.align	4
.nv.constant0._Z23dequantize_block_iq2_xsIfEvPKvPT_:
	.zero		544


//--------------------- .nv.constant0._Z24dequantize_block_iq2_xxsIfEvPKvPT_ --------------------------
	.section	.nv.constant0._Z24dequantize_block_iq2_xxsIfEvPKvPT_,"a",@progbits
	.sectionflags	@""
	.align	4
.nv.constant0._Z24dequantize_block_iq2_xxsIfEvPKvPT_:
	.zero		544


//--------------------- .nv.constant0._Z21dequantize_block_q6_KIfEvPKvPT_ --------------------------
	.section	.nv.constant0._Z21dequantize_block_q6_KIfEvPKvPT_,"a",@progbits
	.sectionflags	@""
	.align	4
.nv.constant0._Z21dequantize_block_q6_KIfEvPKvPT_:
	.zero		544


//--------------------- .nv.constant0._Z21dequantize_block_q5_KIfEvPKvPT_ --------------------------
	.section	.nv.constant0._Z21dequantize_block_q5_KIfEvPKvPT_,"a",@progbits
	.sectionflags	@""
	.align	4
.nv.constant0._Z21dequantize_block_q5_KIfEvPKvPT_:
	.zero		544


//--------------------- .nv.constant0._Z21dequantize_block_q4_KIfEvPKvPT_ --------------------------
	.section	.nv.constant0._Z21dequantize_block_q4_KIfEvPKvPT_,"a",@progbits
	.sectionflags	@""
	.align	4
.nv.constant0._Z21dequantize_block_q4_KIfEvPKvPT_:
	.zero		544


//--------------------- .nv.constant0._Z21dequantize_block_q3_KIfEvPKvPT_ --------------------------
	.section	.nv.constant0._Z21dequantize_block_q3_KIfEvPKvPT_,"a",@progbits
	.sectionflags	@""
	.align	4
.nv.constant0._Z21dequantize_block_q3_KIfEvPKvPT_:
	.zero		544


//--------------------- .nv.constant0._Z21dequantize_block_q2_KIfEvPKvPT_ --------------------------
	.section	.nv.constant0._Z21dequantize_block_q2_KIfEvPKvPT_,"a",@progbits
	.sectionflags	@""
	.align	4
.nv.constant0._Z21dequantize_block_q2_KIfEvPKvPT_:
	.zero		544


//--------------------- .nv.constant0._Z16dequantize_blockILi32ELi1EXadL_ZN45_INTERNAL_8d5cb472_14_gguf_kernel_cu_cd24131915dequantize_q8_0EPKviiR7__half2EEfEvS2_PT2_i --------------------------
	.section	.nv.constant0._Z16dequantize_blockILi32ELi1EXadL_ZN45_INTERNAL_8d5cb472_14_gguf_kernel_cu_cd24131915dequantize_q8_0EPKviiR7__half2EEfEvS2_PT2_i,"a",@progbits
	.sectionflags	@""
	.align	4
.nv.constant0._Z16dequantize_blockILi32ELi1EXadL_ZN45_INTERNAL_8d5cb472_14_gguf_kernel_cu_cd24131915dequantize_q8_0EPKviiR7__half2EEfEvS2_PT2_i:
	.zero		548


//--------------------- .nv.constant0._Z16dequantize_blockILi32ELi2EXadL_ZN45_INTERNAL_8d5cb472_14_gguf_kernel_cu_cd24131915dequantize_q5_1EPKviiR7__half2EEfEvS2_PT2_i --------------------------
	.section	.nv.constant0._Z16dequantize_blockILi32ELi2EXadL_ZN45_INTERNAL_8d5cb472_14_gguf_kernel_cu_cd24131915dequantize_q5_1EPKviiR7__half2EEfEvS2_PT2_i,"a",@progbits
	.sectionflags	@""
	.align	4
.nv.constant0._Z16dequantize_blockILi32ELi2EXadL_ZN45_INTERNAL_8d5cb472_14_gguf_kernel_cu_cd24131915dequantize_q5_1EPKviiR7__half2EEfEvS2_PT2_i:
	.zero		548


//--------------------- .nv.constant0._Z16dequantize_blockILi32ELi2EXadL_ZN45_INTERNAL_8d5cb472_14_gguf_kernel_cu_cd24131915dequantize_q5_0EPKviiR7__half2EEfEvS2_PT2_i --------------------------
	.section	.nv.constant0._Z16dequantize_blockILi32ELi2EXadL_ZN45_INTERNAL_8d5cb472_14_gguf_kernel_cu_cd24131915dequantize_q5_0EPKviiR7__half2EEfEvS2_PT2_i,"a",@progbits
	.sectionflags	@""
	.align	4
.nv.constant0._Z16dequantize_blockILi32ELi2EXadL_ZN45_INTERNAL_8d5cb472_14_gguf_kernel_cu_cd24131915dequantize_q5_0EPKviiR7__half2EEfEvS2_PT2_i:
	.zero		548


//--------------------- .nv.constant0._Z16dequantize_blockILi32ELi2EXadL_ZN45_INTERNAL_8d5cb472_14_gguf_kernel_cu_cd24131915dequantize_q4_1EPKviiR7__half2EEfEvS2_PT2_i --------------------------
	.section	.nv.constant0._Z16dequantize_blockILi32ELi2EXadL_ZN45_INTERNAL_8d5cb472_14_gguf_kernel_cu_cd24131915dequantize_q4_1EPKviiR7__half2EEfEvS2_PT2_i,"a",@progbits
	.sectionflags	@""
	.align	4
.nv.constant0._Z16dequantize_blockILi32ELi2EXadL_ZN45_INTERNAL_8d5cb472_14_gguf_kernel_cu_cd24131915dequantize_q4_1EPKviiR7__half2EEfEvS2_PT2_i:
	.zero		548


//--------------------- .nv.constant0._Z16dequantize_blockILi32ELi2EXadL_ZN45_INTERNAL_8d5cb472_14_gguf_kernel_cu_cd24131915dequantize_q4_0EPKviiR7__half2EEfEvS2_PT2_i --------------------------
	.section	.nv.constant0._Z16dequantize_blockILi32ELi2EXadL_ZN45_INTERNAL_8d5cb472_14_gguf_kernel_cu_cd24131915dequantize_q4_0EPKviiR7__half2EEfEvS2_PT2_i,"a",@progbits
	.sectionflags	@""
	.align	4
.nv.constant0._Z16dequantize_blockILi32ELi2EXadL_ZN45_INTERNAL_8d5cb472_14_gguf_kernel_cu_cd24131915dequantize_q4_0EPKviiR7__half2EEfEvS2_PT2_i:
	.zero		548


//--------------------- SYMBOLS --------------------------

	.type		.nv.reservedSmem.offset0,@object
	.size		.nv.reservedSmem.offset0,0x4
